	.target	sm_100a

	.elftype	@"ET_EXEC"


//--------------------- .note.nv.tkinfo           --------------------------
	.section	.note.nv.tkinfo,"",@"SHT_NOTE"
	.sectionflags	@"SHF_NOTE_NV_TKINFO"
	.tkinfo
        /*0018*/ 	.word	0x00000002
        /*0030*/ 	.string	""
        /*0030*/ 	.string	"ptxas"
        /*0030*/ 	.string	"Cuda compilation tools, release 13.0, V13.0.88"
        /*0030*/ 	.string	"Build cuda_13.0.r13.0/compiler.36424714_0"
        /*0030*/ 	.string	"-arch sm_100a -m 64 "



//--------------------- .note.nv.cuinfo           --------------------------
	.section	.note.nv.cuinfo,"",@"SHT_NOTE"
	.sectionflags	@"SHF_NOTE_NV_CUINFO"
        /*0018*/ 	.short	0x0002
        /*001a*/ 	.short	0x0064
        /*001c*/ 	.short	0x0082
	.zero		2


//--------------------- .nv.info                  --------------------------
	.section	.nv.info,"",@"SHT_CUDA_INFO"
	.align	4


	//----- nvinfo : EIATTR_REGCOUNT
	.align		4
        /*0000*/ 	.byte	0x04, 0x2f
        /*0002*/ 	.short	(.L_1 - .L_0)
	.align		4
.L_0:
        /*0004*/ 	.word	index@(_ZN10layer_norm31ln_parallel_residual_bwd_kernelINS_13Kernel_traitsIfffffjLj256ELj1ELj4ELj1ELj16ENS_18Kernel_traits_baseILj256EfffffjLj128EEEEELb1ELb1ELb1EEEvNS_9BwdParamsE)
        /*0008*/ 	.word	0x00000050


	//----- nvinfo : EIATTR_FRAME_SIZE
	.align		4
.L_1:
        /*000c*/ 	.byte	0x04, 0x11
        /*000e*/ 	.short	(.L_3 - .L_2)
	.align		4
.L_2:
        /*0010*/ 	.word	index@(_ZN10layer_norm31ln_parallel_residual_bwd_kernelINS_13Kernel_traitsIfffffjLj256ELj1ELj4ELj1ELj16ENS_18Kernel_traits_baseILj256EfffffjLj128EEEEELb1ELb1ELb1EEEvNS_9BwdParamsE)
        /*0014*/ 	.word	0x00000000


	//----- nvinfo : EIATTR_REGCOUNT
	.align		4
.L_3:
        /*0018*/ 	.byte	0x04, 0x2f
        /*001a*/ 	.short	(.L_5 - .L_4)
	.align		4
.L_4:
        /*001c*/ 	.word	index@(_ZN10layer_norm40ln_parallel_residual_bwd_finalize_kernelINS_22Kernel_traits_finalizeILj256EfffffjLb0ELj1024ELj4ENS_18Kernel_traits_baseILj256EfffffjLj1024EEEEELb1EEEvNS_9BwdParamsE)
        /*0020*/ 	.word	0x00000020


	//----- nvinfo : EIATTR_FRAME_SIZE
	.align		4
.L_5:
        /*0024*/ 	.byte	0x04, 0x11
        /*0026*/ 	.short	(.L_7 - .L_6)
	.align		4
.L_6:
        /*0028*/ 	.word	index@(_ZN10layer_norm40ln_parallel_residual_bwd_finalize_kernelINS_22Kernel_traits_finalizeILj256EfffffjLb0ELj1024ELj4ENS_18Kernel_traits_baseILj256EfffffjLj1024EEEEELb1EEEvNS_9BwdParamsE)
        /*002c*/ 	.word	0x00000000


	//----- nvinfo : EIATTR_REGCOUNT
	.align		4
.L_7:
        /*0030*/ 	.byte	0x04, 0x2f
        /*0032*/ 	.short	(.L_9 - .L_8)
	.align		4
.L_8:
        /*0034*/ 	.word	index@(_ZN10layer_norm22ln_bwd_finalize_kernelINS_22Kernel_traits_finalizeILj256EfffffjLb0ELj1024ELj4ENS_18Kernel_traits_baseILj256EfffffjLj1024EEEEELb0ELb1EEEvNS_9BwdParamsE)
        /*0038*/ 	.word	0x0000003f


	//----- nvinfo : EIATTR_FRAME_SIZE
	.align		4
.L_9:
        /*003c*/ 	.byte	0x04, 0x11
        /*003e*/ 	.short	(.L_11 - .L_10)
	.align		4
.L_10:
        /*0040*/ 	.word	index@(_ZN10layer_norm22ln_bwd_finalize_kernelINS_22Kernel_traits_finalizeILj256EfffffjLb0ELj1024ELj4ENS_18Kernel_traits_baseILj256EfffffjLj1024EEEEELb0ELb1EEEvNS_9BwdParamsE)
        /*0044*/ 	.word	0x00000000


	//----- nvinfo : EIATTR_REGCOUNT
	.align		4
.L_11:
        /*0048*/ 	.byte	0x04, 0x2f
        /*004a*/ 	.short	(.L_13 - .L_12)
	.align		4
.L_12:
        /*004c*/ 	.word	index@(_ZN10layer_norm31ln_parallel_residual_bwd_kernelINS_13Kernel_traitsIfffffjLj256ELj1ELj4ELj1ELj16ENS_18Kernel_traits_baseILj256EfffffjLj128EEEEELb1ELb1ELb0EEEvNS_9BwdParamsE)
        /*0050*/ 	.word	0x00000058


	//----- nvinfo : EIATTR_FRAME_SIZE
	.align		4
.L_13:
        /*0054*/ 	.byte	0x04, 0x11
        /*0056*/ 	.short	(.L_15 - .L_14)
	.align		4
.L_14:
        /*0058*/ 	.word	index@(_ZN10layer_norm31ln_parallel_residual_bwd_kernelINS_13Kernel_traitsIfffffjLj256ELj1ELj4ELj1ELj16ENS_18Kernel_traits_baseILj256EfffffjLj128EEEEELb1ELb1ELb0EEEvNS_9BwdParamsE)
        /*005c*/ 	.word	0x00000000


	//----- nvinfo : EIATTR_REGCOUNT
	.align		4
.L_15:
        /*0060*/ 	.byte	0x04, 0x2f
        /*0062*/ 	.short	(.L_17 - .L_16)
	.align		4
.L_16:
        /*0064*/ 	.word	index@(_ZN10layer_norm40ln_parallel_residual_bwd_finalize_kernelINS_22Kernel_traits_finalizeILj256EfffffjLb0ELj1024ELj4ENS_18Kernel_traits_baseILj256EfffffjLj1024EEEEELb0EEEvNS_9BwdParamsE)
        /*0068*/ 	.word	0x00000020


	//----- nvinfo : EIATTR_FRAME_SIZE
	.align		4
.L_17:
        /*006c*/ 	.byte	0x04, 0x11
        /*006e*/ 	.short	(.L_19 - .L_18)
	.align		4
.L_18:
        /*0070*/ 	.word	index@(_ZN10layer_norm40ln_parallel_residual_bwd_finalize_kernelINS_22Kernel_traits_finalizeILj256EfffffjLb0ELj1024ELj4ENS_18Kernel_traits_baseILj256EfffffjLj1024EEEEELb0EEEvNS_9BwdParamsE)
        /*0074*/ 	.word	0x00000000


	//----- nvinfo : EIATTR_REGCOUNT
	.align		4
.L_19:
        /*0078*/ 	.byte	0x04, 0x2f
        /*007a*/ 	.short	(.L_21 - .L_20)
	.align		4
.L_20:
        /*007c*/ 	.word	index@(_ZN10layer_norm22ln_bwd_finalize_kernelINS_22Kernel_traits_finalizeILj256EfffffjLb0ELj1024ELj4ENS_18Kernel_traits_baseILj256EfffffjLj1024EEEEELb0ELb0EEEvNS_9BwdParamsE)
        /*0080*/ 	.word	0x0000003f


	//----- nvinfo : EIATTR_FRAME_SIZE
	.align		4
.L_21:
        /*0084*/ 	.byte	0x04, 0x11
        /*0086*/ 	.short	(.L_23 - .L_22)
	.align		4
.L_22:
        /*0088*/ 	.word	index@(_ZN10layer_norm22ln_bwd_finalize_kernelINS_22Kernel_traits_finalizeILj256EfffffjLb0ELj1024ELj4ENS_18Kernel_traits_baseILj256EfffffjLj1024EEEEELb0ELb0EEEvNS_9BwdParamsE)
        /*008c*/ 	.word	0x00000000


	//----- nvinfo : EIATTR_REGCOUNT
	.align		4
.L_23:
        /*0090*/ 	.byte	0x04, 0x2f
        /*0092*/ 	.short	(.L_25 - .L_24)
	.align		4
.L_24:
        /*0094*/ 	.word	index@(_ZN10layer_norm31ln_parallel_residual_bwd_kernelINS_13Kernel_traitsIfffffjLj256ELj1ELj4ELj1ELj16ENS_18Kernel_traits_baseILj256EfffffjLj128EEEEELb1ELb0ELb1EEEvNS_9BwdParamsE)
        /*0098*/ 	.word	0x00000072


	//----- nvinfo : EIATTR_FRAME_SIZE
	.align		4
.L_25:
        /*009c*/ 	.byte	0x04, 0x11
        /*009e*/ 	.short	(.L_27 - .L_26)
	.align		4
.L_26:
        /*00a0*/ 	.word	index@(_ZN10layer_norm31ln_parallel_residual_bwd_kernelINS_13Kernel_traitsIfffffjLj256ELj1ELj4ELj1ELj16ENS_18Kernel_traits_baseILj256EfffffjLj128EEEEELb1ELb0ELb1EEEvNS_9BwdParamsE)
        /*00a4*/ 	.word	0x00000000


	//----- nvinfo : EIATTR_REGCOUNT
	.align		4
.L_27:
        /*00a8*/ 	.byte	0x04, 0x2f
        /*00aa*/ 	.short	(.L_29 - .L_28)
	.align		4
.L_28:
        /*00ac*/ 	.word	index@(_ZN10layer_norm31ln_parallel_residual_bwd_kernelINS_13Kernel_traitsIfffffjLj256ELj1ELj4ELj1ELj16ENS_18Kernel_traits_baseILj256EfffffjLj128EEEEELb1ELb0ELb0EEEvNS_9BwdParamsE)
        /*00b0*/ 	.word	0x0000006e


	//----- nvinfo : EIATTR_FRAME_SIZE
	.align		4
.L_29:
        /*00b4*/ 	.byte	0x04, 0x11
        /*00b6*/ 	.short	(.L_31 - .L_30)
	.align		4
.L_30:
        /*00b8*/ 	.word	index@(_ZN10layer_norm31ln_parallel_residual_bwd_kernelINS_13Kernel_traitsIfffffjLj256ELj1ELj4ELj1ELj16ENS_18Kernel_traits_baseILj256EfffffjLj128EEEEELb1ELb0ELb0EEEvNS_9BwdParamsE)
        /*00bc*/ 	.word	0x00000000


	//----- nvinfo : EIATTR_REGCOUNT
	.align		4
.L_31:
        /*00c0*/ 	.byte	0x04, 0x2f
        /*00c2*/ 	.short	(.L_33 - .L_32)
	.align		4
.L_32:
        /*00c4*/ 	.word	index@(_ZN10layer_norm31ln_parallel_residual_bwd_kernelINS_13Kernel_traitsIfffffjLj256ELj1ELj4ELj1ELj16ENS_18Kernel_traits_baseILj256EfffffjLj128EEEEELb0ELb1ELb1EEEvNS_9BwdParamsE)
        /*00c8*/ 	.word	0x00000056


	//----- nvinfo : EIATTR_FRAME_SIZE
	.align		4
.L_33:
        /*00cc*/ 	.byte	0x04, 0x11
        /*00ce*/ 	.short	(.L_35 - .L_34)
	.align		4
.L_34:
        /*00d0*/ 	.word	index@(_ZN10layer_norm31ln_parallel_residual_bwd_kernelINS_13Kernel_traitsIfffffjLj256ELj1ELj4ELj1ELj16ENS_18Kernel_traits_baseILj256EfffffjLj128EEEEELb0ELb1ELb1EEEvNS_9BwdParamsE)
        /*00d4*/ 	.word	0x00000000


	//----- nvinfo : EIATTR_REGCOUNT
	.align		4
.L_35:
        /*00d8*/ 	.byte	0x04, 0x2f
        /*00da*/ 	.short	(.L_37 - .L_36)
	.align		4
.L_36:
        /*00dc*/ 	.word	index@(_ZN10layer_norm31ln_parallel_residual_bwd_kernelINS_13Kernel_traitsIfffffjLj256ELj1ELj4ELj1ELj16ENS_18Kernel_traits_baseILj256EfffffjLj128EEEEELb0ELb1ELb0EEEvNS_9BwdParamsE)
        /*00e0*/ 	.word	0x00000050


	//----- nvinfo : EIATTR_FRAME_SIZE
	.align		4
.L_37:
        /*00e4*/ 	.byte	0x04, 0x11
        /*00e6*/ 	.short	(.L_39 - .L_38)
	.align		4
.L_38:
        /*00e8*/ 	.word	index@(_ZN10layer_norm31ln_parallel_residual_bwd_kernelINS_13Kernel_traitsIfffffjLj256ELj1ELj4ELj1ELj16ENS_18Kernel_traits_baseILj256EfffffjLj128EEEEELb0ELb1ELb0EEEvNS_9BwdParamsE)
        /*00ec*/ 	.word	0x00000000


	//----- nvinfo : EIATTR_REGCOUNT
	.align		4
.L_39:
        /*00f0*/ 	.byte	0x04, 0x2f
        /*00f2*/ 	.short	(.L_41 - .L_40)
	.align		4
.L_40:
        /*00f4*/ 	.word	index@(_ZN10layer_norm31ln_parallel_residual_bwd_kernelINS_13Kernel_traitsIfffffjLj256ELj1ELj4ELj1ELj16ENS_18Kernel_traits_baseILj256EfffffjLj128EEEEELb0ELb0ELb1EEEvNS_9BwdParamsE)
        /*00f8*/ 	.word	0x00000066


	//----- nvinfo : EIATTR_FRAME_SIZE
	.align		4
.L_41:
        /*00fc*/ 	.byte	0x04, 0x11
        /*00fe*/ 	.short	(.L_43 - .L_42)
	.align		4
.L_42:
        /*0100*/ 	.word	index@(_ZN10layer_norm31ln_parallel_residual_bwd_kernelINS_13Kernel_traitsIfffffjLj256ELj1ELj4ELj1ELj16ENS_18Kernel_traits_baseILj256EfffffjLj128EEEEELb0ELb0ELb1EEEvNS_9BwdParamsE)
        /*0104*/ 	.word	0x00000000


	//----- nvinfo : EIATTR_REGCOUNT
	.align		4
.L_43:
        /*0108*/ 	.byte	0x04, 0x2f
        /*010a*/ 	.short	(.L_45 - .L_44)
	.align		4
.L_44:
        /*010c*/ 	.word	index@(_ZN10layer_norm31ln_parallel_residual_bwd_kernelINS_13Kernel_traitsIfffffjLj256ELj1ELj4ELj1ELj16ENS_18Kernel_traits_baseILj256EfffffjLj128EEEEELb0ELb0ELb0EEEvNS_9BwdParamsE)
        /*0110*/ 	.word	0x0000006a


	//----- nvinfo : EIATTR_FRAME_SIZE
	.align		4
.L_45:
        /*0114*/ 	.byte	0x04, 0x11
        /*0116*/ 	.short	(.L_47 - .L_46)
	.align		4
.L_46:
        /*0118*/ 	.word	index@(_ZN10layer_norm31ln_parallel_residual_bwd_kernelINS_13Kernel_traitsIfffffjLj256ELj1ELj4ELj1ELj16ENS_18Kernel_traits_baseILj256EfffffjLj128EEEEELb0ELb0ELb0EEEvNS_9BwdParamsE)
        /*011c*/ 	.word	0x00000000


	//----- nvinfo : EIATTR_REGCOUNT
	.align		4
.L_47:
        /*0120*/ 	.byte	0x04, 0x2f
        /*0122*/ 	.short	(.L_49 - .L_48)
	.align		4
.L_48:
        /*0124*/ 	.word	index@(_ZN10layer_norm31ln_parallel_residual_bwd_kernelINS_13Kernel_traitsI6__halfffffjLj256ELj1ELj4ELj1ELj16ENS_18Kernel_traits_baseILj256ES2_ffffjLj128EEEEELb1ELb1ELb1EEEvNS_9BwdParamsE)
        /*0128*/ 	.word	0x00000050


	//----- nvinfo : EIATTR_FRAME_SIZE
	.align		4
.L_49:
        /*012c*/ 	.byte	0x04, 0x11
        /*012e*/ 	.short	(.L_51 - .L_50)
	.align		4
.L_50:
        /*0130*/ 	.word	index@(_ZN10layer_norm31ln_parallel_residual_bwd_kernelINS_13Kernel_traitsI6__halfffffjLj256ELj1ELj4ELj1ELj16ENS_18Kernel_traits_baseILj256ES2_ffffjLj128EEEEELb1ELb1ELb1EEEvNS_9BwdParamsE)
        /*0134*/ 	.word	0x00000000


	//----- nvinfo : EIATTR_REGCOUNT
	.align		4
.L_51:
        /*0138*/ 	.byte	0x04, 0x2f
        /*013a*/ 	.short	(.L_53 - .L_52)
	.align		4
.L_52:
        /*013c*/ 	.word	index@(_ZN10layer_norm40ln_parallel_residual_bwd_finalize_kernelINS_22Kernel_traits_finalizeILj256E6__halfffffjLb0ELj1024ELj4ENS_18Kernel_traits_baseILj256ES2_ffffjLj1024EEEEELb1EEEvNS_9BwdParamsE)
        /*0140*/ 	.word	0x00000020


	//----- nvinfo : EIATTR_FRAME_SIZE
	.align		4
.L_53:
        /*0144*/ 	.byte	0x04, 0x11
        /*0146*/ 	.short	(.L_55 - .L_54)
	.align		4
.L_54:
        /*0148*/ 	.word	index@(_ZN10layer_norm40ln_parallel_residual_bwd_finalize_kernelINS_22Kernel_traits_finalizeILj256E6__halfffffjLb0ELj1024ELj4ENS_18Kernel_traits_baseILj256ES2_ffffjLj1024EEEEELb1EEEvNS_9BwdParamsE)
        /*014c*/ 	.word	0x00000000


	//----- nvinfo : EIATTR_REGCOUNT
	.align		4
.L_55:
        /*0150*/ 	.byte	0x04, 0x2f
        /*0152*/ 	.short	(.L_57 - .L_56)
	.align		4
.L_56:
        /*0154*/ 	.word	index@(_ZN10layer_norm22ln_bwd_finalize_kernelINS_22Kernel_traits_finalizeILj256E6__halfffffjLb0ELj1024ELj4ENS_18Kernel_traits_baseILj256ES2_ffffjLj1024EEEEELb0ELb1EEEvNS_9BwdParamsE)
        /*0158*/ 	.word	0x0000003f


	//----- nvinfo : EIATTR_FRAME_SIZE
	.align		4
.L_57:
        /*015c*/ 	.byte	0x04, 0x11
        /*015e*/ 	.short	(.L_59 - .L_58)
	.align		4
.L_58:
        /*0160*/ 	.word	index@(_ZN10layer_norm22ln_bwd_finalize_kernelINS_22Kernel_traits_finalizeILj256E6__halfffffjLb0ELj1024ELj4ENS_18Kernel_traits_baseILj256ES2_ffffjLj1024EEEEELb0ELb1EEEvNS_9BwdParamsE)
        /*0164*/ 	.word	0x00000000


	//----- nvinfo : EIATTR_REGCOUNT
	.align		4
.L_59:
        /*0168*/ 	.byte	0x04, 0x2f
        /*016a*/ 	.short	(.L_61 - .L_60)
	.align		4
.L_60:
        /*016c*/ 	.word	index@(_ZN10layer_norm31ln_parallel_residual_bwd_kernelINS_13Kernel_traitsI6__halfffffjLj256ELj1ELj4ELj1ELj16ENS_18Kernel_traits_baseILj256ES2_ffffjLj128EEEEELb1ELb1ELb0EEEvNS_9BwdParamsE)
        /*0170*/ 	.word	0x00000053


	//----- nvinfo : EIATTR_FRAME_SIZE
	.align		4
.L_61:
        /*0174*/ 	.byte	0x04, 0x11
        /*0176*/ 	.short	(.L_63 - .L_62)
	.align		4
.L_62:
        /*0178*/ 	.word	index@(_ZN10layer_norm31ln_parallel_residual_bwd_kernelINS_13Kernel_traitsI6__halfffffjLj256ELj1ELj4ELj1ELj16ENS_18Kernel_traits_baseILj256ES2_ffffjLj128EEEEELb1ELb1ELb0EEEvNS_9BwdParamsE)
        /*017c*/ 	.word	0x00000000


	//----- nvinfo : EIATTR_REGCOUNT
	.align		4
.L_63:
        /*0180*/ 	.byte	0x04, 0x2f
        /*0182*/ 	.short	(.L_65 - .L_64)
	.align		4
.L_64:
        /*0184*/ 	.word	index@(_ZN10layer_norm40ln_parallel_residual_bwd_finalize_kernelINS_22Kernel_traits_finalizeILj256E6__halfffffjLb0ELj1024ELj4ENS_18Kernel_traits_baseILj256ES2_ffffjLj1024EEEEELb0EEEvNS_9BwdParamsE)
        /*0188*/ 	.word	0x00000020


	//----- nvinfo : EIATTR_FRAME_SIZE
	.align		4
.L_65:
        /*018c*/ 	.byte	0x04, 0x11
        /*018e*/ 	.short	(.L_67 - .L_66)
	.align		4
.L_66:
        /*0190*/ 	.word	index@(_ZN10layer_norm40ln_parallel_residual_bwd_finalize_kernelINS_22Kernel_traits_finalizeILj256E6__halfffffjLb0ELj1024ELj4ENS_18Kernel_traits_baseILj256ES2_ffffjLj1024EEEEELb0EEEvNS_9BwdParamsE)
        /*0194*/ 	.word	0x00000000


	//----- nvinfo : EIATTR_REGCOUNT
	.align		4
.L_67:
        /*0198*/ 	.byte	0x04, 0x2f
        /*019a*/ 	.short	(.L_69 - .L_68)
	.align		4
.L_68:
        /*019c*/ 	.word	index@(_ZN10layer_norm22ln_bwd_finalize_kernelINS_22Kernel_traits_finalizeILj256E6__halfffffjLb0ELj1024ELj4ENS_18Kernel_traits_baseILj256ES2_ffffjLj1024EEEEELb0ELb0EEEvNS_9BwdParamsE)
        /*01a0*/ 	.word	0x0000003f


	//----- nvinfo : EIATTR_FRAME_SIZE
	.align		4
.L_69:
        /*01a4*/ 	.byte	0x04, 0x11
        /*01a6*/ 	.short	(.L_71 - .L_70)
	.align		4
.L_70:
        /*01a8*/ 	.word	index@(_ZN10layer_norm22ln_bwd_finalize_kernelINS_22Kernel_traits_finalizeILj256E6__halfffffjLb0ELj1024ELj4ENS_18Kernel_traits_baseILj256ES2_ffffjLj1024EEEEELb0ELb0EEEvNS_9BwdParamsE)
        /*01ac*/ 	.word	0x00000000


	//----- nvinfo : EIATTR_REGCOUNT
	.align		4
.L_71:
        /*01b0*/ 	.byte	0x04, 0x2f
        /*01b2*/ 	.short	(.L_73 - .L_72)
	.align		4
.L_72:
        /*01b4*/ 	.word	index@(_ZN10layer_norm31ln_parallel_residual_bwd_kernelINS_13Kernel_traitsI6__halfffffjLj256ELj1ELj4ELj1ELj16ENS_18Kernel_traits_baseILj256ES2_ffffjLj128EEEEELb1ELb0ELb1EEEvNS_9BwdParamsE)
        /*01b8*/ 	.word	0x00000073


	//----- nvinfo : EIATTR_FRAME_SIZE
	.align		4
.L_73:
        /*01bc*/ 	.byte	0x04, 0x11
        /*01be*/ 	.short	(.L_75 - .L_74)
	.align		4
.L_74:
        /*01c0*/ 	.word	index@(_ZN10layer_norm31ln_parallel_residual_bwd_kernelINS_13Kernel_traitsI6__halfffffjLj256ELj1ELj4ELj1ELj16ENS_18Kernel_traits_baseILj256ES2_ffffjLj128EEEEELb1ELb0ELb1EEEvNS_9BwdParamsE)
        /*01c4*/ 	.word	0x00000000


	//----- nvinfo : EIATTR_REGCOUNT
	.align		4
.L_75:
        /*01c8*/ 	.byte	0x04, 0x2f
        /*01ca*/ 	.short	(.L_77 - .L_76)
	.align		4
.L_76:
        /*01cc*/ 	.word	index@(_ZN10layer_norm31ln_parallel_residual_bwd_kernelINS_13Kernel_traitsI6__halfffffjLj256ELj1ELj4ELj1ELj16ENS_18Kernel_traits_baseILj256ES2_ffffjLj128EEEEELb1ELb0ELb0EEEvNS_9BwdParamsE)
        /*01d0*/ 	.word	0x0000006b


	//----- nvinfo : EIATTR_FRAME_SIZE
	.align		4
.L_77:
        /*01d4*/ 	.byte	0x04, 0x11
        /*01d6*/ 	.short	(.L_79 - .L_78)
	.align		4
.L_78:
        /*01d8*/ 	.word	index@(_ZN10layer_norm31ln_parallel_residual_bwd_kernelINS_13Kernel_traitsI6__halfffffjLj256ELj1ELj4ELj1ELj16ENS_18Kernel_traits_baseILj256ES2_ffffjLj128EEEEELb1ELb0ELb0EEEvNS_9BwdParamsE)
        /*01dc*/ 	.word	0x00000000


	//----- nvinfo : EIATTR_REGCOUNT
	.align		4
.L_79:
        /*01e0*/ 	.byte	0x04, 0x2f
        /*01e2*/ 	.short	(.L_81 - .L_80)
	.align		4
.L_80:
        /*01e4*/ 	.word	index@(_ZN10layer_norm31ln_parallel_residual_bwd_kernelINS_13Kernel_traitsI6__halfffffjLj256ELj1ELj4ELj1ELj16ENS_18Kernel_traits_baseILj256ES2_ffffjLj128EEEEELb0ELb1ELb1EEEvNS_9BwdParamsE)
        /*01e8*/ 	.word	0x00000055


	//----- nvinfo : EIATTR_FRAME_SIZE
	.align		4
.L_81:
        /*01ec*/ 	.byte	0x04, 0x11
        /*01ee*/ 	.short	(.L_83 - .L_82)
	.align		4
.L_82:
        /*01f0*/ 	.word	index@(_ZN10layer_norm31ln_parallel_residual_bwd_kernelINS_13Kernel_traitsI6__halfffffjLj256ELj1ELj4ELj1ELj16ENS_18Kernel_traits_baseILj256ES2_ffffjLj128EEEEELb0ELb1ELb1EEEvNS_9BwdParamsE)
        /*01f4*/ 	.word	0x00000000


	//----- nvinfo : EIATTR_REGCOUNT
	.align		4
.L_83:
        /*01f8*/ 	.byte	0x04, 0x2f
        /*01fa*/ 	.short	(.L_85 - .L_84)
	.align		4
.L_84:
        /*01fc*/ 	.word	index@(_ZN10layer_norm31ln_parallel_residual_bwd_kernelINS_13Kernel_traitsI6__halfffffjLj256ELj1ELj4ELj1ELj16ENS_18Kernel_traits_baseILj256ES2_ffffjLj128EEEEELb0ELb1ELb0EEEvNS_9BwdParamsE)
        /*0200*/ 	.word	0x0000004b


	//----- nvinfo : EIATTR_FRAME_SIZE
	.align		4
.L_85:
        /*0204*/ 	.byte	0x04, 0x11
        /*0206*/ 	.short	(.L_87 - .L_86)
	.align		4
.L_86:
        /*0208*/ 	.word	index@(_ZN10layer_norm31ln_parallel_residual_bwd_kernelINS_13Kernel_traitsI6__halfffffjLj256ELj1ELj4ELj1ELj16ENS_18Kernel_traits_baseILj256ES2_ffffjLj128EEEEELb0ELb1ELb0EEEvNS_9BwdParamsE)
        /*020c*/ 	.word	0x00000000


	//----- nvinfo : EIATTR_REGCOUNT
	.align		4
.L_87:
        /*0210*/ 	.byte	0x04, 0x2f
        /*0212*/ 	.short	(.L_89 - .L_88)
	.align		4
.L_88:
        /*0214*/ 	.word	index@(_ZN10layer_norm31ln_parallel_residual_bwd_kernelINS_13Kernel_traitsI6__halfffffjLj256ELj1ELj4ELj1ELj16ENS_18Kernel_traits_baseILj256ES2_ffffjLj128EEEEELb0ELb0ELb1EEEvNS_9BwdParamsE)
        /*0218*/ 	.word	0x00000060


	//----- nvinfo : EIATTR_FRAME_SIZE
	.align		4
.L_89:
        /*021c*/ 	.byte	0x04, 0x11
        /*021e*/ 	.short	(.L_91 - .L_90)
	.align		4
.L_90:
        /*0220*/ 	.word	index@(_ZN10layer_norm31ln_parallel_residual_bwd_kernelINS_13Kernel_traitsI6__halfffffjLj256ELj1ELj4ELj1ELj16ENS_18Kernel_traits_baseILj256ES2_ffffjLj128EEEEELb0ELb0ELb1EEEvNS_9BwdParamsE)
        /*0224*/ 	.word	0x00000000


	//----- nvinfo : EIATTR_REGCOUNT
	.align		4
.L_91:
        /*0228*/ 	.byte	0x04, 0x2f
        /*022a*/ 	.short	(.L_93 - .L_92)
	.align		4
.L_92:
        /*022c*/ 	.word	index@(_ZN10layer_norm31ln_parallel_residual_bwd_kernelINS_13Kernel_traitsI6__halfffffjLj256ELj1ELj4ELj1ELj16ENS_18Kernel_traits_baseILj256ES2_ffffjLj128EEEEELb0ELb0ELb0EEEvNS_9BwdParamsE)
        /*0230*/ 	.word	0x00000066


	//----- nvinfo : EIATTR_FRAME_SIZE
	.align		4
.L_93:
        /*0234*/ 	.byte	0x04, 0x11
        /*0236*/ 	.short	(.L_95 - .L_94)
	.align		4
.L_94:
        /*0238*/ 	.word	index@(_ZN10layer_norm31ln_parallel_residual_bwd_kernelINS_13Kernel_traitsI6__halfffffjLj256ELj1ELj4ELj1ELj16ENS_18Kernel_traits_baseILj256ES2_ffffjLj128EEEEELb0ELb0ELb0EEEvNS_9BwdParamsE)
        /*023c*/ 	.word	0x00000000


	//----- nvinfo : EIATTR_REGCOUNT
	.align		4
.L_95:
        /*0240*/ 	.byte	0x04, 0x2f
        /*0242*/ 	.short	(.L_97 - .L_96)
	.align		4
.L_96:
        /*0244*/ 	.word	index@(_ZN10layer_norm31ln_parallel_residual_bwd_kernelINS_13Kernel_traitsIf6__halffS2_fjLj256ELj1ELj4ELj1ELj16ENS_18Kernel_traits_baseILj256EfS2_fS2_fjLj128EEEEELb1ELb1ELb1EEEvNS_9BwdParamsE)
        /*0248*/ 	.word	0x00000060


	//----- nvinfo : EIATTR_FRAME_SIZE
	.align		4
.L_97:
        /*024c*/ 	.byte	0x04, 0x11
        /*024e*/ 	.short	(.L_99 - .L_98)
	.align		4
.L_98:
        /*0250*/ 	.word	index@(_ZN10layer_norm31ln_parallel_residual_bwd_kernelINS_13Kernel_traitsIf6__halffS2_fjLj256ELj1ELj4ELj1ELj16ENS_18Kernel_traits_baseILj256EfS2_fS2_fjLj128EEEEELb1ELb1ELb1EEEvNS_9BwdParamsE)
        /*0254*/ 	.word	0x00000000


	//----- nvinfo : EIATTR_REGCOUNT
	.align		4
.L_99:
        /*0258*/ 	.byte	0x04, 0x2f
        /*025a*/ 	.short	(.L_101 - .L_100)
	.align		4
.L_100:
        /*025c*/ 	.word	index@(_ZN10layer_norm40ln_parallel_residual_bwd_finalize_kernelINS_22Kernel_traits_finalizeILj256Ef6__halffS2_fjLb0ELj1024ELj4ENS_18Kernel_traits_baseILj256EfS2_fS2_fjLj1024EEEEELb1EEEvNS_9BwdParamsE)
        /*0260*/ 	.word	0x00000020


	//----- nvinfo : EIATTR_FRAME_SIZE
	.align		4
.L_101:
        /*0264*/ 	.byte	0x04, 0x11
        /*0266*/ 	.short	(.L_103 - .L_102)
	.align		4
.L_102:
        /*0268*/ 	.word	index@(_ZN10layer_norm40ln_parallel_residual_bwd_finalize_kernelINS_22Kernel_traits_finalizeILj256Ef6__halffS2_fjLb0ELj1024ELj4ENS_18Kernel_traits_baseILj256EfS2_fS2_fjLj1024EEEEELb1EEEvNS_9BwdParamsE)
        /*026c*/ 	.word	0x00000000


	//----- nvinfo : EIATTR_REGCOUNT
	.align		4
.L_103:
        /*0270*/ 	.byte	0x04, 0x2f
        /*0272*/ 	.short	(.L_105 - .L_104)
	.align		4
.L_104:
        /*0274*/ 	.word	index@(_ZN10layer_norm22ln_bwd_finalize_kernelINS_22Kernel_traits_finalizeILj256Ef6__halffS2_fjLb0ELj1024ELj4ENS_18Kernel_traits_baseILj256EfS2_fS2_fjLj1024EEEEELb0ELb1EEEvNS_9BwdParamsE)
        /*0278*/ 	.word	0x0000003f


	//----- nvinfo : EIATTR_FRAME_SIZE
	.align		4
.L_105:
        /*027c*/ 	.byte	0x04, 0x11
        /*027e*/ 	.short	(.L_107 - .L_106)
	.align		4
.L_106:
        /*0280*/ 	.word	index@(_ZN10layer_norm22ln_bwd_finalize_kernelINS_22Kernel_traits_finalizeILj256Ef6__halffS2_fjLb0ELj1024ELj4ENS_18Kernel_traits_baseILj256EfS2_fS2_fjLj1024EEEEELb0ELb1EEEvNS_9BwdParamsE)
        /*0284*/ 	.word	0x00000000


	//----- nvinfo : EIATTR_REGCOUNT
	.align		4
.L_107:
        /*0288*/ 	.byte	0x04, 0x2f
        /*028a*/ 	.short	(.L_109 - .L_108)
	.align		4
.L_108:
        /*028c*/ 	.word	index@(_ZN10layer_norm31ln_parallel_residual_bwd_kernelINS_13Kernel_traitsIf6__halffS2_fjLj256ELj1ELj4ELj1ELj16ENS_18Kernel_traits_baseILj256EfS2_fS2_fjLj128EEEEELb1ELb1ELb0EEEvNS_9BwdParamsE)
        /*0290*/ 	.word	0x00000060


	//----- nvinfo : EIATTR_FRAME_SIZE
	.align		4
.L_109:
        /*0294*/ 	.byte	0x04, 0x11
        /*0296*/ 	.short	(.L_111 - .L_110)
	.align		4
.L_110:
        /*0298*/ 	.word	index@(_ZN10layer_norm31ln_parallel_residual_bwd_kernelINS_13Kernel_traitsIf6__halffS2_fjLj256ELj1ELj4ELj1ELj16ENS_18Kernel_traits_baseILj256EfS2_fS2_fjLj128EEEEELb1ELb1ELb0EEEvNS_9BwdParamsE)
        /*029c*/ 	.word	0x00000000


	//----- nvinfo : EIATTR_REGCOUNT
	.align		4
.L_111:
        /*02a0*/ 	.byte	0x04, 0x2f
        /*02a2*/ 	.short	(.L_113 - .L_112)
	.align		4
.L_112:
        /*02a4*/ 	.word	index@(_ZN10layer_norm40ln_parallel_residual_bwd_finalize_kernelINS_22Kernel_traits_finalizeILj256Ef6__halffS2_fjLb0ELj1024ELj4ENS_18Kernel_traits_baseILj256EfS2_fS2_fjLj1024EEEEELb0EEEvNS_9BwdParamsE)
        /*02a8*/ 	.word	0x00000020


	//----- nvinfo : EIATTR_FRAME_SIZE
	.align		4
.L_113:
        /*02ac*/ 	.byte	0x04, 0x11
        /*02ae*/ 	.short	(.L_115 - .L_114)
	.align		4
.L_114:
        /*02b0*/ 	.word	index@(_ZN10layer_norm40ln_parallel_residual_bwd_finalize_kernelINS_22Kernel_traits_finalizeILj256Ef6__halffS2_fjLb0ELj1024ELj4ENS_18Kernel_traits_baseILj256EfS2_fS2_fjLj1024EEEEELb0EEEvNS_9BwdParamsE)
        /*02b4*/ 	.word	0x00000000


	//----- nvinfo : EIATTR_REGCOUNT
	.align		4
.L_115:
        /*02b8*/ 	.byte	0x04, 0x2f
        /*02ba*/ 	.short	(.L_117 - .L_116)
	.align		4
.L_116:
        /*02bc*/ 	.word	index@(_ZN10layer_norm22ln_bwd_finalize_kernelINS_22Kernel_traits_finalizeILj256Ef6__halffS2_fjLb0ELj1024ELj4ENS_18Kernel_traits_baseILj256EfS2_fS2_fjLj1024EEEEELb0ELb0EEEvNS_9BwdParamsE)
        /*02c0*/ 	.word	0x0000003f


	//----- nvinfo : EIATTR_FRAME_SIZE
	.align		4
.L_117:
        /*02c4*/ 	.byte	0x04, 0x11
        /*02c6*/ 	.short	(.L_119 - .L_118)
	.align		4
.L_118:
        /*02c8*/ 	.word	index@(_ZN10layer_norm22ln_bwd_finalize_kernelINS_22Kernel_traits_finalizeILj256Ef6__halffS2_fjLb0ELj1024ELj4ENS_18Kernel_traits_baseILj256EfS2_fS2_fjLj1024EEEEELb0ELb0EEEvNS_9BwdParamsE)
        /*02cc*/ 	.word	0x00000000


	//----- nvinfo : EIATTR_REGCOUNT
	.align		4
.L_119:
        /*02d0*/ 	.byte	0x04, 0x2f
        /*02d2*/ 	.short	(.L_121 - .L_120)
	.align		4
.L_120:
        /*02d4*/ 	.word	index@(_ZN10layer_norm31ln_parallel_residual_bwd_kernelINS_13Kernel_traitsIf6__halffS2_fjLj256ELj1ELj4ELj1ELj16ENS_18Kernel_traits_baseILj256EfS2_fS2_fjLj128EEEEELb1ELb0ELb1EEEvNS_9BwdParamsE)
        /*02d8*/ 	.word	0x0000007e


	//----- nvinfo : EIATTR_FRAME_SIZE
	.align		4
.L_121:
        /*02dc*/ 	.byte	0x04, 0x11
        /*02de*/ 	.short	(.L_123 - .L_122)
	.align		4
.L_122:
        /*02e0*/ 	.word	index@(_ZN10layer_norm31ln_parallel_residual_bwd_kernelINS_13Kernel_traitsIf6__halffS2_fjLj256ELj1ELj4ELj1ELj16ENS_18Kernel_traits_baseILj256EfS2_fS2_fjLj128EEEEELb1ELb0ELb1EEEvNS_9BwdParamsE)
        /*02e4*/ 	.word	0x00000000


	//----- nvinfo : EIATTR_REGCOUNT
	.align		4
.L_123:
        /*02e8*/ 	.byte	0x04, 0x2f
        /*02ea*/ 	.short	(.L_125 - .L_124)
	.align		4
.L_124:
        /*02ec*/ 	.word	index@(_ZN10layer_norm31ln_parallel_residual_bwd_kernelINS_13Kernel_traitsIf6__halffS2_fjLj256ELj1ELj4ELj1ELj16ENS_18Kernel_traits_baseILj256EfS2_fS2_fjLj128EEEEELb1ELb0ELb0EEEvNS_9BwdParamsE)
        /*02f0*/ 	.word	0x0000007c


	//----- nvinfo : EIATTR_FRAME_SIZE
	.align		4
.L_125:
        /*02f4*/ 	.byte	0x04, 0x11
        /*02f6*/ 	.short	(.L_127 - .L_126)
	.align		4
.L_126:
        /*02f8*/ 	.word	index@(_ZN10layer_norm31ln_parallel_residual_bwd_kernelINS_13Kernel_traitsIf6__halffS2_fjLj256ELj1ELj4ELj1ELj16ENS_18Kernel_traits_baseILj256EfS2_fS2_fjLj128EEEEELb1ELb0ELb0EEEvNS_9BwdParamsE)
        /*02fc*/ 	.word	0x00000000


	//----- nvinfo : EIATTR_REGCOUNT
	.align		4
.L_127:
        /*0300*/ 	.byte	0x04, 0x2f
        /*0302*/ 	.short	(.L_129 - .L_128)
	.align		4
.L_128:
        /*0304*/ 	.word	index@(_ZN10layer_norm31ln_parallel_residual_bwd_kernelINS_13Kernel_traitsIf6__halffS2_fjLj256ELj1ELj4ELj1ELj16ENS_18Kernel_traits_baseILj256EfS2_fS2_fjLj128EEEEELb0ELb1ELb1EEEvNS_9BwdParamsE)
        /*0308*/ 	.word	0x00000050


	//----- nvinfo : EIATTR_FRAME_SIZE
	.align		4
.L_129:
        /*030c*/ 	.byte	0x04, 0x11
        /*030e*/ 	.short	(.L_131 - .L_130)
	.align		4
.L_130:
        /*0310*/ 	.word	index@(_ZN10layer_norm31ln_parallel_residual_bwd_kernelINS_13Kernel_traitsIf6__halffS2_fjLj256ELj1ELj4ELj1ELj16ENS_18Kernel_traits_baseILj256EfS2_fS2_fjLj128EEEEELb0ELb1ELb1EEEvNS_9BwdParamsE)
        /*0314*/ 	.word	0x00000000


	//----- nvinfo : EIATTR_REGCOUNT
	.align		4
.L_131:
        /*0318*/ 	.byte	0x04, 0x2f
        /*031a*/ 	.short	(.L_133 - .L_132)
	.align		4
.L_132:
        /*031c*/ 	.word	index@(_ZN10layer_norm31ln_parallel_residual_bwd_kernelINS_13Kernel_traitsIf6__halffS2_fjLj256ELj1ELj4ELj1ELj16ENS_18Kernel_traits_baseILj256EfS2_fS2_fjLj128EEEEELb0ELb1ELb0EEEvNS_9BwdParamsE)
        /*0320*/ 	.word	0x00000050


	//----- nvinfo : EIATTR_FRAME_SIZE
	.align		4
.L_133:
        /*0324*/ 	.byte	0x04, 0x11
        /*0326*/ 	.short	(.L_135 - .L_134)
	.align		4
.L_134:
        /*0328*/ 	.word	index@(_ZN10layer_norm31ln_parallel_residual_bwd_kernelINS_13Kernel_traitsIf6__halffS2_fjLj256ELj1ELj4ELj1ELj16ENS_18Kernel_traits_baseILj256EfS2_fS2_fjLj128EEEEELb0ELb1ELb0EEEvNS_9BwdParamsE)
        /*032c*/ 	.word	0x00000000


	//----- nvinfo : EIATTR_REGCOUNT
	.align		4
.L_135:
        /*0330*/ 	.byte	0x04, 0x2f
        /*0332*/ 	.short	(.L_137 - .L_136)
	.align		4
.L_136:
        /*0334*/ 	.word	index@(_ZN10layer_norm31ln_parallel_residual_bwd_kernelINS_13Kernel_traitsIf6__halffS2_fjLj256ELj1ELj4ELj1ELj16ENS_18Kernel_traits_baseILj256EfS2_fS2_fjLj128EEEEELb0ELb0ELb1EEEvNS_9BwdParamsE)
        /*0338*/ 	.word	0x0000006a


	//----- nvinfo : EIATTR_FRAME_SIZE
	.align		4
.L_137:
        /*033c*/ 	.byte	0x04, 0x11
        /*033e*/ 	.short	(.L_139 - .L_138)
	.align		4
.L_138:
        /*0340*/ 	.word	index@(_ZN10layer_norm31ln_parallel_residual_bwd_kernelINS_13Kernel_traitsIf6__halffS2_fjLj256ELj1ELj4ELj1ELj16ENS_18Kernel_traits_baseILj256EfS2_fS2_fjLj128EEEEELb0ELb0ELb1EEEvNS_9BwdParamsE)
        /*0344*/ 	.word	0x00000000


	//----- nvinfo : EIATTR_REGCOUNT
	.align		4
.L_139:
        /*0348*/ 	.byte	0x04, 0x2f
        /*034a*/ 	.short	(.L_141 - .L_140)
	.align		4
.L_140:
        /*034c*/ 	.word	index@(_ZN10layer_norm31ln_parallel_residual_bwd_kernelINS_13Kernel_traitsIf6__halffS2_fjLj256ELj1ELj4ELj1ELj16ENS_18Kernel_traits_baseILj256EfS2_fS2_fjLj128EEEEELb0ELb0ELb0EEEvNS_9BwdParamsE)
        /*0350*/ 	.word	0x00000075


	//----- nvinfo : EIATTR_FRAME_SIZE
	.align		4
.L_141:
        /*0354*/ 	.byte	0x04, 0x11
        /*0356*/ 	.short	(.L_143 - .L_142)
	.align		4
.L_142:
        /*0358*/ 	.word	index@(_ZN10layer_norm31ln_parallel_residual_bwd_kernelINS_13Kernel_traitsIf6__halffS2_fjLj256ELj1ELj4ELj1ELj16ENS_18Kernel_traits_baseILj256EfS2_fS2_fjLj128EEEEELb0ELb0ELb0EEEvNS_9BwdParamsE)
        /*035c*/ 	.word	0x00000000


	//----- nvinfo : EIATTR_REGCOUNT
	.align		4
.L_143:
        /*0360*/ 	.byte	0x04, 0x2f
        /*0362*/ 	.short	(.L_145 - .L_144)
	.align		4
.L_144:
        /*0364*/ 	.word	index@(_ZN10layer_norm31ln_parallel_residual_bwd_kernelINS_13Kernel_traitsI6__halfS2_fS2_fjLj256ELj1ELj4ELj1ELj16ENS_18Kernel_traits_baseILj256ES2_S2_fS2_fjLj128EEEEELb1ELb1ELb1EEEvNS_9BwdParamsE)
        /*0368*/ 	.word	0x00000060


	//----- nvinfo : EIATTR_FRAME_SIZE
	.align		4
.L_145:
        /*036c*/ 	.byte	0x04, 0x11
        /*036e*/ 	.short	(.L_147 - .L_146)
	.align		4
.L_146:
        /*0370*/ 	.word	index@(_ZN10layer_norm31ln_parallel_residual_bwd_kernelINS_13Kernel_traitsI6__halfS2_fS2_fjLj256ELj1ELj4ELj1ELj16ENS_18Kernel_traits_baseILj256ES2_S2_fS2_fjLj128EEEEELb1ELb1ELb1EEEvNS_9BwdParamsE)
        /*0374*/ 	.word	0x00000000


	//----- nvinfo : EIATTR_REGCOUNT
	.align		4
.L_147:
        /*0378*/ 	.byte	0x04, 0x2f
        /*037a*/ 	.short	(.L_149 - .L_148)
	.align		4
.L_148:
        /*037c*/ 	.word	index@(_ZN10layer_norm40ln_parallel_residual_bwd_finalize_kernelINS_22Kernel_traits_finalizeILj256E6__halfS2_fS2_fjLb0ELj1024ELj4ENS_18Kernel_traits_baseILj256ES2_S2_fS2_fjLj1024EEEEELb1EEEvNS_9BwdParamsE)
        /*0380*/ 	.word	0x00000020


	//----- nvinfo : EIATTR_FRAME_SIZE
	.align		4
.L_149:
        /*0384*/ 	.byte	0x04, 0x11
        /*0386*/ 	.short	(.L_151 - .L_150)
	.align		4
.L_150:
        /*0388*/ 	.word	index@(_ZN10layer_norm40ln_parallel_residual_bwd_finalize_kernelINS_22Kernel_traits_finalizeILj256E6__halfS2_fS2_fjLb0ELj1024ELj4ENS_18Kernel_traits_baseILj256ES2_S2_fS2_fjLj1024EEEEELb1EEEvNS_9BwdParamsE)
        /*038c*/ 	.word	0x00000000


	//----- nvinfo : EIATTR_REGCOUNT
	.align		4
.L_151:
        /*0390*/ 	.byte	0x04, 0x2f
        /*0392*/ 	.short	(.L_153 - .L_152)
	.align		4
.L_152:
        /*0394*/ 	.word	index@(_ZN10layer_norm22ln_bwd_finalize_kernelINS_22Kernel_traits_finalizeILj256E6__halfS2_fS2_fjLb0ELj1024ELj4ENS_18Kernel_traits_baseILj256ES2_S2_fS2_fjLj1024EEEEELb0ELb1EEEvNS_9BwdParamsE)
        /*0398*/ 	.word	0x0000003f


	//----- nvinfo : EIATTR_FRAME_SIZE
	.align		4
.L_153:
        /*039c*/ 	.byte	0x04, 0x11
        /*039e*/ 	.short	(.L_155 - .L_154)
	.align		4
.L_154:
        /*03a0*/ 	.word	index@(_ZN10layer_norm22ln_bwd_finalize_kernelINS_22Kernel_traits_finalizeILj256E6__halfS2_fS2_fjLb0ELj1024ELj4ENS_18Kernel_traits_baseILj256ES2_S2_fS2_fjLj1024EEEEELb0ELb1EEEvNS_9BwdParamsE)
        /*03a4*/ 	.word	0x00000000


	//----- nvinfo : EIATTR_REGCOUNT
	.align		4
.L_155:
        /*03a8*/ 	.byte	0x04, 0x2f
        /*03aa*/ 	.short	(.L_157 - .L_156)
	.align		4
.L_156:
        /*03ac*/ 	.word	index@(_ZN10layer_norm31ln_parallel_residual_bwd_kernelINS_13Kernel_traitsI6__halfS2_fS2_fjLj256ELj1ELj4ELj1ELj16ENS_18Kernel_traits_baseILj256ES2_S2_fS2_fjLj128EEEEELb1ELb1ELb0EEEvNS_9BwdParamsE)
        /*03b0*/ 	.word	0x0000005f


	//----- nvinfo : EIATTR_FRAME_SIZE
	.align		4
.L_157:
        /*03b4*/ 	.byte	0x04, 0x11
        /*03b6*/ 	.short	(.L_159 - .L_158)
	.align		4
.L_158:
        /*03b8*/ 	.word	index@(_ZN10layer_norm31ln_parallel_residual_bwd_kernelINS_13Kernel_traitsI6__halfS2_fS2_fjLj256ELj1ELj4ELj1ELj16ENS_18Kernel_traits_baseILj256ES2_S2_fS2_fjLj128EEEEELb1ELb1ELb0EEEvNS_9BwdParamsE)
        /*03bc*/ 	.word	0x00000000


	//----- nvinfo : EIATTR_REGCOUNT
	.align		4
.L_159:
        /*03c0*/ 	.byte	0x04, 0x2f
        /*03c2*/ 	.short	(.L_161 - .L_160)
	.align		4
.L_160:
        /*03c4*/ 	.word	index@(_ZN10layer_norm40ln_parallel_residual_bwd_finalize_kernelINS_22Kernel_traits_finalizeILj256E6__halfS2_fS2_fjLb0ELj1024ELj4ENS_18Kernel_traits_baseILj256ES2_S2_fS2_fjLj1024EEEEELb0EEEvNS_9BwdParamsE)
        /*03c8*/ 	.word	0x00000020


	//----- nvinfo : EIATTR_FRAME_SIZE
	.align		4
.L_161:
        /*03cc*/ 	.byte	0x04, 0x11
        /*03ce*/ 	.short	(.L_163 - .L_162)
	.align		4
.L_162:
        /*03d0*/ 	.word	index@(_ZN10layer_norm40ln_parallel_residual_bwd_finalize_kernelINS_22Kernel_traits_finalizeILj256E6__halfS2_fS2_fjLb0ELj1024ELj4ENS_18Kernel_traits_baseILj256ES2_S2_fS2_fjLj1024EEEEELb0EEEvNS_9BwdParamsE)
        /*03d4*/ 	.word	0x00000000


	//----- nvinfo : EIATTR_REGCOUNT
	.align		4
.L_163:
        /*03d8*/ 	.byte	0x04, 0x2f
        /*03da*/ 	.short	(.L_165 - .L_164)
	.align		4
.L_164:
        /*03dc*/ 	.word	index@(_ZN10layer_norm22ln_bwd_finalize_kernelINS_22Kernel_traits_finalizeILj256E6__halfS2_fS2_fjLb0ELj1024ELj4ENS_18Kernel_traits_baseILj256ES2_S2_fS2_fjLj1024EEEEELb0ELb0EEEvNS_9BwdParamsE)
        /*03e0*/ 	.word	0x0000003f


	//----- nvinfo : EIATTR_FRAME_SIZE
	.align		4
.L_165:
        /*03e4*/ 	.byte	0x04, 0x11
        /*03e6*/ 	.short	(.L_167 - .L_166)
	.align		4
.L_166:
        /*03e8*/ 	.word	index@(_ZN10layer_norm22ln_bwd_finalize_kernelINS_22Kernel_traits_finalizeILj256E6__halfS2_fS2_fjLb0ELj1024ELj4ENS_18Kernel_traits_baseILj256ES2_S2_fS2_fjLj1024EEEEELb0ELb0EEEvNS_9BwdParamsE)
        /*03ec*/ 	.word	0x00000000


	//----- nvinfo : EIATTR_REGCOUNT
	.align		4
.L_167:
        /*03f0*/ 	.byte	0x04, 0x2f
        /*03f2*/ 	.short	(.L_169 - .L_168)
	.align		4
.L_168:
        /*03f4*/ 	.word	index@(_ZN10layer_norm31ln_parallel_residual_bwd_kernelINS_13Kernel_traitsI6__halfS2_fS2_fjLj256ELj1ELj4ELj1ELj16ENS_18Kernel_traits_baseILj256ES2_S2_fS2_fjLj128EEEEELb1ELb0ELb1EEEvNS_9BwdParamsE)
        /*03f8*/ 	.word	0x0000007e


	//----- nvinfo : EIATTR_FRAME_SIZE
	.align		4
.L_169:
        /*03fc*/ 	.byte	0x04, 0x11
        /*03fe*/ 	.short	(.L_171 - .L_170)
	.align		4
.L_170:
        /*0400*/ 	.word	index@(_ZN10layer_norm31ln_parallel_residual_bwd_kernelINS_13Kernel_traitsI6__halfS2_fS2_fjLj256ELj1ELj4ELj1ELj16ENS_18Kernel_traits_baseILj256ES2_S2_fS2_fjLj128EEEEELb1ELb0ELb1EEEvNS_9BwdParamsE)
        /*0404*/ 	.word	0x00000000


	//----- nvinfo : EIATTR_REGCOUNT
	.align		4
.L_171:
        /*0408*/ 	.byte	0x04, 0x2f
        /*040a*/ 	.short	(.L_173 - .L_172)
	.align		4
.L_172:
        /*040c*/ 	.word	index@(_ZN10layer_norm31ln_parallel_residual_bwd_kernelINS_13Kernel_traitsI6__halfS2_fS2_fjLj256ELj1ELj4ELj1ELj16ENS_18Kernel_traits_baseILj256ES2_S2_fS2_fjLj128EEEEELb1ELb0ELb0EEEvNS_9BwdParamsE)
        /*0410*/ 	.word	0x0000007f


	//----- nvinfo : EIATTR_FRAME_SIZE
	.align		4
.L_173:
        /*0414*/ 	.byte	0x04, 0x11
        /*0416*/ 	.short	(.L_175 - .L_174)
	.align		4
.L_174:
        /*0418*/ 	.word	index@(_ZN10layer_norm31ln_parallel_residual_bwd_kernelINS_13Kernel_traitsI6__halfS2_fS2_fjLj256ELj1ELj4ELj1ELj16ENS_18Kernel_traits_baseILj256ES2_S2_fS2_fjLj128EEEEELb1ELb0ELb0EEEvNS_9BwdParamsE)
        /*041c*/ 	.word	0x00000000


	//----- nvinfo : EIATTR_REGCOUNT
	.align		4
.L_175:
        /*0420*/ 	.byte	0x04, 0x2f
        /*0422*/ 	.short	(.L_177 - .L_176)
	.align		4
.L_176:
        /*0424*/ 	.word	index@(_ZN10layer_norm31ln_parallel_residual_bwd_kernelINS_13Kernel_traitsI6__halfS2_fS2_fjLj256ELj1ELj4ELj1ELj16ENS_18Kernel_traits_baseILj256ES2_S2_fS2_fjLj128EEEEELb0ELb1ELb1EEEvNS_9BwdParamsE)
        /*0428*/ 	.word	0x00000050


	//----- nvinfo : EIATTR_FRAME_SIZE
	.align		4
.L_177:
        /*042c*/ 	.byte	0x04, 0x11
        /*042e*/ 	.short	(.L_179 - .L_178)
	.align		4
.L_178:
        /*0430*/ 	.word	index@(_ZN10layer_norm31ln_parallel_residual_bwd_kernelINS_13Kernel_traitsI6__halfS2_fS2_fjLj256ELj1ELj4ELj1ELj16ENS_18Kernel_traits_baseILj256ES2_S2_fS2_fjLj128EEEEELb0ELb1ELb1EEEvNS_9BwdParamsE)
        /*0434*/ 	.word	0x00000000


	//----- nvinfo : EIATTR_REGCOUNT
	.align		4
.L_179:
        /*0438*/ 	.byte	0x04, 0x2f
        /*043a*/ 	.short	(.L_181 - .L_180)
	.align		4
.L_180:
        /*043c*/ 	.word	index@(_ZN10layer_norm31ln_parallel_residual_bwd_kernelINS_13Kernel_traitsI6__halfS2_fS2_fjLj256ELj1ELj4ELj1ELj16ENS_18Kernel_traits_baseILj256ES2_S2_fS2_fjLj128EEEEELb0ELb1ELb0EEEvNS_9BwdParamsE)
        /*0440*/ 	.word	0x0000004f


	//----- nvinfo : EIATTR_FRAME_SIZE
	.align		4
.L_181:
        /*0444*/ 	.byte	0x04, 0x11
        /*0446*/ 	.short	(.L_183 - .L_182)
	.align		4
.L_182:
        /*0448*/ 	.word	index@(_ZN10layer_norm31ln_parallel_residual_bwd_kernelINS_13Kernel_traitsI6__halfS2_fS2_fjLj256ELj1ELj4ELj1ELj16ENS_18Kernel_traits_baseILj256ES2_S2_fS2_fjLj128EEEEELb0ELb1ELb0EEEvNS_9BwdParamsE)
        /*044c*/ 	.word	0x00000000


	//----- nvinfo : EIATTR_REGCOUNT
	.align		4
.L_183:
        /*0450*/ 	.byte	0x04, 0x2f
        /*0452*/ 	.short	(.L_185 - .L_184)
	.align		4
.L_184:
        /*0454*/ 	.word	index@(_ZN10layer_norm31ln_parallel_residual_bwd_kernelINS_13Kernel_traitsI6__halfS2_fS2_fjLj256ELj1ELj4ELj1ELj16ENS_18Kernel_traits_baseILj256ES2_S2_fS2_fjLj128EEEEELb0ELb0ELb1EEEvNS_9BwdParamsE)
        /*0458*/ 	.word	0x0000006a


	//----- nvinfo : EIATTR_FRAME_SIZE
	.align		4
.L_185:
        /*045c*/ 	.byte	0x04, 0x11
        /*045e*/ 	.short	(.L_187 - .L_186)
	.align		4
.L_186:
        /*0460*/ 	.word	index@(_ZN10layer_norm31ln_parallel_residual_bwd_kernelINS_13Kernel_traitsI6__halfS2_fS2_fjLj256ELj1ELj4ELj1ELj16ENS_18Kernel_traits_baseILj256ES2_S2_fS2_fjLj128EEEEELb0ELb0ELb1EEEvNS_9BwdParamsE)
        /*0464*/ 	.word	0x00000000


	//----- nvinfo : EIATTR_REGCOUNT
	.align		4
.L_187:
        /*0468*/ 	.byte	0x04, 0x2f
        /*046a*/ 	.short	(.L_189 - .L_188)
	.align		4
.L_188:
        /*046c*/ 	.word	index@(_ZN10layer_norm31ln_parallel_residual_bwd_kernelINS_13Kernel_traitsI6__halfS2_fS2_fjLj256ELj1ELj4ELj1ELj16ENS_18Kernel_traits_baseILj256ES2_S2_fS2_fjLj128EEEEELb0ELb0ELb0EEEvNS_9BwdParamsE)
        /*0470*/ 	.word	0x00000060


	//----- nvinfo : EIATTR_FRAME_SIZE
	.align		4
.L_189:
        /*0474*/ 	.byte	0x04, 0x11
        /*0476*/ 	.short	(.L_191 - .L_190)
	.align		4
.L_190:
        /*0478*/ 	.word	index@(_ZN10layer_norm31ln_parallel_residual_bwd_kernelINS_13Kernel_traitsI6__halfS2_fS2_fjLj256ELj1ELj4ELj1ELj16ENS_18Kernel_traits_baseILj256ES2_S2_fS2_fjLj128EEEEELb0ELb0ELb0EEEvNS_9BwdParamsE)
        /*047c*/ 	.word	0x00000000


	//----- nvinfo : EIATTR_REGCOUNT
	.align		4
.L_191:
        /*0480*/ 	.byte	0x04, 0x2f
        /*0482*/ 	.short	(.L_193 - .L_192)
	.align		4
.L_192:
        /*0484*/ 	.word	index@(_ZN10layer_norm31ln_parallel_residual_bwd_kernelINS_13Kernel_traitsIf6__halfS2_S2_fjLj256ELj1ELj4ELj1ELj16ENS_18Kernel_traits_baseILj256EfS2_S2_S2_fjLj128EEEEELb1ELb1ELb1EEEvNS_9BwdParamsE)
        /*0488*/ 	.word	0x0000005b


	//----- nvinfo : EIATTR_FRAME_SIZE
	.align		4
.L_193:
        /*048c*/ 	.byte	0x04, 0x11
        /*048e*/ 	.short	(.L_195 - .L_194)
	.align		4
.L_194:
        /*0490*/ 	.word	index@(_ZN10layer_norm31ln_parallel_residual_bwd_kernelINS_13Kernel_traitsIf6__halfS2_S2_fjLj256ELj1ELj4ELj1ELj16ENS_18Kernel_traits_baseILj256EfS2_S2_S2_fjLj128EEEEELb1ELb1ELb1EEEvNS_9BwdParamsE)
        /*0494*/ 	.word	0x00000000


	//----- nvinfo : EIATTR_REGCOUNT
	.align		4
.L_195:
        /*0498*/ 	.byte	0x04, 0x2f
        /*049a*/ 	.short	(.L_197 - .L_196)
	.align		4
.L_196:
        /*049c*/ 	.word	index@(_ZN10layer_norm40ln_parallel_residual_bwd_finalize_kernelINS_22Kernel_traits_finalizeILj256Ef6__halfS2_S2_fjLb0ELj1024ELj4ENS_18Kernel_traits_baseILj256EfS2_S2_S2_fjLj1024EEEEELb1EEEvNS_9BwdParamsE)
        /*04a0*/ 	.word	0x00000020


	//----- nvinfo : EIATTR_FRAME_SIZE
	.align		4
.L_197:
        /*04a4*/ 	.byte	0x04, 0x11
        /*04a6*/ 	.short	(.L_199 - .L_198)
	.align		4
.L_198:
        /*04a8*/ 	.word	index@(_ZN10layer_norm40ln_parallel_residual_bwd_finalize_kernelINS_22Kernel_traits_finalizeILj256Ef6__halfS2_S2_fjLb0ELj1024ELj4ENS_18Kernel_traits_baseILj256EfS2_S2_S2_fjLj1024EEEEELb1EEEvNS_9BwdParamsE)
        /*04ac*/ 	.word	0x00000000


	//----- nvinfo : EIATTR_REGCOUNT
	.align		4
.L_199:
        /*04b0*/ 	.byte	0x04, 0x2f
        /*04b2*/ 	.short	(.L_201 - .L_200)
	.align		4
.L_200:
        /*04b4*/ 	.word	index@(_ZN10layer_norm22ln_bwd_finalize_kernelINS_22Kernel_traits_finalizeILj256Ef6__halfS2_S2_fjLb0ELj1024ELj4ENS_18Kernel_traits_baseILj256EfS2_S2_S2_fjLj1024EEEEELb0ELb1EEEvNS_9BwdParamsE)
        /*04b8*/ 	.word	0x0000003f


	//----- nvinfo : EIATTR_FRAME_SIZE
	.align		4
.L_201:
        /*04bc*/ 	.byte	0x04, 0x11
        /*04be*/ 	.short	(.L_203 - .L_202)
	.align		4
.L_202:
        /*04c0*/ 	.word	index@(_ZN10layer_norm22ln_bwd_finalize_kernelINS_22Kernel_traits_finalizeILj256Ef6__halfS2_S2_fjLb0ELj1024ELj4ENS_18Kernel_traits_baseILj256EfS2_S2_S2_fjLj1024EEEEELb0ELb1EEEvNS_9BwdParamsE)
        /*04c4*/ 	.word	0x00000000


	//----- nvinfo : EIATTR_REGCOUNT
	.align		4
.L_203:
        /*04c8*/ 	.byte	0x04, 0x2f
        /*04ca*/ 	.short	(.L_205 - .L_204)
	.align		4
.L_204:
        /*04cc*/ 	.word	index@(_ZN10layer_norm31ln_parallel_residual_bwd_kernelINS_13Kernel_traitsIf6__halfS2_S2_fjLj256ELj1ELj4ELj1ELj16ENS_18Kernel_traits_baseILj256EfS2_S2_S2_fjLj128EEEEELb1ELb1ELb0EEEvNS_9BwdParamsE)
        /*04d0*/ 	.word	0x0000005c


	//----- nvinfo : EIATTR_FRAME_SIZE
	.align		4
.L_205:
        /*04d4*/ 	.byte	0x04, 0x11
        /*04d6*/ 	.short	(.L_207 - .L_206)
	.align		4
.L_206:
        /*04d8*/ 	.word	index@(_ZN10layer_norm31ln_parallel_residual_bwd_kernelINS_13Kernel_traitsIf6__halfS2_S2_fjLj256ELj1ELj4ELj1ELj16ENS_18Kernel_traits_baseILj256EfS2_S2_S2_fjLj128EEEEELb1ELb1ELb0EEEvNS_9BwdParamsE)
        /*04dc*/ 	.word	0x00000000


	//----- nvinfo : EIATTR_REGCOUNT
	.align		4
.L_207:
        /*04e0*/ 	.byte	0x04, 0x2f
        /*04e2*/ 	.short	(.L_209 - .L_208)
	.align		4
.L_208:
        /*04e4*/ 	.word	index@(_ZN10layer_norm40ln_parallel_residual_bwd_finalize_kernelINS_22Kernel_traits_finalizeILj256Ef6__halfS2_S2_fjLb0ELj1024ELj4ENS_18Kernel_traits_baseILj256EfS2_S2_S2_fjLj1024EEEEELb0EEEvNS_9BwdParamsE)
        /*04e8*/ 	.word	0x00000020


	//----- nvinfo : EIATTR_FRAME_SIZE
	.align		4
.L_209:
        /*04ec*/ 	.byte	0x04, 0x11
        /*04ee*/ 	.short	(.L_211 - .L_210)
	.align		4
.L_210:
        /*04f0*/ 	.word	index@(_ZN10layer_norm40ln_parallel_residual_bwd_finalize_kernelINS_22Kernel_traits_finalizeILj256Ef6__halfS2_S2_fjLb0ELj1024ELj4ENS_18Kernel_traits_baseILj256EfS2_S2_S2_fjLj1024EEEEELb0EEEvNS_9BwdParamsE)
        /*04f4*/ 	.word	0x00000000


	//----- nvinfo : EIATTR_REGCOUNT
	.align		4
.L_211:
        /*04f8*/ 	.byte	0x04, 0x2f
        /*04fa*/ 	.short	(.L_213 - .L_212)
	.align		4
.L_212:
        /*04fc*/ 	.word	index@(_ZN10layer_norm22ln_bwd_finalize_kernelINS_22Kernel_traits_finalizeILj256Ef6__halfS2_S2_fjLb0ELj1024ELj4ENS_18Kernel_traits_baseILj256EfS2_S2_S2_fjLj1024EEEEELb0ELb0EEEvNS_9BwdParamsE)
        /*0500*/ 	.word	0x0000003f


	//----- nvinfo : EIATTR_FRAME_SIZE
	.align		4
.L_213:
        /*0504*/ 	.byte	0x04, 0x11
        /*0506*/ 	.short	(.L_215 - .L_214)
	.align		4
.L_214:
        /*0508*/ 	.word	index@(_ZN10layer_norm22ln_bwd_finalize_kernelINS_22Kernel_traits_finalizeILj256Ef6__halfS2_S2_fjLb0ELj1024ELj4ENS_18Kernel_traits_baseILj256EfS2_S2_S2_fjLj1024EEEEELb0ELb0EEEvNS_9BwdParamsE)
        /*050c*/ 	.word	0x00000000


	//----- nvinfo : EIATTR_REGCOUNT
	.align		4
.L_215:
        /*0510*/ 	.byte	0x04, 0x2f
        /*0512*/ 	.short	(.L_217 - .L_216)
	.align		4
.L_216:
        /*0514*/ 	.word	index@(_ZN10layer_norm31ln_parallel_residual_bwd_kernelINS_13Kernel_traitsIf6__halfS2_S2_fjLj256ELj1ELj4ELj1ELj16ENS_18Kernel_traits_baseILj256EfS2_S2_S2_fjLj128EEEEELb1ELb0ELb1EEEvNS_9BwdParamsE)
        /*0518*/ 	.word	0x00000076


	//----- nvinfo : EIATTR_FRAME_SIZE
	.align		4
.L_217:
        /*051c*/ 	.byte	0x04, 0x11
        /*051e*/ 	.short	(.L_219 - .L_218)
	.align		4
.L_218:
        /*0520*/ 	.word	index@(_ZN10layer_norm31ln_parallel_residual_bwd_kernelINS_13Kernel_traitsIf6__halfS2_S2_fjLj256ELj1ELj4ELj1ELj16ENS_18Kernel_traits_baseILj256EfS2_S2_S2_fjLj128EEEEELb1ELb0ELb1EEEvNS_9BwdParamsE)
        /*0524*/ 	.word	0x00000000


	//----- nvinfo : EIATTR_REGCOUNT
	.align		4
.L_219:
        /*0528*/ 	.byte	0x04, 0x2f
        /*052a*/ 	.short	(.L_221 - .L_220)
	.align		4
.L_220:
        /*052c*/ 	.word	index@(_ZN10layer_norm31ln_parallel_residual_bwd_kernelINS_13Kernel_traitsIf6__halfS2_S2_fjLj256ELj1ELj4ELj1ELj16ENS_18Kernel_traits_baseILj256EfS2_S2_S2_fjLj128EEEEELb1ELb0ELb0EEEvNS_9BwdParamsE)
        /*0530*/ 	.word	0x00000077


	//----- nvinfo : EIATTR_FRAME_SIZE
	.align		4
.L_221:
        /*0534*/ 	.byte	0x04, 0x11
        /*0536*/ 	.short	(.L_223 - .L_222)
	.align		4
.L_222:
        /*0538*/ 	.word	index@(_ZN10layer_norm31ln_parallel_residual_bwd_kernelINS_13Kernel_traitsIf6__halfS2_S2_fjLj256ELj1ELj4ELj1ELj16ENS_18Kernel_traits_baseILj256EfS2_S2_S2_fjLj128EEEEELb1ELb0ELb0EEEvNS_9BwdParamsE)
        /*053c*/ 	.word	0x00000000


	//----- nvinfo : EIATTR_REGCOUNT
	.align		4
.L_223:
        /*0540*/ 	.byte	0x04, 0x2f
        /*0542*/ 	.short	(.L_225 - .L_224)
	.align		4
.L_224:
        /*0544*/ 	.word	index@(_ZN10layer_norm31ln_parallel_residual_bwd_kernelINS_13Kernel_traitsIf6__halfS2_S2_fjLj256ELj1ELj4ELj1ELj16ENS_18Kernel_traits_baseILj256EfS2_S2_S2_fjLj128EEEEELb0ELb1ELb1EEEvNS_9BwdParamsE)
        /*0548*/ 	.word	0x00000048


	//----- nvinfo : EIATTR_FRAME_SIZE
	.align		4
.L_225:
        /*054c*/ 	.byte	0x04, 0x11
        /*054e*/ 	.short	(.L_227 - .L_226)
	.align		4
.L_226:
        /*0550*/ 	.word	index@(_ZN10layer_norm31ln_parallel_residual_bwd_kernelINS_13Kernel_traitsIf6__halfS2_S2_fjLj256ELj1ELj4ELj1ELj16ENS_18Kernel_traits_baseILj256EfS2_S2_S2_fjLj128EEEEELb0ELb1ELb1EEEvNS_9BwdParamsE)
        /*0554*/ 	.word	0x00000000


	//----- nvinfo : EIATTR_REGCOUNT
	.align		4
.L_227:
        /*0558*/ 	.byte	0x04, 0x2f
        /*055a*/ 	.short	(.L_229 - .L_228)
	.align		4
.L_228:
        /*055c*/ 	.word	index@(_ZN10layer_norm31ln_parallel_residual_bwd_kernelINS_13Kernel_traitsIf6__halfS2_S2_fjLj256ELj1ELj4ELj1ELj16ENS_18Kernel_traits_baseILj256EfS2_S2_S2_fjLj128EEEEELb0ELb1ELb0EEEvNS_9BwdParamsE)
        /*0560*/ 	.word	0x00000048


	//----- nvinfo : EIATTR_FRAME_SIZE
	.align		4
.L_229:
        /*0564*/ 	.byte	0x04, 0x11
        /*0566*/ 	.short	(.L_231 - .L_230)
	.align		4
.L_230:
        /*0568*/ 	.word	index@(_ZN10layer_norm31ln_parallel_residual_bwd_kernelINS_13Kernel_traitsIf6__halfS2_S2_fjLj256ELj1ELj4ELj1ELj16ENS_18Kernel_traits_baseILj256EfS2_S2_S2_fjLj128EEEEELb0ELb1ELb0EEEvNS_9BwdParamsE)
        /*056c*/ 	.word	0x00000000


	//----- nvinfo : EIATTR_REGCOUNT
	.align		4
.L_231:
        /*0570*/ 	.byte	0x04, 0x2f
        /*0572*/ 	.short	(.L_233 - .L_232)
	.align		4
.L_232:
        /*0574*/ 	.word	index@(_ZN10layer_norm31ln_parallel_residual_bwd_kernelINS_13Kernel_traitsIf6__halfS2_S2_fjLj256ELj1ELj4ELj1ELj16ENS_18Kernel_traits_baseILj256EfS2_S2_S2_fjLj128EEEEELb0ELb0ELb1EEEvNS_9BwdParamsE)
        /*0578*/ 	.word	0x00000060


	//----- nvinfo : EIATTR_FRAME_SIZE
	.align		4
.L_233:
        /*057c*/ 	.byte	0x04, 0x11
        /*057e*/ 	.short	(.L_235 - .L_234)
	.align		4
.L_234:
        /*0580*/ 	.word	index@(_ZN10layer_norm31ln_parallel_residual_bwd_kernelINS_13Kernel_traitsIf6__halfS2_S2_fjLj256ELj1ELj4ELj1ELj16ENS_18Kernel_traits_baseILj256EfS2_S2_S2_fjLj128EEEEELb0ELb0ELb1EEEvNS_9BwdParamsE)
        /*0584*/ 	.word	0x00000000


	//----- nvinfo : EIATTR_REGCOUNT
	.align		4
.L_235:
        /*0588*/ 	.byte	0x04, 0x2f
        /*058a*/ 	.short	(.L_237 - .L_236)
	.align		4
.L_236:
        /*058c*/ 	.word	index@(_ZN10layer_norm31ln_parallel_residual_bwd_kernelINS_13Kernel_traitsIf6__halfS2_S2_fjLj256ELj1ELj4ELj1ELj16ENS_18Kernel_traits_baseILj256EfS2_S2_S2_fjLj128EEEEELb0ELb0ELb0EEEvNS_9BwdParamsE)
        /*0590*/ 	.word	0x00000060


	//----- nvinfo : EIATTR_FRAME_SIZE
	.align		4
.L_237:
        /*0594*/ 	.byte	0x04, 0x11
        /*0596*/ 	.short	(.L_239 - .L_238)
	.align		4
.L_238:
        /*0598*/ 	.word	index@(_ZN10layer_norm31ln_parallel_residual_bwd_kernelINS_13Kernel_traitsIf6__halfS2_S2_fjLj256ELj1ELj4ELj1ELj16ENS_18Kernel_traits_baseILj256EfS2_S2_S2_fjLj128EEEEELb0ELb0ELb0EEEvNS_9BwdParamsE)
        /*059c*/ 	.word	0x00000000


	//----- nvinfo : EIATTR_REGCOUNT
	.align		4
.L_239:
        /*05a0*/ 	.byte	0x04, 0x2f
        /*05a2*/ 	.short	(.L_241 - .L_240)
	.align		4
.L_240:
        /*05a4*/ 	.word	index@(_ZN10layer_norm31ln_parallel_residual_bwd_kernelINS_13Kernel_traitsIf13__nv_bfloat16fS2_fjLj256ELj1ELj4ELj1ELj16ENS_18Kernel_traits_baseILj256EfS2_fS2_fjLj128EEEEELb1ELb1ELb1EEEvNS_9BwdParamsE)
        /*05a8*/ 	.word	0x00000060


	//----- nvinfo : EIATTR_FRAME_SIZE
	.align		4
.L_241:
        /*05ac*/ 	.byte	0x04, 0x11
        /*05ae*/ 	.short	(.L_243 - .L_242)
	.align		4
.L_242:
        /*05b0*/ 	.word	index@(_ZN10layer_norm31ln_parallel_residual_bwd_kernelINS_13Kernel_traitsIf13__nv_bfloat16fS2_fjLj256ELj1ELj4ELj1ELj16ENS_18Kernel_traits_baseILj256EfS2_fS2_fjLj128EEEEELb1ELb1ELb1EEEvNS_9BwdParamsE)
        /*05b4*/ 	.word	0x00000000


	//----- nvinfo : EIATTR_REGCOUNT
	.align		4
.L_243:
        /*05b8*/ 	.byte	0x04, 0x2f
        /*05ba*/ 	.short	(.L_245 - .L_244)
	.align		4
.L_244:
        /*05bc*/ 	.word	index@(_ZN10layer_norm40ln_parallel_residual_bwd_finalize_kernelINS_22Kernel_traits_finalizeILj256Ef13__nv_bfloat16fS2_fjLb0ELj1024ELj4ENS_18Kernel_traits_baseILj256EfS2_fS2_fjLj1024EEEEELb1EEEvNS_9BwdParamsE)
        /*05c0*/ 	.word	0x00000020


	//----- nvinfo : EIATTR_FRAME_SIZE
	.align		4
.L_245:
        /*05c4*/ 	.byte	0x04, 0x11
        /*05c6*/ 	.short	(.L_247 - .L_246)
	.align		4
.L_246:
        /*05c8*/ 	.word	index@(_ZN10layer_norm40ln_parallel_residual_bwd_finalize_kernelINS_22Kernel_traits_finalizeILj256Ef13__nv_bfloat16fS2_fjLb0ELj1024ELj4ENS_18Kernel_traits_baseILj256EfS2_fS2_fjLj1024EEEEELb1EEEvNS_9BwdParamsE)
        /*05cc*/ 	.word	0x00000000


	//----- nvinfo : EIATTR_REGCOUNT
	.align		4
.L_247:
        /*05d0*/ 	.byte	0x04, 0x2f
        /*05d2*/ 	.short	(.L_249 - .L_248)
	.align		4
.L_248:
        /*05d4*/ 	.word	index@(_ZN10layer_norm22ln_bwd_finalize_kernelINS_22Kernel_traits_finalizeILj256Ef13__nv_bfloat16fS2_fjLb0ELj1024ELj4ENS_18Kernel_traits_baseILj256EfS2_fS2_fjLj1024EEEEELb0ELb1EEEvNS_9BwdParamsE)
        /*05d8*/ 	.word	0x0000003f


	//----- nvinfo : EIATTR_FRAME_SIZE
	.align		4
.L_249:
        /*05dc*/ 	.byte	0x04, 0x11
        /*05de*/ 	.short	(.L_251 - .L_250)
	.align		4
.L_250:
        /*05e0*/ 	.word	index@(_ZN10layer_norm22ln_bwd_finalize_kernelINS_22Kernel_traits_finalizeILj256Ef13__nv_bfloat16fS2_fjLb0ELj1024ELj4ENS_18Kernel_traits_baseILj256EfS2_fS2_fjLj1024EEEEELb0ELb1EEEvNS_9BwdParamsE)
        /*05e4*/ 	.word	0x00000000


	//----- nvinfo : EIATTR_REGCOUNT
	.align		4
.L_251:
        /*05e8*/ 	.byte	0x04, 0x2f
        /*05ea*/ 	.short	(.L_253 - .L_252)
	.align		4
.L_252:
        /*05ec*/ 	.word	index@(_ZN10layer_norm31ln_parallel_residual_bwd_kernelINS_13Kernel_traitsIf13__nv_bfloat16fS2_fjLj256ELj1ELj4ELj1ELj16ENS_18Kernel_traits_baseILj256EfS2_fS2_fjLj128EEEEELb1ELb1ELb0EEEvNS_9BwdParamsE)
        /*05f0*/ 	.word	0x00000060


	//----- nvinfo : EIATTR_FRAME_SIZE
	.align		4
.L_253:
        /*05f4*/ 	.byte	0x04, 0x11
        /*05f6*/ 	.short	(.L_255 - .L_254)
	.align		4
.L_254:
        /*05f8*/ 	.word	index@(_ZN10layer_norm31ln_parallel_residual_bwd_kernelINS_13Kernel_traitsIf13__nv_bfloat16fS2_fjLj256ELj1ELj4ELj1ELj16ENS_18Kernel_traits_baseILj256EfS2_fS2_fjLj128EEEEELb1ELb1ELb0EEEvNS_9BwdParamsE)
        /*05fc*/ 	.word	0x00000000


	//----- nvinfo : EIATTR_REGCOUNT
	.align		4
.L_255:
        /*0600*/ 	.byte	0x04, 0x2f
        /*0602*/ 	.short	(.L_257 - .L_256)
	.align		4
.L_256:
        /*0604*/ 	.word	index@(_ZN10layer_norm40ln_parallel_residual_bwd_finalize_kernelINS_22Kernel_traits_finalizeILj256Ef13__nv_bfloat16fS2_fjLb0ELj1024ELj4ENS_18Kernel_traits_baseILj256EfS2_fS2_fjLj1024EEEEELb0EEEvNS_9BwdParamsE)
        /*0608*/ 	.word	0x00000020


	//----- nvinfo : EIATTR_FRAME_SIZE
	.align		4
.L_257:
        /*060c*/ 	.byte	0x04, 0x11
        /*060e*/ 	.short	(.L_259 - .L_258)
	.align		4
.L_258:
        /*0610*/ 	.word	index@(_ZN10layer_norm40ln_parallel_residual_bwd_finalize_kernelINS_22Kernel_traits_finalizeILj256Ef13__nv_bfloat16fS2_fjLb0ELj1024ELj4ENS_18Kernel_traits_baseILj256EfS2_fS2_fjLj1024EEEEELb0EEEvNS_9BwdParamsE)
        /*0614*/ 	.word	0x00000000


	//----- nvinfo : EIATTR_REGCOUNT
	.align		4
.L_259:
        /*0618*/ 	.byte	0x04, 0x2f
        /*061a*/ 	.short	(.L_261 - .L_260)
	.align		4
.L_260:
        /*061c*/ 	.word	index@(_ZN10layer_norm22ln_bwd_finalize_kernelINS_22Kernel_traits_finalizeILj256Ef13__nv_bfloat16fS2_fjLb0ELj1024ELj4ENS_18Kernel_traits_baseILj256EfS2_fS2_fjLj1024EEEEELb0ELb0EEEvNS_9BwdParamsE)
        /*0620*/ 	.word	0x0000003f


	//----- nvinfo : EIATTR_FRAME_SIZE
	.align		4
.L_261:
        /*0624*/ 	.byte	0x04, 0x11
        /*0626*/ 	.short	(.L_263 - .L_262)
	.align		4
.L_262:
        /*0628*/ 	.word	index@(_ZN10layer_norm22ln_bwd_finalize_kernelINS_22Kernel_traits_finalizeILj256Ef13__nv_bfloat16fS2_fjLb0ELj1024ELj4ENS_18Kernel_traits_baseILj256EfS2_fS2_fjLj1024EEEEELb0ELb0EEEvNS_9BwdParamsE)
        /*062c*/ 	.word	0x00000000


	//----- nvinfo : EIATTR_REGCOUNT
	.align		4
.L_263:
        /*0630*/ 	.byte	0x04, 0x2f
        /*0632*/ 	.short	(.L_265 - .L_264)
	.align		4
.L_264:
        /*0634*/ 	.word	index@(_ZN10layer_norm31ln_parallel_residual_bwd_kernelINS_13Kernel_traitsIf13__nv_bfloat16fS2_fjLj256ELj1ELj4ELj1ELj16ENS_18Kernel_traits_baseILj256EfS2_fS2_fjLj128EEEEELb1ELb0ELb1EEEvNS_9BwdParamsE)
        /*0638*/ 	.word	0x0000007b


	//----- nvinfo : EIATTR_FRAME_SIZE
	.align		4
.L_265:
        /*063c*/ 	.byte	0x04, 0x11
        /*063e*/ 	.short	(.L_267 - .L_266)
	.align		4
.L_266:
        /*0640*/ 	.word	index@(_ZN10layer_norm31ln_parallel_residual_bwd_kernelINS_13Kernel_traitsIf13__nv_bfloat16fS2_fjLj256ELj1ELj4ELj1ELj16ENS_18Kernel_traits_baseILj256EfS2_fS2_fjLj128EEEEELb1ELb0ELb1EEEvNS_9BwdParamsE)
        /*0644*/ 	.word	0x00000000


	//----- nvinfo : EIATTR_REGCOUNT
	.align		4
.L_267:
        /*0648*/ 	.byte	0x04, 0x2f
        /*064a*/ 	.short	(.L_269 - .L_268)
	.align		4
.L_268:
        /*064c*/ 	.word	index@(_ZN10layer_norm31ln_parallel_residual_bwd_kernelINS_13Kernel_traitsIf13__nv_bfloat16fS2_fjLj256ELj1ELj4ELj1ELj16ENS_18Kernel_traits_baseILj256EfS2_fS2_fjLj128EEEEELb1ELb0ELb0EEEvNS_9BwdParamsE)
        /*0650*/ 	.word	0x0000007c


	//----- nvinfo : EIATTR_FRAME_SIZE
	.align		4
.L_269:
        /*0654*/ 	.byte	0x04, 0x11
        /*0656*/ 	.short	(.L_271 - .L_270)
	.align		4
.L_270:
        /*0658*/ 	.word	index@(_ZN10layer_norm31ln_parallel_residual_bwd_kernelINS_13Kernel_traitsIf13__nv_bfloat16fS2_fjLj256ELj1ELj4ELj1ELj16ENS_18Kernel_traits_baseILj256EfS2_fS2_fjLj128EEEEELb1ELb0ELb0EEEvNS_9BwdParamsE)
        /*065c*/ 	.word	0x00000000


	//----- nvinfo : EIATTR_REGCOUNT
	.align		4
.L_271:
        /*0660*/ 	.byte	0x04, 0x2f
        /*0662*/ 	.short	(.L_273 - .L_272)
	.align		4
.L_272:
        /*0664*/ 	.word	index@(_ZN10layer_norm31ln_parallel_residual_bwd_kernelINS_13Kernel_traitsIf13__nv_bfloat16fS2_fjLj256ELj1ELj4ELj1ELj16ENS_18Kernel_traits_baseILj256EfS2_fS2_fjLj128EEEEELb0ELb1ELb1EEEvNS_9BwdParamsE)
        /*0668*/ 	.word	0x00000050


	//----- nvinfo : EIATTR_FRAME_SIZE
	.align		4
.L_273:
        /*066c*/ 	.byte	0x04, 0x11
        /*066e*/ 	.short	(.L_275 - .L_274)
	.align		4
.L_274:
        /*0670*/ 	.word	index@(_ZN10layer_norm31ln_parallel_residual_bwd_kernelINS_13Kernel_traitsIf13__nv_bfloat16fS2_fjLj256ELj1ELj4ELj1ELj16ENS_18Kernel_traits_baseILj256EfS2_fS2_fjLj128EEEEELb0ELb1ELb1EEEvNS_9BwdParamsE)
        /*0674*/ 	.word	0x00000000


	//----- nvinfo : EIATTR_REGCOUNT
	.align		4
.L_275:
        /*0678*/ 	.byte	0x04, 0x2f
        /*067a*/ 	.short	(.L_277 - .L_276)
	.align		4
.L_276:
        /*067c*/ 	.word	index@(_ZN10layer_norm31ln_parallel_residual_bwd_kernelINS_13Kernel_traitsIf13__nv_bfloat16fS2_fjLj256ELj1ELj4ELj1ELj16ENS_18Kernel_traits_baseILj256EfS2_fS2_fjLj128EEEEELb0ELb1ELb0EEEvNS_9BwdParamsE)
        /*0680*/ 	.word	0x00000050


	//----- nvinfo : EIATTR_FRAME_SIZE
	.align		4
.L_277:
        /*0684*/ 	.byte	0x04, 0x11
        /*0686*/ 	.short	(.L_279 - .L_278)
	.align		4
.L_278:
        /*0688*/ 	.word	index@(_ZN10layer_norm31ln_parallel_residual_bwd_kernelINS_13Kernel_traitsIf13__nv_bfloat16fS2_fjLj256ELj1ELj4ELj1ELj16ENS_18Kernel_traits_baseILj256EfS2_fS2_fjLj128EEEEELb0ELb1ELb0EEEvNS_9BwdParamsE)
        /*068c*/ 	.word	0x00000000


	//----- nvinfo : EIATTR_REGCOUNT
	.align		4
.L_279:
        /*0690*/ 	.byte	0x04, 0x2f
        /*0692*/ 	.short	(.L_281 - .L_280)
	.align		4
.L_280:
        /*0694*/ 	.word	index@(_ZN10layer_norm31ln_parallel_residual_bwd_kernelINS_13Kernel_traitsIf13__nv_bfloat16fS2_fjLj256ELj1ELj4ELj1ELj16ENS_18Kernel_traits_baseILj256EfS2_fS2_fjLj128EEEEELb0ELb0ELb1EEEvNS_9BwdParamsE)
        /*0698*/ 	.word	0x0000006b


	//----- nvinfo : EIATTR_FRAME_SIZE
	.align		4
.L_281:
        /*069c*/ 	.byte	0x04, 0x11
        /*069e*/ 	.short	(.L_283 - .L_282)
	.align		4
.L_282:
        /*06a0*/ 	.word	index@(_ZN10layer_norm31ln_parallel_residual_bwd_kernelINS_13Kernel_traitsIf13__nv_bfloat16fS2_fjLj256ELj1ELj4ELj1ELj16ENS_18Kernel_traits_baseILj256EfS2_fS2_fjLj128EEEEELb0ELb0ELb1EEEvNS_9BwdParamsE)
        /*06a4*/ 	.word	0x00000000


	//----- nvinfo : EIATTR_REGCOUNT
	.align		4
.L_283:
        /*06a8*/ 	.byte	0x04, 0x2f
        /*06aa*/ 	.short	(.L_285 - .L_284)
	.align		4
.L_284:
        /*06ac*/ 	.word	index@(_ZN10layer_norm31ln_parallel_residual_bwd_kernelINS_13Kernel_traitsIf13__nv_bfloat16fS2_fjLj256ELj1ELj4ELj1ELj16ENS_18Kernel_traits_baseILj256EfS2_fS2_fjLj128EEEEELb0ELb0ELb0EEEvNS_9BwdParamsE)
        /*06b0*/ 	.word	0x0000006f


	//----- nvinfo : EIATTR_FRAME_SIZE
	.align		4
.L_285:
        /*06b4*/ 	.byte	0x04, 0x11
        /*06b6*/ 	.short	(.L_287 - .L_286)
	.align		4
.L_286:
        /*06b8*/ 	.word	index@(_ZN10layer_norm31ln_parallel_residual_bwd_kernelINS_13Kernel_traitsIf13__nv_bfloat16fS2_fjLj256ELj1ELj4ELj1ELj16ENS_18Kernel_traits_baseILj256EfS2_fS2_fjLj128EEEEELb0ELb0ELb0EEEvNS_9BwdParamsE)
        /*06bc*/ 	.word	0x00000000


	//----- nvinfo : EIATTR_REGCOUNT
	.align		4
.L_287:
        /*06c0*/ 	.byte	0x04, 0x2f
        /*06c2*/ 	.short	(.L_289 - .L_288)
	.align		4
.L_288:
        /*06c4*/ 	.word	index@(_ZN10layer_norm31ln_parallel_residual_bwd_kernelINS_13Kernel_traitsI13__nv_bfloat16S2_fS2_fjLj256ELj1ELj4ELj1ELj16ENS_18Kernel_traits_baseILj256ES2_S2_fS2_fjLj128EEEEELb1ELb1ELb1EEEvNS_9BwdParamsE)
        /*06c8*/ 	.word	0x00000060


	//----- nvinfo : EIATTR_FRAME_SIZE
	.align		4
.L_289:
        /*06cc*/ 	.byte	0x04, 0x11
        /*06ce*/ 	.short	(.L_291 - .L_290)
	.align		4
.L_290:
        /*06d0*/ 	.word	index@(_ZN10layer_norm31ln_parallel_residual_bwd_kernelINS_13Kernel_traitsI13__nv_bfloat16S2_fS2_fjLj256ELj1ELj4ELj1ELj16ENS_18Kernel_traits_baseILj256ES2_S2_fS2_fjLj128EEEEELb1ELb1ELb1EEEvNS_9BwdParamsE)
        /*06d4*/ 	.word	0x00000000


	//----- nvinfo : EIATTR_REGCOUNT
	.align		4
.L_291:
        /*06d8*/ 	.byte	0x04, 0x2f
        /*06da*/ 	.short	(.L_293 - .L_292)
	.align		4
.L_292:
        /*06dc*/ 	.word	index@(_ZN10layer_norm40ln_parallel_residual_bwd_finalize_kernelINS_22Kernel_traits_finalizeILj256E13__nv_bfloat16S2_fS2_fjLb0ELj1024ELj4ENS_18Kernel_traits_baseILj256ES2_S2_fS2_fjLj1024EEEEELb1EEEvNS_9BwdParamsE)
        /*06e0*/ 	.word	0x00000020


	//----- nvinfo : EIATTR_FRAME_SIZE
	.align		4
.L_293:
        /*06e4*/ 	.byte	0x04, 0x11
        /*06e6*/ 	.short	(.L_295 - .L_294)
	.align		4
.L_294:
        /*06e8*/ 	.word	index@(_ZN10layer_norm40ln_parallel_residual_bwd_finalize_kernelINS_22Kernel_traits_finalizeILj256E13__nv_bfloat16S2_fS2_fjLb0ELj1024ELj4ENS_18Kernel_traits_baseILj256ES2_S2_fS2_fjLj1024EEEEELb1EEEvNS_9BwdParamsE)
        /*06ec*/ 	.word	0x00000000


	//----- nvinfo : EIATTR_REGCOUNT
	.align		4
.L_295:
        /*06f0*/ 	.byte	0x04, 0x2f
        /*06f2*/ 	.short	(.L_297 - .L_296)
	.align		4
.L_296:
        /*06f4*/ 	.word	index@(_ZN10layer_norm22ln_bwd_finalize_kernelINS_22Kernel_traits_finalizeILj256E13__nv_bfloat16S2_fS2_fjLb0ELj1024ELj4ENS_18Kernel_traits_baseILj256ES2_S2_fS2_fjLj1024EEEEELb0ELb1EEEvNS_9BwdParamsE)
        /*06f8*/ 	.word	0x0000003f


	//----- nvinfo : EIATTR_FRAME_SIZE
	.align		4
.L_297:
        /*06fc*/ 	.byte	0x04, 0x11
        /*06fe*/ 	.short	(.L_299 - .L_298)
	.align		4
.L_298:
        /*0700*/ 	.word	index@(_ZN10layer_norm22ln_bwd_finalize_kernelINS_22Kernel_traits_finalizeILj256E13__nv_bfloat16S2_fS2_fjLb0ELj1024ELj4ENS_18Kernel_traits_baseILj256ES2_S2_fS2_fjLj1024EEEEELb0ELb1EEEvNS_9BwdParamsE)
        /*0704*/ 	.word	0x00000000


	//----- nvinfo : EIATTR_REGCOUNT
	.align		4
.L_299:
        /*0708*/ 	.byte	0x04, 0x2f
        /*070a*/ 	.short	(.L_301 - .L_300)
	.align		4
.L_300:
        /*070c*/ 	.word	index@(_ZN10layer_norm31ln_parallel_residual_bwd_kernelINS_13Kernel_traitsI13__nv_bfloat16S2_fS2_fjLj256ELj1ELj4ELj1ELj16ENS_18Kernel_traits_baseILj256ES2_S2_fS2_fjLj128EEEEELb1ELb1ELb0EEEvNS_9BwdParamsE)
        /*0710*/ 	.word	0x00000060


	//----- nvinfo : EIATTR_FRAME_SIZE
	.align		4
.L_301:
        /*0714*/ 	.byte	0x04, 0x11
        /*0716*/ 	.short	(.L_303 - .L_302)
	.align		4
.L_302:
        /*0718*/ 	.word	index@(_ZN10layer_norm31ln_parallel_residual_bwd_kernelINS_13Kernel_traitsI13__nv_bfloat16S2_fS2_fjLj256ELj1ELj4ELj1ELj16ENS_18Kernel_traits_baseILj256ES2_S2_fS2_fjLj128EEEEELb1ELb1ELb0EEEvNS_9BwdParamsE)
        /*071c*/ 	.word	0x00000000


	//----- nvinfo : EIATTR_REGCOUNT
	.align		4
.L_303:
        /*0720*/ 	.byte	0x04, 0x2f
        /*0722*/ 	.short	(.L_305 - .L_304)
	.align		4
.L_304:
        /*0724*/ 	.word	index@(_ZN10layer_norm40ln_parallel_residual_bwd_finalize_kernelINS_22Kernel_traits_finalizeILj256E13__nv_bfloat16S2_fS2_fjLb0ELj1024ELj4ENS_18Kernel_traits_baseILj256ES2_S2_fS2_fjLj1024EEEEELb0EEEvNS_9BwdParamsE)
        /*0728*/ 	.word	0x00000020


	//----- nvinfo : EIATTR_FRAME_SIZE
	.align		4
.L_305:
        /*072c*/ 	.byte	0x04, 0x11
        /*072e*/ 	.short	(.L_307 - .L_306)
	.align		4
.L_306:
        /*0730*/ 	.word	index@(_ZN10layer_norm40ln_parallel_residual_bwd_finalize_kernelINS_22Kernel_traits_finalizeILj256E13__nv_bfloat16S2_fS2_fjLb0ELj1024ELj4ENS_18Kernel_traits_baseILj256ES2_S2_fS2_fjLj1024EEEEELb0EEEvNS_9BwdParamsE)
        /*0734*/ 	.word	0x00000000


	//----- nvinfo : EIATTR_REGCOUNT
	.align		4
.L_307:
        /*0738*/ 	.byte	0x04, 0x2f
        /*073a*/ 	.short	(.L_309 - .L_308)
	.align		4
.L_308:
        /*073c*/ 	.word	index@(_ZN10layer_norm22ln_bwd_finalize_kernelINS_22Kernel_traits_finalizeILj256E13__nv_bfloat16S2_fS2_fjLb0ELj1024ELj4ENS_18Kernel_traits_baseILj256ES2_S2_fS2_fjLj1024EEEEELb0ELb0EEEvNS_9BwdParamsE)
        /*0740*/ 	.word	0x0000003f


	//----- nvinfo : EIATTR_FRAME_SIZE
	.align		4
.L_309:
        /*0744*/ 	.byte	0x04, 0x11
        /*0746*/ 	.short	(.L_311 - .L_310)
	.align		4
.L_310:
        /*0748*/ 	.word	index@(_ZN10layer_norm22ln_bwd_finalize_kernelINS_22Kernel_traits_finalizeILj256E13__nv_bfloat16S2_fS2_fjLb0ELj1024ELj4ENS_18Kernel_traits_baseILj256ES2_S2_fS2_fjLj1024EEEEELb0ELb0EEEvNS_9BwdParamsE)
        /*074c*/ 	.word	0x00000000


	//----- nvinfo : EIATTR_REGCOUNT
	.align		4
.L_311:
        /*0750*/ 	.byte	0x04, 0x2f
        /*0752*/ 	.short	(.L_313 - .L_312)
	.align		4
.L_312:
        /*0754*/ 	.word	index@(_ZN10layer_norm31ln_parallel_residual_bwd_kernelINS_13Kernel_traitsI13__nv_bfloat16S2_fS2_fjLj256ELj1ELj4ELj1ELj16ENS_18Kernel_traits_baseILj256ES2_S2_fS2_fjLj128EEEEELb1ELb0ELb1EEEvNS_9BwdParamsE)
        /*0758*/ 	.word	0x0000007b


	//----- nvinfo : EIATTR_FRAME_SIZE
	.align		4
.L_313:
        /*075c*/ 	.byte	0x04, 0x11
        /*075e*/ 	.short	(.L_315 - .L_314)
	.align		4
.L_314:
        /*0760*/ 	.word	index@(_ZN10layer_norm31ln_parallel_residual_bwd_kernelINS_13Kernel_traitsI13__nv_bfloat16S2_fS2_fjLj256ELj1ELj4ELj1ELj16ENS_18Kernel_traits_baseILj256ES2_S2_fS2_fjLj128EEEEELb1ELb0ELb1EEEvNS_9BwdParamsE)
        /*0764*/ 	.word	0x00000000


	//----- nvinfo : EIATTR_REGCOUNT
	.align		4
.L_315:
        /*0768*/ 	.byte	0x04, 0x2f
        /*076a*/ 	.short	(.L_317 - .L_316)
	.align		4
.L_316:
        /*076c*/ 	.word	index@(_ZN10layer_norm31ln_parallel_residual_bwd_kernelINS_13Kernel_traitsI13__nv_bfloat16S2_fS2_fjLj256ELj1ELj4ELj1ELj16ENS_18Kernel_traits_baseILj256ES2_S2_fS2_fjLj128EEEEELb1ELb0ELb0EEEvNS_9BwdParamsE)
        /*0770*/ 	.word	0x0000007f


	//----- nvinfo : EIATTR_FRAME_SIZE
	.align		4
.L_317:
        /*0774*/ 	.byte	0x04, 0x11
        /*0776*/ 	.short	(.L_319 - .L_318)
	.align		4
.L_318:
        /*0778*/ 	.word	index@(_ZN10layer_norm31ln_parallel_residual_bwd_kernelINS_13Kernel_traitsI13__nv_bfloat16S2_fS2_fjLj256ELj1ELj4ELj1ELj16ENS_18Kernel_traits_baseILj256ES2_S2_fS2_fjLj128EEEEELb1ELb0ELb0EEEvNS_9BwdParamsE)
        /*077c*/ 	.word	0x00000000


	//----- nvinfo : EIATTR_REGCOUNT
	.align		4
.L_319:
        /*0780*/ 	.byte	0x04, 0x2f
        /*0782*/ 	.short	(.L_321 - .L_320)
	.align		4
.L_320:
        /*0784*/ 	.word	index@(_ZN10layer_norm31ln_parallel_residual_bwd_kernelINS_13Kernel_traitsI13__nv_bfloat16S2_fS2_fjLj256ELj1ELj4ELj1ELj16ENS_18Kernel_traits_baseILj256ES2_S2_fS2_fjLj128EEEEELb0ELb1ELb1EEEvNS_9BwdParamsE)
        /*0788*/ 	.word	0x00000050


	//----- nvinfo : EIATTR_FRAME_SIZE
	.align		4
.L_321:
        /*078c*/ 	.byte	0x04, 0x11
        /*078e*/ 	.short	(.L_323 - .L_322)
	.align		4
.L_322:
        /*0790*/ 	.word	index@(_ZN10layer_norm31ln_parallel_residual_bwd_kernelINS_13Kernel_traitsI13__nv_bfloat16S2_fS2_fjLj256ELj1ELj4ELj1ELj16ENS_18Kernel_traits_baseILj256ES2_S2_fS2_fjLj128EEEEELb0ELb1ELb1EEEvNS_9BwdParamsE)
        /*0794*/ 	.word	0x00000000


	//----- nvinfo : EIATTR_REGCOUNT
	.align		4
.L_323:
        /*0798*/ 	.byte	0x04, 0x2f
        /*079a*/ 	.short	(.L_325 - .L_324)
	.align		4
.L_324:
        /*079c*/ 	.word	index@(_ZN10layer_norm31ln_parallel_residual_bwd_kernelINS_13Kernel_traitsI13__nv_bfloat16S2_fS2_fjLj256ELj1ELj4ELj1ELj16ENS_18Kernel_traits_baseILj256ES2_S2_fS2_fjLj128EEEEELb0ELb1ELb0EEEvNS_9BwdParamsE)
        /*07a0*/ 	.word	0x00000050


	//----- nvinfo : EIATTR_FRAME_SIZE
	.align		4
.L_325:
        /*07a4*/ 	.byte	0x04, 0x11
        /*07a6*/ 	.short	(.L_327 - .L_326)
	.align		4
.L_326:
        /*07a8*/ 	.word	index@(_ZN10layer_norm31ln_parallel_residual_bwd_kernelINS_13Kernel_traitsI13__nv_bfloat16S2_fS2_fjLj256ELj1ELj4ELj1ELj16ENS_18Kernel_traits_baseILj256ES2_S2_fS2_fjLj128EEEEELb0ELb1ELb0EEEvNS_9BwdParamsE)
        /*07ac*/ 	.word	0x00000000


	//----- nvinfo : EIATTR_REGCOUNT
	.align		4
.L_327:
        /*07b0*/ 	.byte	0x04, 0x2f
        /*07b2*/ 	.short	(.L_329 - .L_328)
	.align		4
.L_328:
        /*07b4*/ 	.word	index@(_ZN10layer_norm31ln_parallel_residual_bwd_kernelINS_13Kernel_traitsI13__nv_bfloat16S2_fS2_fjLj256ELj1ELj4ELj1ELj16ENS_18Kernel_traits_baseILj256ES2_S2_fS2_fjLj128EEEEELb0ELb0ELb1EEEvNS_9BwdParamsE)
        /*07b8*/ 	.word	0x0000006a


	//----- nvinfo : EIATTR_FRAME_SIZE
	.align		4
.L_329:
        /*07bc*/ 	.byte	0x04, 0x11
        /*07be*/ 	.short	(.L_331 - .L_330)
	.align		4
.L_330:
        /*07c0*/ 	.word	index@(_ZN10layer_norm31ln_parallel_residual_bwd_kernelINS_13Kernel_traitsI13__nv_bfloat16S2_fS2_fjLj256ELj1ELj4ELj1ELj16ENS_18Kernel_traits_baseILj256ES2_S2_fS2_fjLj128EEEEELb0ELb0ELb1EEEvNS_9BwdParamsE)
        /*07c4*/ 	.word	0x00000000


	//----- nvinfo : EIATTR_REGCOUNT
	.align		4
.L_331:
        /*07c8*/ 	.byte	0x04, 0x2f
        /*07ca*/ 	.short	(.L_333 - .L_332)
	.align		4
.L_332:
        /*07cc*/ 	.word	index@(_ZN10layer_norm31ln_parallel_residual_bwd_kernelINS_13Kernel_traitsI13__nv_bfloat16S2_fS2_fjLj256ELj1ELj4ELj1ELj16ENS_18Kernel_traits_baseILj256ES2_S2_fS2_fjLj128EEEEELb0ELb0ELb0EEEvNS_9BwdParamsE)
        /*07d0*/ 	.word	0x0000007a


	//----- nvinfo : EIATTR_FRAME_SIZE
	.align		4
.L_333:
        /*07d4*/ 	.byte	0x04, 0x11
        /*07d6*/ 	.short	(.L_335 - .L_334)
	.align		4
.L_334:
        /*07d8*/ 	.word	index@(_ZN10layer_norm31ln_parallel_residual_bwd_kernelINS_13Kernel_traitsI13__nv_bfloat16S2_fS2_fjLj256ELj1ELj4ELj1ELj16ENS_18Kernel_traits_baseILj256ES2_S2_fS2_fjLj128EEEEELb0ELb0ELb0EEEvNS_9BwdParamsE)
        /*07dc*/ 	.word	0x00000000


	//----- nvinfo : EIATTR_REGCOUNT
	.align		4
.L_335:
        /*07e0*/ 	.byte	0x04, 0x2f
        /*07e2*/ 	.short	(.L_337 - .L_336)
	.align		4
.L_336:
        /*07e4*/ 	.word	index@(_ZN10layer_norm31ln_parallel_residual_bwd_kernelINS_13Kernel_traitsIf13__nv_bfloat16S2_S2_fjLj256ELj1ELj4ELj1ELj16ENS_18Kernel_traits_baseILj256EfS2_S2_S2_fjLj128EEEEELb1ELb1ELb1EEEvNS_9BwdParamsE)
        /*07e8*/ 	.word	0x00000060


	//----- nvinfo : EIATTR_FRAME_SIZE
	.align		4
.L_337:
        /*07ec*/ 	.byte	0x04, 0x11
        /*07ee*/ 	.short	(.L_339 - .L_338)
	.align		4
.L_338:
        /*07f0*/ 	.word	index@(_ZN10layer_norm31ln_parallel_residual_bwd_kernelINS_13Kernel_traitsIf13__nv_bfloat16S2_S2_fjLj256ELj1ELj4ELj1ELj16ENS_18Kernel_traits_baseILj256EfS2_S2_S2_fjLj128EEEEELb1ELb1ELb1EEEvNS_9BwdParamsE)
        /*07f4*/ 	.word	0x00000000


	//----- nvinfo : EIATTR_REGCOUNT
	.align		4
.L_339:
        /*07f8*/ 	.byte	0x04, 0x2f
        /*07fa*/ 	.short	(.L_341 - .L_340)
	.align		4
.L_340:
        /*07fc*/ 	.word	index@(_ZN10layer_norm40ln_parallel_residual_bwd_finalize_kernelINS_22Kernel_traits_finalizeILj256Ef13__nv_bfloat16S2_S2_fjLb0ELj1024ELj4ENS_18Kernel_traits_baseILj256EfS2_S2_S2_fjLj1024EEEEELb1EEEvNS_9BwdParamsE)
        /*0800*/ 	.word	0x00000020


	//----- nvinfo : EIATTR_FRAME_SIZE
	.align		4
.L_341:
        /*0804*/ 	.byte	0x04, 0x11
        /*0806*/ 	.short	(.L_343 - .L_342)
	.align		4
.L_342:
        /*0808*/ 	.word	index@(_ZN10layer_norm40ln_parallel_residual_bwd_finalize_kernelINS_22Kernel_traits_finalizeILj256Ef13__nv_bfloat16S2_S2_fjLb0ELj1024ELj4ENS_18Kernel_traits_baseILj256EfS2_S2_S2_fjLj1024EEEEELb1EEEvNS_9BwdParamsE)
        /*080c*/ 	.word	0x00000000


	//----- nvinfo : EIATTR_REGCOUNT
	.align		4
.L_343:
        /*0810*/ 	.byte	0x04, 0x2f
        /*0812*/ 	.short	(.L_345 - .L_344)
	.align		4
.L_344:
        /*0814*/ 	.word	index@(_ZN10layer_norm22ln_bwd_finalize_kernelINS_22Kernel_traits_finalizeILj256Ef13__nv_bfloat16S2_S2_fjLb0ELj1024ELj4ENS_18Kernel_traits_baseILj256EfS2_S2_S2_fjLj1024EEEEELb0ELb1EEEvNS_9BwdParamsE)
        /*0818*/ 	.word	0x0000003f


	//----- nvinfo : EIATTR_FRAME_SIZE
	.align		4
.L_345:
        /*081c*/ 	.byte	0x04, 0x11
        /*081e*/ 	.short	(.L_347 - .L_346)
	.align		4
.L_346:
        /*0820*/ 	.word	index@(_ZN10layer_norm22ln_bwd_finalize_kernelINS_22Kernel_traits_finalizeILj256Ef13__nv_bfloat16S2_S2_fjLb0ELj1024ELj4ENS_18Kernel_traits_baseILj256EfS2_S2_S2_fjLj1024EEEEELb0ELb1EEEvNS_9BwdParamsE)
        /*0824*/ 	.word	0x00000000


	//----- nvinfo : EIATTR_REGCOUNT
	.align		4
.L_347:
        /*0828*/ 	.byte	0x04, 0x2f
        /*082a*/ 	.short	(.L_349 - .L_348)
	.align		4
.L_348:
        /*082c*/ 	.word	index@(_ZN10layer_norm31ln_parallel_residual_bwd_kernelINS_13Kernel_traitsIf13__nv_bfloat16S2_S2_fjLj256ELj1ELj4ELj1ELj16ENS_18Kernel_traits_baseILj256EfS2_S2_S2_fjLj128EEEEELb1ELb1ELb0EEEvNS_9BwdParamsE)
        /*0830*/ 	.word	0x0000005c


	//----- nvinfo : EIATTR_FRAME_SIZE
	.align		4
.L_349:
        /*0834*/ 	.byte	0x04, 0x11
        /*0836*/ 	.short	(.L_351 - .L_350)
	.align		4
.L_350:
        /*0838*/ 	.word	index@(_ZN10layer_norm31ln_parallel_residual_bwd_kernelINS_13Kernel_traitsIf13__nv_bfloat16S2_S2_fjLj256ELj1ELj4ELj1ELj16ENS_18Kernel_traits_baseILj256EfS2_S2_S2_fjLj128EEEEELb1ELb1ELb0EEEvNS_9BwdParamsE)
        /*083c*/ 	.word	0x00000000


	//----- nvinfo : EIATTR_REGCOUNT
	.align		4
.L_351:
        /*0840*/ 	.byte	0x04, 0x2f
        /*0842*/ 	.short	(.L_353 - .L_352)
	.align		4
.L_352:
        /*0844*/ 	.word	index@(_ZN10layer_norm40ln_parallel_residual_bwd_finalize_kernelINS_22Kernel_traits_finalizeILj256Ef13__nv_bfloat16S2_S2_fjLb0ELj1024ELj4ENS_18Kernel_traits_baseILj256EfS2_S2_S2_fjLj1024EEEEELb0EEEvNS_9BwdParamsE)
        /*0848*/ 	.word	0x00000020


	//----- nvinfo : EIATTR_FRAME_SIZE
	.align		4
.L_353:
        /*084c*/ 	.byte	0x04, 0x11
        /*084e*/ 	.short	(.L_355 - .L_354)
	.align		4
.L_354:
        /*0850*/ 	.word	index@(_ZN10layer_norm40ln_parallel_residual_bwd_finalize_kernelINS_22Kernel_traits_finalizeILj256Ef13__nv_bfloat16S2_S2_fjLb0ELj1024ELj4ENS_18Kernel_traits_baseILj256EfS2_S2_S2_fjLj1024EEEEELb0EEEvNS_9BwdParamsE)
        /*0854*/ 	.word	0x00000000


	//----- nvinfo : EIATTR_REGCOUNT
	.align		4
.L_355:
        /*0858*/ 	.byte	0x04, 0x2f
        /*085a*/ 	.short	(.L_357 - .L_356)
	.align		4
.L_356:
        /*085c*/ 	.word	index@(_ZN10layer_norm22ln_bwd_finalize_kernelINS_22Kernel_traits_finalizeILj256Ef13__nv_bfloat16S2_S2_fjLb0ELj1024ELj4ENS_18Kernel_traits_baseILj256EfS2_S2_S2_fjLj1024EEEEELb0ELb0EEEvNS_9BwdParamsE)
        /*0860*/ 	.word	0x0000003f


	//----- nvinfo : EIATTR_FRAME_SIZE
	.align		4
.L_357:
        /*0864*/ 	.byte	0x04, 0x11
        /*0866*/ 	.short	(.L_359 - .L_358)
	.align		4
.L_358:
        /*0868*/ 	.word	index@(_ZN10layer_norm22ln_bwd_finalize_kernelINS_22Kernel_traits_finalizeILj256Ef13__nv_bfloat16S2_S2_fjLb0ELj1024ELj4ENS_18Kernel_traits_baseILj256EfS2_S2_S2_fjLj1024EEEEELb0ELb0EEEvNS_9BwdParamsE)
        /*086c*/ 	.word	0x00000000


	//----- nvinfo : EIATTR_REGCOUNT
	.align		4
.L_359:
        /*0870*/ 	.byte	0x04, 0x2f
        /*0872*/ 	.short	(.L_361 - .L_360)
	.align		4
.L_360:
        /*0874*/ 	.word	index@(_ZN10layer_norm31ln_parallel_residual_bwd_kernelINS_13Kernel_traitsIf13__nv_bfloat16S2_S2_fjLj256ELj1ELj4ELj1ELj16ENS_18Kernel_traits_baseILj256EfS2_S2_S2_fjLj128EEEEELb1ELb0ELb1EEEvNS_9BwdParamsE)
        /*0878*/ 	.word	0x00000071


	//----- nvinfo : EIATTR_FRAME_SIZE
	.align		4
.L_361:
        /*087c*/ 	.byte	0x04, 0x11
        /*087e*/ 	.short	(.L_363 - .L_362)
	.align		4
.L_362:
        /*0880*/ 	.word	index@(_ZN10layer_norm31ln_parallel_residual_bwd_kernelINS_13Kernel_traitsIf13__nv_bfloat16S2_S2_fjLj256ELj1ELj4ELj1ELj16ENS_18Kernel_traits_baseILj256EfS2_S2_S2_fjLj128EEEEELb1ELb0ELb1EEEvNS_9BwdParamsE)
        /*0884*/ 	.word	0x00000000


	//----- nvinfo : EIATTR_REGCOUNT
	.align		4
.L_363:
        /*0888*/ 	.byte	0x04, 0x2f
        /*088a*/ 	.short	(.L_365 - .L_364)
	.align		4
.L_364:
        /*088c*/ 	.word	index@(_ZN10layer_norm31ln_parallel_residual_bwd_kernelINS_13Kernel_traitsIf13__nv_bfloat16S2_S2_fjLj256ELj1ELj4ELj1ELj16ENS_18Kernel_traits_baseILj256EfS2_S2_S2_fjLj128EEEEELb1ELb0ELb0EEEvNS_9BwdParamsE)
        /*0890*/ 	.word	0x0000007b


	//----- nvinfo : EIATTR_FRAME_SIZE
	.align		4
.L_365:
        /*0894*/ 	.byte	0x04, 0x11
        /*0896*/ 	.short	(.L_367 - .L_366)
	.align		4
.L_366:
        /*0898*/ 	.word	index@(_ZN10layer_norm31ln_parallel_residual_bwd_kernelINS_13Kernel_traitsIf13__nv_bfloat16S2_S2_fjLj256ELj1ELj4ELj1ELj16ENS_18Kernel_traits_baseILj256EfS2_S2_S2_fjLj128EEEEELb1ELb0ELb0EEEvNS_9BwdParamsE)
        /*089c*/ 	.word	0x00000000


	//----- nvinfo : EIATTR_REGCOUNT
	.align		4
.L_367:
        /*08a0*/ 	.byte	0x04, 0x2f
        /*08a2*/ 	.short	(.L_369 - .L_368)
	.align		4
.L_368:
        /*08a4*/ 	.word	index@(_ZN10layer_norm31ln_parallel_residual_bwd_kernelINS_13Kernel_traitsIf13__nv_bfloat16S2_S2_fjLj256ELj1ELj4ELj1ELj16ENS_18Kernel_traits_baseILj256EfS2_S2_S2_fjLj128EEEEELb0ELb1ELb1EEEvNS_9BwdParamsE)
        /*08a8*/ 	.word	0x00000048


	//----- nvinfo : EIATTR_FRAME_SIZE
	.align		4
.L_369:
        /*08ac*/ 	.byte	0x04, 0x11
        /*08ae*/ 	.short	(.L_371 - .L_370)
	.align		4
.L_370:
        /*08b0*/ 	.word	index@(_ZN10layer_norm31ln_parallel_residual_bwd_kernelINS_13Kernel_traitsIf13__nv_bfloat16S2_S2_fjLj256ELj1ELj4ELj1ELj16ENS_18Kernel_traits_baseILj256EfS2_S2_S2_fjLj128EEEEELb0ELb1ELb1EEEvNS_9BwdParamsE)
        /*08b4*/ 	.word	0x00000000


	//----- nvinfo : EIATTR_REGCOUNT
	.align		4
.L_371:
        /*08b8*/ 	.byte	0x04, 0x2f
        /*08ba*/ 	.short	(.L_373 - .L_372)
	.align		4
.L_372:
        /*08bc*/ 	.word	index@(_ZN10layer_norm31ln_parallel_residual_bwd_kernelINS_13Kernel_traitsIf13__nv_bfloat16S2_S2_fjLj256ELj1ELj4ELj1ELj16ENS_18Kernel_traits_baseILj256EfS2_S2_S2_fjLj128EEEEELb0ELb1ELb0EEEvNS_9BwdParamsE)
        /*08c0*/ 	.word	0x00000048


	//----- nvinfo : EIATTR_FRAME_SIZE
	.align		4
.L_373:
        /*08c4*/ 	.byte	0x04, 0x11
        /*08c6*/ 	.short	(.L_375 - .L_374)
	.align		4
.L_374:
        /*08c8*/ 	.word	index@(_ZN10layer_norm31ln_parallel_residual_bwd_kernelINS_13Kernel_traitsIf13__nv_bfloat16S2_S2_fjLj256ELj1ELj4ELj1ELj16ENS_18Kernel_traits_baseILj256EfS2_S2_S2_fjLj128EEEEELb0ELb1ELb0EEEvNS_9BwdParamsE)
        /*08cc*/ 	.word	0x00000000


	//----- nvinfo : EIATTR_REGCOUNT
	.align		4
.L_375:
        /*08d0*/ 	.byte	0x04, 0x2f
        /*08d2*/ 	.short	(.L_377 - .L_376)
	.align		4
.L_376:
        /*08d4*/ 	.word	index@(_ZN10layer_norm31ln_parallel_residual_bwd_kernelINS_13Kernel_traitsIf13__nv_bfloat16S2_S2_fjLj256ELj1ELj4ELj1ELj16ENS_18Kernel_traits_baseILj256EfS2_S2_S2_fjLj128EEEEELb0ELb0ELb1EEEvNS_9BwdParamsE)
        /*08d8*/ 	.word	0x00000060


	//----- nvinfo : EIATTR_FRAME_SIZE
	.align		4
.L_377:
        /*08dc*/ 	.byte	0x04, 0x11
        /*08de*/ 	.short	(.L_379 - .L_378)
	.align		4
.L_378:
        /*08e0*/ 	.word	index@(_ZN10layer_norm31ln_parallel_residual_bwd_kernelINS_13Kernel_traitsIf13__nv_bfloat16S2_S2_fjLj256ELj1ELj4ELj1ELj16ENS_18Kernel_traits_baseILj256EfS2_S2_S2_fjLj128EEEEELb0ELb0ELb1EEEvNS_9BwdParamsE)
        /*08e4*/ 	.word	0x00000000


	//----- nvinfo : EIATTR_REGCOUNT
	.align		4
.L_379:
        /*08e8*/ 	.byte	0x04, 0x2f
        /*08ea*/ 	.short	(.L_381 - .L_380)
	.align		4
.L_380:
        /*08ec*/ 	.word	index@(_ZN10layer_norm31ln_parallel_residual_bwd_kernelINS_13Kernel_traitsIf13__nv_bfloat16S2_S2_fjLj256ELj1ELj4ELj1ELj16ENS_18Kernel_traits_baseILj256EfS2_S2_S2_fjLj128EEEEELb0ELb0ELb0EEEvNS_9BwdParamsE)
        /*08f0*/ 	.word	0x00000060


	//----- nvinfo : EIATTR_FRAME_SIZE
	.align		4
.L_381:
        /*08f4*/ 	.byte	0x04, 0x11
        /*08f6*/ 	.short	(.L_383 - .L_382)
	.align		4
.L_382:
        /*08f8*/ 	.word	index@(_ZN10layer_norm31ln_parallel_residual_bwd_kernelINS_13Kernel_traitsIf13__nv_bfloat16S2_S2_fjLj256ELj1ELj4ELj1ELj16ENS_18Kernel_traits_baseILj256EfS2_S2_S2_fjLj128EEEEELb0ELb0ELb0EEEvNS_9BwdParamsE)
        /*08fc*/ 	.word	0x00000000


	//----- nvinfo : EIATTR_REGCOUNT
	.align		4
.L_383:
        /*0900*/ 	.byte	0x04, 0x2f
        /*0902*/ 	.short	(.L_385 - .L_384)
	.align		4
.L_384:
        /*0904*/ 	.word	index@(_ZN10layer_norm31ln_parallel_residual_bwd_kernelINS_13Kernel_traitsI6__halfS2_S2_S2_fjLj256ELj1ELj4ELj1ELj16ENS_18Kernel_traits_baseILj256ES2_S2_S2_S2_fjLj128EEEEELb1ELb1ELb1EEEvNS_9BwdParamsE)
        /*0908*/ 	.word	0x0000005b


	//----- nvinfo : EIATTR_FRAME_SIZE
	.align		4
.L_385:
        /*090c*/ 	.byte	0x04, 0x11
        /*090e*/ 	.short	(.L_387 - .L_386)
	.align		4
.L_386:
        /*0910*/ 	.word	index@(_ZN10layer_norm31ln_parallel_residual_bwd_kernelINS_13Kernel_traitsI6__halfS2_S2_S2_fjLj256ELj1ELj4ELj1ELj16ENS_18Kernel_traits_baseILj256ES2_S2_S2_S2_fjLj128EEEEELb1ELb1ELb1EEEvNS_9BwdParamsE)
        /*0914*/ 	.word	0x00000000


	//----- nvinfo : EIATTR_REGCOUNT
	.align		4
.L_387:
        /*0918*/ 	.byte	0x04, 0x2f
        /*091a*/ 	.short	(.L_389 - .L_388)
	.align		4
.L_388:
        /*091c*/ 	.word	index@(_ZN10layer_norm40ln_parallel_residual_bwd_finalize_kernelINS_22Kernel_traits_finalizeILj256E6__halfS2_S2_S2_fjLb0ELj1024ELj4ENS_18Kernel_traits_baseILj256ES2_S2_S2_S2_fjLj1024EEEEELb1EEEvNS_9BwdParamsE)
        /*0920*/ 	.word	0x00000020


	//----- nvinfo : EIATTR_FRAME_SIZE
	.align		4
.L_389:
        /*0924*/ 	.byte	0x04, 0x11
        /*0926*/ 	.short	(.L_391 - .L_390)
	.align		4
.L_390:
        /*0928*/ 	.word	index@(_ZN10layer_norm40ln_parallel_residual_bwd_finalize_kernelINS_22Kernel_traits_finalizeILj256E6__halfS2_S2_S2_fjLb0ELj1024ELj4ENS_18Kernel_traits_baseILj256ES2_S2_S2_S2_fjLj1024EEEEELb1EEEvNS_9BwdParamsE)
        /*092c*/ 	.word	0x00000000


	//----- nvinfo : EIATTR_REGCOUNT
	.align		4
.L_391:
        /*0930*/ 	.byte	0x04, 0x2f
        /*0932*/ 	.short	(.L_393 - .L_392)
	.align		4
.L_392:
        /*0934*/ 	.word	index@(_ZN10layer_norm22ln_bwd_finalize_kernelINS_22Kernel_traits_finalizeILj256E6__halfS2_S2_S2_fjLb0ELj1024ELj4ENS_18Kernel_traits_baseILj256ES2_S2_S2_S2_fjLj1024EEEEELb0ELb1EEEvNS_9BwdParamsE)
        /*0938*/ 	.word	0x0000003f


	//----- nvinfo : EIATTR_FRAME_SIZE
	.align		4
.L_393:
        /*093c*/ 	.byte	0x04, 0x11
        /*093e*/ 	.short	(.L_395 - .L_394)
	.align		4
.L_394:
        /*0940*/ 	.word	index@(_ZN10layer_norm22ln_bwd_finalize_kernelINS_22Kernel_traits_finalizeILj256E6__halfS2_S2_S2_fjLb0ELj1024ELj4ENS_18Kernel_traits_baseILj256ES2_S2_S2_S2_fjLj1024EEEEELb0ELb1EEEvNS_9BwdParamsE)
        /*0944*/ 	.word	0x00000000


	//----- nvinfo : EIATTR_REGCOUNT
	.align		4
.L_395:
        /*0948*/ 	.byte	0x04, 0x2f
        /*094a*/ 	.short	(.L_397 - .L_396)
	.align		4
.L_396:
        /*094c*/ 	.word	index@(_ZN10layer_norm31ln_parallel_residual_bwd_kernelINS_13Kernel_traitsI6__halfS2_S2_S2_fjLj256ELj1ELj4ELj1ELj16ENS_18Kernel_traits_baseILj256ES2_S2_S2_S2_fjLj128EEEEELb1ELb1ELb0EEEvNS_9BwdParamsE)
        /*0950*/ 	.word	0x00000059


	//----- nvinfo : EIATTR_FRAME_SIZE
	.align		4
.L_397:
        /*0954*/ 	.byte	0x04, 0x11
        /*0956*/ 	.short	(.L_399 - .L_398)
	.align		4
.L_398:
        /*0958*/ 	.word	index@(_ZN10layer_norm31ln_parallel_residual_bwd_kernelINS_13Kernel_traitsI6__halfS2_S2_S2_fjLj256ELj1ELj4ELj1ELj16ENS_18Kernel_traits_baseILj256ES2_S2_S2_S2_fjLj128EEEEELb1ELb1ELb0EEEvNS_9BwdParamsE)
        /*095c*/ 	.word	0x00000000


	//----- nvinfo : EIATTR_REGCOUNT
	.align		4
.L_399:
        /*0960*/ 	.byte	0x04, 0x2f
        /*0962*/ 	.short	(.L_401 - .L_400)
	.align		4
.L_400:
        /*0964*/ 	.word	index@(_ZN10layer_norm40ln_parallel_residual_bwd_finalize_kernelINS_22Kernel_traits_finalizeILj256E6__halfS2_S2_S2_fjLb0ELj1024ELj4ENS_18Kernel_traits_baseILj256ES2_S2_S2_S2_fjLj1024EEEEELb0EEEvNS_9BwdParamsE)
        /*0968*/ 	.word	0x00000020


	//----- nvinfo : EIATTR_FRAME_SIZE
	.align		4
.L_401:
        /*096c*/ 	.byte	0x04, 0x11
        /*096e*/ 	.short	(.L_403 - .L_402)
	.align		4
.L_402:
        /*0970*/ 	.word	index@(_ZN10layer_norm40ln_parallel_residual_bwd_finalize_kernelINS_22Kernel_traits_finalizeILj256E6__halfS2_S2_S2_fjLb0ELj1024ELj4ENS_18Kernel_traits_baseILj256ES2_S2_S2_S2_fjLj1024EEEEELb0EEEvNS_9BwdParamsE)
        /*0974*/ 	.word	0x00000000


	//----- nvinfo : EIATTR_REGCOUNT
	.align		4
.L_403:
        /*0978*/ 	.byte	0x04, 0x2f
        /*097a*/ 	.short	(.L_405 - .L_404)
	.align		4
.L_404:
        /*097c*/ 	.word	index@(_ZN10layer_norm22ln_bwd_finalize_kernelINS_22Kernel_traits_finalizeILj256E6__halfS2_S2_S2_fjLb0ELj1024ELj4ENS_18Kernel_traits_baseILj256ES2_S2_S2_S2_fjLj1024EEEEELb0ELb0EEEvNS_9BwdParamsE)
        /*0980*/ 	.word	0x0000003f


	//----- nvinfo : EIATTR_FRAME_SIZE
	.align		4
.L_405:
        /*0984*/ 	.byte	0x04, 0x11
        /*0986*/ 	.short	(.L_407 - .L_406)
	.align		4
.L_406:
        /*0988*/ 	.word	index@(_ZN10layer_norm22ln_bwd_finalize_kernelINS_22Kernel_traits_finalizeILj256E6__halfS2_S2_S2_fjLb0ELj1024ELj4ENS_18Kernel_traits_baseILj256ES2_S2_S2_S2_fjLj1024EEEEELb0ELb0EEEvNS_9BwdParamsE)
        /*098c*/ 	.word	0x00000000


	//----- nvinfo : EIATTR_REGCOUNT
	.align		4
.L_407:
        /*0990*/ 	.byte	0x04, 0x2f
        /*0992*/ 	.short	(.L_409 - .L_408)
	.align		4
.L_408:
        /*0994*/ 	.word	index@(_ZN10layer_norm31ln_parallel_residual_bwd_kernelINS_13Kernel_traitsI6__halfS2_S2_S2_fjLj256ELj1ELj4ELj1ELj16ENS_18Kernel_traits_baseILj256ES2_S2_S2_S2_fjLj128EEEEELb1ELb0ELb1EEEvNS_9BwdParamsE)
        /*0998*/ 	.word	0x00000071


	//----- nvinfo : EIATTR_FRAME_SIZE
	.align		4
.L_409:
        /*099c*/ 	.byte	0x04, 0x11
        /*099e*/ 	.short	(.L_411 - .L_410)
	.align		4
.L_410:
        /*09a0*/ 	.word	index@(_ZN10layer_norm31ln_parallel_residual_bwd_kernelINS_13Kernel_traitsI6__halfS2_S2_S2_fjLj256ELj1ELj4ELj1ELj16ENS_18Kernel_traits_baseILj256ES2_S2_S2_S2_fjLj128EEEEELb1ELb0ELb1EEEvNS_9BwdParamsE)
        /*09a4*/ 	.word	0x00000000


	//----- nvinfo : EIATTR_REGCOUNT
	.align		4
.L_411:
        /*09a8*/ 	.byte	0x04, 0x2f
        /*09aa*/ 	.short	(.L_413 - .L_412)
	.align		4
.L_412:
        /*09ac*/ 	.word	index@(_ZN10layer_norm31ln_parallel_residual_bwd_kernelINS_13Kernel_traitsI6__halfS2_S2_S2_fjLj256ELj1ELj4ELj1ELj16ENS_18Kernel_traits_baseILj256ES2_S2_S2_S2_fjLj128EEEEELb1ELb0ELb0EEEvNS_9BwdParamsE)
        /*09b0*/ 	.word	0x00000075


	//----- nvinfo : EIATTR_FRAME_SIZE
	.align		4
.L_413:
        /*09b4*/ 	.byte	0x04, 0x11
        /*09b6*/ 	.short	(.L_415 - .L_414)
	.align		4
.L_414:
        /*09b8*/ 	.word	index@(_ZN10layer_norm31ln_parallel_residual_bwd_kernelINS_13Kernel_traitsI6__halfS2_S2_S2_fjLj256ELj1ELj4ELj1ELj16ENS_18Kernel_traits_baseILj256ES2_S2_S2_S2_fjLj128EEEEELb1ELb0ELb0EEEvNS_9BwdParamsE)
        /*09bc*/ 	.word	0x00000000


	//----- nvinfo : EIATTR_REGCOUNT
	.align		4
.L_415:
        /*09c0*/ 	.byte	0x04, 0x2f
        /*09c2*/ 	.short	(.L_417 - .L_416)
	.align		4
.L_416:
        /*09c4*/ 	.word	index@(_ZN10layer_norm31ln_parallel_residual_bwd_kernelINS_13Kernel_traitsI6__halfS2_S2_S2_fjLj256ELj1ELj4ELj1ELj16ENS_18Kernel_traits_baseILj256ES2_S2_S2_S2_fjLj128EEEEELb0ELb1ELb1EEEvNS_9BwdParamsE)
        /*09c8*/ 	.word	0x00000048


	//----- nvinfo : EIATTR_FRAME_SIZE
	.align		4
.L_417:
        /*09cc*/ 	.byte	0x04, 0x11
        /*09ce*/ 	.short	(.L_419 - .L_418)
	.align		4
.L_418:
        /*09d0*/ 	.word	index@(_ZN10layer_norm31ln_parallel_residual_bwd_kernelINS_13Kernel_traitsI6__halfS2_S2_S2_fjLj256ELj1ELj4ELj1ELj16ENS_18Kernel_traits_baseILj256ES2_S2_S2_S2_fjLj128EEEEELb0ELb1ELb1EEEvNS_9BwdParamsE)
        /*09d4*/ 	.word	0x00000000


	//----- nvinfo : EIATTR_REGCOUNT
	.align		4
.L_419:
        /*09d8*/ 	.byte	0x04, 0x2f
        /*09da*/ 	.short	(.L_421 - .L_420)
	.align		4
.L_420:
        /*09dc*/ 	.word	index@(_ZN10layer_norm31ln_parallel_residual_bwd_kernelINS_13Kernel_traitsI6__halfS2_S2_S2_fjLj256ELj1ELj4ELj1ELj16ENS_18Kernel_traits_baseILj256ES2_S2_S2_S2_fjLj128EEEEELb0ELb1ELb0EEEvNS_9BwdParamsE)
        /*09e0*/ 	.word	0x00000046


	//----- nvinfo : EIATTR_FRAME_SIZE
	.align		4
.L_421:
        /*09e4*/ 	.byte	0x04, 0x11
        /*09e6*/ 	.short	(.L_423 - .L_422)
	.align		4
.L_422:
        /*09e8*/ 	.word	index@(_ZN10layer_norm31ln_parallel_residual_bwd_kernelINS_13Kernel_traitsI6__halfS2_S2_S2_fjLj256ELj1ELj4ELj1ELj16ENS_18Kernel_traits_baseILj256ES2_S2_S2_S2_fjLj128EEEEELb0ELb1ELb0EEEvNS_9BwdParamsE)
        /*09ec*/ 	.word	0x00000000


	//----- nvinfo : EIATTR_REGCOUNT
	.align		4
.L_423:
        /*09f0*/ 	.byte	0x04, 0x2f
        /*09f2*/ 	.short	(.L_425 - .L_424)
	.align		4
.L_424:
        /*09f4*/ 	.word	index@(_ZN10layer_norm31ln_parallel_residual_bwd_kernelINS_13Kernel_traitsI6__halfS2_S2_S2_fjLj256ELj1ELj4ELj1ELj16ENS_18Kernel_traits_baseILj256ES2_S2_S2_S2_fjLj128EEEEELb0ELb0ELb1EEEvNS_9BwdParamsE)
        /*09f8*/ 	.word	0x00000060


	//----- nvinfo : EIATTR_FRAME_SIZE
	.align		4
.L_425:
        /*09fc*/ 	.byte	0x04, 0x11
        /*09fe*/ 	.short	(.L_427 - .L_426)
	.align		4
.L_426:
        /*0a00*/ 	.word	index@(_ZN10layer_norm31ln_parallel_residual_bwd_kernelINS_13Kernel_traitsI6__halfS2_S2_S2_fjLj256ELj1ELj4ELj1ELj16ENS_18Kernel_traits_baseILj256ES2_S2_S2_S2_fjLj128EEEEELb0ELb0ELb1EEEvNS_9BwdParamsE)
        /*0a04*/ 	.word	0x00000000


	//----- nvinfo : EIATTR_REGCOUNT
	.align		4
.L_427:
        /*0a08*/ 	.byte	0x04, 0x2f
        /*0a0a*/ 	.short	(.L_429 - .L_428)
	.align		4
.L_428:
        /*0a0c*/ 	.word	index@(_ZN10layer_norm31ln_parallel_residual_bwd_kernelINS_13Kernel_traitsI6__halfS2_S2_S2_fjLj256ELj1ELj4ELj1ELj16ENS_18Kernel_traits_baseILj256ES2_S2_S2_S2_fjLj128EEEEELb0ELb0ELb0EEEvNS_9BwdParamsE)
        /*0a10*/ 	.word	0x00000060


	//----- nvinfo : EIATTR_FRAME_SIZE
	.align		4
.L_429:
        /*0a14*/ 	.byte	0x04, 0x11
        /*0a16*/ 	.short	(.L_431 - .L_430)
	.align		4
.L_430:
        /*0a18*/ 	.word	index@(_ZN10layer_norm31ln_parallel_residual_bwd_kernelINS_13Kernel_traitsI6__halfS2_S2_S2_fjLj256ELj1ELj4ELj1ELj16ENS_18Kernel_traits_baseILj256ES2_S2_S2_S2_fjLj128EEEEELb0ELb0ELb0EEEvNS_9BwdParamsE)
        /*0a1c*/ 	.word	0x00000000


	//----- nvinfo : EIATTR_REGCOUNT
	.align		4
.L_431:
        /*0a20*/ 	.byte	0x04, 0x2f
        /*0a22*/ 	.short	(.L_433 - .L_432)
	.align		4
.L_432:
        /*0a24*/ 	.word	index@(_ZN10layer_norm31ln_parallel_residual_bwd_kernelINS_13Kernel_traitsI13__nv_bfloat16S2_S2_S2_fjLj256ELj1ELj4ELj1ELj16ENS_18Kernel_traits_baseILj256ES2_S2_S2_S2_fjLj128EEEEELb1ELb1ELb1EEEvNS_9BwdParamsE)
        /*0a28*/ 	.word	0x00000060


	//----- nvinfo : EIATTR_FRAME_SIZE
	.align		4
.L_433:
        /*0a2c*/ 	.byte	0x04, 0x11
        /*0a2e*/ 	.short	(.L_435 - .L_434)
	.align		4
.L_434:
        /*0a30*/ 	.word	index@(_ZN10layer_norm31ln_parallel_residual_bwd_kernelINS_13Kernel_traitsI13__nv_bfloat16S2_S2_S2_fjLj256ELj1ELj4ELj1ELj16ENS_18Kernel_traits_baseILj256ES2_S2_S2_S2_fjLj128EEEEELb1ELb1ELb1EEEvNS_9BwdParamsE)
        /*0a34*/ 	.word	0x00000000


	//----- nvinfo : EIATTR_REGCOUNT
	.align		4
.L_435:
        /*0a38*/ 	.byte	0x04, 0x2f
        /*0a3a*/ 	.short	(.L_437 - .L_436)
	.align		4
.L_436:
        /*0a3c*/ 	.word	index@(_ZN10layer_norm40ln_parallel_residual_bwd_finalize_kernelINS_22Kernel_traits_finalizeILj256E13__nv_bfloat16S2_S2_S2_fjLb0ELj1024ELj4ENS_18Kernel_traits_baseILj256ES2_S2_S2_S2_fjLj1024EEEEELb1EEEvNS_9BwdParamsE)
        /*0a40*/ 	.word	0x00000020


	//----- nvinfo : EIATTR_FRAME_SIZE
	.align		4
.L_437:
        /*0a44*/ 	.byte	0x04, 0x11
        /*0a46*/ 	.short	(.L_439 - .L_438)
	.align		4
.L_438:
        /*0a48*/ 	.word	index@(_ZN10layer_norm40ln_parallel_residual_bwd_finalize_kernelINS_22Kernel_traits_finalizeILj256E13__nv_bfloat16S2_S2_S2_fjLb0ELj1024ELj4ENS_18Kernel_traits_baseILj256ES2_S2_S2_S2_fjLj1024EEEEELb1EEEvNS_9BwdParamsE)
        /*0a4c*/ 	.word	0x00000000


	//----- nvinfo : EIATTR_REGCOUNT
	.align		4
.L_439:
        /*0a50*/ 	.byte	0x04, 0x2f
        /*0a52*/ 	.short	(.L_441 - .L_440)
	.align		4
.L_440:
        /*0a54*/ 	.word	index@(_ZN10layer_norm22ln_bwd_finalize_kernelINS_22Kernel_traits_finalizeILj256E13__nv_bfloat16S2_S2_S2_fjLb0ELj1024ELj4ENS_18Kernel_traits_baseILj256ES2_S2_S2_S2_fjLj1024EEEEELb0ELb1EEEvNS_9BwdParamsE)
        /*0a58*/ 	.word	0x0000003f


	//----- nvinfo : EIATTR_FRAME_SIZE
	.align		4
.L_441:
        /*0a5c*/ 	.byte	0x04, 0x11
        /*0a5e*/ 	.short	(.L_443 - .L_442)
	.align		4
.L_442:
        /*0a60*/ 	.word	index@(_ZN10layer_norm22ln_bwd_finalize_kernelINS_22Kernel_traits_finalizeILj256E13__nv_bfloat16S2_S2_S2_fjLb0ELj1024ELj4ENS_18Kernel_traits_baseILj256ES2_S2_S2_S2_fjLj1024EEEEELb0ELb1EEEvNS_9BwdParamsE)
        /*0a64*/ 	.word	0x00000000


	//----- nvinfo : EIATTR_REGCOUNT
	.align		4
.L_443:
        /*0a68*/ 	.byte	0x04, 0x2f
        /*0a6a*/ 	.short	(.L_445 - .L_444)
	.align		4
.L_444:
        /*0a6c*/ 	.word	index@(_ZN10layer_norm31ln_parallel_residual_bwd_kernelINS_13Kernel_traitsI13__nv_bfloat16S2_S2_S2_fjLj256ELj1ELj4ELj1ELj16ENS_18Kernel_traits_baseILj256ES2_S2_S2_S2_fjLj128EEEEELb1ELb1ELb0EEEvNS_9BwdParamsE)
        /*0a70*/ 	.word	0x00000059


	//----- nvinfo : EIATTR_FRAME_SIZE
	.align		4
.L_445:
        /*0a74*/ 	.byte	0x04, 0x11
        /*0a76*/ 	.short	(.L_447 - .L_446)
	.align		4
.L_446:
        /*0a78*/ 	.word	index@(_ZN10layer_norm31ln_parallel_residual_bwd_kernelINS_13Kernel_traitsI13__nv_bfloat16S2_S2_S2_fjLj256ELj1ELj4ELj1ELj16ENS_18Kernel_traits_baseILj256ES2_S2_S2_S2_fjLj128EEEEELb1ELb1ELb0EEEvNS_9BwdParamsE)
        /*0a7c*/ 	.word	0x00000000


	//----- nvinfo : EIATTR_REGCOUNT
	.align		4
.L_447:
        /*0a80*/ 	.byte	0x04, 0x2f
        /*0a82*/ 	.short	(.L_449 - .L_448)
	.align		4
.L_448:
        /*0a84*/ 	.word	index@(_ZN10layer_norm40ln_parallel_residual_bwd_finalize_kernelINS_22Kernel_traits_finalizeILj256E13__nv_bfloat16S2_S2_S2_fjLb0ELj1024ELj4ENS_18Kernel_traits_baseILj256ES2_S2_S2_S2_fjLj1024EEEEELb0EEEvNS_9BwdParamsE)
        /*0a88*/ 	.word	0x00000020


	//----- nvinfo : EIATTR_FRAME_SIZE
	.align		4
.L_449:
        /*0a8c*/ 	.byte	0x04, 0x11
        /*0a8e*/ 	.short	(.L_451 - .L_450)
	.align		4
.L_450:
        /*0a90*/ 	.word	index@(_ZN10layer_norm40ln_parallel_residual_bwd_finalize_kernelINS_22Kernel_traits_finalizeILj256E13__nv_bfloat16S2_S2_S2_fjLb0ELj1024ELj4ENS_18Kernel_traits_baseILj256ES2_S2_S2_S2_fjLj1024EEEEELb0EEEvNS_9BwdParamsE)
        /*0a94*/ 	.word	0x00000000


	//----- nvinfo : EIATTR_REGCOUNT
	.align		4
.L_451:
        /*0a98*/ 	.byte	0x04, 0x2f
        /*0a9a*/ 	.short	(.L_453 - .L_452)
	.align		4
.L_452:
        /*0a9c*/ 	.word	index@(_ZN10layer_norm22ln_bwd_finalize_kernelINS_22Kernel_traits_finalizeILj256E13__nv_bfloat16S2_S2_S2_fjLb0ELj1024ELj4ENS_18Kernel_traits_baseILj256ES2_S2_S2_S2_fjLj1024EEEEELb0ELb0EEEvNS_9BwdParamsE)
        /*0aa0*/ 	.word	0x0000003f


	//----- nvinfo : EIATTR_FRAME_SIZE
	.align		4
.L_453:
        /*0aa4*/ 	.byte	0x04, 0x11
        /*0aa6*/ 	.short	(.L_455 - .L_454)
	.align		4
.L_454:
        /*0aa8*/ 	.word	index@(_ZN10layer_norm22ln_bwd_finalize_kernelINS_22Kernel_traits_finalizeILj256E13__nv_bfloat16S2_S2_S2_fjLb0ELj1024ELj4ENS_18Kernel_traits_baseILj256ES2_S2_S2_S2_fjLj1024EEEEELb0ELb0EEEvNS_9BwdParamsE)
        /*0aac*/ 	.word	0x00000000


	//----- nvinfo : EIATTR_REGCOUNT
	.align		4
.L_455:
        /*0ab0*/ 	.byte	0x04, 0x2f
        /*0ab2*/ 	.short	(.L_457 - .L_456)
	.align		4
.L_456:
        /*0ab4*/ 	.word	index@(_ZN10layer_norm31ln_parallel_residual_bwd_kernelINS_13Kernel_traitsI13__nv_bfloat16S2_S2_S2_fjLj256ELj1ELj4ELj1ELj16ENS_18Kernel_traits_baseILj256ES2_S2_S2_S2_fjLj128EEEEELb1ELb0ELb1EEEvNS_9BwdParamsE)
        /*0ab8*/ 	.word	0x00000071


	//----- nvinfo : EIATTR_FRAME_SIZE
	.align		4
.L_457:
        /*0abc*/ 	.byte	0x04, 0x11
        /*0abe*/ 	.short	(.L_459 - .L_458)
	.align		4
.L_458:
        /*0ac0*/ 	.word	index@(_ZN10layer_norm31ln_parallel_residual_bwd_kernelINS_13Kernel_traitsI13__nv_bfloat16S2_S2_S2_fjLj256ELj1ELj4ELj1ELj16ENS_18Kernel_traits_baseILj256ES2_S2_S2_S2_fjLj128EEEEELb1ELb0ELb1EEEvNS_9BwdParamsE)
        /*0ac4*/ 	.word	0x00000000


	//----- nvinfo : EIATTR_REGCOUNT
	.align		4
.L_459:
        /*0ac8*/ 	.byte	0x04, 0x2f
        /*0aca*/ 	.short	(.L_461 - .L_460)
	.align		4
.L_460:
        /*0acc*/ 	.word	index@(_ZN10layer_norm31ln_parallel_residual_bwd_kernelINS_13Kernel_traitsI13__nv_bfloat16S2_S2_S2_fjLj256ELj1ELj4ELj1ELj16ENS_18Kernel_traits_baseILj256ES2_S2_S2_S2_fjLj128EEEEELb1ELb0ELb0EEEvNS_9BwdParamsE)
        /*0ad0*/ 	.word	0x0000007c


	//----- nvinfo : EIATTR_FRAME_SIZE
	.align		4
.L_461:
        /*0ad4*/ 	.byte	0x04, 0x11
        /*0ad6*/ 	.short	(.L_463 - .L_462)
	.align		4
.L_462:
        /*0ad8*/ 	.word	index@(_ZN10layer_norm31ln_parallel_residual_bwd_kernelINS_13Kernel_traitsI13__nv_bfloat16S2_S2_S2_fjLj256ELj1ELj4ELj1ELj16ENS_18Kernel_traits_baseILj256ES2_S2_S2_S2_fjLj128EEEEELb1ELb0ELb0EEEvNS_9BwdParamsE)
        /*0adc*/ 	.word	0x00000000


	//----- nvinfo : EIATTR_REGCOUNT
	.align		4
.L_463:
        /*0ae0*/ 	.byte	0x04, 0x2f
        /*0ae2*/ 	.short	(.L_465 - .L_464)
	.align		4
.L_464:
        /*0ae4*/ 	.word	index@(_ZN10layer_norm31ln_parallel_residual_bwd_kernelINS_13Kernel_traitsI13__nv_bfloat16S2_S2_S2_fjLj256ELj1ELj4ELj1ELj16ENS_18Kernel_traits_baseILj256ES2_S2_S2_S2_fjLj128EEEEELb0ELb1ELb1EEEvNS_9BwdParamsE)
        /*0ae8*/ 	.word	0x00000048


	//----- nvinfo : EIATTR_FRAME_SIZE
	.align		4
.L_465:
        /*0aec*/ 	.byte	0x04, 0x11
        /*0aee*/ 	.short	(.L_467 - .L_466)
	.align		4
.L_466:
        /*0af0*/ 	.word	index@(_ZN10layer_norm31ln_parallel_residual_bwd_kernelINS_13Kernel_traitsI13__nv_bfloat16S2_S2_S2_fjLj256ELj1ELj4ELj1ELj16ENS_18Kernel_traits_baseILj256ES2_S2_S2_S2_fjLj128EEEEELb0ELb1ELb1EEEvNS_9BwdParamsE)
        /*0af4*/ 	.word	0x00000000


	//----- nvinfo : EIATTR_REGCOUNT
	.align		4
.L_467:
        /*0af8*/ 	.byte	0x04, 0x2f
        /*0afa*/ 	.short	(.L_469 - .L_468)
	.align		4
.L_468:
        /*0afc*/ 	.word	index@(_ZN10layer_norm31ln_parallel_residual_bwd_kernelINS_13Kernel_traitsI13__nv_bfloat16S2_S2_S2_fjLj256ELj1ELj4ELj1ELj16ENS_18Kernel_traits_baseILj256ES2_S2_S2_S2_fjLj128EEEEELb0ELb1ELb0EEEvNS_9BwdParamsE)
        /*0b00*/ 	.word	0x00000048


	//----- nvinfo : EIATTR_FRAME_SIZE
	.align		4
.L_469:
        /*0b04*/ 	.byte	0x04, 0x11
        /*0b06*/ 	.short	(.L_471 - .L_470)
	.align		4
.L_470:
        /*0b08*/ 	.word	index@(_ZN10layer_norm31ln_parallel_residual_bwd_kernelINS_13Kernel_traitsI13__nv_bfloat16S2_S2_S2_fjLj256ELj1ELj4ELj1ELj16ENS_18Kernel_traits_baseILj256ES2_S2_S2_S2_fjLj128EEEEELb0ELb1ELb0EEEvNS_9BwdParamsE)
        /*0b0c*/ 	.word	0x00000000


	//----- nvinfo : EIATTR_REGCOUNT
	.align		4
.L_471:
        /*0b10*/ 	.byte	0x04, 0x2f
        /*0b12*/ 	.short	(.L_473 - .L_472)
	.align		4
.L_472:
        /*0b14*/ 	.word	index@(_ZN10layer_norm31ln_parallel_residual_bwd_kernelINS_13Kernel_traitsI13__nv_bfloat16S2_S2_S2_fjLj256ELj1ELj4ELj1ELj16ENS_18Kernel_traits_baseILj256ES2_S2_S2_S2_fjLj128EEEEELb0ELb0ELb1EEEvNS_9BwdParamsE)
        /*0b18*/ 	.word	0x00000060


	//----- nvinfo : EIATTR_FRAME_SIZE
	.align		4
.L_473:
        /*0b1c*/ 	.byte	0x04, 0x11
        /*0b1e*/ 	.short	(.L_475 - .L_474)
	.align		4
.L_474:
        /*0b20*/ 	.word	index@(_ZN10layer_norm31ln_parallel_residual_bwd_kernelINS_13Kernel_traitsI13__nv_bfloat16S2_S2_S2_fjLj256ELj1ELj4ELj1ELj16ENS_18Kernel_traits_baseILj256ES2_S2_S2_S2_fjLj128EEEEELb0ELb0ELb1EEEvNS_9BwdParamsE)
        /*0b24*/ 	.word	0x00000000


	//----- nvinfo : EIATTR_REGCOUNT
	.align		4
.L_475:
        /*0b28*/ 	.byte	0x04, 0x2f
        /*0b2a*/ 	.short	(.L_477 - .L_476)
	.align		4
.L_476:
        /*0b2c*/ 	.word	index@(_ZN10layer_norm31ln_parallel_residual_bwd_kernelINS_13Kernel_traitsI13__nv_bfloat16S2_S2_S2_fjLj256ELj1ELj4ELj1ELj16ENS_18Kernel_traits_baseILj256ES2_S2_S2_S2_fjLj128EEEEELb0ELb0ELb0EEEvNS_9BwdParamsE)
        /*0b30*/ 	.word	0x0000005f


	//----- nvinfo : EIATTR_FRAME_SIZE
	.align		4
.L_477:
        /*0b34*/ 	.byte	0x04, 0x11
        /*0b36*/ 	.short	(.L_479 - .L_478)
	.align		4
.L_478:
        /*0b38*/ 	.word	index@(_ZN10layer_norm31ln_parallel_residual_bwd_kernelINS_13Kernel_traitsI13__nv_bfloat16S2_S2_S2_fjLj256ELj1ELj4ELj1ELj16ENS_18Kernel_traits_baseILj256ES2_S2_S2_S2_fjLj128EEEEELb0ELb0ELb0EEEvNS_9BwdParamsE)
        /*0b3c*/ 	.word	0x00000000


	//----- nvinfo : EIATTR_MIN_STACK_SIZE
	.align		4
.L_479:
        /*0b40*/ 	.byte	0x04, 0x12
        /*0b42*/ 	.short	(.L_481 - .L_480)
	.align		4
.L_480:
        /*0b44*/ 	.word	index@(_ZN10layer_norm31ln_parallel_residual_bwd_kernelINS_13Kernel_traitsI13__nv_bfloat16S2_S2_S2_fjLj256ELj1ELj4ELj1ELj16ENS_18Kernel_traits_baseILj256ES2_S2_S2_S2_fjLj128EEEEELb0ELb0ELb0EEEvNS_9BwdParamsE)
        /*0b48*/ 	.word	0x00000000


	//----- nvinfo : EIATTR_MIN_STACK_SIZE
	.align		4
.L_481:
        /*0b4c*/ 	.byte	0x04, 0x12
        /*0b4e*/ 	.short	(.L_483 - .L_482)
	.align		4
.L_482:
        /*0b50*/ 	.word	index@(_ZN10layer_norm31ln_parallel_residual_bwd_kernelINS_13Kernel_traitsI13__nv_bfloat16S2_S2_S2_fjLj256ELj1ELj4ELj1ELj16ENS_18Kernel_traits_baseILj256ES2_S2_S2_S2_fjLj128EEEEELb0ELb0ELb1EEEvNS_9BwdParamsE)
        /*0b54*/ 	.word	0x00000000


	//----- nvinfo : EIATTR_MIN_STACK_SIZE
	.align		4
.L_483:
        /*0b58*/ 	.byte	0x04, 0x12
        /*0b5a*/ 	.short	(.L_485 - .L_484)
	.align		4
.L_484:
        /*0b5c*/ 	.word	index@(_ZN10layer_norm31ln_parallel_residual_bwd_kernelINS_13Kernel_traitsI13__nv_bfloat16S2_S2_S2_fjLj256ELj1ELj4ELj1ELj16ENS_18Kernel_traits_baseILj256ES2_S2_S2_S2_fjLj128EEEEELb0ELb1ELb0EEEvNS_9BwdParamsE)
        /*0b60*/ 	.word	0x00000000


	//----- nvinfo : EIATTR_MIN_STACK_SIZE
	.align		4
.L_485:
        /*0b64*/ 	.byte	0x04, 0x12
        /*0b66*/ 	.short	(.L_487 - .L_486)
	.align		4
.L_486:
        /*0b68*/ 	.word	index@(_ZN10layer_norm31ln_parallel_residual_bwd_kernelINS_13Kernel_traitsI13__nv_bfloat16S2_S2_S2_fjLj256ELj1ELj4ELj1ELj16ENS_18Kernel_traits_baseILj256ES2_S2_S2_S2_fjLj128EEEEELb0ELb1ELb1EEEvNS_9BwdParamsE)
        /*0b6c*/ 	.word	0x00000000


	//----- nvinfo : EIATTR_MIN_STACK_SIZE
	.align		4
.L_487:
        /*0b70*/ 	.byte	0x04, 0x12
        /*0b72*/ 	.short	(.L_489 - .L_488)
	.align		4
.L_488:
        /*0b74*/ 	.word	index@(_ZN10layer_norm31ln_parallel_residual_bwd_kernelINS_13Kernel_traitsI13__nv_bfloat16S2_S2_S2_fjLj256ELj1ELj4ELj1ELj16ENS_18Kernel_traits_baseILj256ES2_S2_S2_S2_fjLj128EEEEELb1ELb0ELb0EEEvNS_9BwdParamsE)
        /*0b78*/ 	.word	0x00000000


	//----- nvinfo : EIATTR_MIN_STACK_SIZE
	.align		4
.L_489:
        /*0b7c*/ 	.byte	0x04, 0x12
        /*0b7e*/ 	.short	(.L_491 - .L_490)
	.align		4
.L_490:
        /*0b80*/ 	.word	index@(_ZN10layer_norm31ln_parallel_residual_bwd_kernelINS_13Kernel_traitsI13__nv_bfloat16S2_S2_S2_fjLj256ELj1ELj4ELj1ELj16ENS_18Kernel_traits_baseILj256ES2_S2_S2_S2_fjLj128EEEEELb1ELb0ELb1EEEvNS_9BwdParamsE)
        /*0b84*/ 	.word	0x00000000


	//----- nvinfo : EIATTR_MIN_STACK_SIZE
	.align		4
.L_491:
        /*0b88*/ 	.byte	0x04, 0x12
        /*0b8a*/ 	.short	(.L_493 - .L_492)
	.align		4
.L_492:
        /*0b8c*/ 	.word	index@(_ZN10layer_norm22ln_bwd_finalize_kernelINS_22Kernel_traits_finalizeILj256E13__nv_bfloat16S2_S2_S2_fjLb0ELj1024ELj4ENS_18Kernel_traits_baseILj256ES2_S2_S2_S2_fjLj1024EEEEELb0ELb0EEEvNS_9BwdParamsE)
        /*0b90*/ 	.word	0x00000000


	//----- nvinfo : EIATTR_MIN_STACK_SIZE
	.align		4
.L_493:
        /*0b94*/ 	.byte	0x04, 0x12
        /*0b96*/ 	.short	(.L_495 - .L_494)
	.align		4
.L_494:
        /*0b98*/ 	.word	index@(_ZN10layer_norm40ln_parallel_residual_bwd_finalize_kernelINS_22Kernel_traits_finalizeILj256E13__nv_bfloat16S2_S2_S2_fjLb0ELj1024ELj4ENS_18Kernel_traits_baseILj256ES2_S2_S2_S2_fjLj1024EEEEELb0EEEvNS_9BwdParamsE)
        /*0b9c*/ 	.word	0x00000000


	//----- nvinfo : EIATTR_MIN_STACK_SIZE
	.align		4
.L_495:
        /*0ba0*/ 	.byte	0x04, 0x12
        /*0ba2*/ 	.short	(.L_497 - .L_496)
	.align		4
.L_496:
        /*0ba4*/ 	.word	index@(_ZN10layer_norm31ln_parallel_residual_bwd_kernelINS_13Kernel_traitsI13__nv_bfloat16S2_S2_S2_fjLj256ELj1ELj4ELj1ELj16ENS_18Kernel_traits_baseILj256ES2_S2_S2_S2_fjLj128EEEEELb1ELb1ELb0EEEvNS_9BwdParamsE)
        /*0ba8*/ 	.word	0x00000000


	//----- nvinfo : EIATTR_MIN_STACK_SIZE
	.align		4
.L_497:
        /*0bac*/ 	.byte	0x04, 0x12
        /*0bae*/ 	.short	(.L_499 - .L_498)
	.align		4
.L_498:
        /*0bb0*/ 	.word	index@(_ZN10layer_norm22ln_bwd_finalize_kernelINS_22Kernel_traits_finalizeILj256E13__nv_bfloat16S2_S2_S2_fjLb0ELj1024ELj4ENS_18Kernel_traits_baseILj256ES2_S2_S2_S2_fjLj1024EEEEELb0ELb1EEEvNS_9BwdParamsE)
        /*0bb4*/ 	.word	0x00000000


	//----- nvinfo : EIATTR_MIN_STACK_SIZE
	.align		4
.L_499:
        /*0bb8*/ 	.byte	0x04, 0x12
        /*0bba*/ 	.short	(.L_501 - .L_500)
	.align		4
.L_500:
        /*0bbc*/ 	.word	index@(_ZN10layer_norm40ln_parallel_residual_bwd_finalize_kernelINS_22Kernel_traits_finalizeILj256E13__nv_bfloat16S2_S2_S2_fjLb0ELj1024ELj4ENS_18Kernel_traits_baseILj256ES2_S2_S2_S2_fjLj1024EEEEELb1EEEvNS_9BwdParamsE)
        /*0bc0*/ 	.word	0x00000000


	//----- nvinfo : EIATTR_MIN_STACK_SIZE
	.align		4
.L_501:
        /*0bc4*/ 	.byte	0x04, 0x12
        /*0bc6*/ 	.short	(.L_503 - .L_502)
	.align		4
.L_502:
        /*0bc8*/ 	.word	index@(_ZN10layer_norm31ln_parallel_residual_bwd_kernelINS_13Kernel_traitsI13__nv_bfloat16S2_S2_S2_fjLj256ELj1ELj4ELj1ELj16ENS_18Kernel_traits_baseILj256ES2_S2_S2_S2_fjLj128EEEEELb1ELb1ELb1EEEvNS_9BwdParamsE)
        /*0bcc*/ 	.word	0x00000000


	//----- nvinfo : EIATTR_MIN_STACK_SIZE
	.align		4
.L_503:
        /*0bd0*/ 	.byte	0x04, 0x12
        /*0bd2*/ 	.short	(.L_505 - .L_504)
	.align		4
.L_504:
        /*0bd4*/ 	.word	index@(_ZN10layer_norm31ln_parallel_residual_bwd_kernelINS_13Kernel_traitsI6__halfS2_S2_S2_fjLj256ELj1ELj4ELj1ELj16ENS_18Kernel_traits_baseILj256ES2_S2_S2_S2_fjLj128EEEEELb0ELb0ELb0EEEvNS_9BwdParamsE)
        /*0bd8*/ 	.word	0x00000000


	//----- nvinfo : EIATTR_MIN_STACK_SIZE
	.align		4
.L_505:
        /*0bdc*/ 	.byte	0x04, 0x12
        /*0bde*/ 	.short	(.L_507 - .L_506)
	.align		4
.L_506:
        /*0be0*/ 	.word	index@(_ZN10layer_norm31ln_parallel_residual_bwd_kernelINS_13Kernel_traitsI6__halfS2_S2_S2_fjLj256ELj1ELj4ELj1ELj16ENS_18Kernel_traits_baseILj256ES2_S2_S2_S2_fjLj128EEEEELb0ELb0ELb1EEEvNS_9BwdParamsE)
        /*0be4*/ 	.word	0x00000000


	//----- nvinfo : EIATTR_MIN_STACK_SIZE
	.align		4
.L_507:
        /*0be8*/ 	.byte	0x04, 0x12
        /*0bea*/ 	.short	(.L_509 - .L_508)
	.align		4
.L_508:
        /*0bec*/ 	.word	index@(_ZN10layer_norm31ln_parallel_residual_bwd_kernelINS_13Kernel_traitsI6__halfS2_S2_S2_fjLj256ELj1ELj4ELj1ELj16ENS_18Kernel_traits_baseILj256ES2_S2_S2_S2_fjLj128EEEEELb0ELb1ELb0EEEvNS_9BwdParamsE)
        /*0bf0*/ 	.word	0x00000000


	//----- nvinfo : EIATTR_MIN_STACK_SIZE
	.align		4
.L_509:
        /*0bf4*/ 	.byte	0x04, 0x12
        /*0bf6*/ 	.short	(.L_511 - .L_510)
	.align		4
.L_510:
        /*0bf8*/ 	.word	index@(_ZN10layer_norm31ln_parallel_residual_bwd_kernelINS_13Kernel_traitsI6__halfS2_S2_S2_fjLj256ELj1ELj4ELj1ELj16ENS_18Kernel_traits_baseILj256ES2_S2_S2_S2_fjLj128EEEEELb0ELb1ELb1EEEvNS_9BwdParamsE)
        /*0bfc*/ 	.word	0x00000000


	//----- nvinfo : EIATTR_MIN_STACK_SIZE
	.align		4
.L_511:
        /*0c00*/ 	.byte	0x04, 0x12
        /*0c02*/ 	.short	(.L_513 - .L_512)
	.align		4
.L_512:
        /*0c04*/ 	.word	index@(_ZN10layer_norm31ln_parallel_residual_bwd_kernelINS_13Kernel_traitsI6__halfS2_S2_S2_fjLj256ELj1ELj4ELj1ELj16ENS_18Kernel_traits_baseILj256ES2_S2_S2_S2_fjLj128EEEEELb1ELb0ELb0EEEvNS_9BwdParamsE)
        /*0c08*/ 	.word	0x00000000


	//----- nvinfo : EIATTR_MIN_STACK_SIZE
	.align		4
.L_513:
        /*0c0c*/ 	.byte	0x04, 0x12
        /*0c0e*/ 	.short	(.L_515 - .L_514)
	.align		4
.L_514:
        /*0c10*/ 	.word	index@(_ZN10layer_norm31ln_parallel_residual_bwd_kernelINS_13Kernel_traitsI6__halfS2_S2_S2_fjLj256ELj1ELj4ELj1ELj16ENS_18Kernel_traits_baseILj256ES2_S2_S2_S2_fjLj128EEEEELb1ELb0ELb1EEEvNS_9BwdParamsE)
        /*0c14*/ 	.word	0x00000000


	//----- nvinfo : EIATTR_MIN_STACK_SIZE
	.align		4
.L_515:
        /*0c18*/ 	.byte	0x04, 0x12
        /*0c1a*/ 	.short	(.L_517 - .L_516)
	.align		4
.L_516:
        /*0c1c*/ 	.word	index@(_ZN10layer_norm22ln_bwd_finalize_kernelINS_22Kernel_traits_finalizeILj256E6__halfS2_S2_S2_fjLb0ELj1024ELj4ENS_18Kernel_traits_baseILj256ES2_S2_S2_S2_fjLj1024EEEEELb0ELb0EEEvNS_9BwdParamsE)
        /*0c20*/ 	.word	0x00000000


	//----- nvinfo : EIATTR_MIN_STACK_SIZE
	.align		4
.L_517:
        /*0c24*/ 	.byte	0x04, 0x12
        /*0c26*/ 	.short	(.L_519 - .L_518)
	.align		4
.L_518:
        /*0c28*/ 	.word	index@(_ZN10layer_norm40ln_parallel_residual_bwd_finalize_kernelINS_22Kernel_traits_finalizeILj256E6__halfS2_S2_S2_fjLb0ELj1024ELj4ENS_18Kernel_traits_baseILj256ES2_S2_S2_S2_fjLj1024EEEEELb0EEEvNS_9BwdParamsE)
        /*0c2c*/ 	.word	0x00000000


	//----- nvinfo : EIATTR_MIN_STACK_SIZE
	.align		4
.L_519:
        /*0c30*/ 	.byte	0x04, 0x12
        /*0c32*/ 	.short	(.L_521 - .L_520)
	.align		4
.L_520:
        /*0c34*/ 	.word	index@(_ZN10layer_norm31ln_parallel_residual_bwd_kernelINS_13Kernel_traitsI6__halfS2_S2_S2_fjLj256ELj1ELj4ELj1ELj16ENS_18Kernel_traits_baseILj256ES2_S2_S2_S2_fjLj128EEEEELb1ELb1ELb0EEEvNS_9BwdParamsE)
        /*0c38*/ 	.word	0x00000000


	//----- nvinfo : EIATTR_MIN_STACK_SIZE
	.align		4
.L_521:
        /*0c3c*/ 	.byte	0x04, 0x12
        /*0c3e*/ 	.short	(.L_523 - .L_522)
	.align		4
.L_522:
        /*0c40*/ 	.word	index@(_ZN10layer_norm22ln_bwd_finalize_kernelINS_22Kernel_traits_finalizeILj256E6__halfS2_S2_S2_fjLb0ELj1024ELj4ENS_18Kernel_traits_baseILj256ES2_S2_S2_S2_fjLj1024EEEEELb0ELb1EEEvNS_9BwdParamsE)
        /*0c44*/ 	.word	0x00000000


	//----- nvinfo : EIATTR_MIN_STACK_SIZE
	.align		4
.L_523:
        /*0c48*/ 	.byte	0x04, 0x12
        /*0c4a*/ 	.short	(.L_525 - .L_524)
	.align		4
.L_524:
        /*0c4c*/ 	.word	index@(_ZN10layer_norm40ln_parallel_residual_bwd_finalize_kernelINS_22Kernel_traits_finalizeILj256E6__halfS2_S2_S2_fjLb0ELj1024ELj4ENS_18Kernel_traits_baseILj256ES2_S2_S2_S2_fjLj1024EEEEELb1EEEvNS_9BwdParamsE)
        /*0c50*/ 	.word	0x00000000


	//----- nvinfo : EIATTR_MIN_STACK_SIZE
	.align		4
.L_525:
        /*0c54*/ 	.byte	0x04, 0x12
        /*0c56*/ 	.short	(.L_527 - .L_526)
	.align		4
.L_526:
        /*0c58*/ 	.word	index@(_ZN10layer_norm31ln_parallel_residual_bwd_kernelINS_13Kernel_traitsI6__halfS2_S2_S2_fjLj256ELj1ELj4ELj1ELj16ENS_18Kernel_traits_baseILj256ES2_S2_S2_S2_fjLj128EEEEELb1ELb1ELb1EEEvNS_9BwdParamsE)
        /*0c5c*/ 	.word	0x00000000


	//----- nvinfo : EIATTR_MIN_STACK_SIZE
	.align		4
.L_527:
        /*0c60*/ 	.byte	0x04, 0x12
        /*0c62*/ 	.short	(.L_529 - .L_528)
	.align		4
.L_528:
        /*0c64*/ 	.word	index@(_ZN10layer_norm31ln_parallel_residual_bwd_kernelINS_13Kernel_traitsIf13__nv_bfloat16S2_S2_fjLj256ELj1ELj4ELj1ELj16ENS_18Kernel_traits_baseILj256EfS2_S2_S2_fjLj128EEEEELb0ELb0ELb0EEEvNS_9BwdParamsE)
        /*0c68*/ 	.word	0x00000000


	//----- nvinfo : EIATTR_MIN_STACK_SIZE
	.align		4
.L_529:
        /*0c6c*/ 	.byte	0x04, 0x12
        /*0c6e*/ 	.short	(.L_531 - .L_530)
	.align		4
.L_530:
        /*0c70*/ 	.word	index@(_ZN10layer_norm31ln_parallel_residual_bwd_kernelINS_13Kernel_traitsIf13__nv_bfloat16S2_S2_fjLj256ELj1ELj4ELj1ELj16ENS_18Kernel_traits_baseILj256EfS2_S2_S2_fjLj128EEEEELb0ELb0ELb1EEEvNS_9BwdParamsE)
        /*0c74*/ 	.word	0x00000000


	//----- nvinfo : EIATTR_MIN_STACK_SIZE
	.align		4
.L_531:
        /*0c78*/ 	.byte	0x04, 0x12
        /*0c7a*/ 	.short	(.L_533 - .L_532)
	.align		4
.L_532:
        /*0c7c*/ 	.word	index@(_ZN10layer_norm31ln_parallel_residual_bwd_kernelINS_13Kernel_traitsIf13__nv_bfloat16S2_S2_fjLj256ELj1ELj4ELj1ELj16ENS_18Kernel_traits_baseILj256EfS2_S2_S2_fjLj128EEEEELb0ELb1ELb0EEEvNS_9BwdParamsE)
        /*0c80*/ 	.word	0x00000000


	//----- nvinfo : EIATTR_MIN_STACK_SIZE
	.align		4
.L_533:
        /*0c84*/ 	.byte	0x04, 0x12
        /*0c86*/ 	.short	(.L_535 - .L_534)
	.align		4
.L_534:
        /*0c88*/ 	.word	index@(_ZN10layer_norm31ln_parallel_residual_bwd_kernelINS_13Kernel_traitsIf13__nv_bfloat16S2_S2_fjLj256ELj1ELj4ELj1ELj16ENS_18Kernel_traits_baseILj256EfS2_S2_S2_fjLj128EEEEELb0ELb1ELb1EEEvNS_9BwdParamsE)
        /*0c8c*/ 	.word	0x00000000


	//----- nvinfo : EIATTR_MIN_STACK_SIZE
	.align		4
.L_535:
        /*0c90*/ 	.byte	0x04, 0x12
        /*0c92*/ 	.short	(.L_537 - .L_536)
	.align		4
.L_536:
        /*0c94*/ 	.word	index@(_ZN10layer_norm31ln_parallel_residual_bwd_kernelINS_13Kernel_traitsIf13__nv_bfloat16S2_S2_fjLj256ELj1ELj4ELj1ELj16ENS_18Kernel_traits_baseILj256EfS2_S2_S2_fjLj128EEEEELb1ELb0ELb0EEEvNS_9BwdParamsE)
        /*0c98*/ 	.word	0x00000000


	//----- nvinfo : EIATTR_MIN_STACK_SIZE
	.align		4
.L_537:
        /*0c9c*/ 	.byte	0x04, 0x12
        /*0c9e*/ 	.short	(.L_539 - .L_538)
	.align		4
.L_538:
        /*0ca0*/ 	.word	index@(_ZN10layer_norm31ln_parallel_residual_bwd_kernelINS_13Kernel_traitsIf13__nv_bfloat16S2_S2_fjLj256ELj1ELj4ELj1ELj16ENS_18Kernel_traits_baseILj256EfS2_S2_S2_fjLj128EEEEELb1ELb0ELb1EEEvNS_9BwdParamsE)
        /*0ca4*/ 	.word	0x00000000


	//----- nvinfo : EIATTR_MIN_STACK_SIZE
	.align		4
.L_539:
        /*0ca8*/ 	.byte	0x04, 0x12
        /*0caa*/ 	.short	(.L_541 - .L_540)
	.align		4
.L_540:
        /*0cac*/ 	.word	index@(_ZN10layer_norm22ln_bwd_finalize_kernelINS_22Kernel_traits_finalizeILj256Ef13__nv_bfloat16S2_S2_fjLb0ELj1024ELj4ENS_18Kernel_traits_baseILj256EfS2_S2_S2_fjLj1024EEEEELb0ELb0EEEvNS_9BwdParamsE)
        /*0cb0*/ 	.word	0x00000000


	//----- nvinfo : EIATTR_MIN_STACK_SIZE
	.align		4
.L_541:
        /*0cb4*/ 	.byte	0x04, 0x12
        /*0cb6*/ 	.short	(.L_543 - .L_542)
	.align		4
.L_542:
        /*0cb8*/ 	.word	index@(_ZN10layer_norm40ln_parallel_residual_bwd_finalize_kernelINS_22Kernel_traits_finalizeILj256Ef13__nv_bfloat16S2_S2_fjLb0ELj1024ELj4ENS_18Kernel_traits_baseILj256EfS2_S2_S2_fjLj1024EEEEELb0EEEvNS_9BwdParamsE)
        /*0cbc*/ 	.word	0x00000000


	//----- nvinfo : EIATTR_MIN_STACK_SIZE
	.align		4
.L_543:
        /*0cc0*/ 	.byte	0x04, 0x12
        /*0cc2*/ 	.short	(.L_545 - .L_544)
	.align		4
.L_544:
        /*0cc4*/ 	.word	index@(_ZN10layer_norm31ln_parallel_residual_bwd_kernelINS_13Kernel_traitsIf13__nv_bfloat16S2_S2_fjLj256ELj1ELj4ELj1ELj16ENS_18Kernel_traits_baseILj256EfS2_S2_S2_fjLj128EEEEELb1ELb1ELb0EEEvNS_9BwdParamsE)
        /*0cc8*/ 	.word	0x00000000


	//----- nvinfo : EIATTR_MIN_STACK_SIZE
	.align		4
.L_545:
        /*0ccc*/ 	.byte	0x04, 0x12
        /*0cce*/ 	.short	(.L_547 - .L_546)
	.align		4
.L_546:
        /*0cd0*/ 	.word	index@(_ZN10layer_norm22ln_bwd_finalize_kernelINS_22Kernel_traits_finalizeILj256Ef13__nv_bfloat16S2_S2_fjLb0ELj1024ELj4ENS_18Kernel_traits_baseILj256EfS2_S2_S2_fjLj1024EEEEELb0ELb1EEEvNS_9BwdParamsE)
        /*0cd4*/ 	.word	0x00000000


	//----- nvinfo : EIATTR_MIN_STACK_SIZE
	.align		4
.L_547:
        /*0cd8*/ 	.byte	0x04, 0x12
        /*0cda*/ 	.short	(.L_549 - .L_548)
	.align		4
.L_548:
        /*0cdc*/ 	.word	index@(_ZN10layer_norm40ln_parallel_residual_bwd_finalize_kernelINS_22Kernel_traits_finalizeILj256Ef13__nv_bfloat16S2_S2_fjLb0ELj1024ELj4ENS_18Kernel_traits_baseILj256EfS2_S2_S2_fjLj1024EEEEELb1EEEvNS_9BwdParamsE)
        /*0ce0*/ 	.word	0x00000000


	//----- nvinfo : EIATTR_MIN_STACK_SIZE
	.align		4
.L_549:
        /*0ce4*/ 	.byte	0x04, 0x12
        /*0ce6*/ 	.short	(.L_551 - .L_550)
	.align		4
.L_550:
        /*0ce8*/ 	.word	index@(_ZN10layer_norm31ln_parallel_residual_bwd_kernelINS_13Kernel_traitsIf13__nv_bfloat16S2_S2_fjLj256ELj1ELj4ELj1ELj16ENS_18Kernel_traits_baseILj256EfS2_S2_S2_fjLj128EEEEELb1ELb1ELb1EEEvNS_9BwdParamsE)
        /*0cec*/ 	.word	0x00000000


	//----- nvinfo : EIATTR_MIN_STACK_SIZE
	.align		4
.L_551:
        /*0cf0*/ 	.byte	0x04, 0x12
        /*0cf2*/ 	.short	(.L_553 - .L_552)
	.align		4
.L_552:
        /*0cf4*/ 	.word	index@(_ZN10layer_norm31ln_parallel_residual_bwd_kernelINS_13Kernel_traitsI13__nv_bfloat16S2_fS2_fjLj256ELj1ELj4ELj1ELj16ENS_18Kernel_traits_baseILj256ES2_S2_fS2_fjLj128EEEEELb0ELb0ELb0EEEvNS_9BwdParamsE)
        /*0cf8*/ 	.word	0x00000000


	//----- nvinfo : EIATTR_MIN_STACK_SIZE
	.align		4
.L_553:
        /*0cfc*/ 	.byte	0x04, 0x12
        /*0cfe*/ 	.short	(.L_555 - .L_554)
	.align		4
.L_554:
        /*0d00*/ 	.word	index@(_ZN10layer_norm31ln_parallel_residual_bwd_kernelINS_13Kernel_traitsI13__nv_bfloat16S2_fS2_fjLj256ELj1ELj4ELj1ELj16ENS_18Kernel_traits_baseILj256ES2_S2_fS2_fjLj128EEEEELb0ELb0ELb1EEEvNS_9BwdParamsE)
        /*0d04*/ 	.word	0x00000000


	//----- nvinfo : EIATTR_MIN_STACK_SIZE
	.align		4
.L_555:
        /*0d08*/ 	.byte	0x04, 0x12
        /*0d0a*/ 	.short	(.L_557 - .L_556)
	.align		4
.L_556:
        /*0d0c*/ 	.word	index@(_ZN10layer_norm31ln_parallel_residual_bwd_kernelINS_13Kernel_traitsI13__nv_bfloat16S2_fS2_fjLj256ELj1ELj4ELj1ELj16ENS_18Kernel_traits_baseILj256ES2_S2_fS2_fjLj128EEEEELb0ELb1ELb0EEEvNS_9BwdParamsE)
        /*0d10*/ 	.word	0x00000000


	//----- nvinfo : EIATTR_MIN_STACK_SIZE
	.align		4
.L_557:
        /*0d14*/ 	.byte	0x04, 0x12
        /*0d16*/ 	.short	(.L_559 - .L_558)
	.align		4
.L_558:
        /*0d18*/ 	.word	index@(_ZN10layer_norm31ln_parallel_residual_bwd_kernelINS_13Kernel_traitsI13__nv_bfloat16S2_fS2_fjLj256ELj1ELj4ELj1ELj16ENS_18Kernel_traits_baseILj256ES2_S2_fS2_fjLj128EEEEELb0ELb1ELb1EEEvNS_9BwdParamsE)
        /*0d1c*/ 	.word	0x00000000


	//----- nvinfo : EIATTR_MIN_STACK_SIZE
	.align		4
.L_559:
        /*0d20*/ 	.byte	0x04, 0x12
        /*0d22*/ 	.short	(.L_561 - .L_560)
	.align		4
.L_560:
        /*0d24*/ 	.word	index@(_ZN10layer_norm31ln_parallel_residual_bwd_kernelINS_13Kernel_traitsI13__nv_bfloat16S2_fS2_fjLj256ELj1ELj4ELj1ELj16ENS_18Kernel_traits_baseILj256ES2_S2_fS2_fjLj128EEEEELb1ELb0ELb0EEEvNS_9BwdParamsE)
        /*0d28*/ 	.word	0x00000000


	//----- nvinfo : EIATTR_MIN_STACK_SIZE
	.align		4
.L_561:
        /*0d2c*/ 	.byte	0x04, 0x12
        /*0d2e*/ 	.short	(.L_563 - .L_562)
	.align		4
.L_562:
        /*0d30*/ 	.word	index@(_ZN10layer_norm31ln_parallel_residual_bwd_kernelINS_13Kernel_traitsI13__nv_bfloat16S2_fS2_fjLj256ELj1ELj4ELj1ELj16ENS_18Kernel_traits_baseILj256ES2_S2_fS2_fjLj128EEEEELb1ELb0ELb1EEEvNS_9BwdParamsE)
        /*0d34*/ 	.word	0x00000000


	//----- nvinfo : EIATTR_MIN_STACK_SIZE
	.align		4
.L_563:
        /*0d38*/ 	.byte	0x04, 0x12
        /*0d3a*/ 	.short	(.L_565 - .L_564)
	.align		4
.L_564:
        /*0d3c*/ 	.word	index@(_ZN10layer_norm22ln_bwd_finalize_kernelINS_22Kernel_traits_finalizeILj256E13__nv_bfloat16S2_fS2_fjLb0ELj1024ELj4ENS_18Kernel_traits_baseILj256ES2_S2_fS2_fjLj1024EEEEELb0ELb0EEEvNS_9BwdParamsE)
        /*0d40*/ 	.word	0x00000000


	//----- nvinfo : EIATTR_MIN_STACK_SIZE
	.align		4
.L_565:
        /*0d44*/ 	.byte	0x04, 0x12
        /*0d46*/ 	.short	(.L_567 - .L_566)
	.align		4
.L_566:
        /*0d48*/ 	.word	index@(_ZN10layer_norm40ln_parallel_residual_bwd_finalize_kernelINS_22Kernel_traits_finalizeILj256E13__nv_bfloat16S2_fS2_fjLb0ELj1024ELj4ENS_18Kernel_traits_baseILj256ES2_S2_fS2_fjLj1024EEEEELb0EEEvNS_9BwdParamsE)
        /*0d4c*/ 	.word	0x00000000


	//----- nvinfo : EIATTR_MIN_STACK_SIZE
	.align		4
.L_567:
        /*0d50*/ 	.byte	0x04, 0x12
        /*0d52*/ 	.short	(.L_569 - .L_568)
	.align		4
.L_568:
        /*0d54*/ 	.word	index@(_ZN10layer_norm31ln_parallel_residual_bwd_kernelINS_13Kernel_traitsI13__nv_bfloat16S2_fS2_fjLj256ELj1ELj4ELj1ELj16ENS_18Kernel_traits_baseILj256ES2_S2_fS2_fjLj128EEEEELb1ELb1ELb0EEEvNS_9BwdParamsE)
        /*0d58*/ 	.word	0x00000000


	//----- nvinfo : EIATTR_MIN_STACK_SIZE
	.align		4
.L_569:
        /*0d5c*/ 	.byte	0x04, 0x12
        /*0d5e*/ 	.short	(.L_571 - .L_570)
	.align		4
.L_570:
        /*0d60*/ 	.word	index@(_ZN10layer_norm22ln_bwd_finalize_kernelINS_22Kernel_traits_finalizeILj256E13__nv_bfloat16S2_fS2_fjLb0ELj1024ELj4ENS_18Kernel_traits_baseILj256ES2_S2_fS2_fjLj1024EEEEELb0ELb1EEEvNS_9BwdParamsE)
        /*0d64*/ 	.word	0x00000000


	//----- nvinfo : EIATTR_MIN_STACK_SIZE
	.align		4
.L_571:
        /*0d68*/ 	.byte	0x04, 0x12
        /*0d6a*/ 	.short	(.L_573 - .L_572)
	.align		4
.L_572:
        /*0d6c*/ 	.word	index@(_ZN10layer_norm40ln_parallel_residual_bwd_finalize_kernelINS_22Kernel_traits_finalizeILj256E13__nv_bfloat16S2_fS2_fjLb0ELj1024ELj4ENS_18Kernel_traits_baseILj256ES2_S2_fS2_fjLj1024EEEEELb1EEEvNS_9BwdParamsE)
        /*0d70*/ 	.word	0x00000000


	//----- nvinfo : EIATTR_MIN_STACK_SIZE
	.align		4
.L_573:
        /*0d74*/ 	.byte	0x04, 0x12
        /*0d76*/ 	.short	(.L_575 - .L_574)
	.align		4
.L_574:
        /*0d78*/ 	.word	index@(_ZN10layer_norm31ln_parallel_residual_bwd_kernelINS_13Kernel_traitsI13__nv_bfloat16S2_fS2_fjLj256ELj1ELj4ELj1ELj16ENS_18Kernel_traits_baseILj256ES2_S2_fS2_fjLj128EEEEELb1ELb1ELb1EEEvNS_9BwdParamsE)
        /*0d7c*/ 	.word	0x00000000


	//----- nvinfo : EIATTR_MIN_STACK_SIZE
	.align		4
.L_575:
        /*0d80*/ 	.byte	0x04, 0x12
        /*0d82*/ 	.short	(.L_577 - .L_576)
	.align		4
.L_576:
        /*0d84*/ 	.word	index@(_ZN10layer_norm31ln_parallel_residual_bwd_kernelINS_13Kernel_traitsIf13__nv_bfloat16fS2_fjLj256ELj1ELj4ELj1ELj16ENS_18Kernel_traits_baseILj256EfS2_fS2_fjLj128EEEEELb0ELb0ELb0EEEvNS_9BwdParamsE)
        /*0d88*/ 	.word	0x00000000


	//----- nvinfo : EIATTR_MIN_STACK_SIZE
	.align		4
.L_577:
        /*0d8c*/ 	.byte	0x04, 0x12
        /*0d8e*/ 	.short	(.L_579 - .L_578)
	.align		4
.L_578:
        /*0d90*/ 	.word	index@(_ZN10layer_norm31ln_parallel_residual_bwd_kernelINS_13Kernel_traitsIf13__nv_bfloat16fS2_fjLj256ELj1ELj4ELj1ELj16ENS_18Kernel_traits_baseILj256EfS2_fS2_fjLj128EEEEELb0ELb0ELb1EEEvNS_9BwdParamsE)
        /*0d94*/ 	.word	0x00000000


	//----- nvinfo : EIATTR_MIN_STACK_SIZE
	.align		4
.L_579:
        /*0d98*/ 	.byte	0x04, 0x12
        /*0d9a*/ 	.short	(.L_581 - .L_580)
	.align		4
.L_580:
        /*0d9c*/ 	.word	index@(_ZN10layer_norm31ln_parallel_residual_bwd_kernelINS_13Kernel_traitsIf13__nv_bfloat16fS2_fjLj256ELj1ELj4ELj1ELj16ENS_18Kernel_traits_baseILj256EfS2_fS2_fjLj128EEEEELb0ELb1ELb0EEEvNS_9BwdParamsE)
        /*0da0*/ 	.word	0x00000000


	//----- nvinfo : EIATTR_MIN_STACK_SIZE
	.align		4
.L_581:
        /*0da4*/ 	.byte	0x04, 0x12
        /*0da6*/ 	.short	(.L_583 - .L_582)
	.align		4
.L_582:
        /*0da8*/ 	.word	index@(_ZN10layer_norm31ln_parallel_residual_bwd_kernelINS_13Kernel_traitsIf13__nv_bfloat16fS2_fjLj256ELj1ELj4ELj1ELj16ENS_18Kernel_traits_baseILj256EfS2_fS2_fjLj128EEEEELb0ELb1ELb1EEEvNS_9BwdParamsE)
        /*0dac*/ 	.word	0x00000000


	//----- nvinfo : EIATTR_MIN_STACK_SIZE
	.align		4
.L_583:
        /*0db0*/ 	.byte	0x04, 0x12
        /*0db2*/ 	.short	(.L_585 - .L_584)
	.align		4
.L_584:
        /*0db4*/ 	.word	index@(_ZN10layer_norm31ln_parallel_residual_bwd_kernelINS_13Kernel_traitsIf13__nv_bfloat16fS2_fjLj256ELj1ELj4ELj1ELj16ENS_18Kernel_traits_baseILj256EfS2_fS2_fjLj128EEEEELb1ELb0ELb0EEEvNS_9BwdParamsE)
        /*0db8*/ 	.word	0x00000000


	//----- nvinfo : EIATTR_MIN_STACK_SIZE
	.align		4
.L_585:
        /*0dbc*/ 	.byte	0x04, 0x12
        /*0dbe*/ 	.short	(.L_587 - .L_586)
	.align		4
.L_586:
        /*0dc0*/ 	.word	index@(_ZN10layer_norm31ln_parallel_residual_bwd_kernelINS_13Kernel_traitsIf13__nv_bfloat16fS2_fjLj256ELj1ELj4ELj1ELj16ENS_18Kernel_traits_baseILj256EfS2_fS2_fjLj128EEEEELb1ELb0ELb1EEEvNS_9BwdParamsE)
        /*0dc4*/ 	.word	0x00000000


	//----- nvinfo : EIATTR_MIN_STACK_SIZE
	.align		4
.L_587:
        /*0dc8*/ 	.byte	0x04, 0x12
        /*0dca*/ 	.short	(.L_589 - .L_588)
	.align		4
.L_588:
        /*0dcc*/ 	.word	index@(_ZN10layer_norm22ln_bwd_finalize_kernelINS_22Kernel_traits_finalizeILj256Ef13__nv_bfloat16fS2_fjLb0ELj1024ELj4ENS_18Kernel_traits_baseILj256EfS2_fS2_fjLj1024EEEEELb0ELb0EEEvNS_9BwdParamsE)
        /*0dd0*/ 	.word	0x00000000


	//----- nvinfo : EIATTR_MIN_STACK_SIZE
	.align		4
.L_589:
        /*0dd4*/ 	.byte	0x04, 0x12
        /*0dd6*/ 	.short	(.L_591 - .L_590)
	.align		4
.L_590:
        /*0dd8*/ 	.word	index@(_ZN10layer_norm40ln_parallel_residual_bwd_finalize_kernelINS_22Kernel_traits_finalizeILj256Ef13__nv_bfloat16fS2_fjLb0ELj1024ELj4ENS_18Kernel_traits_baseILj256EfS2_fS2_fjLj1024EEEEELb0EEEvNS_9BwdParamsE)
        /*0ddc*/ 	.word	0x00000000


	//----- nvinfo : EIATTR_MIN_STACK_SIZE
	.align		4
.L_591:
        /*0de0*/ 	.byte	0x04, 0x12
        /*0de2*/ 	.short	(.L_593 - .L_592)
	.align		4
.L_592:
        /*0de4*/ 	.word	index@(_ZN10layer_norm31ln_parallel_residual_bwd_kernelINS_13Kernel_traitsIf13__nv_bfloat16fS2_fjLj256ELj1ELj4ELj1ELj16ENS_18Kernel_traits_baseILj256EfS2_fS2_fjLj128EEEEELb1ELb1ELb0EEEvNS_9BwdParamsE)
        /*0de8*/ 	.word	0x00000000


	//----- nvinfo : EIATTR_MIN_STACK_SIZE
	.align		4
.L_593:
        /*0dec*/ 	.byte	0x04, 0x12
        /*0dee*/ 	.short	(.L_595 - .L_594)
	.align		4
.L_594:
        /*0df0*/ 	.word	index@(_ZN10layer_norm22ln_bwd_finalize_kernelINS_22Kernel_traits_finalizeILj256Ef13__nv_bfloat16fS2_fjLb0ELj1024ELj4ENS_18Kernel_traits_baseILj256EfS2_fS2_fjLj1024EEEEELb0ELb1EEEvNS_9BwdParamsE)
        /*0df4*/ 	.word	0x00000000


	//----- nvinfo : EIATTR_MIN_STACK_SIZE
	.align		4
.L_595:
        /*0df8*/ 	.byte	0x04, 0x12
        /*0dfa*/ 	.short	(.L_597 - .L_596)
	.align		4
.L_596:
        /*0dfc*/ 	.word	index@(_ZN10layer_norm40ln_parallel_residual_bwd_finalize_kernelINS_22Kernel_traits_finalizeILj256Ef13__nv_bfloat16fS2_fjLb0ELj1024ELj4ENS_18Kernel_traits_baseILj256EfS2_fS2_fjLj1024EEEEELb1EEEvNS_9BwdParamsE)
        /*0e00*/ 	.word	0x00000000


	//----- nvinfo : EIATTR_MIN_STACK_SIZE
	.align		4
.L_597:
        /*0e04*/ 	.byte	0x04, 0x12
        /*0e06*/ 	.short	(.L_599 - .L_598)
	.align		4
.L_598:
        /*0e08*/ 	.word	index@(_ZN10layer_norm31ln_parallel_residual_bwd_kernelINS_13Kernel_traitsIf13__nv_bfloat16fS2_fjLj256ELj1ELj4ELj1ELj16ENS_18Kernel_traits_baseILj256EfS2_fS2_fjLj128EEEEELb1ELb1ELb1EEEvNS_9BwdParamsE)
        /*0e0c*/ 	.word	0x00000000


	//----- nvinfo : EIATTR_MIN_STACK_SIZE
	.align		4
.L_599:
        /*0e10*/ 	.byte	0x04, 0x12
        /*0e12*/ 	.short	(.L_601 - .L_600)
	.align		4
.L_600:
        /*0e14*/ 	.word	index@(_ZN10layer_norm31ln_parallel_residual_bwd_kernelINS_13Kernel_traitsIf6__halfS2_S2_fjLj256ELj1ELj4ELj1ELj16ENS_18Kernel_traits_baseILj256EfS2_S2_S2_fjLj128EEEEELb0ELb0ELb0EEEvNS_9BwdParamsE)
        /*0e18*/ 	.word	0x00000000


	//----- nvinfo : EIATTR_MIN_STACK_SIZE
	.align		4
.L_601:
        /*0e1c*/ 	.byte	0x04, 0x12
        /*0e1e*/ 	.short	(.L_603 - .L_602)
	.align		4
.L_602:
        /*0e20*/ 	.word	index@(_ZN10layer_norm31ln_parallel_residual_bwd_kernelINS_13Kernel_traitsIf6__halfS2_S2_fjLj256ELj1ELj4ELj1ELj16ENS_18Kernel_traits_baseILj256EfS2_S2_S2_fjLj128EEEEELb0ELb0ELb1EEEvNS_9BwdParamsE)
        /*0e24*/ 	.word	0x00000000


	//----- nvinfo : EIATTR_MIN_STACK_SIZE
	.align		4
.L_603:
        /*0e28*/ 	.byte	0x04, 0x12
        /*0e2a*/ 	.short	(.L_605 - .L_604)
	.align		4
.L_604:
        /*0e2c*/ 	.word	index@(_ZN10layer_norm31ln_parallel_residual_bwd_kernelINS_13Kernel_traitsIf6__halfS2_S2_fjLj256ELj1ELj4ELj1ELj16ENS_18Kernel_traits_baseILj256EfS2_S2_S2_fjLj128EEEEELb0ELb1ELb0EEEvNS_9BwdParamsE)
        /*0e30*/ 	.word	0x00000000


	//----- nvinfo : EIATTR_MIN_STACK_SIZE
	.align		4
.L_605:
        /*0e34*/ 	.byte	0x04, 0x12
        /*0e36*/ 	.short	(.L_607 - .L_606)
	.align		4
.L_606:
        /*0e38*/ 	.word	index@(_ZN10layer_norm31ln_parallel_residual_bwd_kernelINS_13Kernel_traitsIf6__halfS2_S2_fjLj256ELj1ELj4ELj1ELj16ENS_18Kernel_traits_baseILj256EfS2_S2_S2_fjLj128EEEEELb0ELb1ELb1EEEvNS_9BwdParamsE)
        /*0e3c*/ 	.word	0x00000000


	//----- nvinfo : EIATTR_MIN_STACK_SIZE
	.align		4
.L_607:
        /*0e40*/ 	.byte	0x04, 0x12
        /*0e42*/ 	.short	(.L_609 - .L_608)
	.align		4
.L_608:
        /*0e44*/ 	.word	index@(_ZN10layer_norm31ln_parallel_residual_bwd_kernelINS_13Kernel_traitsIf6__halfS2_S2_fjLj256ELj1ELj4ELj1ELj16ENS_18Kernel_traits_baseILj256EfS2_S2_S2_fjLj128EEEEELb1ELb0ELb0EEEvNS_9BwdParamsE)
        /*0e48*/ 	.word	0x00000000


	//----- nvinfo : EIATTR_MIN_STACK_SIZE
	.align		4
.L_609:
        /*0e4c*/ 	.byte	0x04, 0x12
        /*0e4e*/ 	.short	(.L_611 - .L_610)
	.align		4
.L_610:
        /*0e50*/ 	.word	index@(_ZN10layer_norm31ln_parallel_residual_bwd_kernelINS_13Kernel_traitsIf6__halfS2_S2_fjLj256ELj1ELj4ELj1ELj16ENS_18Kernel_traits_baseILj256EfS2_S2_S2_fjLj128EEEEELb1ELb0ELb1EEEvNS_9BwdParamsE)
        /*0e54*/ 	.word	0x00000000


	//----- nvinfo : EIATTR_MIN_STACK_SIZE
	.align		4
.L_611:
        /*0e58*/ 	.byte	0x04, 0x12
        /*0e5a*/ 	.short	(.L_613 - .L_612)
	.align		4
.L_612:
        /*0e5c*/ 	.word	index@(_ZN10layer_norm22ln_bwd_finalize_kernelINS_22Kernel_traits_finalizeILj256Ef6__halfS2_S2_fjLb0ELj1024ELj4ENS_18Kernel_traits_baseILj256EfS2_S2_S2_fjLj1024EEEEELb0ELb0EEEvNS_9BwdParamsE)
        /*0e60*/ 	.word	0x00000000


	//----- nvinfo : EIATTR_MIN_STACK_SIZE
	.align		4
.L_613:
        /*0e64*/ 	.byte	0x04, 0x12
        /*0e66*/ 	.short	(.L_615 - .L_614)
	.align		4
.L_614:
        /*0e68*/ 	.word	index@(_ZN10layer_norm40ln_parallel_residual_bwd_finalize_kernelINS_22Kernel_traits_finalizeILj256Ef6__halfS2_S2_fjLb0ELj1024ELj4ENS_18Kernel_traits_baseILj256EfS2_S2_S2_fjLj1024EEEEELb0EEEvNS_9BwdParamsE)
        /*0e6c*/ 	.word	0x00000000


	//----- nvinfo : EIATTR_MIN_STACK_SIZE
	.align		4
.L_615:
        /*0e70*/ 	.byte	0x04, 0x12
        /*0e72*/ 	.short	(.L_617 - .L_616)
	.align		4
.L_616:
        /*0e74*/ 	.word	index@(_ZN10layer_norm31ln_parallel_residual_bwd_kernelINS_13Kernel_traitsIf6__halfS2_S2_fjLj256ELj1ELj4ELj1ELj16ENS_18Kernel_traits_baseILj256EfS2_S2_S2_fjLj128EEEEELb1ELb1ELb0EEEvNS_9BwdParamsE)
        /*0e78*/ 	.word	0x00000000


	//----- nvinfo : EIATTR_MIN_STACK_SIZE
	.align		4
.L_617:
        /*0e7c*/ 	.byte	0x04, 0x12
        /*0e7e*/ 	.short	(.L_619 - .L_618)
	.align		4
.L_618:
        /*0e80*/ 	.word	index@(_ZN10layer_norm22ln_bwd_finalize_kernelINS_22Kernel_traits_finalizeILj256Ef6__halfS2_S2_fjLb0ELj1024ELj4ENS_18Kernel_traits_baseILj256EfS2_S2_S2_fjLj1024EEEEELb0ELb1EEEvNS_9BwdParamsE)
        /*0e84*/ 	.word	0x00000000


	//----- nvinfo : EIATTR_MIN_STACK_SIZE
	.align		4
.L_619:
        /*0e88*/ 	.byte	0x04, 0x12
        /*0e8a*/ 	.short	(.L_621 - .L_620)
	.align		4
.L_620:
        /*0e8c*/ 	.word	index@(_ZN10layer_norm40ln_parallel_residual_bwd_finalize_kernelINS_22Kernel_traits_finalizeILj256Ef6__halfS2_S2_fjLb0ELj1024ELj4ENS_18Kernel_traits_baseILj256EfS2_S2_S2_fjLj1024EEEEELb1EEEvNS_9BwdParamsE)
        /*0e90*/ 	.word	0x00000000


	//----- nvinfo : EIATTR_MIN_STACK_SIZE
	.align		4
.L_621:
        /*0e94*/ 	.byte	0x04, 0x12
        /*0e96*/ 	.short	(.L_623 - .L_622)
	.align		4
.L_622:
        /*0e98*/ 	.word	index@(_ZN10layer_norm31ln_parallel_residual_bwd_kernelINS_13Kernel_traitsIf6__halfS2_S2_fjLj256ELj1ELj4ELj1ELj16ENS_18Kernel_traits_baseILj256EfS2_S2_S2_fjLj128EEEEELb1ELb1ELb1EEEvNS_9BwdParamsE)
        /*0e9c*/ 	.word	0x00000000


	//----- nvinfo : EIATTR_MIN_STACK_SIZE
	.align		4
.L_623:
        /*0ea0*/ 	.byte	0x04, 0x12
        /*0ea2*/ 	.short	(.L_625 - .L_624)
	.align		4
.L_624:
        /*0ea4*/ 	.word	index@(_ZN10layer_norm31ln_parallel_residual_bwd_kernelINS_13Kernel_traitsI6__halfS2_fS2_fjLj256ELj1ELj4ELj1ELj16ENS_18Kernel_traits_baseILj256ES2_S2_fS2_fjLj128EEEEELb0ELb0ELb0EEEvNS_9BwdParamsE)
        /*0ea8*/ 	.word	0x00000000


	//----- nvinfo : EIATTR_MIN_STACK_SIZE
	.align		4
.L_625:
        /*0eac*/ 	.byte	0x04, 0x12
        /*0eae*/ 	.short	(.L_627 - .L_626)
	.align		4
.L_626:
        /*0eb0*/ 	.word	index@(_ZN10layer_norm31ln_parallel_residual_bwd_kernelINS_13Kernel_traitsI6__halfS2_fS2_fjLj256ELj1ELj4ELj1ELj16ENS_18Kernel_traits_baseILj256ES2_S2_fS2_fjLj128EEEEELb0ELb0ELb1EEEvNS_9BwdParamsE)
        /*0eb4*/ 	.word	0x00000000


	//----- nvinfo : EIATTR_MIN_STACK_SIZE
	.align		4
.L_627:
        /*0eb8*/ 	.byte	0x04, 0x12
        /*0eba*/ 	.short	(.L_629 - .L_628)
	.align		4
.L_628:
        /*0ebc*/ 	.word	index@(_ZN10layer_norm31ln_parallel_residual_bwd_kernelINS_13Kernel_traitsI6__halfS2_fS2_fjLj256ELj1ELj4ELj1ELj16ENS_18Kernel_traits_baseILj256ES2_S2_fS2_fjLj128EEEEELb0ELb1ELb0EEEvNS_9BwdParamsE)
        /*0ec0*/ 	.word	0x00000000


	//----- nvinfo : EIATTR_MIN_STACK_SIZE
	.align		4
.L_629:
        /*0ec4*/ 	.byte	0x04, 0x12
        /*0ec6*/ 	.short	(.L_631 - .L_630)
	.align		4
.L_630:
        /*0ec8*/ 	.word	index@(_ZN10layer_norm31ln_parallel_residual_bwd_kernelINS_13Kernel_traitsI6__halfS2_fS2_fjLj256ELj1ELj4ELj1ELj16ENS_18Kernel_traits_baseILj256ES2_S2_fS2_fjLj128EEEEELb0ELb1ELb1EEEvNS_9BwdParamsE)
        /*0ecc*/ 	.word	0x00000000


	//----- nvinfo : EIATTR_MIN_STACK_SIZE
	.align		4
.L_631:
        /*0ed0*/ 	.byte	0x04, 0x12
        /*0ed2*/ 	.short	(.L_633 - .L_632)
	.align		4
.L_632:
        /*0ed4*/ 	.word	index@(_ZN10layer_norm31ln_parallel_residual_bwd_kernelINS_13Kernel_traitsI6__halfS2_fS2_fjLj256ELj1ELj4ELj1ELj16ENS_18Kernel_traits_baseILj256ES2_S2_fS2_fjLj128EEEEELb1ELb0ELb0EEEvNS_9BwdParamsE)
        /*0ed8*/ 	.word	0x00000000


	//----- nvinfo : EIATTR_MIN_STACK_SIZE
	.align		4
.L_633:
        /*0edc*/ 	.byte	0x04, 0x12
        /*0ede*/ 	.short	(.L_635 - .L_634)
	.align		4
.L_634:
        /*0ee0*/ 	.word	index@(_ZN10layer_norm31ln_parallel_residual_bwd_kernelINS_13Kernel_traitsI6__halfS2_fS2_fjLj256ELj1ELj4ELj1ELj16ENS_18Kernel_traits_baseILj256ES2_S2_fS2_fjLj128EEEEELb1ELb0ELb1EEEvNS_9BwdParamsE)
        /*0ee4*/ 	.word	0x00000000


	//----- nvinfo : EIATTR_MIN_STACK_SIZE
	.align		4
.L_635:
        /*0ee8*/ 	.byte	0x04, 0x12
        /*0eea*/ 	.short	(.L_637 - .L_636)
	.align		4
.L_636:
        /*0eec*/ 	.word	index@(_ZN10layer_norm22ln_bwd_finalize_kernelINS_22Kernel_traits_finalizeILj256E6__halfS2_fS2_fjLb0ELj1024ELj4ENS_18Kernel_traits_baseILj256ES2_S2_fS2_fjLj1024EEEEELb0ELb0EEEvNS_9BwdParamsE)
        /*0ef0*/ 	.word	0x00000000


	//----- nvinfo : EIATTR_MIN_STACK_SIZE
	.align		4
.L_637:
        /*0ef4*/ 	.byte	0x04, 0x12
        /*0ef6*/ 	.short	(.L_639 - .L_638)
	.align		4
.L_638:
        /*0ef8*/ 	.word	index@(_ZN10layer_norm40ln_parallel_residual_bwd_finalize_kernelINS_22Kernel_traits_finalizeILj256E6__halfS2_fS2_fjLb0ELj1024ELj4ENS_18Kernel_traits_baseILj256ES2_S2_fS2_fjLj1024EEEEELb0EEEvNS_9BwdParamsE)
        /*0efc*/ 	.word	0x00000000


	//----- nvinfo : EIATTR_MIN_STACK_SIZE
	.align		4
.L_639:
        /*0f00*/ 	.byte	0x04, 0x12
        /*0f02*/ 	.short	(.L_641 - .L_640)
	.align		4
.L_640:
        /*0f04*/ 	.word	index@(_ZN10layer_norm31ln_parallel_residual_bwd_kernelINS_13Kernel_traitsI6__halfS2_fS2_fjLj256ELj1ELj4ELj1ELj16ENS_18Kernel_traits_baseILj256ES2_S2_fS2_fjLj128EEEEELb1ELb1ELb0EEEvNS_9BwdParamsE)
        /*0f08*/ 	.word	0x00000000


	//----- nvinfo : EIATTR_MIN_STACK_SIZE
	.align		4
.L_641:
        /*0f0c*/ 	.byte	0x04, 0x12
        /*0f0e*/ 	.short	(.L_643 - .L_642)
	.align		4
.L_642:
        /*0f10*/ 	.word	index@(_ZN10layer_norm22ln_bwd_finalize_kernelINS_22Kernel_traits_finalizeILj256E6__halfS2_fS2_fjLb0ELj1024ELj4ENS_18Kernel_traits_baseILj256ES2_S2_fS2_fjLj1024EEEEELb0ELb1EEEvNS_9BwdParamsE)
        /*0f14*/ 	.word	0x00000000


	//----- nvinfo : EIATTR_MIN_STACK_SIZE
	.align		4
.L_643:
        /*0f18*/ 	.byte	0x04, 0x12
        /*0f1a*/ 	.short	(.L_645 - .L_644)
	.align		4
.L_644:
        /*0f1c*/ 	.word	index@(_ZN10layer_norm40ln_parallel_residual_bwd_finalize_kernelINS_22Kernel_traits_finalizeILj256E6__halfS2_fS2_fjLb0ELj1024ELj4ENS_18Kernel_traits_baseILj256ES2_S2_fS2_fjLj1024EEEEELb1EEEvNS_9BwdParamsE)
        /*0f20*/ 	.word	0x00000000


	//----- nvinfo : EIATTR_MIN_STACK_SIZE
	.align		4
.L_645:
        /*0f24*/ 	.byte	0x04, 0x12
        /*0f26*/ 	.short	(.L_647 - .L_646)
	.align		4
.L_646:
        /*0f28*/ 	.word	index@(_ZN10layer_norm31ln_parallel_residual_bwd_kernelINS_13Kernel_traitsI6__halfS2_fS2_fjLj256ELj1ELj4ELj1ELj16ENS_18Kernel_traits_baseILj256ES2_S2_fS2_fjLj128EEEEELb1ELb1ELb1EEEvNS_9BwdParamsE)
        /*0f2c*/ 	.word	0x00000000


	//----- nvinfo : EIATTR_MIN_STACK_SIZE
	.align		4
.L_647:
        /*0f30*/ 	.byte	0x04, 0x12
        /*0f32*/ 	.short	(.L_649 - .L_648)
	.align		4
.L_648:
        /*0f34*/ 	.word	index@(_ZN10layer_norm31ln_parallel_residual_bwd_kernelINS_13Kernel_traitsIf6__halffS2_fjLj256ELj1ELj4ELj1ELj16ENS_18Kernel_traits_baseILj256EfS2_fS2_fjLj128EEEEELb0ELb0ELb0EEEvNS_9BwdParamsE)
        /*0f38*/ 	.word	0x00000000


	//----- nvinfo : EIATTR_MIN_STACK_SIZE
	.align		4
.L_649:
        /*0f3c*/ 	.byte	0x04, 0x12
        /*0f3e*/ 	.short	(.L_651 - .L_650)
	.align		4
.L_650:
        /*0f40*/ 	.word	index@(_ZN10layer_norm31ln_parallel_residual_bwd_kernelINS_13Kernel_traitsIf6__halffS2_fjLj256ELj1ELj4ELj1ELj16ENS_18Kernel_traits_baseILj256EfS2_fS2_fjLj128EEEEELb0ELb0ELb1EEEvNS_9BwdParamsE)
        /*0f44*/ 	.word	0x00000000


	//----- nvinfo : EIATTR_MIN_STACK_SIZE
	.align		4
.L_651:
        /*0f48*/ 	.byte	0x04, 0x12
        /*0f4a*/ 	.short	(.L_653 - .L_652)
	.align		4
.L_652:
        /*0f4c*/ 	.word	index@(_ZN10layer_norm31ln_parallel_residual_bwd_kernelINS_13Kernel_traitsIf6__halffS2_fjLj256ELj1ELj4ELj1ELj16ENS_18Kernel_traits_baseILj256EfS2_fS2_fjLj128EEEEELb0ELb1ELb0EEEvNS_9BwdParamsE)
        /*0f50*/ 	.word	0x00000000


	//----- nvinfo : EIATTR_MIN_STACK_SIZE
	.align		4
.L_653:
        /*0f54*/ 	.byte	0x04, 0x12
        /*0f56*/ 	.short	(.L_655 - .L_654)
	.align		4
.L_654:
        /*0f58*/ 	.word	index@(_ZN10layer_norm31ln_parallel_residual_bwd_kernelINS_13Kernel_traitsIf6__halffS2_fjLj256ELj1ELj4ELj1ELj16ENS_18Kernel_traits_baseILj256EfS2_fS2_fjLj128EEEEELb0ELb1ELb1EEEvNS_9BwdParamsE)
        /*0f5c*/ 	.word	0x00000000


	//----- nvinfo : EIATTR_MIN_STACK_SIZE
	.align		4
.L_655:
        /*0f60*/ 	.byte	0x04, 0x12
        /*0f62*/ 	.short	(.L_657 - .L_656)
	.align		4
.L_656:
        /*0f64*/ 	.word	index@(_ZN10layer_norm31ln_parallel_residual_bwd_kernelINS_13Kernel_traitsIf6__halffS2_fjLj256ELj1ELj4ELj1ELj16ENS_18Kernel_traits_baseILj256EfS2_fS2_fjLj128EEEEELb1ELb0ELb0EEEvNS_9BwdParamsE)
        /*0f68*/ 	.word	0x00000000


	//----- nvinfo : EIATTR_MIN_STACK_SIZE
	.align		4
.L_657:
        /*0f6c*/ 	.byte	0x04, 0x12
        /*0f6e*/ 	.short	(.L_659 - .L_658)
	.align		4
.L_658:
        /*0f70*/ 	.word	index@(_ZN10layer_norm31ln_parallel_residual_bwd_kernelINS_13Kernel_traitsIf6__halffS2_fjLj256ELj1ELj4ELj1ELj16ENS_18Kernel_traits_baseILj256EfS2_fS2_fjLj128EEEEELb1ELb0ELb1EEEvNS_9BwdParamsE)
        /*0f74*/ 	.word	0x00000000


	//----- nvinfo : EIATTR_MIN_STACK_SIZE
	.align		4
.L_659:
        /*0f78*/ 	.byte	0x04, 0x12
        /*0f7a*/ 	.short	(.L_661 - .L_660)
	.align		4
.L_660:
        /*0f7c*/ 	.word	index@(_ZN10layer_norm22ln_bwd_finalize_kernelINS_22Kernel_traits_finalizeILj256Ef6__halffS2_fjLb0ELj1024ELj4ENS_18Kernel_traits_baseILj256EfS2_fS2_fjLj1024EEEEELb0ELb0EEEvNS_9BwdParamsE)
        /*0f80*/ 	.word	0x00000000


	//----- nvinfo : EIATTR_MIN_STACK_SIZE
	.align		4
.L_661:
        /*0f84*/ 	.byte	0x04, 0x12
        /*0f86*/ 	.short	(.L_663 - .L_662)
	.align		4
.L_662:
        /*0f88*/ 	.word	index@(_ZN10layer_norm40ln_parallel_residual_bwd_finalize_kernelINS_22Kernel_traits_finalizeILj256Ef6__halffS2_fjLb0ELj1024ELj4ENS_18Kernel_traits_baseILj256EfS2_fS2_fjLj1024EEEEELb0EEEvNS_9BwdParamsE)
        /*0f8c*/ 	.word	0x00000000


	//----- nvinfo : EIATTR_MIN_STACK_SIZE
	.align		4
.L_663:
        /*0f90*/ 	.byte	0x04, 0x12
        /*0f92*/ 	.short	(.L_665 - .L_664)
	.align		4
.L_664:
        /*0f94*/ 	.word	index@(_ZN10layer_norm31ln_parallel_residual_bwd_kernelINS_13Kernel_traitsIf6__halffS2_fjLj256ELj1ELj4ELj1ELj16ENS_18Kernel_traits_baseILj256EfS2_fS2_fjLj128EEEEELb1ELb1ELb0EEEvNS_9BwdParamsE)
        /*0f98*/ 	.word	0x00000000


	//----- nvinfo : EIATTR_MIN_STACK_SIZE
	.align		4
.L_665:
        /*0f9c*/ 	.byte	0x04, 0x12
        /*0f9e*/ 	.short	(.L_667 - .L_666)
	.align		4
.L_666:
        /*0fa0*/ 	.word	index@(_ZN10layer_norm22ln_bwd_finalize_kernelINS_22Kernel_traits_finalizeILj256Ef6__halffS2_fjLb0ELj1024ELj4ENS_18Kernel_traits_baseILj256EfS2_fS2_fjLj1024EEEEELb0ELb1EEEvNS_9BwdParamsE)
        /*0fa4*/ 	.word	0x00000000


	//----- nvinfo : EIATTR_MIN_STACK_SIZE
	.align		4
.L_667:
        /*0fa8*/ 	.byte	0x04, 0x12
        /*0faa*/ 	.short	(.L_669 - .L_668)
	.align		4
.L_668:
        /*0fac*/ 	.word	index@(_ZN10layer_norm40ln_parallel_residual_bwd_finalize_kernelINS_22Kernel_traits_finalizeILj256Ef6__halffS2_fjLb0ELj1024ELj4ENS_18Kernel_traits_baseILj256EfS2_fS2_fjLj1024EEEEELb1EEEvNS_9BwdParamsE)
        /*0fb0*/ 	.word	0x00000000


	//----- nvinfo : EIATTR_MIN_STACK_SIZE
	.align		4
.L_669:
        /*0fb4*/ 	.byte	0x04, 0x12
        /*0fb6*/ 	.short	(.L_671 - .L_670)
	.align		4
.L_670:
        /*0fb8*/ 	.word	index@(_ZN10layer_norm31ln_parallel_residual_bwd_kernelINS_13Kernel_traitsIf6__halffS2_fjLj256ELj1ELj4ELj1ELj16ENS_18Kernel_traits_baseILj256EfS2_fS2_fjLj128EEEEELb1ELb1ELb1EEEvNS_9BwdParamsE)
        /*0fbc*/ 	.word	0x00000000


	//----- nvinfo : EIATTR_MIN_STACK_SIZE
	.align		4
.L_671:
        /*0fc0*/ 	.byte	0x04, 0x12
        /*0fc2*/ 	.short	(.L_673 - .L_672)
	.align		4
.L_672:
        /*0fc4*/ 	.word	index@(_ZN10layer_norm31ln_parallel_residual_bwd_kernelINS_13Kernel_traitsI6__halfffffjLj256ELj1ELj4ELj1ELj16ENS_18Kernel_traits_baseILj256ES2_ffffjLj128EEEEELb0ELb0ELb0EEEvNS_9BwdParamsE)
        /*0fc8*/ 	.word	0x00000000


	//----- nvinfo : EIATTR_MIN_STACK_SIZE
	.align		4
.L_673:
        /*0fcc*/ 	.byte	0x04, 0x12
        /*0fce*/ 	.short	(.L_675 - .L_674)
	.align		4
.L_674:
        /*0fd0*/ 	.word	index@(_ZN10layer_norm31ln_parallel_residual_bwd_kernelINS_13Kernel_traitsI6__halfffffjLj256ELj1ELj4ELj1ELj16ENS_18Kernel_traits_baseILj256ES2_ffffjLj128EEEEELb0ELb0ELb1EEEvNS_9BwdParamsE)
        /*0fd4*/ 	.word	0x00000000


	//----- nvinfo : EIATTR_MIN_STACK_SIZE
	.align		4
.L_675:
        /*0fd8*/ 	.byte	0x04, 0x12
        /*0fda*/ 	.short	(.L_677 - .L_676)
	.align		4
.L_676:
        /*0fdc*/ 	.word	index@(_ZN10layer_norm31ln_parallel_residual_bwd_kernelINS_13Kernel_traitsI6__halfffffjLj256ELj1ELj4ELj1ELj16ENS_18Kernel_traits_baseILj256ES2_ffffjLj128EEEEELb0ELb1ELb0EEEvNS_9BwdParamsE)
        /*0fe0*/ 	.word	0x00000000


	//----- nvinfo : EIATTR_MIN_STACK_SIZE
	.align		4
.L_677:
        /*0fe4*/ 	.byte	0x04, 0x12
        /*0fe6*/ 	.short	(.L_679 - .L_678)
	.align		4
.L_678:
        /*0fe8*/ 	.word	index@(_ZN10layer_norm31ln_parallel_residual_bwd_kernelINS_13Kernel_traitsI6__halfffffjLj256ELj1ELj4ELj1ELj16ENS_18Kernel_traits_baseILj256ES2_ffffjLj128EEEEELb0ELb1ELb1EEEvNS_9BwdParamsE)
        /*0fec*/ 	.word	0x00000000


	//----- nvinfo : EIATTR_MIN_STACK_SIZE
	.align		4
.L_679:
        /*0ff0*/ 	.byte	0x04, 0x12
        /*0ff2*/ 	.short	(.L_681 - .L_680)
	.align		4
.L_680:
        /*0ff4*/ 	.word	index@(_ZN10layer_norm31ln_parallel_residual_bwd_kernelINS_13Kernel_traitsI6__halfffffjLj256ELj1ELj4ELj1ELj16ENS_18Kernel_traits_baseILj256ES2_ffffjLj128EEEEELb1ELb0ELb0EEEvNS_9BwdParamsE)
        /*0ff8*/ 	.word	0x00000000


	//----- nvinfo : EIATTR_MIN_STACK_SIZE
	.align		4
.L_681:
        /*0ffc*/ 	.byte	0x04, 0x12
        /*0ffe*/ 	.short	(.L_683 - .L_682)
	.align		4
.L_682:
        /*1000*/ 	.word	index@(_ZN10layer_norm31ln_parallel_residual_bwd_kernelINS_13Kernel_traitsI6__halfffffjLj256ELj1ELj4ELj1ELj16ENS_18Kernel_traits_baseILj256ES2_ffffjLj128EEEEELb1ELb0ELb1EEEvNS_9BwdParamsE)
        /*1004*/ 	.word	0x00000000


	//----- nvinfo : EIATTR_MIN_STACK_SIZE
	.align		4
.L_683:
        /*1008*/ 	.byte	0x04, 0x12
        /*100a*/ 	.short	(.L_685 - .L_684)
	.align		4
.L_684:
        /*100c*/ 	.word	index@(_ZN10layer_norm22ln_bwd_finalize_kernelINS_22Kernel_traits_finalizeILj256E6__halfffffjLb0ELj1024ELj4ENS_18Kernel_traits_baseILj256ES2_ffffjLj1024EEEEELb0ELb0EEEvNS_9BwdParamsE)
        /*1010*/ 	.word	0x00000000


	//----- nvinfo : EIATTR_MIN_STACK_SIZE
	.align		4
.L_685:
        /*1014*/ 	.byte	0x04, 0x12
        /*1016*/ 	.short	(.L_687 - .L_686)
	.align		4
.L_686:
        /*1018*/ 	.word	index@(_ZN10layer_norm40ln_parallel_residual_bwd_finalize_kernelINS_22Kernel_traits_finalizeILj256E6__halfffffjLb0ELj1024ELj4ENS_18Kernel_traits_baseILj256ES2_ffffjLj1024EEEEELb0EEEvNS_9BwdParamsE)
        /*101c*/ 	.word	0x00000000


	//----- nvinfo : EIATTR_MIN_STACK_SIZE
	.align		4
.L_687:
        /*1020*/ 	.byte	0x04, 0x12
        /*1022*/ 	.short	(.L_689 - .L_688)
	.align		4
.L_688:
        /*1024*/ 	.word	index@(_ZN10layer_norm31ln_parallel_residual_bwd_kernelINS_13Kernel_traitsI6__halfffffjLj256ELj1ELj4ELj1ELj16ENS_18Kernel_traits_baseILj256ES2_ffffjLj128EEEEELb1ELb1ELb0EEEvNS_9BwdParamsE)
        /*1028*/ 	.word	0x00000000


	//----- nvinfo : EIATTR_MIN_STACK_SIZE
	.align		4
.L_689:
        /*102c*/ 	.byte	0x04, 0x12
        /*102e*/ 	.short	(.L_691 - .L_690)
	.align		4
.L_690:
        /*1030*/ 	.word	index@(_ZN10layer_norm22ln_bwd_finalize_kernelINS_22Kernel_traits_finalizeILj256E6__halfffffjLb0ELj1024ELj4ENS_18Kernel_traits_baseILj256ES2_ffffjLj1024EEEEELb0ELb1EEEvNS_9BwdParamsE)
        /*1034*/ 	.word	0x00000000


	//----- nvinfo : EIATTR_MIN_STACK_SIZE
	.align		4
.L_691:
        /*1038*/ 	.byte	0x04, 0x12
        /*103a*/ 	.short	(.L_693 - .L_692)
	.align		4
.L_692:
        /*103c*/ 	.word	index@(_ZN10layer_norm40ln_parallel_residual_bwd_finalize_kernelINS_22Kernel_traits_finalizeILj256E6__halfffffjLb0ELj1024ELj4ENS_18Kernel_traits_baseILj256ES2_ffffjLj1024EEEEELb1EEEvNS_9BwdParamsE)
        /*1040*/ 	.word	0x00000000


	//----- nvinfo : EIATTR_MIN_STACK_SIZE
	.align		4
.L_693:
        /*1044*/ 	.byte	0x04, 0x12
        /*1046*/ 	.short	(.L_695 - .L_694)
	.align		4
.L_694:
        /*1048*/ 	.word	index@(_ZN10layer_norm31ln_parallel_residual_bwd_kernelINS_13Kernel_traitsI6__halfffffjLj256ELj1ELj4ELj1ELj16ENS_18Kernel_traits_baseILj256ES2_ffffjLj128EEEEELb1ELb1ELb1EEEvNS_9BwdParamsE)
        /*104c*/ 	.word	0x00000000


	//----- nvinfo : EIATTR_MIN_STACK_SIZE
	.align		4
.L_695:
        /*1050*/ 	.byte	0x04, 0x12
        /*1052*/ 	.short	(.L_697 - .L_696)
	.align		4
.L_696:
        /*1054*/ 	.word	index@(_ZN10layer_norm31ln_parallel_residual_bwd_kernelINS_13Kernel_traitsIfffffjLj256ELj1ELj4ELj1ELj16ENS_18Kernel_traits_baseILj256EfffffjLj128EEEEELb0ELb0ELb0EEEvNS_9BwdParamsE)
        /*1058*/ 	.word	0x00000000


	//----- nvinfo : EIATTR_MIN_STACK_SIZE
	.align		4
.L_697:
        /*105c*/ 	.byte	0x04, 0x12
        /*105e*/ 	.short	(.L_699 - .L_698)
	.align		4
.L_698:
        /*1060*/ 	.word	index@(_ZN10layer_norm31ln_parallel_residual_bwd_kernelINS_13Kernel_traitsIfffffjLj256ELj1ELj4ELj1ELj16ENS_18Kernel_traits_baseILj256EfffffjLj128EEEEELb0ELb0ELb1EEEvNS_9BwdParamsE)
        /*1064*/ 	.word	0x00000000


	//----- nvinfo : EIATTR_MIN_STACK_SIZE
	.align		4
.L_699:
        /*1068*/ 	.byte	0x04, 0x12
        /*106a*/ 	.short	(.L_701 - .L_700)
	.align		4
.L_700:
        /*106c*/ 	.word	index@(_ZN10layer_norm31ln_parallel_residual_bwd_kernelINS_13Kernel_traitsIfffffjLj256ELj1ELj4ELj1ELj16ENS_18Kernel_traits_baseILj256EfffffjLj128EEEEELb0ELb1ELb0EEEvNS_9BwdParamsE)
        /*1070*/ 	.word	0x00000000


	//----- nvinfo : EIATTR_MIN_STACK_SIZE
	.align		4
.L_701:
        /*1074*/ 	.byte	0x04, 0x12
        /*1076*/ 	.short	(.L_703 - .L_702)
	.align		4
.L_702:
        /*1078*/ 	.word	index@(_ZN10layer_norm31ln_parallel_residual_bwd_kernelINS_13Kernel_traitsIfffffjLj256ELj1ELj4ELj1ELj16ENS_18Kernel_traits_baseILj256EfffffjLj128EEEEELb0ELb1ELb1EEEvNS_9BwdParamsE)
        /*107c*/ 	.word	0x00000000


	//----- nvinfo : EIATTR_MIN_STACK_SIZE
	.align		4
.L_703:
        /*1080*/ 	.byte	0x04, 0x12
        /*1082*/ 	.short	(.L_705 - .L_704)
	.align		4
.L_704:
        /*1084*/ 	.word	index@(_ZN10layer_norm31ln_parallel_residual_bwd_kernelINS_13Kernel_traitsIfffffjLj256ELj1ELj4ELj1ELj16ENS_18Kernel_traits_baseILj256EfffffjLj128EEEEELb1ELb0ELb0EEEvNS_9BwdParamsE)
        /*1088*/ 	.word	0x00000000


	//----- nvinfo : EIATTR_MIN_STACK_SIZE
	.align		4
.L_705:
        /*108c*/ 	.byte	0x04, 0x12
        /*108e*/ 	.short	(.L_707 - .L_706)
	.align		4
.L_706:
        /*1090*/ 	.word	index@(_ZN10layer_norm31ln_parallel_residual_bwd_kernelINS_13Kernel_traitsIfffffjLj256ELj1ELj4ELj1ELj16ENS_18Kernel_traits_baseILj256EfffffjLj128EEEEELb1ELb0ELb1EEEvNS_9BwdParamsE)
        /*1094*/ 	.word	0x00000000


	//----- nvinfo : EIATTR_MIN_STACK_SIZE
	.align		4
.L_707:
        /*1098*/ 	.byte	0x04, 0x12
        /*109a*/ 	.short	(.L_709 - .L_708)
	.align		4
.L_708:
        /*109c*/ 	.word	index@(_ZN10layer_norm22ln_bwd_finalize_kernelINS_22Kernel_traits_finalizeILj256EfffffjLb0ELj1024ELj4ENS_18Kernel_traits_baseILj256EfffffjLj1024EEEEELb0ELb0EEEvNS_9BwdParamsE)
        /*10a0*/ 	.word	0x00000000


	//----- nvinfo : EIATTR_MIN_STACK_SIZE
	.align		4
.L_709:
        /*10a4*/ 	.byte	0x04, 0x12
        /*10a6*/ 	.short	(.L_711 - .L_710)
	.align		4
.L_710:
        /*10a8*/ 	.word	index@(_ZN10layer_norm40ln_parallel_residual_bwd_finalize_kernelINS_22Kernel_traits_finalizeILj256EfffffjLb0ELj1024ELj4ENS_18Kernel_traits_baseILj256EfffffjLj1024EEEEELb0EEEvNS_9BwdParamsE)
        /*10ac*/ 	.word	0x00000000


	//----- nvinfo : EIATTR_MIN_STACK_SIZE
	.align		4
.L_711:
        /*10b0*/ 	.byte	0x04, 0x12
        /*10b2*/ 	.short	(.L_713 - .L_712)
	.align		4
.L_712:
        /*10b4*/ 	.word	index@(_ZN10layer_norm31ln_parallel_residual_bwd_kernelINS_13Kernel_traitsIfffffjLj256ELj1ELj4ELj1ELj16ENS_18Kernel_traits_baseILj256EfffffjLj128EEEEELb1ELb1ELb0EEEvNS_9BwdParamsE)
        /*10b8*/ 	.word	0x00000000


	//----- nvinfo : EIATTR_MIN_STACK_SIZE
	.align		4
.L_713:
        /*10bc*/ 	.byte	0x04, 0x12
        /*10be*/ 	.short	(.L_715 - .L_714)
	.align		4
.L_714:
        /*10c0*/ 	.word	index@(_ZN10layer_norm22ln_bwd_finalize_kernelINS_22Kernel_traits_finalizeILj256EfffffjLb0ELj1024ELj4ENS_18Kernel_traits_baseILj256EfffffjLj1024EEEEELb0ELb1EEEvNS_9BwdParamsE)
        /*10c4*/ 	.word	0x00000000


	//----- nvinfo : EIATTR_MIN_STACK_SIZE
	.align		4
.L_715:
        /*10c8*/ 	.byte	0x04, 0x12
        /*10ca*/ 	.short	(.L_717 - .L_716)
	.align		4
.L_716:
        /*10cc*/ 	.word	index@(_ZN10layer_norm40ln_parallel_residual_bwd_finalize_kernelINS_22Kernel_traits_finalizeILj256EfffffjLb0ELj1024ELj4ENS_18Kernel_traits_baseILj256EfffffjLj1024EEEEELb1EEEvNS_9BwdParamsE)
        /*10d0*/ 	.word	0x00000000


	//----- nvinfo : EIATTR_MIN_STACK_SIZE
	.align		4
.L_717:
        /*10d4*/ 	.byte	0x04, 0x12
        /*10d6*/ 	.short	(.L_719 - .L_718)
	.align		4
.L_718:
        /*10d8*/ 	.word	index@(_ZN10layer_norm31ln_parallel_residual_bwd_kernelINS_13Kernel_traitsIfffffjLj256ELj1ELj4ELj1ELj16ENS_18Kernel_traits_baseILj256EfffffjLj128EEEEELb1ELb1ELb1EEEvNS_9BwdParamsE)
        /*10dc*/ 	.word	0x00000000
.L_719:


//--------------------- .nv.compat                --------------------------
	.section	.nv.compat,"",@"SHT_CUDA_COMPAT_INFO"
	.align	4
        /*0000*/ 	.byte	0x02, 0x09, 0x01, 0x00, 0x02, 0x02, 0x01, 0x00, 0x02, 0x05, 0x05, 0x00, 0x03, 0x07, 0x01, 0x01
        /*0010*/ 	.byte	0x02, 0x03, 0x00, 0x00, 0x02, 0x06, 0x01, 0x00, 0x04, 0x0b, 0x08, 0x00, 0x09, 0x00, 0x00, 0x00
        /*0020*/ 	.byte	0x00, 0x00, 0x00, 0x00


//--------------------- .nv.info._ZN10layer_norm31ln_parallel_residual_bwd_kernelINS_13Kernel_traitsI13__nv_bfloat16S2_S2_S2_fjLj256ELj1ELj4ELj1ELj16ENS_18Kernel_traits_baseILj256ES2_S2_S2_S2_fjLj128EEEEELb0ELb0ELb0EEEvNS_9BwdParamsE --------------------------
	.section	.nv.info._ZN10layer_norm31ln_parallel_residual_bwd_kernelINS_13Kernel_traitsI13__nv_bfloat16S2_S2_S2_fjLj256ELj1ELj4ELj1ELj16ENS_18Kernel_traits_baseILj256ES2_S2_S2_S2_fjLj128EEEEELb0ELb0ELb0EEEvNS_9BwdParamsE,"",@"SHT_CUDA_INFO"
	.sectionflags	@""
	.align	4


	//----- nvinfo : EIATTR_CUDA_API_VERSION
	.align		4
        /*0000*/ 	.byte	0x04, 0x37
        /*0002*/ 	.short	(.L_721 - .L_720)
.L_720:
        /*0004*/ 	.word	0x00000082


	//----- nvinfo : EIATTR_KPARAM_INFO
	.align		4
.L_721:
        /*0008*/ 	.byte	0x04, 0x17
        /*000a*/ 	.short	(.L_723 - .L_722)
.L_722:
        /*000c*/ 	.word	0x00000000
        /*0010*/ 	.short	0x0000
        /*0012*/ 	.short	0x0000
        /*0014*/ 	.byte	0x00, 0xf0, 0xa1, 0x04


	//----- nvinfo : EIATTR_SPARSE_MMA_MASK
	.align		4
.L_723:
        /*0018*/ 	.byte	0x03, 0x50
        /*001a*/ 	.short	0x0000


	//----- nvinfo : EIATTR_MAXREG_COUNT
	.align		4
        /*001c*/ 	.byte	0x03, 0x1b
        /*001e*/ 	.short	0x00ff


	//----- nvinfo : EIATTR_NUM_BARRIERS
	.align		4
        /*0020*/ 	.byte	0x02, 0x4c
        /*0022*/ 	.byte	0x01
	.zero		1


	//----- nvinfo : EIATTR_MERCURY_ISA_VERSION
	.align		4
        /*0024*/ 	.byte	0x03, 0x5f
        /*0026*/ 	.short	0x0101


	//----- nvinfo : EIATTR_COOP_GROUP_MASK_REGIDS
	.align		4
        /*0028*/ 	.byte	0x04, 0x29
        /*002a*/ 	.short	(.L_725 - .L_724)


	//   ....[0]....
.L_724:
        /*002c*/ 	.word	0xffffffff


	//   ....[1]....
        /*0030*/ 	.word	0xffffffff


	//   ....[2]....
        /*0034*/ 	.word	0xffffffff


	//   ....[3]....
        /*0038*/ 	.word	0xffffffff


	//   ....[4]....
        /*003c*/ 	.word	0xffffffff


	//   ....[5]....
        /*0040*/ 	.word	0xffffffff


	//   ....[6]....
        /*0044*/ 	.word	0xffffffff


	//   ....[7]....
        /*0048*/ 	.word	0xffffffff


	//   ....[8]....
        /*004c*/ 	.word	0xffffffff


	//   ....[9]....
        /*0050*/ 	.word	0xffffffff


	//   ....[10]....
        /*0054*/ 	.word	0x0500004d


	//   ....[11]....
        /*0058*/ 	.word	0x0500004d


	//   ....[12]....
        /*005c*/ 	.word	0x0500004d


	//   ....[13]....
        /*0060*/ 	.word	0x0500004d


	//   ....[14]....
        /*0064*/ 	.word	0x0500004d


	//   ....[15]....
        /*0068*/ 	.word	0x0500004d


	//   ....[16]....
        /*006c*/ 	.word	0x0500004d


	//   ....[17]....
        /*0070*/ 	.word	0x0500004d


	//   ....[18]....
        /*0074*/ 	.word	0x0500004d


	//   ....[19]....
        /*0078*/ 	.word	0x0500004d


	//----- nvinfo : EIATTR_COOP_GROUP_INSTR_OFFSETS
	.align		4
.L_725:
        /*007c*/ 	.byte	0x04, 0x28
        /*007e*/ 	.short	(.L_727 - .L_726)


	//   ....[0]....
.L_726:
        /*0080*/ 	.word	0x00000de0


	//   ....[1]....
        /*0084*/ 	.word	0x00000df0


	//   ....[2]....
        /*0088*/ 	.word	0x00000e20


	//   ....[3]....
        /*008c*/ 	.word	0x00000e30


	//   ....[4]....
        /*0090*/ 	.word	0x00000e60


	//   ....[5]....
        /*0094*/ 	.word	0x00000e70


	//   ....[6]....
        /*0098*/ 	.word	0x00000ea0


	//   ....[7]....
        /*009c*/ 	.word	0x00000eb0


	//   ....[8]....
        /*00a0*/ 	.word	0x00000ee0


	//   ....[9]....
        /*00a4*/ 	.word	0x00000ef0


	//   ....[10]....
        /*00a8*/ 	.word	0x00002ed0


	//   ....[11]....
        /*00ac*/ 	.word	0x00002f60


	//   ....[12]....
        /*00b0*/ 	.word	0x00002fd0


	//   ....[13]....
        /*00b4*/ 	.word	0x00003030


	//   ....[14]....
        /*00b8*/ 	.word	0x000030a0


	//   ....[15]....
        /*00bc*/ 	.word	0x00003100


	//   ....[16]....
        /*00c0*/ 	.word	0x00003170


	//   ....[17]....
        /*00c4*/ 	.word	0x000031d0


	//   ....[18]....
        /*00c8*/ 	.word	0x00003240


	//   ....[19]....
        /*00cc*/ 	.word	0x000032a0


	//----- nvinfo : EIATTR_VRC_CTA_INIT_COUNT
	.align		4
.L_727:
        /*00d0*/ 	.byte	0x02, 0x4a
	.zero		1
	.zero		1


	//----- nvinfo : EIATTR_EXIT_INSTR_OFFSETS
	.align		4
        /*00d4*/ 	.byte	0x04, 0x1c
        /*00d6*/ 	.short	(.L_729 - .L_728)


	//   ....[0]....
.L_728:
        /*00d8*/ 	.word	0x00002da0


	//   ....[1]....
        /*00dc*/ 	.word	0x00002e60


	//----- nvinfo : EIATTR_MAX_THREADS
	.align		4
.L_729:
        /*00e0*/ 	.byte	0x04, 0x05
        /*00e2*/ 	.short	(.L_731 - .L_730)
.L_730:
        /*00e4*/ 	.word	0x00000080
        /*00e8*/ 	.word	0x00000001
        /*00ec*/ 	.word	0x00000001


	//----- nvinfo : EIATTR_CRS_STACK_SIZE
	.align		4
.L_731:
        /*00f0*/ 	.byte	0x04, 0x1e
        /*00f2*/ 	.short	(.L_733 - .L_732)
.L_732:
        /*00f4*/ 	.word	0x00000000


	//----- nvinfo : EIATTR_CBANK_PARAM_SIZE
	.align		4
.L_733:
        /*00f8*/ 	.byte	0x03, 0x19
        /*00fa*/ 	.short	0x0128


	//----- nvinfo : EIATTR_PARAM_CBANK
	.align		4
        /*00fc*/ 	.byte	0x04, 0x0a
        /*00fe*/ 	.short	(.L_735 - .L_734)
	.align		4
.L_734:
        /*0100*/ 	.word	index@(.nv.constant0._ZN10layer_norm31ln_parallel_residual_bwd_kernelINS_13Kernel_traitsI13__nv_bfloat16S2_S2_S2_fjLj256ELj1ELj4ELj1ELj16ENS_18Kernel_traits_baseILj256ES2_S2_S2_S2_fjLj128EEEEELb0ELb0ELb0EEEvNS_9BwdParamsE)
        /*0104*/ 	.short	0x0380
        /*0106*/ 	.short	0x0128


	//----- nvinfo : EIATTR_SW_WAR
	.align		4
.L_735:
        /*0108*/ 	.byte	0x04, 0x36
        /*010a*/ 	.short	(.L_737 - .L_736)
.L_736:
        /*010c*/ 	.word	0x00000008
.L_737:


//--------------------- .nv.info._ZN10layer_norm31ln_parallel_residual_bwd_kernelINS_13Kernel_traitsI13__nv_bfloat16S2_S2_S2_fjLj256ELj1ELj4ELj1ELj16ENS_18Kernel_traits_baseILj256ES2_S2_S2_S2_fjLj128EEEEELb0ELb0ELb1EEEvNS_9BwdParamsE --------------------------
	.section	.nv.info._ZN10layer_norm31ln_parallel_residual_bwd_kernelINS_13Kernel_traitsI13__nv_bfloat16S2_S2_S2_fjLj256ELj1ELj4ELj1ELj16ENS_18Kernel_traits_baseILj256ES2_S2_S2_S2_fjLj128EEEEELb0ELb0ELb1EEEvNS_9BwdParamsE,"",@"SHT_CUDA_INFO"
	.sectionflags	@""
	.align	4


	//----- nvinfo : EIATTR_CUDA_API_VERSION
	.align		4
        /*0000*/ 	.byte	0x04, 0x37
        /*0002*/ 	.short	(.L_739 - .L_738)
.L_738:
        /*0004*/ 	.word	0x00000082


	//----- nvinfo : EIATTR_KPARAM_INFO
	.align		4
.L_739:
        /*0008*/ 	.byte	0x04, 0x17
        /*000a*/ 	.short	(.L_741 - .L_740)
.L_740:
        /*000c*/ 	.word	0x00000000
        /*0010*/ 	.short	0x0000
        /*0012*/ 	.short	0x0000
        /*0014*/ 	.byte	0x00, 0xf0, 0xa1, 0x04


	//----- nvinfo : EIATTR_SPARSE_MMA_MASK
	.align		4
.L_741:
        /*0018*/ 	.byte	0x03, 0x50
        /*001a*/ 	.short	0x0000


	//----- nvinfo : EIATTR_MAXREG_COUNT
	.align		4
        /*001c*/ 	.byte	0x03, 0x1b
        /*001e*/ 	.short	0x00ff


	//----- nvinfo : EIATTR_NUM_BARRIERS
	.align		4
        /*0020*/ 	.byte	0x02, 0x4c
        /*0022*/ 	.byte	0x01
	.zero		1


	//----- nvinfo : EIATTR_MERCURY_ISA_VERSION
	.align		4
        /*0024*/ 	.byte	0x03, 0x5f
        /*0026*/ 	.short	0x0101


	//----- nvinfo : EIATTR_COOP_GROUP_MASK_REGIDS
	.align		4
        /*0028*/ 	.byte	0x04, 0x29
        /*002a*/ 	.short	(.L_743 - .L_742)


	//   ....[0]....
.L_742:
        /*002c*/ 	.word	0xffffffff


	//   ....[1]....
        /*0030*/ 	.word	0xffffffff


	//   ....[2]....
        /*0034*/ 	.word	0xffffffff


	//   ....[3]....
        /*0038*/ 	.word	0xffffffff


	//   ....[4]....
        /*003c*/ 	.word	0xffffffff


	//   ....[5]....
        /*0040*/ 	.word	0xffffffff


	//   ....[6]....
        /*0044*/ 	.word	0xffffffff


	//   ....[7]....
        /*0048*/ 	.word	0xffffffff


	//   ....[8]....
        /*004c*/ 	.word	0xffffffff


	//   ....[9]....
        /*0050*/ 	.word	0xffffffff


	//   ....[10]....
        /*0054*/ 	.word	0x05000057


	//   ....[11]....
        /*0058*/ 	.word	0x05000057


	//   ....[12]....
        /*005c*/ 	.word	0x05000057


	//   ....[13]....
        /*0060*/ 	.word	0x05000057


	//   ....[14]....
        /*0064*/ 	.word	0x05000057


	//   ....[15]....
        /*0068*/ 	.word	0x05000057


	//   ....[16]....
        /*006c*/ 	.word	0x05000057


	//   ....[17]....
        /*0070*/ 	.word	0x05000057


	//   ....[18]....
        /*0074*/ 	.word	0x05000057


	//   ....[19]....
        /*0078*/ 	.word	0x05000057


	//----- nvinfo : EIATTR_COOP_GROUP_INSTR_OFFSETS
	.align		4
.L_743:
        /*007c*/ 	.byte	0x04, 0x28
        /*007e*/ 	.short	(.L_745 - .L_744)


	//   ....[0]....
.L_744:
        /*0080*/ 	.word	0x00000e50


	//   ....[1]....
        /*0084*/ 	.word	0x00000e60


	//   ....[2]....
        /*0088*/ 	.word	0x00000e90


	//   ....[3]....
        /*008c*/ 	.word	0x00000ea0


	//   ....[4]....
        /*0090*/ 	.word	0x00000ed0


	//   ....[5]....
        /*0094*/ 	.word	0x00000ee0


	//   ....[6]....
        /*0098*/ 	.word	0x00000f10


	//   ....[7]....
        /*009c*/ 	.word	0x00000f20


	//   ....[8]....
        /*00a0*/ 	.word	0x00000f50


	//   ....[9]....
        /*00a4*/ 	.word	0x00000f60


	//   ....[10]....
        /*00a8*/ 	.word	0x00002ed0


	//   ....[11]....
        /*00ac*/ 	.word	0x00002f60


	//   ....[12]....
        /*00b0*/ 	.word	0x00002fc0


	//   ....[13]....
        /*00b4*/ 	.word	0x00003020


	//   ....[14]....
        /*00b8*/ 	.word	0x00003080


	//   ....[15]....
        /*00bc*/ 	.word	0x000030e0


	//   ....[16]....
        /*00c0*/ 	.word	0x00003140


	//   ....[17]....
        /*00c4*/ 	.word	0x000031a0


	//   ....[18]....
        /*00c8*/ 	.word	0x00003200


	//   ....[19]....
        /*00cc*/ 	.word	0x00003260


	//----- nvinfo : EIATTR_VRC_CTA_INIT_COUNT
	.align		4
.L_745:
        /*00d0*/ 	.byte	0x02, 0x4a
	.zero		1
	.zero		1


	//----- nvinfo : EIATTR_EXIT_INSTR_OFFSETS
	.align		4
        /*00d4*/ 	.byte	0x04, 0x1c
        /*00d6*/ 	.short	(.L_747 - .L_746)


	//   ....[0]....
.L_746:
        /*00d8*/ 	.word	0x00002e70


	//----- nvinfo : EIATTR_MAX_THREADS
	.align		4
.L_747:
        /*00dc*/ 	.byte	0x04, 0x05
        /*00de*/ 	.short	(.L_749 - .L_748)
.L_748:
        /*00e0*/ 	.word	0x00000080
        /*00e4*/ 	.word	0x00000001
        /*00e8*/ 	.word	0x00000001


	//----- nvinfo : EIATTR_CRS_STACK_SIZE
	.align		4
.L_749:
        /*00ec*/ 	.byte	0x04, 0x1e
        /*00ee*/ 	.short	(.L_751 - .L_750)
.L_750:
        /*00f0*/ 	.word	0x00000000


	//----- nvinfo : EIATTR_CBANK_PARAM_SIZE
	.align		4
.L_751:
        /*00f4*/ 	.byte	0x03, 0x19
        /*00f6*/ 	.short	0x0128


	//----- nvinfo : EIATTR_PARAM_CBANK
	.align		4
        /*00f8*/ 	.byte	0x04, 0x0a
        /*00fa*/ 	.short	(.L_753 - .L_752)
	.align		4
.L_752:
        /*00fc*/ 	.word	index@(.nv.constant0._ZN10layer_norm31ln_parallel_residual_bwd_kernelINS_13Kernel_traitsI13__nv_bfloat16S2_S2_S2_fjLj256ELj1ELj4ELj1ELj16ENS_18Kernel_traits_baseILj256ES2_S2_S2_S2_fjLj128EEEEELb0ELb0ELb1EEEvNS_9BwdParamsE)
        /*0100*/ 	.short	0x0380
        /*0102*/ 	.short	0x0128


	//----- nvinfo : EIATTR_SW_WAR
	.align		4
.L_753:
        /*0104*/ 	.byte	0x04, 0x36
        /*0106*/ 	.short	(.L_755 - .L_754)
.L_754:
        /*0108*/ 	.word	0x00000008
.L_755:


//--------------------- .nv.info._ZN10layer_norm31ln_parallel_residual_bwd_kernelINS_13Kernel_traitsI13__nv_bfloat16S2_S2_S2_fjLj256ELj1ELj4ELj1ELj16ENS_18Kernel_traits_baseILj256ES2_S2_S2_S2_fjLj128EEEEELb0ELb1ELb0EEEvNS_9BwdParamsE --------------------------
	.section	.nv.info._ZN10layer_norm31ln_parallel_residual_bwd_kernelINS_13Kernel_traitsI13__nv_bfloat16S2_S2_S2_fjLj256ELj1ELj4ELj1ELj16ENS_18Kernel_traits_baseILj256ES2_S2_S2_S2_fjLj128EEEEELb0ELb1ELb0EEEvNS_9BwdParamsE,"",@"SHT_CUDA_INFO"
	.sectionflags	@""
	.align	4


	//----- nvinfo : EIATTR_CUDA_API_VERSION
	.align		4
        /*0000*/ 	.byte	0x04, 0x37
        /*0002*/ 	.short	(.L_757 - .L_756)
.L_756:
        /*0004*/ 	.word	0x00000082


	//----- nvinfo : EIATTR_KPARAM_INFO
	.align		4
.L_757:
        /*0008*/ 	.byte	0x04, 0x17
        /*000a*/ 	.short	(.L_759 - .L_758)
.L_758:
        /*000c*/ 	.word	0x00000000
        /*0010*/ 	.short	0x0000
        /*0012*/ 	.short	0x0000
        /*0014*/ 	.byte	0x00, 0xf0, 0xa1, 0x04


	//----- nvinfo : EIATTR_SPARSE_MMA_MASK
	.align		4
.L_759:
        /*0018*/ 	.byte	0x03, 0x50
        /*001a*/ 	.short	0x0000


	//----- nvinfo : EIATTR_MAXREG_COUNT
	.align		4
        /*001c*/ 	.byte	0x03, 0x1b
        /*001e*/ 	.short	0x00ff


	//----- nvinfo : EIATTR_NUM_BARRIERS
	.align		4
        /*0020*/ 	.byte	0x02, 0x4c
        /*0022*/ 	.byte	0x01
	.zero		1


	//----- nvinfo : EIATTR_MERCURY_ISA_VERSION
	.align		4
        /*0024*/ 	.byte	0x03, 0x5f
        /*0026*/ 	.short	0x0101


	//----- nvinfo : EIATTR_COOP_GROUP_MASK_REGIDS
	.align		4
        /*0028*/ 	.byte	0x04, 0x29
        /*002a*/ 	.short	(.L_761 - .L_760)


	//   ....[0]....
.L_760:
        /*002c*/ 	.word	0xffffffff


	//   ....[1]....
        /*0030*/ 	.word	0xffffffff


	//   ....[2]....
        /*0034*/ 	.word	0xffffffff


	//   ....[3]....
        /*0038*/ 	.word	0xffffffff


	//   ....[4]....
        /*003c*/ 	.word	0xffffffff


	//   ....[5]....
        /*0040*/ 	.word	0xffffffff


	//   ....[6]....
        /*0044*/ 	.word	0xffffffff


	//   ....[7]....
        /*0048*/ 	.word	0xffffffff


	//   ....[8]....
        /*004c*/ 	.word	0xffffffff


	//   ....[9]....
        /*0050*/ 	.word	0xffffffff


	//   ....[10]....
        /*0054*/ 	.word	0x05000039


	//   ....[11]....
        /*0058*/ 	.word	0x05000039


	//   ....[12]....
        /*005c*/ 	.word	0x05000039


	//   ....[13]....
        /*0060*/ 	.word	0x05000039


	//   ....[14]....
        /*0064*/ 	.word	0x05000039


	//   ....[15]....
        /*0068*/ 	.word	0x05000039


	//   ....[16]....
        /*006c*/ 	.word	0x05000039


	//   ....[17]....
        /*0070*/ 	.word	0x05000039


	//   ....[18]....
        /*0074*/ 	.word	0x05000039


	//   ....[19]....
        /*0078*/ 	.word	0x05000039


	//----- nvinfo : EIATTR_COOP_GROUP_INSTR_OFFSETS
	.align		4
.L_761:
        /*007c*/ 	.byte	0x04, 0x28
        /*007e*/ 	.short	(.L_763 - .L_762)


	//   ....[0]....
.L_762:
        /*0080*/ 	.word	0x00000a20


	//   ....[1]....
        /*0084*/ 	.word	0x00000a30


	//   ....[2]....
        /*0088*/ 	.word	0x00000a60


	//   ....[3]....
        /*008c*/ 	.word	0x00000a70


	//   ....[4]....
        /*0090*/ 	.word	0x00000aa0


	//   ....[5]....
        /*0094*/ 	.word	0x00000ab0


	//   ....[6]....
        /*0098*/ 	.word	0x00000ae0


	//   ....[7]....
        /*009c*/ 	.word	0x00000af0


	//   ....[8]....
        /*00a0*/ 	.word	0x00000b20


	//   ....[9]....
        /*00a4*/ 	.word	0x00000b30


	//   ....[10]....
        /*00a8*/ 	.word	0x00002700


	//   ....[11]....
        /*00ac*/ 	.word	0x00002790


	//   ....[12]....
        /*00b0*/ 	.word	0x00002800


	//   ....[13]....
        /*00b4*/ 	.word	0x00002860


	//   ....[14]....
        /*00b8*/ 	.word	0x000028d0


	//   ....[15]....
        /*00bc*/ 	.word	0x00002930


	//   ....[16]....
        /*00c0*/ 	.word	0x000029a0


	//   ....[17]....
        /*00c4*/ 	.word	0x00002a00


	//   ....[18]....
        /*00c8*/ 	.word	0x00002a70


	//   ....[19]....
        /*00cc*/ 	.word	0x00002ad0


	//----- nvinfo : EIATTR_VRC_CTA_INIT_COUNT
	.align		4
.L_763:
        /*00d0*/ 	.byte	0x02, 0x4a
	.zero		1
	.zero		1


	//----- nvinfo : EIATTR_EXIT_INSTR_OFFSETS
	.align		4
        /*00d4*/ 	.byte	0x04, 0x1c
        /*00d6*/ 	.short	(.L_765 - .L_764)


	//   ....[0]....
.L_764:
        /*00d8*/ 	.word	0x00002660


	//   ....[1]....
        /*00dc*/ 	.word	0x00002690


	//----- nvinfo : EIATTR_MAX_THREADS
	.align		4
.L_765:
        /*00e0*/ 	.byte	0x04, 0x05
        /*00e2*/ 	.short	(.L_767 - .L_766)
.L_766:
        /*00e4*/ 	.word	0x00000080
        /*00e8*/ 	.word	0x00000001
        /*00ec*/ 	.word	0x00000001


	//----- nvinfo : EIATTR_CRS_STACK_SIZE
	.align		4
.L_767:
        /*00f0*/ 	.byte	0x04, 0x1e
        /*00f2*/ 	.short	(.L_769 - .L_768)
.L_768:
        /*00f4*/ 	.word	0x00000000


	//----- nvinfo : EIATTR_CBANK_PARAM_SIZE
	.align		4
.L_769:
        /*00f8*/ 	.byte	0x03, 0x19
        /*00fa*/ 	.short	0x0128


	//----- nvinfo : EIATTR_PARAM_CBANK
	.align		4
        /*00fc*/ 	.byte	0x04, 0x0a
        /*00fe*/ 	.short	(.L_771 - .L_770)
	.align		4
.L_770:
        /*0100*/ 	.word	index@(.nv.constant0._ZN10layer_norm31ln_parallel_residual_bwd_kernelINS_13Kernel_traitsI13__nv_bfloat16S2_S2_S2_fjLj256ELj1ELj4ELj1ELj16ENS_18Kernel_traits_baseILj256ES2_S2_S2_S2_fjLj128EEEEELb0ELb1ELb0EEEvNS_9BwdParamsE)
        /*0104*/ 	.short	0x0380
        /*0106*/ 	.short	0x0128


	//----- nvinfo : EIATTR_SW_WAR
	.align		4
.L_771:
        /*0108*/ 	.byte	0x04, 0x36
        /*010a*/ 	.short	(.L_773 - .L_772)
.L_772:
        /*010c*/ 	.word	0x00000008
.L_773:


//--------------------- .nv.info._ZN10layer_norm31ln_parallel_residual_bwd_kernelINS_13Kernel_traitsI13__nv_bfloat16S2_S2_S2_fjLj256ELj1ELj4ELj1ELj16ENS_18Kernel_traits_baseILj256ES2_S2_S2_S2_fjLj128EEEEELb0ELb1ELb1EEEvNS_9BwdParamsE --------------------------
	.section	.nv.info._ZN10layer_norm31ln_parallel_residual_bwd_kernelINS_13Kernel_traitsI13__nv_bfloat16S2_S2_S2_fjLj256ELj1ELj4ELj1ELj16ENS_18Kernel_traits_baseILj256ES2_S2_S2_S2_fjLj128EEEEELb0ELb1ELb1EEEvNS_9BwdParamsE,"",@"SHT_CUDA_INFO"
	.sectionflags	@""
	.align	4


	//----- nvinfo : EIATTR_CUDA_API_VERSION
	.align		4
        /*0000*/ 	.byte	0x04, 0x37
        /*0002*/ 	.short	(.L_775 - .L_774)
.L_774:
        /*0004*/ 	.word	0x00000082


	//----- nvinfo : EIATTR_KPARAM_INFO
	.align		4
.L_775:
        /*0008*/ 	.byte	0x04, 0x17
        /*000a*/ 	.short	(.L_777 - .L_776)
.L_776:
        /*000c*/ 	.word	0x00000000
        /*0010*/ 	.short	0x0000
        /*0012*/ 	.short	0x0000
        /*0014*/ 	.byte	0x00, 0xf0, 0xa1, 0x04


	//----- nvinfo : EIATTR_SPARSE_MMA_MASK
	.align		4
.L_777:
        /*0018*/ 	.byte	0x03, 0x50
        /*001a*/ 	.short	0x0000


	//----- nvinfo : EIATTR_MAXREG_COUNT
	.align		4
        /*001c*/ 	.byte	0x03, 0x1b
        /*001e*/ 	.short	0x00ff


	//----- nvinfo : EIATTR_NUM_BARRIERS
	.align		4
        /*0020*/ 	.byte	0x02, 0x4c
        /*0022*/ 	.byte	0x01
	.zero		1


	//----- nvinfo : EIATTR_MERCURY_ISA_VERSION
	.align		4
        /*0024*/ 	.byte	0x03, 0x5f
        /*0026*/ 	.short	0x0101


	//----- nvinfo : EIATTR_COOP_GROUP_MASK_REGIDS
	.align		4
        /*0028*/ 	.byte	0x04, 0x29
        /*002a*/ 	.short	(.L_779 - .L_778)


	//   ....[0]....
.L_778:
        /*002c*/ 	.word	0xffffffff


	//   ....[1]....
        /*0030*/ 	.word	0xffffffff


	//   ....[2]....
        /*0034*/ 	.word	0xffffffff


	//   ....[3]....
        /*0038*/ 	.word	0xffffffff


	//   ....[4]....
        /*003c*/ 	.word	0xffffffff


	//   ....[5]....
        /*0040*/ 	.word	0xffffffff


	//   ....[6]....
        /*0044*/ 	.word	0xffffffff


	//   ....[7]....
        /*0048*/ 	.word	0xffffffff


	//   ....[8]....
        /*004c*/ 	.word	0xffffffff


	//   ....[9]....
        /*0050*/ 	.word	0xffffffff


	//   ....[10]....
        /*0054*/ 	.word	0x0500003b


	//   ....[11]....
        /*0058*/ 	.word	0x0500003b


	//   ....[12]....
        /*005c*/ 	.word	0x0500003b


	//   ....[13]....
        /*0060*/ 	.word	0x0500003b


	//   ....[14]....
        /*0064*/ 	.word	0x0500003b


	//   ....[15]....
        /*0068*/ 	.word	0x0500003b


	//   ....[16]....
        /*006c*/ 	.word	0x0500003b


	//   ....[17]....
        /*0070*/ 	.word	0x0500003b


	//   ....[18]....
        /*0074*/ 	.word	0x0500003b


	//   ....[19]....
        /*0078*/ 	.word	0x0500003b


	//----- nvinfo : EIATTR_COOP_GROUP_INSTR_OFFSETS
	.align		4
.L_779:
        /*007c*/ 	.byte	0x04, 0x28
        /*007e*/ 	.short	(.L_781 - .L_780)


	//   ....[0]....
.L_780:
        /*0080*/ 	.word	0x000009f0


	//   ....[1]....
        /*0084*/ 	.word	0x00000a10


	//   ....[2]....
        /*0088*/ 	.word	0x00000a20


	//   ....[3]....
        /*008c*/ 	.word	0x00000a50


	//   ....[4]....
        /*0090*/ 	.word	0x00000a70


	//   ....[5]....
        /*0094*/ 	.word	0x00000a90


	//   ....[6]....
        /*0098*/ 	.word	0x00000ab0


	//   ....[7]....
        /*009c*/ 	.word	0x00000ac0


	//   ....[8]....
        /*00a0*/ 	.word	0x00000af0


	//   ....[9]....
        /*00a4*/ 	.word	0x00000b00


	//   ....[10]....
        /*00a8*/ 	.word	0x00002660


	//   ....[11]....
        /*00ac*/ 	.word	0x00002700


	//   ....[12]....
        /*00b0*/ 	.word	0x00002760


	//   ....[13]....
        /*00b4*/ 	.word	0x000027c0


	//   ....[14]....
        /*00b8*/ 	.word	0x00002830


	//   ....[15]....
        /*00bc*/ 	.word	0x00002890


	//   ....[16]....
        /*00c0*/ 	.word	0x00002900


	//   ....[17]....
        /*00c4*/ 	.word	0x00002960


	//   ....[18]....
        /*00c8*/ 	.word	0x000029d0


	//   ....[19]....
        /*00cc*/ 	.word	0x00002a30


	//----- nvinfo : EIATTR_VRC_CTA_INIT_COUNT
	.align		4
.L_781:
        /*00d0*/ 	.byte	0x02, 0x4a
	.zero		1
	.zero		1


	//----- nvinfo : EIATTR_EXIT_INSTR_OFFSETS
	.align		4
        /*00d4*/ 	.byte	0x04, 0x1c
        /*00d6*/ 	.short	(.L_783 - .L_782)


	//   ....[0]....
.L_782:
        /*00d8*/ 	.word	0x00002600


	//----- nvinfo : EIATTR_MAX_THREADS
	.align		4
.L_783:
        /*00dc*/ 	.byte	0x04, 0x05
        /*00de*/ 	.short	(.L_785 - .L_784)
.L_784:
        /*00e0*/ 	.word	0x00000080
        /*00e4*/ 	.word	0x00000001
        /*00e8*/ 	.word	0x00000001


	//----- nvinfo : EIATTR_CRS_STACK_SIZE
	.align		4
.L_785:
        /*00ec*/ 	.byte	0x04, 0x1e
        /*00ee*/ 	.short	(.L_787 - .L_786)
.L_786:
        /*00f0*/ 	.word	0x00000000


	//----- nvinfo : EIATTR_CBANK_PARAM_SIZE
	.align		4
.L_787:
        /*00f4*/ 	.byte	0x03, 0x19
        /*00f6*/ 	.short	0x0128


	//----- nvinfo : EIATTR_PARAM_CBANK
	.align		4
        /*00f8*/ 	.byte	0x04, 0x0a
        /*00fa*/ 	.short	(.L_789 - .L_788)
	.align		4
.L_788:
        /*00fc*/ 	.word	index@(.nv.constant0._ZN10layer_norm31ln_parallel_residual_bwd_kernelINS_13Kernel_traitsI13__nv_bfloat16S2_S2_S2_fjLj256ELj1ELj4ELj1ELj16ENS_18Kernel_traits_baseILj256ES2_S2_S2_S2_fjLj128EEEEELb0ELb1ELb1EEEvNS_9BwdParamsE)
        /*0100*/ 	.short	0x0380
        /*0102*/ 	.short	0x0128


	//----- nvinfo : EIATTR_SW_WAR
	.align		4
.L_789:
        /*0104*/ 	.byte	0x04, 0x36
        /*0106*/ 	.short	(.L_791 - .L_790)
.L_790:
        /*0108*/ 	.word	0x00000008
.L_791:


//--------------------- .nv.info._ZN10layer_norm31ln_parallel_residual_bwd_kernelINS_13Kernel_traitsI13__nv_bfloat16S2_S2_S2_fjLj256ELj1ELj4ELj1ELj16ENS_18Kernel_traits_baseILj256ES2_S2_S2_S2_fjLj128EEEEELb1ELb0ELb0EEEvNS_9BwdParamsE --------------------------
	.section	.nv.info._ZN10layer_norm31ln_parallel_residual_bwd_kernelINS_13Kernel_traitsI13__nv_bfloat16S2_S2_S2_fjLj256ELj1ELj4ELj1ELj16ENS_18Kernel_traits_baseILj256ES2_S2_S2_S2_fjLj128EEEEELb1ELb0ELb0EEEvNS_9BwdParamsE,"",@"SHT_CUDA_INFO"
	.sectionflags	@""
	.align	4


	//----- nvinfo : EIATTR_CUDA_API_VERSION
	.align		4
        /*0000*/ 	.byte	0x04, 0x37
        /*0002*/ 	.short	(.L_793 - .L_792)
.L_792:
        /*0004*/ 	.word	0x00000082


	//----- nvinfo : EIATTR_KPARAM_INFO
	.align		4
.L_793:
        /*0008*/ 	.byte	0x04, 0x17
        /*000a*/ 	.short	(.L_795 - .L_794)
.L_794:
        /*000c*/ 	.word	0x00000000
        /*0010*/ 	.short	0x0000
        /*0012*/ 	.short	0x0000
        /*0014*/ 	.byte	0x00, 0xf0, 0xa1, 0x04


	//----- nvinfo : EIATTR_SPARSE_MMA_MASK
	.align		4
.L_795:
        /*0018*/ 	.byte	0x03, 0x50
        /*001a*/ 	.short	0x0000


	//----- nvinfo : EIATTR_MAXREG_COUNT
	.align		4
        /*001c*/ 	.byte	0x03, 0x1b
        /*001e*/ 	.short	0x00ff


	//----- nvinfo : EIATTR_NUM_BARRIERS
	.align		4
        /*0020*/ 	.byte	0x02, 0x4c
        /*0022*/ 	.byte	0x01
	.zero		1


	//----- nvinfo : EIATTR_MERCURY_ISA_VERSION
	.align		4
        /*0024*/ 	.byte	0x03, 0x5f
        /*0026*/ 	.short	0x0101


	//----- nvinfo : EIATTR_COOP_GROUP_MASK_REGIDS
	.align		4
        /*0028*/ 	.byte	0x04, 0x29
        /*002a*/ 	.short	(.L_797 - .L_796)


	//   ....[0]....
.L_796:
        /*002c*/ 	.word	0xffffffff


	//   ....[1]....
        /*0030*/ 	.word	0xffffffff


	//   ....[2]....
        /*0034*/ 	.word	0xffffffff


	//   ....[3]....
        /*0038*/ 	.word	0xffffffff


	//   ....[4]....
        /*003c*/ 	.word	0xffffffff


	//   ....[5]....
        /*0040*/ 	.word	0xffffffff


	//   ....[6]....
        /*0044*/ 	.word	0xffffffff


	//   ....[7]....
        /*0048*/ 	.word	0xffffffff


	//   ....[8]....
        /*004c*/ 	.word	0xffffffff


	//   ....[9]....
        /*0050*/ 	.word	0xffffffff


	//   ....[10]....
        /*0054*/ 	.word	0x0500003c


	//   ....[11]....
        /*0058*/ 	.word	0x0500003c


	//   ....[12]....
        /*005c*/ 	.word	0x0500003c


	//   ....[13]....
        /*0060*/ 	.word	0x0500003c


	//   ....[14]....
        /*0064*/ 	.word	0x0500003c


	//   ....[15]....
        /*0068*/ 	.word	0x0500003c


	//   ....[16]....
        /*006c*/ 	.word	0x0500003c


	//   ....[17]....
        /*0070*/ 	.word	0x0500003c


	//   ....[18]....
        /*0074*/ 	.word	0x0500003c


	//   ....[19]....
        /*0078*/ 	.word	0x0500003c


	//----- nvinfo : EIATTR_COOP_GROUP_INSTR_OFFSETS
	.align		4
.L_797:
        /*007c*/ 	.byte	0x04, 0x28
        /*007e*/ 	.short	(.L_799 - .L_798)


	//   ....[0]....
.L_798:
        /*0080*/ 	.word	0x00001050


	//   ....[1]....
        /*0084*/ 	.word	0x00001060


	//   ....[2]....
        /*0088*/ 	.word	0x00001090


	//   ....[3]....
        /*008c*/ 	.word	0x000010a0


	//   ....[4]....
        /*0090*/ 	.word	0x000010d0


	//   ....[5]....
        /*0094*/ 	.word	0x000010e0


	//   ....[6]....
        /*0098*/ 	.word	0x00001110


	//   ....[7]....
        /*009c*/ 	.word	0x00001120


	//   ....[8]....
        /*00a0*/ 	.word	0x00001150


	//   ....[9]....
        /*00a4*/ 	.word	0x00001160


	//   ....[10]....
        /*00a8*/ 	.word	0x00003e50


	//   ....[11]....
        /*00ac*/ 	.word	0x00003ee0


	//   ....[12]....
        /*00b0*/ 	.word	0x00003f50


	//   ....[13]....
        /*00b4*/ 	.word	0x00003fb0


	//   ....[14]....
        /*00b8*/ 	.word	0x00004020


	//   ....[15]....
        /*00bc*/ 	.word	0x00004080


	//   ....[16]....
        /*00c0*/ 	.word	0x000040f0


	//   ....[17]....
        /*00c4*/ 	.word	0x00004150


	//   ....[18]....
        /*00c8*/ 	.word	0x000041c0


	//   ....[19]....
        /*00cc*/ 	.word	0x00004220


	//----- nvinfo : EIATTR_VRC_CTA_INIT_COUNT
	.align		4
.L_799:
        /*00d0*/ 	.byte	0x02, 0x4a
	.zero		1
	.zero		1


	//----- nvinfo : EIATTR_EXIT_INSTR_OFFSETS
	.align		4
        /*00d4*/ 	.byte	0x04, 0x1c
        /*00d6*/ 	.short	(.L_801 - .L_800)


	//   ....[0]....
.L_800:
        /*00d8*/ 	.word	0x00003d20


	//   ....[1]....
        /*00dc*/ 	.word	0x00003de0


	//----- nvinfo : EIATTR_MAX_THREADS
	.align		4
.L_801:
        /*00e0*/ 	.byte	0x04, 0x05
        /*00e2*/ 	.short	(.L_803 - .L_802)
.L_802:
        /*00e4*/ 	.word	0x00000080
        /*00e8*/ 	.word	0x00000001
        /*00ec*/ 	.word	0x00000001


	//----- nvinfo : EIATTR_CRS_STACK_SIZE
	.align		4
.L_803:
        /*00f0*/ 	.byte	0x04, 0x1e
        /*00f2*/ 	.short	(.L_805 - .L_804)
.L_804:
        /*00f4*/ 	.word	0x00000000


	//----- nvinfo : EIATTR_CBANK_PARAM_SIZE
	.align		4
.L_805:
        /*00f8*/ 	.byte	0x03, 0x19
        /*00fa*/ 	.short	0x0128


	//----- nvinfo : EIATTR_PARAM_CBANK
	.align		4
        /*00fc*/ 	.byte	0x04, 0x0a
        /*00fe*/ 	.short	(.L_807 - .L_806)
	.align		4
.L_806:
        /*0100*/ 	.word	index@(.nv.constant0._ZN10layer_norm31ln_parallel_residual_bwd_kernelINS_13Kernel_traitsI13__nv_bfloat16S2_S2_S2_fjLj256ELj1ELj4ELj1ELj16ENS_18Kernel_traits_baseILj256ES2_S2_S2_S2_fjLj128EEEEELb1ELb0ELb0EEEvNS_9BwdParamsE)
        /*0104*/ 	.short	0x0380
        /*0106*/ 	.short	0x0128


	//----- nvinfo : EIATTR_SW_WAR
	.align		4
.L_807:
        /*0108*/ 	.byte	0x04, 0x36
        /*010a*/ 	.short	(.L_809 - .L_808)
.L_808:
        /*010c*/ 	.word	0x00000008
.L_809:


//--------------------- .nv.info._ZN10layer_norm31ln_parallel_residual_bwd_kernelINS_13Kernel_traitsI13__nv_bfloat16S2_S2_S2_fjLj256ELj1ELj4ELj1ELj16ENS_18Kernel_traits_baseILj256ES2_S2_S2_S2_fjLj128EEEEELb1ELb0ELb1EEEvNS_9BwdParamsE --------------------------
	.section	.nv.info._ZN10layer_norm31ln_parallel_residual_bwd_kernelINS_13Kernel_traitsI13__nv_bfloat16S2_S2_S2_fjLj256ELj1ELj4ELj1ELj16ENS_18Kernel_traits_baseILj256ES2_S2_S2_S2_fjLj128EEEEELb1ELb0ELb1EEEvNS_9BwdParamsE,"",@"SHT_CUDA_INFO"
	.sectionflags	@""
	.align	4


	//----- nvinfo : EIATTR_CUDA_API_VERSION
	.align		4
        /*0000*/ 	.byte	0x04, 0x37
        /*0002*/ 	.short	(.L_811 - .L_810)
.L_810:
        /*0004*/ 	.word	0x00000082


	//----- nvinfo : EIATTR_KPARAM_INFO
	.align		4
.L_811:
        /*0008*/ 	.byte	0x04, 0x17
        /*000a*/ 	.short	(.L_813 - .L_812)
.L_812:
        /*000c*/ 	.word	0x00000000
        /*0010*/ 	.short	0x0000
        /*0012*/ 	.short	0x0000
        /*0014*/ 	.byte	0x00, 0xf0, 0xa1, 0x04


	//----- nvinfo : EIATTR_SPARSE_MMA_MASK
	.align		4
.L_813:
        /*0018*/ 	.byte	0x03, 0x50
        /*001a*/ 	.short	0x0000


	//----- nvinfo : EIATTR_MAXREG_COUNT
	.align		4
        /*001c*/ 	.byte	0x03, 0x1b
        /*001e*/ 	.short	0x00ff


	//----- nvinfo : EIATTR_NUM_BARRIERS
	.align		4
        /*0020*/ 	.byte	0x02, 0x4c
        /*0022*/ 	.byte	0x01
	.zero		1


	//----- nvinfo : EIATTR_MERCURY_ISA_VERSION
	.align		4
        /*0024*/ 	.byte	0x03, 0x5f
        /*0026*/ 	.short	0x0101


	//----- nvinfo : EIATTR_COOP_GROUP_MASK_REGIDS
	.align		4
        /*0028*/ 	.byte	0x04, 0x29
        /*002a*/ 	.short	(.L_815 - .L_814)


	//   ....[0]....
.L_814:
        /*002c*/ 	.word	0xffffffff


	//   ....[1]....
        /*0030*/ 	.word	0xffffffff


	//   ....[2]....
        /*0034*/ 	.word	0xffffffff


	//   ....[3]....
        /*0038*/ 	.word	0xffffffff


	//   ....[4]....
        /*003c*/ 	.word	0xffffffff


	//   ....[5]....
        /*0040*/ 	.word	0xffffffff


	//   ....[6]....
        /*0044*/ 	.word	0xffffffff


	//   ....[7]....
        /*0048*/ 	.word	0xffffffff


	//   ....[8]....
        /*004c*/ 	.word	0xffffffff


	//   ....[9]....
        /*0050*/ 	.word	0xffffffff


	//   ....[10]....
        /*0054*/ 	.word	0x05000064


	//   ....[11]....
        /*0058*/ 	.word	0x05000064


	//   ....[12]....
        /*005c*/ 	.word	0x05000064


	//   ....[13]....
        /*0060*/ 	.word	0x05000064


	//   ....[14]....
        /*0064*/ 	.word	0x05000064


	//   ....[15]....
        /*0068*/ 	.word	0x05000064


	//   ....[16]....
        /*006c*/ 	.word	0x05000064


	//   ....[17]....
        /*0070*/ 	.word	0x05000064


	//   ....[18]....
        /*0074*/ 	.word	0x05000064


	//   ....[19]....
        /*0078*/ 	.word	0x05000064


	//----- nvinfo : EIATTR_COOP_GROUP_INSTR_OFFSETS
	.align		4
.L_815:
        /*007c*/ 	.byte	0x04, 0x28
        /*007e*/ 	.short	(.L_817 - .L_816)


	//   ....[0]....
.L_816:
        /*0080*/ 	.word	0x00001090


	//   ....[1]....
        /*0084*/ 	.word	0x000010a0


	//   ....[2]....
        /*0088*/ 	.word	0x000010d0


	//   ....[3]....
        /*008c*/ 	.word	0x000010e0


	//   ....[4]....
        /*0090*/ 	.word	0x00001110


	//   ....[5]....
        /*0094*/ 	.word	0x00001120


	//   ....[6]....
        /*0098*/ 	.word	0x00001150


	//   ....[7]....
        /*009c*/ 	.word	0x00001160


	//   ....[8]....
        /*00a0*/ 	.word	0x00001190


	//   ....[9]....
        /*00a4*/ 	.word	0x000011a0


	//   ....[10]....
        /*00a8*/ 	.word	0x00003e10


	//   ....[11]....
        /*00ac*/ 	.word	0x00003ea0


	//   ....[12]....
        /*00b0*/ 	.word	0x00003f10


	//   ....[13]....
        /*00b4*/ 	.word	0x00003f60


	//   ....[14]....
        /*00b8*/ 	.word	0x00003fd0


	//   ....[15]....
        /*00bc*/ 	.word	0x00004020


	//   ....[16]....
        /*00c0*/ 	.word	0x00004090


	//   ....[17]....
        /*00c4*/ 	.word	0x000040e0


	//   ....[18]....
        /*00c8*/ 	.word	0x00004150


	//   ....[19]....
        /*00cc*/ 	.word	0x000041a0


	//----- nvinfo : EIATTR_VRC_CTA_INIT_COUNT
	.align		4
.L_817:
        /*00d0*/ 	.byte	0x02, 0x4a
	.zero		1
	.zero		1


	//----- nvinfo : EIATTR_EXIT_INSTR_OFFSETS
	.align		4
        /*00d4*/ 	.byte	0x04, 0x1c
        /*00d6*/ 	.short	(.L_819 - .L_818)


	//   ....[0]....
.L_818:
        /*00d8*/ 	.word	0x00003da0


	//----- nvinfo : EIATTR_MAX_THREADS
	.align		4
.L_819:
        /*00dc*/ 	.byte	0x04, 0x05
        /*00de*/ 	.short	(.L_821 - .L_820)
.L_820:
        /*00e0*/ 	.word	0x00000080
        /*00e4*/ 	.word	0x00000001
        /*00e8*/ 	.word	0x00000001


	//----- nvinfo : EIATTR_CRS_STACK_SIZE
	.align		4
.L_821:
        /*00ec*/ 	.byte	0x04, 0x1e
        /*00ee*/ 	.short	(.L_823 - .L_822)
.L_822:
        /*00f0*/ 	.word	0x00000000


	//----- nvinfo : EIATTR_CBANK_PARAM_SIZE
	.align		4
.L_823:
        /*00f4*/ 	.byte	0x03, 0x19
        /*00f6*/ 	.short	0x0128


	//----- nvinfo : EIATTR_PARAM_CBANK
	.align		4
        /*00f8*/ 	.byte	0x04, 0x0a
        /*00fa*/ 	.short	(.L_825 - .L_824)
	.align		4
.L_824:
        /*00fc*/ 	.word	index@(.nv.constant0._ZN10layer_norm31ln_parallel_residual_bwd_kernelINS_13Kernel_traitsI13__nv_bfloat16S2_S2_S2_fjLj256ELj1ELj4ELj1ELj16ENS_18Kernel_traits_baseILj256ES2_S2_S2_S2_fjLj128EEEEELb1ELb0ELb1EEEvNS_9BwdParamsE)
        /*0100*/ 	.short	0x0380
        /*0102*/ 	.short	0x0128


	//----- nvinfo : EIATTR_SW_WAR
	.align		4
.L_825:
        /*0104*/ 	.byte	0x04, 0x36
        /*0106*/ 	.short	(.L_827 - .L_826)
.L_826:
        /*0108*/ 	.word	0x00000008
.L_827:


//--------------------- .nv.info._ZN10layer_norm22ln_bwd_finalize_kernelINS_22Kernel_traits_finalizeILj256E13__nv_bfloat16S2_S2_S2_fjLb0ELj1024ELj4ENS_18Kernel_traits_baseILj256ES2_S2_S2_S2_fjLj1024EEEEELb0ELb0EEEvNS_9BwdParamsE --------------------------
	.section	.nv.info._ZN10layer_norm22ln_bwd_finalize_kernelINS_22Kernel_traits_finalizeILj256E13__nv_bfloat16S2_S2_S2_fjLb0ELj1024ELj4ENS_18Kernel_traits_baseILj256ES2_S2_S2_S2_fjLj1024EEEEELb0ELb0EEEvNS_9BwdParamsE,"",@"SHT_CUDA_INFO"
	.sectionflags	@""
	.align	4


	//----- nvinfo : EIATTR_CUDA_API_VERSION
	.align		4
        /*0000*/ 	.byte	0x04, 0x37
        /*0002*/ 	.short	(.L_829 - .L_828)
.L_828:
        /*0004*/ 	.word	0x00000082


	//----- nvinfo : EIATTR_KPARAM_INFO
	.align		4
.L_829:
        /*0008*/ 	.byte	0x04, 0x17
        /*000a*/ 	.short	(.L_831 - .L_830)
.L_830:
        /*000c*/ 	.word	0x00000000
        /*0010*/ 	.short	0x0000
        /*0012*/ 	.short	0x0000
        /*0014*/ 	.byte	0x00, 0xf0, 0xa1, 0x04


	//----- nvinfo : EIATTR_SPARSE_MMA_MASK
	.align		4
.L_831:
        /*0018*/ 	.byte	0x03, 0x50
        /*001a*/ 	.short	0x0000


	//----- nvinfo : EIATTR_MAXREG_COUNT
	.align		4
        /*001c*/ 	.byte	0x03, 0x1b
        /*001e*/ 	.short	0x0040


	//----- nvinfo : EIATTR_NUM_BARRIERS
	.align		4
        /*0020*/ 	.byte	0x02, 0x4c
        /*0022*/ 	.byte	0x01
	.zero		1


	//----- nvinfo : EIATTR_MERCURY_ISA_VERSION
	.align		4
        /*0024*/ 	.byte	0x03, 0x5f
        /*0026*/ 	.short	0x0101


	//----- nvinfo : EIATTR_COOP_GROUP_MASK_REGIDS
	.align		4
        /*0028*/ 	.byte	0x04, 0x29
        /*002a*/ 	.short	(.L_833 - .L_832)


	//   ....[0]....
.L_832:
        /*002c*/ 	.word	0xffffffff


	//   ....[1]....
        /*0030*/ 	.word	0xffffffff


	//   ....[2]....
        /*0034*/ 	.word	0xffffffff


	//   ....[3]....
        /*0038*/ 	.word	0xffffffff


	//   ....[4]....
        /*003c*/ 	.word	0xffffffff


	//   ....[5]....
        /*0040*/ 	.word	0xffffffff


	//   ....[6]....
        /*0044*/ 	.word	0xffffffff


	//   ....[7]....
        /*0048*/ 	.word	0xffffffff


	//   ....[8]....
        /*004c*/ 	.word	0xffffffff


	//   ....[9]....
        /*0050*/ 	.word	0xffffffff


	//----- nvinfo : EIATTR_COOP_GROUP_INSTR_OFFSETS
	.align		4
.L_833:
        /*0054*/ 	.byte	0x04, 0x28
        /*0056*/ 	.short	(.L_835 - .L_834)


	//   ....[0]....
.L_834:
        /*0058*/ 	.word	0x00001540


	//   ....[1]....
        /*005c*/ 	.word	0x00001550


	//   ....[2]....
        /*0060*/ 	.word	0x00001580


	//   ....[3]....
        /*0064*/ 	.word	0x00001590


	//   ....[4]....
        /*0068*/ 	.word	0x000015c0


	//   ....[5]....
        /*006c*/ 	.word	0x000015d0


	//   ....[6]....
        /*0070*/ 	.word	0x00001610


	//   ....[7]....
        /*0074*/ 	.word	0x00001630


	//   ....[8]....
        /*0078*/ 	.word	0x00001680


	//   ....[9]....
        /*007c*/ 	.word	0x00001690


	//----- nvinfo : EIATTR_VRC_CTA_INIT_COUNT
	.align		4
.L_835:
        /*0080*/ 	.byte	0x02, 0x4a
	.zero		1
	.zero		1


	//----- nvinfo : EIATTR_EXIT_INSTR_OFFSETS
	.align		4
        /*0084*/ 	.byte	0x04, 0x1c
        /*0086*/ 	.short	(.L_837 - .L_836)


	//   ....[0]....
.L_836:
        /*0088*/ 	.word	0x00000060


	//   ....[1]....
        /*008c*/ 	.word	0x000016f0


	//   ....[2]....
        /*0090*/ 	.word	0x00001720


	//   ....[3]....
        /*0094*/ 	.word	0x000017e0


	//----- nvinfo : EIATTR_MAX_THREADS
	.align		4
.L_837:
        /*0098*/ 	.byte	0x04, 0x05
        /*009a*/ 	.short	(.L_839 - .L_838)
.L_838:
        /*009c*/ 	.word	0x00000400
        /*00a0*/ 	.word	0x00000001
        /*00a4*/ 	.word	0x00000001


	//----- nvinfo : EIATTR_CRS_STACK_SIZE
	.align		4
.L_839:
        /*00a8*/ 	.byte	0x04, 0x1e
        /*00aa*/ 	.short	(.L_841 - .L_840)
.L_840:
        /*00ac*/ 	.word	0x00000000


	//----- nvinfo : EIATTR_CBANK_PARAM_SIZE
	.align		4
.L_841:
        /*00b0*/ 	.byte	0x03, 0x19
        /*00b2*/ 	.short	0x0128


	//----- nvinfo : EIATTR_PARAM_CBANK
	.align		4
        /*00b4*/ 	.byte	0x04, 0x0a
        /*00b6*/ 	.short	(.L_843 - .L_842)
	.align		4
.L_842:
        /*00b8*/ 	.word	index@(.nv.constant0._ZN10layer_norm22ln_bwd_finalize_kernelINS_22Kernel_traits_finalizeILj256E13__nv_bfloat16S2_S2_S2_fjLb0ELj1024ELj4ENS_18Kernel_traits_baseILj256ES2_S2_S2_S2_fjLj1024EEEEELb0ELb0EEEvNS_9BwdParamsE)
        /*00bc*/ 	.short	0x0380
        /*00be*/ 	.short	0x0128


	//----- nvinfo : EIATTR_SW_WAR
	.align		4
.L_843:
        /*00c0*/ 	.byte	0x04, 0x36
        /*00c2*/ 	.short	(.L_845 - .L_844)
.L_844:
        /*00c4*/ 	.word	0x00000008
.L_845:


//--------------------- .nv.info._ZN10layer_norm40ln_parallel_residual_bwd_finalize_kernelINS_22Kernel_traits_finalizeILj256E13__nv_bfloat16S2_S2_S2_fjLb0ELj1024ELj4ENS_18Kernel_traits_baseILj256ES2_S2_S2_S2_fjLj1024EEEEELb0EEEvNS_9BwdParamsE --------------------------
	.section	.nv.info._ZN10layer_norm40ln_parallel_residual_bwd_finalize_kernelINS_22Kernel_traits_finalizeILj256E13__nv_bfloat16S2_S2_S2_fjLb0ELj1024ELj4ENS_18Kernel_traits_baseILj256ES2_S2_S2_S2_fjLj1024EEEEELb0EEEvNS_9BwdParamsE,"",@"SHT_CUDA_INFO"
	.sectionflags	@""
	.align	4


	//----- nvinfo : EIATTR_CUDA_API_VERSION
	.align		4
        /*0000*/ 	.byte	0x04, 0x37
        /*0002*/ 	.short	(.L_847 - .L_846)
.L_846:
        /*0004*/ 	.word	0x00000082


	//----- nvinfo : EIATTR_KPARAM_INFO
	.align		4
.L_847:
        /*0008*/ 	.byte	0x04, 0x17
        /*000a*/ 	.short	(.L_849 - .L_848)
.L_848:
        /*000c*/ 	.word	0x00000000
        /*0010*/ 	.short	0x0000
        /*0012*/ 	.short	0x0000
        /*0014*/ 	.byte	0x00, 0xf0, 0xa1, 0x04


	//----- nvinfo : EIATTR_SPARSE_MMA_MASK
	.align		4
.L_849:
        /*0018*/ 	.byte	0x03, 0x50
        /*001a*/ 	.short	0x0000


	//----- nvinfo : EIATTR_MAXREG_COUNT
	.align		4
        /*001c*/ 	.byte	0x03, 0x1b
        /*001e*/ 	.short	0x0040


	//----- nvinfo : EIATTR_NUM_BARRIERS
	.align		4
        /*0020*/ 	.byte	0x02, 0x4c
        /*0022*/ 	.byte	0x01
	.zero		1


	//----- nvinfo : EIATTR_MERCURY_ISA_VERSION
	.align		4
        /*0024*/ 	.byte	0x03, 0x5f
        /*0026*/ 	.short	0x0101


	//----- nvinfo : EIATTR_COOP_GROUP_MASK_REGIDS
	.align		4
        /*0028*/ 	.byte	0x04, 0x29
        /*002a*/ 	.short	(.L_851 - .L_850)


	//   ....[0]....
.L_850:
        /*002c*/ 	.word	0xffffffff


	//   ....[1]....
        /*0030*/ 	.word	0xffffffff


	//   ....[2]....
        /*0034*/ 	.word	0xffffffff


	//   ....[3]....
        /*0038*/ 	.word	0xffffffff


	//   ....[4]....
        /*003c*/ 	.word	0xffffffff


	//   ....[5]....
        /*0040*/ 	.word	0xffffffff


	//   ....[6]....
        /*0044*/ 	.word	0xffffffff


	//   ....[7]....
        /*0048*/ 	.word	0xffffffff


	//   ....[8]....
        /*004c*/ 	.word	0xffffffff


	//   ....[9]....
        /*0050*/ 	.word	0xffffffff


	//   ....[10]....
        /*0054*/ 	.word	0xffffffff


	//   ....[11]....
        /*0058*/ 	.word	0xffffffff


	//   ....[12]....
        /*005c*/ 	.word	0xffffffff


	//   ....[13]....
        /*0060*/ 	.word	0xffffffff


	//   ....[14]....
        /*0064*/ 	.word	0xffffffff


	//   ....[15]....
        /*0068*/ 	.word	0xffffffff


	//   ....[16]....
        /*006c*/ 	.word	0xffffffff


	//   ....[17]....
        /*0070*/ 	.word	0xffffffff


	//   ....[18]....
        /*0074*/ 	.word	0xffffffff


	//   ....[19]....
        /*0078*/ 	.word	0xffffffff


	//----- nvinfo : EIATTR_COOP_GROUP_INSTR_OFFSETS
	.align		4
.L_851:
        /*007c*/ 	.byte	0x04, 0x28
        /*007e*/ 	.short	(.L_853 - .L_852)


	//   ....[0]....
.L_852:
        /*0080*/ 	.word	0x000013a0


	//   ....[1]....
        /*0084*/ 	.word	0x000013b0


	//   ....[2]....
        /*0088*/ 	.word	0x000013c0


	//   ....[3]....
        /*008c*/ 	.word	0x000013d0


	//   ....[4]....
        /*0090*/ 	.word	0x00001400


	//   ....[5]....
        /*0094*/ 	.word	0x00001430


	//   ....[6]....
        /*0098*/ 	.word	0x00001440


	//   ....[7]....
        /*009c*/ 	.word	0x00001450


	//   ....[8]....
        /*00a0*/ 	.word	0x00001470


	//   ....[9]....
        /*00a4*/ 	.word	0x000014b0


	//   ....[10]....
        /*00a8*/ 	.word	0x000014e0


	//   ....[11]....
        /*00ac*/ 	.word	0x000014f0


	//   ....[12]....
        /*00b0*/ 	.word	0x00001510


	//   ....[13]....
        /*00b4*/ 	.word	0x00001540


	//   ....[14]....
        /*00b8*/ 	.word	0x00001560


	//   ....[15]....
        /*00bc*/ 	.word	0x00001570


	//   ....[16]....
        /*00c0*/ 	.word	0x000015b0


	//   ....[17]....
        /*00c4*/ 	.word	0x000015e0


	//   ....[18]....
        /*00c8*/ 	.word	0x00001600


	//   ....[19]....
        /*00cc*/ 	.word	0x00001610


	//----- nvinfo : EIATTR_VRC_CTA_INIT_COUNT
	.align		4
.L_853:
        /*00d0*/ 	.byte	0x02, 0x4a
	.zero		1
	.zero		1


	//----- nvinfo : EIATTR_EXIT_INSTR_OFFSETS
	.align		4
        /*00d4*/ 	.byte	0x04, 0x1c
        /*00d6*/ 	.short	(.L_855 - .L_854)


	//   ....[0]....
.L_854:
        /*00d8*/ 	.word	0x00000060


	//   ....[1]....
        /*00dc*/ 	.word	0x000016c0


	//   ....[2]....
        /*00e0*/ 	.word	0x000016f0


	//   ....[3]....
        /*00e4*/ 	.word	0x00001850


	//----- nvinfo : EIATTR_MAX_THREADS
	.align		4
.L_855:
        /*00e8*/ 	.byte	0x04, 0x05
        /*00ea*/ 	.short	(.L_857 - .L_856)
.L_856:
        /*00ec*/ 	.word	0x00000400
        /*00f0*/ 	.word	0x00000001
        /*00f4*/ 	.word	0x00000001


	//----- nvinfo : EIATTR_CRS_STACK_SIZE
	.align		4
.L_857:
        /*00f8*/ 	.byte	0x04, 0x1e
        /*00fa*/ 	.short	(.L_859 - .L_858)
.L_858:
        /*00fc*/ 	.word	0x00000000


	//----- nvinfo : EIATTR_CBANK_PARAM_SIZE
	.align		4
.L_859:
        /*0100*/ 	.byte	0x03, 0x19
        /*0102*/ 	.short	0x0128


	//----- nvinfo : EIATTR_PARAM_CBANK
	.align		4
        /*0104*/ 	.byte	0x04, 0x0a
        /*0106*/ 	.short	(.L_861 - .L_860)
	.align		4
.L_860:
        /*0108*/ 	.word	index@(.nv.constant0._ZN10layer_norm40ln_parallel_residual_bwd_finalize_kernelINS_22Kernel_traits_finalizeILj256E13__nv_bfloat16S2_S2_S2_fjLb0ELj1024ELj4ENS_18Kernel_traits_baseILj256ES2_S2_S2_S2_fjLj1024EEEEELb0EEEvNS_9BwdParamsE)
        /*010c*/ 	.short	0x0380
        /*010e*/ 	.short	0x0128


	//----- nvinfo : EIATTR_SW_WAR
	.align		4
.L_861:
        /*0110*/ 	.byte	0x04, 0x36
        /*0112*/ 	.short	(.L_863 - .L_862)
.L_862:
        /*0114*/ 	.word	0x00000008
.L_863:


//--------------------- .nv.info._ZN10layer_norm31ln_parallel_residual_bwd_kernelINS_13Kernel_traitsI13__nv_bfloat16S2_S2_S2_fjLj256ELj1ELj4ELj1ELj16ENS_18Kernel_traits_baseILj256ES2_S2_S2_S2_fjLj128EEEEELb1ELb1ELb0EEEvNS_9BwdParamsE --------------------------
	.section	.nv.info._ZN10layer_norm31ln_parallel_residual_bwd_kernelINS_13Kernel_traitsI13__nv_bfloat16S2_S2_S2_fjLj256ELj1ELj4ELj1ELj16ENS_18Kernel_traits_baseILj256ES2_S2_S2_S2_fjLj128EEEEELb1ELb1ELb0EEEvNS_9BwdParamsE,"",@"SHT_CUDA_INFO"
	.sectionflags	@""
	.align	4


	//----- nvinfo : EIATTR_CUDA_API_VERSION
	.align		4
        /*0000*/ 	.byte	0x04, 0x37
        /*0002*/ 	.short	(.L_865 - .L_864)
.L_864:
        /*0004*/ 	.word	0x00000082


	//----- nvinfo : EIATTR_KPARAM_INFO
	.align		4
.L_865:
        /*0008*/ 	.byte	0x04, 0x17
        /*000a*/ 	.short	(.L_867 - .L_866)
.L_866:
        /*000c*/ 	.word	0x00000000
        /*0010*/ 	.short	0x0000
        /*0012*/ 	.short	0x0000
        /*0014*/ 	.byte	0x00, 0xf0, 0xa1, 0x04


	//----- nvinfo : EIATTR_SPARSE_MMA_MASK
	.align		4
.L_867:
        /*0018*/ 	.byte	0x03, 0x50
        /*001a*/ 	.short	0x0000


	//----- nvinfo : EIATTR_MAXREG_COUNT
	.align		4
        /*001c*/ 	.byte	0x03, 0x1b
        /*001e*/ 	.short	0x00ff


	//----- nvinfo : EIATTR_NUM_BARRIERS
	.align		4
        /*0020*/ 	.byte	0x02, 0x4c
        /*0022*/ 	.byte	0x01
	.zero		1


	//----- nvinfo : EIATTR_MERCURY_ISA_VERSION
	.align		4
        /*0024*/ 	.byte	0x03, 0x5f
        /*0026*/ 	.short	0x0101


	//----- nvinfo : EIATTR_COOP_GROUP_MASK_REGIDS
	.align		4
        /*0028*/ 	.byte	0x04, 0x29
        /*002a*/ 	.short	(.L_869 - .L_868)


	//   ....[0]....
.L_868:
        /*002c*/ 	.word	0xffffffff


	//   ....[1]....
        /*0030*/ 	.word	0xffffffff


	//   ....[2]....
        /*0034*/ 	.word	0xffffffff


	//   ....[3]....
        /*0038*/ 	.word	0xffffffff


	//   ....[4]....
        /*003c*/ 	.word	0xffffffff


	//   ....[5]....
        /*0040*/ 	.word	0xffffffff


	//   ....[6]....
        /*0044*/ 	.word	0xffffffff


	//   ....[7]....
        /*0048*/ 	.word	0xffffffff


	//   ....[8]....
        /*004c*/ 	.word	0xffffffff


	//   ....[9]....
        /*0050*/ 	.word	0xffffffff


	//   ....[10]....
        /*0054*/ 	.word	0x0500003f


	//   ....[11]....
        /*0058*/ 	.word	0x0500003f


	//   ....[12]....
        /*005c*/ 	.word	0x0500003f


	//   ....[13]....
        /*0060*/ 	.word	0x0500003f


	//   ....[14]....
        /*0064*/ 	.word	0x0500003f


	//   ....[15]....
        /*0068*/ 	.word	0x0500003f


	//   ....[16]....
        /*006c*/ 	.word	0x0500003f


	//   ....[17]....
        /*0070*/ 	.word	0x0500003f


	//   ....[18]....
        /*0074*/ 	.word	0x0500003f


	//   ....[19]....
        /*0078*/ 	.word	0x0500003f


	//----- nvinfo : EIATTR_COOP_GROUP_INSTR_OFFSETS
	.align		4
.L_869:
        /*007c*/ 	.byte	0x04, 0x28
        /*007e*/ 	.short	(.L_871 - .L_870)


	//   ....[0]....
.L_870:
        /*0080*/ 	.word	0x00000c00


	//   ....[1]....
        /*0084*/ 	.word	0x00000c10


	//   ....[2]....
        /*0088*/ 	.word	0x00000c40


	//   ....[3]....
        /*008c*/ 	.word	0x00000c50


	//   ....[4]....
        /*0090*/ 	.word	0x00000c80


	//   ....[5]....
        /*0094*/ 	.word	0x00000c90


	//   ....[6]....
        /*0098*/ 	.word	0x00000cc0


	//   ....[7]....
        /*009c*/ 	.word	0x00000cd0


	//   ....[8]....
        /*00a0*/ 	.word	0x00000d00


	//   ....[9]....
        /*00a4*/ 	.word	0x00000d10


	//   ....[10]....
        /*00a8*/ 	.word	0x00003580


	//   ....[11]....
        /*00ac*/ 	.word	0x00003610


	//   ....[12]....
        /*00b0*/ 	.word	0x00003680


	//   ....[13]....
        /*00b4*/ 	.word	0x000036e0


	//   ....[14]....
        /*00b8*/ 	.word	0x00003750


	//   ....[15]....
        /*00bc*/ 	.word	0x000037b0


	//   ....[16]....
        /*00c0*/ 	.word	0x00003820


	//   ....[17]....
        /*00c4*/ 	.word	0x00003880


	//   ....[18]....
        /*00c8*/ 	.word	0x000038f0


	//   ....[19]....
        /*00cc*/ 	.word	0x00003950


	//----- nvinfo : EIATTR_VRC_CTA_INIT_COUNT
	.align		4
.L_871:
        /*00d0*/ 	.byte	0x02, 0x4a
	.zero		1
	.zero		1


	//----- nvinfo : EIATTR_EXIT_INSTR_OFFSETS
	.align		4
        /*00d4*/ 	.byte	0x04, 0x1c
        /*00d6*/ 	.short	(.L_873 - .L_872)


	//   ....[0]....
.L_872:
        /*00d8*/ 	.word	0x000034e0


	//   ....[1]....
        /*00dc*/ 	.word	0x00003510


	//----- nvinfo : EIATTR_MAX_THREADS
	.align		4
.L_873:
        /*00e0*/ 	.byte	0x04, 0x05
        /*00e2*/ 	.short	(.L_875 - .L_874)
.L_874:
        /*00e4*/ 	.word	0x00000080
        /*00e8*/ 	.word	0x00000001
        /*00ec*/ 	.word	0x00000001


	//----- nvinfo : EIATTR_CRS_STACK_SIZE
	.align		4
.L_875:
        /*00f0*/ 	.byte	0x04, 0x1e
        /*00f2*/ 	.short	(.L_877 - .L_876)
.L_876:
        /*00f4*/ 	.word	0x00000000


	//----- nvinfo : EIATTR_CBANK_PARAM_SIZE
	.align		4
.L_877:
        /*00f8*/ 	.byte	0x03, 0x19
        /*00fa*/ 	.short	0x0128


	//----- nvinfo : EIATTR_PARAM_CBANK
	.align		4
        /*00fc*/ 	.byte	0x04, 0x0a
        /*00fe*/ 	.short	(.L_879 - .L_878)
	.align		4
.L_878:
        /*0100*/ 	.word	index@(.nv.constant0._ZN10layer_norm31ln_parallel_residual_bwd_kernelINS_13Kernel_traitsI13__nv_bfloat16S2_S2_S2_fjLj256ELj1ELj4ELj1ELj16ENS_18Kernel_traits_baseILj256ES2_S2_S2_S2_fjLj128EEEEELb1ELb1ELb0EEEvNS_9BwdParamsE)
        /*0104*/ 	.short	0x0380
        /*0106*/ 	.short	0x0128


	//----- nvinfo : EIATTR_SW_WAR
	.align		4
.L_879:
        /*0108*/ 	.byte	0x04, 0x36
        /*010a*/ 	.short	(.L_881 - .L_880)
.L_880:
        /*010c*/ 	.word	0x00000008
.L_881:


//--------------------- .nv.info._ZN10layer_norm22ln_bwd_finalize_kernelINS_22Kernel_traits_finalizeILj256E13__nv_bfloat16S2_S2_S2_fjLb0ELj1024ELj4ENS_18Kernel_traits_baseILj256ES2_S2_S2_S2_fjLj1024EEEEELb0ELb1EEEvNS_9BwdParamsE --------------------------
	.section	.nv.info._ZN10layer_norm22ln_bwd_finalize_kernelINS_22Kernel_traits_finalizeILj256E13__nv_bfloat16S2_S2_S2_fjLb0ELj1024ELj4ENS_18Kernel_traits_baseILj256ES2_S2_S2_S2_fjLj1024EEEEELb0ELb1EEEvNS_9BwdParamsE,"",@"SHT_CUDA_INFO"
	.sectionflags	@""
	.align	4


	//----- nvinfo : EIATTR_CUDA_API_VERSION
	.align		4
        /*0000*/ 	.byte	0x04, 0x37
        /*0002*/ 	.short	(.L_883 - .L_882)
.L_882:
        /*0004*/ 	.word	0x00000082


	//----- nvinfo : EIATTR_KPARAM_INFO
	.align		4
.L_883:
        /*0008*/ 	.byte	0x04, 0x17
        /*000a*/ 	.short	(.L_885 - .L_884)
.L_884:
        /*000c*/ 	.word	0x00000000
        /*0010*/ 	.short	0x0000
        /*0012*/ 	.short	0x0000
        /*0014*/ 	.byte	0x00, 0xf0, 0xa1, 0x04


	//----- nvinfo : EIATTR_SPARSE_MMA_MASK
	.align		4
.L_885:
        /*0018*/ 	.byte	0x03, 0x50
        /*001a*/ 	.short	0x0000


	//----- nvinfo : EIATTR_MAXREG_COUNT
	.align		4
        /*001c*/ 	.byte	0x03, 0x1b
        /*001e*/ 	.short	0x0040


	//----- nvinfo : EIATTR_NUM_BARRIERS
	.align		4
        /*0020*/ 	.byte	0x02, 0x4c
        /*0022*/ 	.byte	0x01
	.zero		1


	//----- nvinfo : EIATTR_MERCURY_ISA_VERSION
	.align		4
        /*0024*/ 	.byte	0x03, 0x5f
        /*0026*/ 	.short	0x0101


	//----- nvinfo : EIATTR_COOP_GROUP_MASK_REGIDS
	.align		4
        /*0028*/ 	.byte	0x04, 0x29
        /*002a*/ 	.short	(.L_887 - .L_886)


	//   ....[0]....
.L_886:
        /*002c*/ 	.word	0xffffffff


	//   ....[1]....
        /*0030*/ 	.word	0xffffffff


	//   ....[2]....
        /*0034*/ 	.word	0xffffffff


	//   ....[3]....
        /*0038*/ 	.word	0xffffffff


	//   ....[4]....
        /*003c*/ 	.word	0xffffffff


	//   ....[5]....
        /*0040*/ 	.word	0xffffffff


	//   ....[6]....
        /*0044*/ 	.word	0xffffffff


	//   ....[7]....
        /*0048*/ 	.word	0xffffffff


	//   ....[8]....
        /*004c*/ 	.word	0xffffffff


	//   ....[9]....
        /*0050*/ 	.word	0xffffffff


	//----- nvinfo : EIATTR_COOP_GROUP_INSTR_OFFSETS
	.align		4
.L_887:
        /*0054*/ 	.byte	0x04, 0x28
        /*0056*/ 	.short	(.L_889 - .L_888)


	//   ....[0]....
.L_888:
        /*0058*/ 	.word	0x00001560


	//   ....[1]....
        /*005c*/ 	.word	0x00001570


	//   ....[2]....
        /*0060*/ 	.word	0x000015a0


	//   ....[3]....
        /*0064*/ 	.word	0x000015b0


	//   ....[4]....
        /*0068*/ 	.word	0x000015e0


	//   ....[5]....
        /*006c*/ 	.word	0x000015f0


	//   ....[6]....
        /*0070*/ 	.word	0x00001620


	//   ....[7]....
        /*0074*/ 	.word	0x00001640


	//   ....[8]....
        /*0078*/ 	.word	0x00001670


	//   ....[9]....
        /*007c*/ 	.word	0x00001680


	//----- nvinfo : EIATTR_VRC_CTA_INIT_COUNT
	.align		4
.L_889:
        /*0080*/ 	.byte	0x02, 0x4a
	.zero		1
	.zero		1


	//----- nvinfo : EIATTR_EXIT_INSTR_OFFSETS
	.align		4
        /*0084*/ 	.byte	0x04, 0x1c
        /*0086*/ 	.short	(.L_891 - .L_890)


	//   ....[0]....
.L_890:
        /*0088*/ 	.word	0x00000060


	//   ....[1]....
        /*008c*/ 	.word	0x000016e0


	//   ....[2]....
        /*0090*/ 	.word	0x000017d0


	//----- nvinfo : EIATTR_MAX_THREADS
	.align		4
.L_891:
        /*0094*/ 	.byte	0x04, 0x05
        /*0096*/ 	.short	(.L_893 - .L_892)
.L_892:
        /*0098*/ 	.word	0x00000400
        /*009c*/ 	.word	0x00000001
        /*00a0*/ 	.word	0x00000001


	//----- nvinfo : EIATTR_CRS_STACK_SIZE
	.align		4
.L_893:
        /*00a4*/ 	.byte	0x04, 0x1e
        /*00a6*/ 	.short	(.L_895 - .L_894)
.L_894:
        /*00a8*/ 	.word	0x00000000


	//----- nvinfo : EIATTR_CBANK_PARAM_SIZE
	.align		4
.L_895:
        /*00ac*/ 	.byte	0x03, 0x19
        /*00ae*/ 	.short	0x0128


	//----- nvinfo : EIATTR_PARAM_CBANK
	.align		4
        /*00b0*/ 	.byte	0x04, 0x0a
        /*00b2*/ 	.short	(.L_897 - .L_896)
	.align		4
.L_896:
        /*00b4*/ 	.word	index@(.nv.constant0._ZN10layer_norm22ln_bwd_finalize_kernelINS_22Kernel_traits_finalizeILj256E13__nv_bfloat16S2_S2_S2_fjLb0ELj1024ELj4ENS_18Kernel_traits_baseILj256ES2_S2_S2_S2_fjLj1024EEEEELb0ELb1EEEvNS_9BwdParamsE)
        /*00b8*/ 	.short	0x0380
        /*00ba*/ 	.short	0x0128


	//----- nvinfo : EIATTR_SW_WAR
	.align		4
.L_897:
        /*00bc*/ 	.byte	0x04, 0x36
        /*00be*/ 	.short	(.L_899 - .L_898)
.L_898:
        /*00c0*/ 	.word	0x00000008
.L_899:


//--------------------- .nv.info._ZN10layer_norm40ln_parallel_residual_bwd_finalize_kernelINS_22Kernel_traits_finalizeILj256E13__nv_bfloat16S2_S2_S2_fjLb0ELj1024ELj4ENS_18Kernel_traits_baseILj256ES2_S2_S2_S2_fjLj1024EEEEELb1EEEvNS_9BwdParamsE --------------------------
	.section	.nv.info._ZN10layer_norm40ln_parallel_residual_bwd_finalize_kernelINS_22Kernel_traits_finalizeILj256E13__nv_bfloat16S2_S2_S2_fjLb0ELj1024ELj4ENS_18Kernel_traits_baseILj256ES2_S2_S2_S2_fjLj1024EEEEELb1EEEvNS_9BwdParamsE,"",@"SHT_CUDA_INFO"
	.sectionflags	@""
	.align	4


	//----- nvinfo : EIATTR_CUDA_API_VERSION
	.align		4
        /*0000*/ 	.byte	0x04, 0x37
        /*0002*/ 	.short	(.L_901 - .L_900)
.L_900:
        /*0004*/ 	.word	0x00000082


	//----- nvinfo : EIATTR_KPARAM_INFO
	.align		4
.L_901:
        /*0008*/ 	.byte	0x04, 0x17
        /*000a*/ 	.short	(.L_903 - .L_902)
.L_902:
        /*000c*/ 	.word	0x00000000
        /*0010*/ 	.short	0x0000
        /*0012*/ 	.short	0x0000
        /*0014*/ 	.byte	0x00, 0xf0, 0xa1, 0x04


	//----- nvinfo : EIATTR_SPARSE_MMA_MASK
	.align		4
.L_903:
        /*0018*/ 	.byte	0x03, 0x50
        /*001a*/ 	.short	0x0000


	//----- nvinfo : EIATTR_MAXREG_COUNT
	.align		4
        /*001c*/ 	.byte	0x03, 0x1b
        /*001e*/ 	.short	0x0040


	//----- nvinfo : EIATTR_NUM_BARRIERS
	.align		4
        /*0020*/ 	.byte	0x02, 0x4c
        /*0022*/ 	.byte	0x01
	.zero		1


	//----- nvinfo : EIATTR_MERCURY_ISA_VERSION
	.align		4
        /*0024*/ 	.byte	0x03, 0x5f
        /*0026*/ 	.short	0x0101


	//----- nvinfo : EIATTR_COOP_GROUP_MASK_REGIDS
	.align		4
        /*0028*/ 	.byte	0x04, 0x29
        /*002a*/ 	.short	(.L_905 - .L_904)


	//   ....[0]....
.L_904:
        /*002c*/ 	.word	0xffffffff


	//   ....[1]....
        /*0030*/ 	.word	0xffffffff


	//   ....[2]....
        /*0034*/ 	.word	0xffffffff


	//   ....[3]....
        /*0038*/ 	.word	0xffffffff


	//   ....[4]....
        /*003c*/ 	.word	0xffffffff


	//   ....[5]....
        /*0040*/ 	.word	0xffffffff


	//   ....[6]....
        /*0044*/ 	.word	0xffffffff


	//   ....[7]....
        /*0048*/ 	.word	0xffffffff


	//   ....[8]....
        /*004c*/ 	.word	0xffffffff


	//   ....[9]....
        /*0050*/ 	.word	0xffffffff


	//   ....[10]....
        /*0054*/ 	.word	0xffffffff


	//   ....[11]....
        /*0058*/ 	.word	0xffffffff


	//   ....[12]....
        /*005c*/ 	.word	0xffffffff


	//   ....[13]....
        /*0060*/ 	.word	0xffffffff


	//   ....[14]....
        /*0064*/ 	.word	0xffffffff


	//   ....[15]....
        /*0068*/ 	.word	0xffffffff


	//   ....[16]....
        /*006c*/ 	.word	0xffffffff


	//   ....[17]....
        /*0070*/ 	.word	0xffffffff


	//   ....[18]....
        /*0074*/ 	.word	0xffffffff


	//   ....[19]....
        /*0078*/ 	.word	0xffffffff


	//----- nvinfo : EIATTR_COOP_GROUP_INSTR_OFFSETS
	.align		4
.L_905:
        /*007c*/ 	.byte	0x04, 0x28
        /*007e*/ 	.short	(.L_907 - .L_906)


	//   ....[0]....
.L_906:
        /*0080*/ 	.word	0x000013e0


	//   ....[1]....
        /*0084*/ 	.word	0x000013f0


	//   ....[2]....
        /*0088*/ 	.word	0x00001400


	//   ....[3]....
        /*008c*/ 	.word	0x00001410


	//   ....[4]....
        /*0090*/ 	.word	0x00001450


	//   ....[5]....
        /*0094*/ 	.word	0x00001470


	//   ....[6]....
        /*0098*/ 	.word	0x00001480


	//   ....[7]....
        /*009c*/ 	.word	0x00001490


	//   ....[8]....
        /*00a0*/ 	.word	0x000014d0


	//   ....[9]....
        /*00a4*/ 	.word	0x000014f0


	//   ....[10]....
        /*00a8*/ 	.word	0x00001500


	//   ....[11]....
        /*00ac*/ 	.word	0x00001510


	//   ....[12]....
        /*00b0*/ 	.word	0x00001540


	//   ....[13]....
        /*00b4*/ 	.word	0x00001560


	//   ....[14]....
        /*00b8*/ 	.word	0x00001580


	//   ....[15]....
        /*00bc*/ 	.word	0x00001590


	//   ....[16]....
        /*00c0*/ 	.word	0x000015c0


	//   ....[17]....
        /*00c4*/ 	.word	0x000015e0


	//   ....[18]....
        /*00c8*/ 	.word	0x00001600


	//   ....[19]....
        /*00cc*/ 	.word	0x00001610


	//----- nvinfo : EIATTR_VRC_CTA_INIT_COUNT
	.align		4
.L_907:
        /*00d0*/ 	.byte	0x02, 0x4a
	.zero		1
	.zero		1


	//----- nvinfo : EIATTR_EXIT_INSTR_OFFSETS
	.align		4
        /*00d4*/ 	.byte	0x04, 0x1c
        /*00d6*/ 	.short	(.L_909 - .L_908)


	//   ....[0]....
.L_908:
        /*00d8*/ 	.word	0x00000060


	//   ....[1]....
        /*00dc*/ 	.word	0x000016b0


	//   ....[2]....
        /*00e0*/ 	.word	0x00001840


	//----- nvinfo : EIATTR_MAX_THREADS
	.align		4
.L_909:
        /*00e4*/ 	.byte	0x04, 0x05
        /*00e6*/ 	.short	(.L_911 - .L_910)
.L_910:
        /*00e8*/ 	.word	0x00000400
        /*00ec*/ 	.word	0x00000001
        /*00f0*/ 	.word	0x00000001


	//----- nvinfo : EIATTR_CRS_STACK_SIZE
	.align		4
.L_911:
        /*00f4*/ 	.byte	0x04, 0x1e
        /*00f6*/ 	.short	(.L_913 - .L_912)
.L_912:
        /*00f8*/ 	.word	0x00000000


	//----- nvinfo : EIATTR_CBANK_PARAM_SIZE
	.align		4
.L_913:
        /*00fc*/ 	.byte	0x03, 0x19
        /*00fe*/ 	.short	0x0128


	//----- nvinfo : EIATTR_PARAM_CBANK
	.align		4
        /*0100*/ 	.byte	0x04, 0x0a
        /*0102*/ 	.short	(.L_915 - .L_914)
	.align		4
.L_914:
        /*0104*/ 	.word	index@(.nv.constant0._ZN10layer_norm40ln_parallel_residual_bwd_finalize_kernelINS_22Kernel_traits_finalizeILj256E13__nv_bfloat16S2_S2_S2_fjLb0ELj1024ELj4ENS_18Kernel_traits_baseILj256ES2_S2_S2_S2_fjLj1024EEEEELb1EEEvNS_9BwdParamsE)
        /*0108*/ 	.short	0x0380
        /*010a*/ 	.short	0x0128


	//----- nvinfo : EIATTR_SW_WAR
	.align		4
.L_915:
        /*010c*/ 	.byte	0x04, 0x36
        /*010e*/ 	.short	(.L_917 - .L_916)
.L_916:
        /*0110*/ 	.word	0x00000008
.L_917:


//--------------------- .nv.info._ZN10layer_norm31ln_parallel_residual_bwd_kernelINS_13Kernel_traitsI13__nv_bfloat16S2_S2_S2_fjLj256ELj1ELj4ELj1ELj16ENS_18Kernel_traits_baseILj256ES2_S2_S2_S2_fjLj128EEEEELb1ELb1ELb1EEEvNS_9BwdParamsE --------------------------
	.section	.nv.info._ZN10layer_norm31ln_parallel_residual_bwd_kernelINS_13Kernel_traitsI13__nv_bfloat16S2_S2_S2_fjLj256ELj1ELj4ELj1ELj16ENS_18Kernel_traits_baseILj256ES2_S2_S2_S2_fjLj128EEEEELb1ELb1ELb1EEEvNS_9BwdParamsE,"",@"SHT_CUDA_INFO"
	.sectionflags	@""
	.align	4


	//----- nvinfo : EIATTR_CUDA_API_VERSION
	.align		4
        /*0000*/ 	.byte	0x04, 0x37
        /*0002*/ 	.short	(.L_919 - .L_918)
.L_918:
        /*0004*/ 	.word	0x00000082


	//----- nvinfo : EIATTR_KPARAM_INFO
	.align		4
.L_919:
        /*0008*/ 	.byte	0x04, 0x17
        /*000a*/ 	.short	(.L_921 - .L_920)
.L_920:
        /*000c*/ 	.word	0x00000000
        /*0010*/ 	.short	0x0000
        /*0012*/ 	.short	0x0000
        /*0014*/ 	.byte	0x00, 0xf0, 0xa1, 0x04


	//----- nvinfo : EIATTR_SPARSE_MMA_MASK
	.align		4
.L_921:
        /*0018*/ 	.byte	0x03, 0x50
        /*001a*/ 	.short	0x0000


	//----- nvinfo : EIATTR_MAXREG_COUNT
	.align		4
        /*001c*/ 	.byte	0x03, 0x1b
        /*001e*/ 	.short	0x00ff


	//----- nvinfo : EIATTR_NUM_BARRIERS
	.align		4
        /*0020*/ 	.byte	0x02, 0x4c
        /*0022*/ 	.byte	0x01
	.zero		1


	//----- nvinfo : EIATTR_MERCURY_ISA_VERSION
	.align		4
        /*0024*/ 	.byte	0x03, 0x5f
        /*0026*/ 	.short	0x0101


	//----- nvinfo : EIATTR_COOP_GROUP_MASK_REGIDS
	.align		4
        /*0028*/ 	.byte	0x04, 0x29
        /*002a*/ 	.short	(.L_923 - .L_922)


	//   ....[0]....
.L_922:
        /*002c*/ 	.word	0xffffffff


	//   ....[1]....
        /*0030*/ 	.word	0xffffffff


	//   ....[2]....
        /*0034*/ 	.word	0xffffffff


	//   ....[3]....
        /*0038*/ 	.word	0xffffffff


	//   ....[4]....
        /*003c*/ 	.word	0xffffffff


	//   ....[5]....
        /*0040*/ 	.word	0xffffffff


	//   ....[6]....
        /*0044*/ 	.word	0xffffffff


	//   ....[7]....
        /*0048*/ 	.word	0xffffffff


	//   ....[8]....
        /*004c*/ 	.word	0xffffffff


	//   ....[9]....
        /*0050*/ 	.word	0xffffffff


	//   ....[10]....
        /*0054*/ 	.word	0x05000056


	//   ....[11]....
        /*0058*/ 	.word	0x05000056


	//   ....[12]....
        /*005c*/ 	.word	0x05000056


	//   ....[13]....
        /*0060*/ 	.word	0x05000056


	//   ....[14]....
        /*0064*/ 	.word	0x05000056


	//   ....[15]....
        /*0068*/ 	.word	0x05000056


	//   ....[16]....
        /*006c*/ 	.word	0x05000056


	//   ....[17]....
        /*0070*/ 	.word	0x05000056


	//   ....[18]....
        /*0074*/ 	.word	0x05000056


	//   ....[19]....
        /*0078*/ 	.word	0x05000056


	//----- nvinfo : EIATTR_COOP_GROUP_INSTR_OFFSETS
	.align		4
.L_923:
        /*007c*/ 	.byte	0x04, 0x28
        /*007e*/ 	.short	(.L_925 - .L_924)


	//   ....[0]....
.L_924:
        /*0080*/ 	.word	0x00000c40


	//   ....[1]....
        /*0084*/ 	.word	0x00000c50


	//   ....[2]....
        /*0088*/ 	.word	0x00000c80


	//   ....[3]....
        /*008c*/ 	.word	0x00000c90


	//   ....[4]....
        /*0090*/ 	.word	0x00000cc0


	//   ....[5]....
        /*0094*/ 	.word	0x00000cd0


	//   ....[6]....
        /*0098*/ 	.word	0x00000d00


	//   ....[7]....
        /*009c*/ 	.word	0x00000d10


	//   ....[8]....
        /*00a0*/ 	.word	0x00000d40


	//   ....[9]....
        /*00a4*/ 	.word	0x00000d50


	//   ....[10]....
        /*00a8*/ 	.word	0x00003510


	//   ....[11]....
        /*00ac*/ 	.word	0x000035b0


	//   ....[12]....
        /*00b0*/ 	.word	0x00003630


	//   ....[13]....
        /*00b4*/ 	.word	0x000036a0


	//   ....[14]....
        /*00b8*/ 	.word	0x00003720


	//   ....[15]....
        /*00bc*/ 	.word	0x00003790


	//   ....[16]....
        /*00c0*/ 	.word	0x00003810


	//   ....[17]....
        /*00c4*/ 	.word	0x00003880


	//   ....[18]....
        /*00c8*/ 	.word	0x00003900


	//   ....[19]....
        /*00cc*/ 	.word	0x00003960


	//----- nvinfo : EIATTR_VRC_CTA_INIT_COUNT
	.align		4
.L_925:
        /*00d0*/ 	.byte	0x02, 0x4a
	.zero		1
	.zero		1


	//----- nvinfo : EIATTR_EXIT_INSTR_OFFSETS
	.align		4
        /*00d4*/ 	.byte	0x04, 0x1c
        /*00d6*/ 	.short	(.L_927 - .L_926)


	//   ....[0]....
.L_926:
        /*00d8*/ 	.word	0x000034b0


	//----- nvinfo : EIATTR_MAX_THREADS
	.align		4
.L_927:
        /*00dc*/ 	.byte	0x04, 0x05
        /*00de*/ 	.short	(.L_929 - .L_928)
.L_928:
        /*00e0*/ 	.word	0x00000080
        /*00e4*/ 	.word	0x00000001
        /*00e8*/ 	.word	0x00000001


	//----- nvinfo : EIATTR_CRS_STACK_SIZE
	.align		4
.L_929:
        /*00ec*/ 	.byte	0x04, 0x1e
        /*00ee*/ 	.short	(.L_931 - .L_930)
.L_930:
        /*00f0*/ 	.word	0x00000000


	//----- nvinfo : EIATTR_CBANK_PARAM_SIZE
	.align		4
.L_931:
        /*00f4*/ 	.byte	0x03, 0x19
        /*00f6*/ 	.short	0x0128


	//----- nvinfo : EIATTR_PARAM_CBANK
	.align		4
        /*00f8*/ 	.byte	0x04, 0x0a
        /*00fa*/ 	.short	(.L_933 - .L_932)
	.align		4
.L_932:
        /*00fc*/ 	.word	index@(.nv.constant0._ZN10layer_norm31ln_parallel_residual_bwd_kernelINS_13Kernel_traitsI13__nv_bfloat16S2_S2_S2_fjLj256ELj1ELj4ELj1ELj16ENS_18Kernel_traits_baseILj256ES2_S2_S2_S2_fjLj128EEEEELb1ELb1ELb1EEEvNS_9BwdParamsE)
        /*0100*/ 	.short	0x0380
        /*0102*/ 	.short	0x0128


	//----- nvinfo : EIATTR_SW_WAR
	.align		4
.L_933:
        /*0104*/ 	.byte	0x04, 0x36
        /*0106*/ 	.short	(.L_935 - .L_934)
.L_934:
        /*0108*/ 	.word	0x00000008
.L_935:


//--------------------- .nv.info._ZN10layer_norm31ln_parallel_residual_bwd_kernelINS_13Kernel_traitsI6__halfS2_S2_S2_fjLj256ELj1ELj4ELj1ELj16ENS_18Kernel_traits_baseILj256ES2_S2_S2_S2_fjLj128EEEEELb0ELb0ELb0EEEvNS_9BwdParamsE --------------------------
	.section	.nv.info._ZN10layer_norm31ln_parallel_residual_bwd_kernelINS_13Kernel_traitsI6__halfS2_S2_S2_fjLj256ELj1ELj4ELj1ELj16ENS_18Kernel_traits_baseILj256ES2_S2_S2_S2_fjLj128EEEEELb0ELb0ELb0EEEvNS_9BwdParamsE,"",@"SHT_CUDA_INFO"
	.sectionflags	@""
	.align	4


	//----- nvinfo : EIATTR_CUDA_API_VERSION
	.align		4
        /*0000*/ 	.byte	0x04, 0x37
        /*0002*/ 	.short	(.L_937 - .L_936)
.L_936:
        /*0004*/ 	.word	0x00000082


	//----- nvinfo : EIATTR_KPARAM_INFO
	.align		4
.L_937:
        /*0008*/ 	.byte	0x04, 0x17
        /*000a*/ 	.short	(.L_939 - .L_938)
.L_938:
        /*000c*/ 	.word	0x00000000
        /*0010*/ 	.short	0x0000
        /*0012*/ 	.short	0x0000
        /*0014*/ 	.byte	0x00, 0xf0, 0xa1, 0x04


	//----- nvinfo : EIATTR_SPARSE_MMA_MASK
	.align		4
.L_939:
        /*0018*/ 	.byte	0x03, 0x50
        /*001a*/ 	.short	0x0000


	//----- nvinfo : EIATTR_MAXREG_COUNT
	.align		4
        /*001c*/ 	.byte	0x03, 0x1b
        /*001e*/ 	.short	0x00ff


	//----- nvinfo : EIATTR_NUM_BARRIERS
	.align		4
        /*0020*/ 	.byte	0x02, 0x4c
        /*0022*/ 	.byte	0x01
	.zero		1


	//----- nvinfo : EIATTR_MERCURY_ISA_VERSION
	.align		4
        /*0024*/ 	.byte	0x03, 0x5f
        /*0026*/ 	.short	0x0101


	//----- nvinfo : EIATTR_COOP_GROUP_MASK_REGIDS
	.align		4
        /*0028*/ 	.byte	0x04, 0x29
        /*002a*/ 	.short	(.L_941 - .L_940)


	//   ....[0]....
.L_940:
        /*002c*/ 	.word	0xffffffff


	//   ....[1]....
        /*0030*/ 	.word	0xffffffff


	//   ....[2]....
        /*0034*/ 	.word	0xffffffff


	//   ....[3]....
        /*0038*/ 	.word	0xffffffff


	//   ....[4]....
        /*003c*/ 	.word	0xffffffff


	//   ....[5]....
        /*0040*/ 	.word	0xffffffff


	//   ....[6]....
        /*0044*/ 	.word	0xffffffff


	//   ....[7]....
        /*0048*/ 	.word	0xffffffff


	//   ....[8]....
        /*004c*/ 	.word	0xffffffff


	//   ....[9]....
        /*0050*/ 	.word	0xffffffff


	//   ....[10]....
        /*0054*/ 	.word	0x05000051


	//   ....[11]....
        /*0058*/ 	.word	0x05000051


	//   ....[12]....
        /*005c*/ 	.word	0x05000051


	//   ....[13]....
        /*0060*/ 	.word	0x05000051


	//   ....[14]....
        /*0064*/ 	.word	0x05000051


	//   ....[15]....
        /*0068*/ 	.word	0x05000051


	//   ....[16]....
        /*006c*/ 	.word	0x05000051


	//   ....[17]....
        /*0070*/ 	.word	0x05000051


	//   ....[18]....
        /*0074*/ 	.word	0x05000051


	//   ....[19]....
        /*0078*/ 	.word	0x05000051


	//----- nvinfo : EIATTR_COOP_GROUP_INSTR_OFFSETS
	.align		4
.L_941:
        /*007c*/ 	.byte	0x04, 0x28
        /*007e*/ 	.short	(.L_943 - .L_942)


	//   ....[0]....
.L_942:
        /*0080*/ 	.word	0x00000ca0


	//   ....[1]....
        /*0084*/ 	.word	0x00000cb0


	//   ....[2]....
        /*0088*/ 	.word	0x00000ce0


	//   ....[3]....
        /*008c*/ 	.word	0x00000cf0


	//   ....[4]....
        /*0090*/ 	.word	0x00000d20


	//   ....[5]....
        /*0094*/ 	.word	0x00000d30


	//   ....[6]....
        /*0098*/ 	.word	0x00000d60


	//   ....[7]....
        /*009c*/ 	.word	0x00000d70


	//   ....[8]....
        /*00a0*/ 	.word	0x00000da0


	//   ....[9]....
        /*00a4*/ 	.word	0x00000db0


	//   ....[10]....
        /*00a8*/ 	.word	0x00002c90


	//   ....[11]....
        /*00ac*/ 	.word	0x00002d20


	//   ....[12]....
        /*00b0*/ 	.word	0x00002d90


	//   ....[13]....
        /*00b4*/ 	.word	0x00002df0


	//   ....[14]....
        /*00b8*/ 	.word	0x00002e60


	//   ....[15]....
        /*00bc*/ 	.word	0x00002ec0


	//   ....[16]....
        /*00c0*/ 	.word	0x00002f30


	//   ....[17]....
        /*00c4*/ 	.word	0x00002f90


	//   ....[18]....
        /*00c8*/ 	.word	0x00003000


	//   ....[19]....
        /*00cc*/ 	.word	0x00003060


	//----- nvinfo : EIATTR_VRC_CTA_INIT_COUNT
	.align		4
.L_943:
        /*00d0*/ 	.byte	0x02, 0x4a
	.zero		1
	.zero		1


	//----- nvinfo : EIATTR_EXIT_INSTR_OFFSETS
	.align		4
        /*00d4*/ 	.byte	0x04, 0x1c
        /*00d6*/ 	.short	(.L_945 - .L_944)


	//   ....[0]....
.L_944:
        /*00d8*/ 	.word	0x00002b60


	//   ....[1]....
        /*00dc*/ 	.word	0x00002c20


	//----- nvinfo : EIATTR_MAX_THREADS
	.align		4
.L_945:
        /*00e0*/ 	.byte	0x04, 0x05
        /*00e2*/ 	.short	(.L_947 - .L_946)
.L_946:
        /*00e4*/ 	.word	0x00000080
        /*00e8*/ 	.word	0x00000001
        /*00ec*/ 	.word	0x00000001


	//----- nvinfo : EIATTR_CRS_STACK_SIZE
	.align		4
.L_947:
        /*00f0*/ 	.byte	0x04, 0x1e
        /*00f2*/ 	.short	(.L_949 - .L_948)
.L_948:
        /*00f4*/ 	.word	0x00000000


	//----- nvinfo : EIATTR_CBANK_PARAM_SIZE
	.align		4
.L_949:
        /*00f8*/ 	.byte	0x03, 0x19
        /*00fa*/ 	.short	0x0128


	//----- nvinfo : EIATTR_PARAM_CBANK
	.align		4
        /*00fc*/ 	.byte	0x04, 0x0a
        /*00fe*/ 	.short	(.L_951 - .L_950)
	.align		4
.L_950:
        /*0100*/ 	.word	index@(.nv.constant0._ZN10layer_norm31ln_parallel_residual_bwd_kernelINS_13Kernel_traitsI6__halfS2_S2_S2_fjLj256ELj1ELj4ELj1ELj16ENS_18Kernel_traits_baseILj256ES2_S2_S2_S2_fjLj128EEEEELb0ELb0ELb0EEEvNS_9BwdParamsE)
        /*0104*/ 	.short	0x0380
        /*0106*/ 	.short	0x0128


	//----- nvinfo : EIATTR_SW_WAR
	.align		4
.L_951:
        /*0108*/ 	.byte	0x04, 0x36
        /*010a*/ 	.short	(.L_953 - .L_952)
.L_952:
        /*010c*/ 	.word	0x00000008
.L_953:


//--------------------- .nv.info._ZN10layer_norm31ln_parallel_residual_bwd_kernelINS_13Kernel_traitsI6__halfS2_S2_S2_fjLj256ELj1ELj4ELj1ELj16ENS_18Kernel_traits_baseILj256ES2_S2_S2_S2_fjLj128EEEEELb0ELb0ELb1EEEvNS_9BwdParamsE --------------------------
	.section	.nv.info._ZN10layer_norm31ln_parallel_residual_bwd_kernelINS_13Kernel_traitsI6__halfS2_S2_S2_fjLj256ELj1ELj4ELj1ELj16ENS_18Kernel_traits_baseILj256ES2_S2_S2_S2_fjLj128EEEEELb0ELb0ELb1EEEvNS_9BwdParamsE,"",@"SHT_CUDA_INFO"
	.sectionflags	@""
	.align	4


	//----- nvinfo : EIATTR_CUDA_API_VERSION
	.align		4
        /*0000*/ 	.byte	0x04, 0x37
        /*0002*/ 	.short	(.L_955 - .L_954)
.L_954:
        /*0004*/ 	.word	0x00000082


	//----- nvinfo : EIATTR_KPARAM_INFO
	.align		4
.L_955:
        /*0008*/ 	.byte	0x04, 0x17
        /*000a*/ 	.short	(.L_957 - .L_956)
.L_956:
        /*000c*/ 	.word	0x00000000
        /*0010*/ 	.short	0x0000
        /*0012*/ 	.short	0x0000
        /*0014*/ 	.byte	0x00, 0xf0, 0xa1, 0x04


	//----- nvinfo : EIATTR_SPARSE_MMA_MASK
	.align		4
.L_957:
        /*0018*/ 	.byte	0x03, 0x50
        /*001a*/ 	.short	0x0000


	//----- nvinfo : EIATTR_MAXREG_COUNT
	.align		4
        /*001c*/ 	.byte	0x03, 0x1b
        /*001e*/ 	.short	0x00ff


	//----- nvinfo : EIATTR_NUM_BARRIERS
	.align		4
        /*0020*/ 	.byte	0x02, 0x4c
        /*0022*/ 	.byte	0x01
	.zero		1


	//----- nvinfo : EIATTR_MERCURY_ISA_VERSION
	.align		4
        /*0024*/ 	.byte	0x03, 0x5f
        /*0026*/ 	.short	0x0101


	//----- nvinfo : EIATTR_COOP_GROUP_MASK_REGIDS
	.align		4
        /*0028*/ 	.byte	0x04, 0x29
        /*002a*/ 	.short	(.L_959 - .L_958)


	//   ....[0]....
.L_958:
        /*002c*/ 	.word	0xffffffff


	//   ....[1]....
        /*0030*/ 	.word	0xffffffff


	//   ....[2]....
        /*0034*/ 	.word	0xffffffff


	//   ....[3]....
        /*0038*/ 	.word	0xffffffff


	//   ....[4]....
        /*003c*/ 	.word	0xffffffff


	//   ....[5]....
        /*0040*/ 	.word	0xffffffff


	//   ....[6]....
        /*0044*/ 	.word	0xffffffff


	//   ....[7]....
        /*0048*/ 	.word	0xffffffff


	//   ....[8]....
        /*004c*/ 	.word	0xffffffff


	//   ....[9]....
        /*0050*/ 	.word	0xffffffff


	//   ....[10]....
        /*0054*/ 	.word	0x05000057


	//   ....[11]....
        /*0058*/ 	.word	0x05000057


	//   ....[12]....
        /*005c*/ 	.word	0x05000057


	//   ....[13]....
        /*0060*/ 	.word	0x05000057


	//   ....[14]....
        /*0064*/ 	.word	0x05000057


	//   ....[15]....
        /*0068*/ 	.word	0x05000057


	//   ....[16]....
        /*006c*/ 	.word	0x05000057


	//   ....[17]....
        /*0070*/ 	.word	0x05000057


	//   ....[18]....
        /*0074*/ 	.word	0x05000057


	//   ....[19]....
        /*0078*/ 	.word	0x05000057


	//----- nvinfo : EIATTR_COOP_GROUP_INSTR_OFFSETS
	.align		4
.L_959:
        /*007c*/ 	.byte	0x04, 0x28
        /*007e*/ 	.short	(.L_961 - .L_960)


	//   ....[0]....
.L_960:
        /*0080*/ 	.word	0x00000d10


	//   ....[1]....
        /*0084*/ 	.word	0x00000d20


	//   ....[2]....
        /*0088*/ 	.word	0x00000d50


	//   ....[3]....
        /*008c*/ 	.word	0x00000d60


	//   ....[4]....
        /*0090*/ 	.word	0x00000d90


	//   ....[5]....
        /*0094*/ 	.word	0x00000da0


	//   ....[6]....
        /*0098*/ 	.word	0x00000dd0


	//   ....[7]....
        /*009c*/ 	.word	0x00000de0


	//   ....[8]....
        /*00a0*/ 	.word	0x00000e10


	//   ....[9]....
        /*00a4*/ 	.word	0x00000e20


	//   ....[10]....
        /*00a8*/ 	.word	0x00002c90


	//   ....[11]....
        /*00ac*/ 	.word	0x00002d20


	//   ....[12]....
        /*00b0*/ 	.word	0x00002d80


	//   ....[13]....
        /*00b4*/ 	.word	0x00002de0


	//   ....[14]....
        /*00b8*/ 	.word	0x00002e40


	//   ....[15]....
        /*00bc*/ 	.word	0x00002ea0


	//   ....[16]....
        /*00c0*/ 	.word	0x00002f00


	//   ....[17]....
        /*00c4*/ 	.word	0x00002f60


	//   ....[18]....
        /*00c8*/ 	.word	0x00002fc0


	//   ....[19]....
        /*00cc*/ 	.word	0x00003020


	//----- nvinfo : EIATTR_VRC_CTA_INIT_COUNT
	.align		4
.L_961:
        /*00d0*/ 	.byte	0x02, 0x4a
	.zero		1
	.zero		1


	//----- nvinfo : EIATTR_EXIT_INSTR_OFFSETS
	.align		4
        /*00d4*/ 	.byte	0x04, 0x1c
        /*00d6*/ 	.short	(.L_963 - .L_962)


	//   ....[0]....
.L_962:
        /*00d8*/ 	.word	0x00002c30


	//----- nvinfo : EIATTR_MAX_THREADS
	.align		4
.L_963:
        /*00dc*/ 	.byte	0x04, 0x05
        /*00de*/ 	.short	(.L_965 - .L_964)
.L_964:
        /*00e0*/ 	.word	0x00000080
        /*00e4*/ 	.word	0x00000001
        /*00e8*/ 	.word	0x00000001


	//----- nvinfo : EIATTR_CRS_STACK_SIZE
	.align		4
.L_965:
        /*00ec*/ 	.byte	0x04, 0x1e
        /*00ee*/ 	.short	(.L_967 - .L_966)
.L_966:
        /*00f0*/ 	.word	0x00000000


	//----- nvinfo : EIATTR_CBANK_PARAM_SIZE
	.align		4
.L_967:
        /*00f4*/ 	.byte	0x03, 0x19
        /*00f6*/ 	.short	0x0128


	//----- nvinfo : EIATTR_PARAM_CBANK
	.align		4
        /*00f8*/ 	.byte	0x04, 0x0a
        /*00fa*/ 	.short	(.L_969 - .L_968)
	.align		4
.L_968:
        /*00fc*/ 	.word	index@(.nv.constant0._ZN10layer_norm31ln_parallel_residual_bwd_kernelINS_13Kernel_traitsI6__halfS2_S2_S2_fjLj256ELj1ELj4ELj1ELj16ENS_18Kernel_traits_baseILj256ES2_S2_S2_S2_fjLj128EEEEELb0ELb0ELb1EEEvNS_9BwdParamsE)
        /*0100*/ 	.short	0x0380
        /*0102*/ 	.short	0x0128


	//----- nvinfo : EIATTR_SW_WAR
	.align		4
.L_969:
        /*0104*/ 	.byte	0x04, 0x36
        /*0106*/ 	.short	(.L_971 - .L_970)
.L_970:
        /*0108*/ 	.word	0x00000008
.L_971:


//--------------------- .nv.info._ZN10layer_norm31ln_parallel_residual_bwd_kernelINS_13Kernel_traitsI6__halfS2_S2_S2_fjLj256ELj1ELj4ELj1ELj16ENS_18Kernel_traits_baseILj256ES2_S2_S2_S2_fjLj128EEEEELb0ELb1ELb0EEEvNS_9BwdParamsE --------------------------
	.section	.nv.info._ZN10layer_norm31ln_parallel_residual_bwd_kernelINS_13Kernel_traitsI6__halfS2_S2_S2_fjLj256ELj1ELj4ELj1ELj16ENS_18Kernel_traits_baseILj256ES2_S2_S2_S2_fjLj128EEEEELb0ELb1ELb0EEEvNS_9BwdParamsE,"",@"SHT_CUDA_INFO"
	.sectionflags	@""
	.align	4


	//----- nvinfo : EIATTR_CUDA_API_VERSION
	.align		4
        /*0000*/ 	.byte	0x04, 0x37
        /*0002*/ 	.short	(.L_973 - .L_972)
.L_972:
        /*0004*/ 	.word	0x00000082


	//----- nvinfo : EIATTR_KPARAM_INFO
	.align		4
.L_973:
        /*0008*/ 	.byte	0x04, 0x17
        /*000a*/ 	.short	(.L_975 - .L_974)
.L_974:
        /*000c*/ 	.word	0x00000000
        /*0010*/ 	.short	0x0000
        /*0012*/ 	.short	0x0000
        /*0014*/ 	.byte	0x00, 0xf0, 0xa1, 0x04


	//----- nvinfo : EIATTR_SPARSE_MMA_MASK
	.align		4
.L_975:
        /*0018*/ 	.byte	0x03, 0x50
        /*001a*/ 	.short	0x0000


	//----- nvinfo : EIATTR_MAXREG_COUNT
	.align		4
        /*001c*/ 	.byte	0x03, 0x1b
        /*001e*/ 	.short	0x00ff


	//----- nvinfo : EIATTR_NUM_BARRIERS
	.align		4
        /*0020*/ 	.byte	0x02, 0x4c
        /*0022*/ 	.byte	0x01
	.zero		1


	//----- nvinfo : EIATTR_MERCURY_ISA_VERSION
	.align		4
        /*0024*/ 	.byte	0x03, 0x5f
        /*0026*/ 	.short	0x0101


	//----- nvinfo : EIATTR_COOP_GROUP_MASK_REGIDS
	.align		4
        /*0028*/ 	.byte	0x04, 0x29
        /*002a*/ 	.short	(.L_977 - .L_976)


	//   ....[0]....
.L_976:
        /*002c*/ 	.word	0xffffffff


	//   ....[1]....
        /*0030*/ 	.word	0xffffffff


	//   ....[2]....
        /*0034*/ 	.word	0xffffffff


	//   ....[3]....
        /*0038*/ 	.word	0xffffffff


	//   ....[4]....
        /*003c*/ 	.word	0xffffffff


	//   ....[5]....
        /*0040*/ 	.word	0xffffffff


	//   ....[6]....
        /*0044*/ 	.word	0xffffffff


	//   ....[7]....
        /*0048*/ 	.word	0xffffffff


	//   ....[8]....
        /*004c*/ 	.word	0xffffffff


	//   ....[9]....
        /*0050*/ 	.word	0xffffffff


	//   ....[10]....
        /*0054*/ 	.word	0x05000037


	//   ....[11]....
        /*0058*/ 	.word	0x05000037


	//   ....[12]....
        /*005c*/ 	.word	0x05000037


	//   ....[13]....
        /*0060*/ 	.word	0x05000037


	//   ....[14]....
        /*0064*/ 	.word	0x05000037


	//   ....[15]....
        /*0068*/ 	.word	0x05000037


	//   ....[16]....
        /*006c*/ 	.word	0x05000037


	//   ....[17]....
        /*0070*/ 	.word	0x05000037


	//   ....[18]....
        /*0074*/ 	.word	0x05000037


	//   ....[19]....
        /*0078*/ 	.word	0x05000037


	//----- nvinfo : EIATTR_COOP_GROUP_INSTR_OFFSETS
	.align		4
.L_977:
        /*007c*/ 	.byte	0x04, 0x28
        /*007e*/ 	.short	(.L_979 - .L_978)


	//   ....[0]....
.L_978:
        /*0080*/ 	.word	0x00000970


	//   ....[1]....
        /*0084*/ 	.word	0x00000980


	//   ....[2]....
        /*0088*/ 	.word	0x000009b0


	//   ....[3]....
        /*008c*/ 	.word	0x000009c0


	//   ....[4]....
        /*0090*/ 	.word	0x000009f0


	//   ....[5]....
        /*0094*/ 	.word	0x00000a00


	//   ....[6]....
        /*0098*/ 	.word	0x00000a30


	//   ....[7]....
        /*009c*/ 	.word	0x00000a40


	//   ....[8]....
        /*00a0*/ 	.word	0x00000a70


	//   ....[9]....
        /*00a4*/ 	.word	0x00000a80


	//   ....[10]....
        /*00a8*/ 	.word	0x00002560


	//   ....[11]....
        /*00ac*/ 	.word	0x000025f0


	//   ....[12]....
        /*00b0*/ 	.word	0x00002660


	//   ....[13]....
        /*00b4*/ 	.word	0x000026c0


	//   ....[14]....
        /*00b8*/ 	.word	0x00002730


	//   ....[15]....
        /*00bc*/ 	.word	0x00002790


	//   ....[16]....
        /*00c0*/ 	.word	0x00002800


	//   ....[17]....
        /*00c4*/ 	.word	0x00002860


	//   ....[18]....
        /*00c8*/ 	.word	0x000028d0


	//   ....[19]....
        /*00cc*/ 	.word	0x00002930


	//----- nvinfo : EIATTR_VRC_CTA_INIT_COUNT
	.align		4
.L_979:
        /*00d0*/ 	.byte	0x02, 0x4a
	.zero		1
	.zero		1


	//----- nvinfo : EIATTR_EXIT_INSTR_OFFSETS
	.align		4
        /*00d4*/ 	.byte	0x04, 0x1c
        /*00d6*/ 	.short	(.L_981 - .L_980)


	//   ....[0]....
.L_980:
        /*00d8*/ 	.word	0x000024c0


	//   ....[1]....
        /*00dc*/ 	.word	0x000024f0


	//----- nvinfo : EIATTR_MAX_THREADS
	.align		4
.L_981:
        /*00e0*/ 	.byte	0x04, 0x05
        /*00e2*/ 	.short	(.L_983 - .L_982)
.L_982:
        /*00e4*/ 	.word	0x00000080
        /*00e8*/ 	.word	0x00000001
        /*00ec*/ 	.word	0x00000001


	//----- nvinfo : EIATTR_CRS_STACK_SIZE
	.align		4
.L_983:
        /*00f0*/ 	.byte	0x04, 0x1e
        /*00f2*/ 	.short	(.L_985 - .L_984)
.L_984:
        /*00f4*/ 	.word	0x00000000


	//----- nvinfo : EIATTR_CBANK_PARAM_SIZE
	.align		4
.L_985:
        /*00f8*/ 	.byte	0x03, 0x19
        /*00fa*/ 	.short	0x0128


	//----- nvinfo : EIATTR_PARAM_CBANK
	.align		4
        /*00fc*/ 	.byte	0x04, 0x0a
        /*00fe*/ 	.short	(.L_987 - .L_986)
	.align		4
.L_986:
        /*0100*/ 	.word	index@(.nv.constant0._ZN10layer_norm31ln_parallel_residual_bwd_kernelINS_13Kernel_traitsI6__halfS2_S2_S2_fjLj256ELj1ELj4ELj1ELj16ENS_18Kernel_traits_baseILj256ES2_S2_S2_S2_fjLj128EEEEELb0ELb1ELb0EEEvNS_9BwdParamsE)
        /*0104*/ 	.short	0x0380
        /*0106*/ 	.short	0x0128


	//----- nvinfo : EIATTR_SW_WAR
	.align		4
.L_987:
        /*0108*/ 	.byte	0x04, 0x36
        /*010a*/ 	.short	(.L_989 - .L_988)
.L_988:
        /*010c*/ 	.word	0x00000008
.L_989:


//--------------------- .nv.info._ZN10layer_norm31ln_parallel_residual_bwd_kernelINS_13Kernel_traitsI6__halfS2_S2_S2_fjLj256ELj1ELj4ELj1ELj16ENS_18Kernel_traits_baseILj256ES2_S2_S2_S2_fjLj128EEEEELb0ELb1ELb1EEEvNS_9BwdParamsE --------------------------
	.section	.nv.info._ZN10layer_norm31ln_parallel_residual_bwd_kernelINS_13Kernel_traitsI6__halfS2_S2_S2_fjLj256ELj1ELj4ELj1ELj16ENS_18Kernel_traits_baseILj256ES2_S2_S2_S2_fjLj128EEEEELb0ELb1ELb1EEEvNS_9BwdParamsE,"",@"SHT_CUDA_INFO"
	.sectionflags	@""
	.align	4


	//----- nvinfo : EIATTR_CUDA_API_VERSION
	.align		4
        /*0000*/ 	.byte	0x04, 0x37
        /*0002*/ 	.short	(.L_991 - .L_990)
.L_990:
        /*0004*/ 	.word	0x00000082


	//----- nvinfo : EIATTR_KPARAM_INFO
	.align		4
.L_991:
        /*0008*/ 	.byte	0x04, 0x17
        /*000a*/ 	.short	(.L_993 - .L_992)
.L_992:
        /*000c*/ 	.word	0x00000000
        /*0010*/ 	.short	0x0000
        /*0012*/ 	.short	0x0000
        /*0014*/ 	.byte	0x00, 0xf0, 0xa1, 0x04


	//----- nvinfo : EIATTR_SPARSE_MMA_MASK
	.align		4
.L_993:
        /*0018*/ 	.byte	0x03, 0x50
        /*001a*/ 	.short	0x0000


	//----- nvinfo : EIATTR_MAXREG_COUNT
	.align		4
        /*001c*/ 	.byte	0x03, 0x1b
        /*001e*/ 	.short	0x00ff


	//----- nvinfo : EIATTR_NUM_BARRIERS
	.align		4
        /*0020*/ 	.byte	0x02, 0x4c
        /*0022*/ 	.byte	0x01
	.zero		1


	//----- nvinfo : EIATTR_MERCURY_ISA_VERSION
	.align		4
        /*0024*/ 	.byte	0x03, 0x5f
        /*0026*/ 	.short	0x0101


	//----- nvinfo : EIATTR_COOP_GROUP_MASK_REGIDS
	.align		4
        /*0028*/ 	.byte	0x04, 0x29
        /*002a*/ 	.short	(.L_995 - .L_994)


	//   ....[0]....
.L_994:
        /*002c*/ 	.word	0xffffffff


	//   ....[1]....
        /*0030*/ 	.word	0xffffffff


	//   ....[2]....
        /*0034*/ 	.word	0xffffffff


	//   ....[3]....
        /*0038*/ 	.word	0xffffffff


	//   ....[4]....
        /*003c*/ 	.word	0xffffffff


	//   ....[5]....
        /*0040*/ 	.word	0xffffffff


	//   ....[6]....
        /*0044*/ 	.word	0xffffffff


	//   ....[7]....
        /*0048*/ 	.word	0xffffffff


	//   ....[8]....
        /*004c*/ 	.word	0xffffffff


	//   ....[9]....
        /*0050*/ 	.word	0xffffffff


	//   ....[10]....
        /*0054*/ 	.word	0x0500003c


	//   ....[11]....
        /*0058*/ 	.word	0x0500003c


	//   ....[12]....
        /*005c*/ 	.word	0x0500003c


	//   ....[13]....
        /*0060*/ 	.word	0x0500003c


	//   ....[14]....
        /*0064*/ 	.word	0x0500003c


	//   ....[15]....
        /*0068*/ 	.word	0x0500003c


	//   ....[16]....
        /*006c*/ 	.word	0x0500003c


	//   ....[17]....
        /*0070*/ 	.word	0x0500003c


	//   ....[18]....
        /*0074*/ 	.word	0x0500003c


	//   ....[19]....
        /*0078*/ 	.word	0x0500003c


	//----- nvinfo : EIATTR_COOP_GROUP_INSTR_OFFSETS
	.align		4
.L_995:
        /*007c*/ 	.byte	0x04, 0x28
        /*007e*/ 	.short	(.L_997 - .L_996)


	//   ....[0]....
.L_996:
        /*0080*/ 	.word	0x00000930


	//   ....[1]....
        /*0084*/ 	.word	0x00000940


	//   ....[2]....
        /*0088*/ 	.word	0x00000970


	//   ....[3]....
        /*008c*/ 	.word	0x00000980


	//   ....[4]....
        /*0090*/ 	.word	0x000009b0


	//   ....[5]....
        /*0094*/ 	.word	0x000009d0


	//   ....[6]....
        /*0098*/ 	.word	0x000009f0


	//   ....[7]....
        /*009c*/ 	.word	0x00000a10


	//   ....[8]....
        /*00a0*/ 	.word	0x00000a30


	//   ....[9]....
        /*00a4*/ 	.word	0x00000a40


	//   ....[10]....
        /*00a8*/ 	.word	0x000024a0


	//   ....[11]....
        /*00ac*/ 	.word	0x00002540


	//   ....[12]....
        /*00b0*/ 	.word	0x000025a0


	//   ....[13]....
        /*00b4*/ 	.word	0x00002600


	//   ....[14]....
        /*00b8*/ 	.word	0x00002670


	//   ....[15]....
        /*00bc*/ 	.word	0x000026d0


	//   ....[16]....
        /*00c0*/ 	.word	0x00002740


	//   ....[17]....
        /*00c4*/ 	.word	0x000027a0


	//   ....[18]....
        /*00c8*/ 	.word	0x00002810


	//   ....[19]....
        /*00cc*/ 	.word	0x00002870


	//----- nvinfo : EIATTR_VRC_CTA_INIT_COUNT
	.align		4
.L_997:
        /*00d0*/ 	.byte	0x02, 0x4a
	.zero		1
	.zero		1


	//----- nvinfo : EIATTR_EXIT_INSTR_OFFSETS
	.align		4
        /*00d4*/ 	.byte	0x04, 0x1c
        /*00d6*/ 	.short	(.L_999 - .L_998)


	//   ....[0]....
.L_998:
        /*00d8*/ 	.word	0x00002440


	//----- nvinfo : EIATTR_MAX_THREADS
	.align		4
.L_999:
        /*00dc*/ 	.byte	0x04, 0x05
        /*00de*/ 	.short	(.L_1001 - .L_1000)
.L_1000:
        /*00e0*/ 	.word	0x00000080
        /*00e4*/ 	.word	0x00000001
        /*00e8*/ 	.word	0x00000001


	//----- nvinfo : EIATTR_CRS_STACK_SIZE
	.align		4
.L_1001:
        /*00ec*/ 	.byte	0x04, 0x1e
        /*00ee*/ 	.short	(.L_1003 - .L_1002)
.L_1002:
        /*00f0*/ 	.word	0x00000000


	//----- nvinfo : EIATTR_CBANK_PARAM_SIZE
	.align		4
.L_1003:
        /*00f4*/ 	.byte	0x03, 0x19
        /*00f6*/ 	.short	0x0128


	//----- nvinfo : EIATTR_PARAM_CBANK
	.align		4
        /*00f8*/ 	.byte	0x04, 0x0a
        /*00fa*/ 	.short	(.L_1005 - .L_1004)
	.align		4
.L_1004:
        /*00fc*/ 	.word	index@(.nv.constant0._ZN10layer_norm31ln_parallel_residual_bwd_kernelINS_13Kernel_traitsI6__halfS2_S2_S2_fjLj256ELj1ELj4ELj1ELj16ENS_18Kernel_traits_baseILj256ES2_S2_S2_S2_fjLj128EEEEELb0ELb1ELb1EEEvNS_9BwdParamsE)
        /*0100*/ 	.short	0x0380
        /*0102*/ 	.short	0x0128


	//----- nvinfo : EIATTR_SW_WAR
	.align		4
.L_1005:
        /*0104*/ 	.byte	0x04, 0x36
        /*0106*/ 	.short	(.L_1007 - .L_1006)
.L_1006:
        /*0108*/ 	.word	0x00000008
.L_1007:


//--------------------- .nv.info._ZN10layer_norm31ln_parallel_residual_bwd_kernelINS_13Kernel_traitsI6__halfS2_S2_S2_fjLj256ELj1ELj4ELj1ELj16ENS_18Kernel_traits_baseILj256ES2_S2_S2_S2_fjLj128EEEEELb1ELb0ELb0EEEvNS_9BwdParamsE --------------------------
	.section	.nv.info._ZN10layer_norm31ln_parallel_residual_bwd_kernelINS_13Kernel_traitsI6__halfS2_S2_S2_fjLj256ELj1ELj4ELj1ELj16ENS_18Kernel_traits_baseILj256ES2_S2_S2_S2_fjLj128EEEEELb1ELb0ELb0EEEvNS_9BwdParamsE,"",@"SHT_CUDA_INFO"
	.sectionflags	@""
	.align	4


	//----- nvinfo : EIATTR_CUDA_API_VERSION
	.align		4
        /*0000*/ 	.byte	0x04, 0x37
        /*0002*/ 	.short	(.L_1009 - .L_1008)
.L_1008:
        /*0004*/ 	.word	0x00000082


	//----- nvinfo : EIATTR_KPARAM_INFO
	.align		4
.L_1009:
        /*0008*/ 	.byte	0x04, 0x17
        /*000a*/ 	.short	(.L_1011 - .L_1010)
.L_1010:
        /*000c*/ 	.word	0x00000000
        /*0010*/ 	.short	0x0000
        /*0012*/ 	.short	0x0000
        /*0014*/ 	.byte	0x00, 0xf0, 0xa1, 0x04


	//----- nvinfo : EIATTR_SPARSE_MMA_MASK
	.align		4
.L_1011:
        /*0018*/ 	.byte	0x03, 0x50
        /*001a*/ 	.short	0x0000


	//----- nvinfo : EIATTR_MAXREG_COUNT
	.align		4
        /*001c*/ 	.byte	0x03, 0x1b
        /*001e*/ 	.short	0x00ff


	//----- nvinfo : EIATTR_NUM_BARRIERS
	.align		4
        /*0020*/ 	.byte	0x02, 0x4c
        /*0022*/ 	.byte	0x01
	.zero		1


	//----- nvinfo : EIATTR_MERCURY_ISA_VERSION
	.align		4
        /*0024*/ 	.byte	0x03, 0x5f
        /*0026*/ 	.short	0x0101


	//----- nvinfo : EIATTR_COOP_GROUP_MASK_REGIDS
	.align		4
        /*0028*/ 	.byte	0x04, 0x29
        /*002a*/ 	.short	(.L_1013 - .L_1012)


	//   ....[0]....
.L_1012:
        /*002c*/ 	.word	0xffffffff


	//   ....[1]....
        /*0030*/ 	.word	0xffffffff


	//   ....[2]....
        /*0034*/ 	.word	0xffffffff


	//   ....[3]....
        /*0038*/ 	.word	0xffffffff


	//   ....[4]....
        /*003c*/ 	.word	0xffffffff


	//   ....[5]....
        /*0040*/ 	.word	0xffffffff


	//   ....[6]....
        /*0044*/ 	.word	0xffffffff


	//   ....[7]....
        /*0048*/ 	.word	0xffffffff


	//   ....[8]....
        /*004c*/ 	.word	0xffffffff


	//   ....[9]....
        /*0050*/ 	.word	0xffffffff


	//   ....[10]....
        /*0054*/ 	.word	0x0500003c


	//   ....[11]....
        /*0058*/ 	.word	0x0500003c


	//   ....[12]....
        /*005c*/ 	.word	0x0500003c


	//   ....[13]....
        /*0060*/ 	.word	0x0500003c


	//   ....[14]....
        /*0064*/ 	.word	0x0500003c


	//   ....[15]....
        /*0068*/ 	.word	0x0500003c


	//   ....[16]....
        /*006c*/ 	.word	0x0500003c


	//   ....[17]....
        /*0070*/ 	.word	0x0500003c


	//   ....[18]....
        /*0074*/ 	.word	0x0500003c


	//   ....[19]....
        /*0078*/ 	.word	0x0500003c


	//----- nvinfo : EIATTR_COOP_GROUP_INSTR_OFFSETS
	.align		4
.L_1013:
        /*007c*/ 	.byte	0x04, 0x28
        /*007e*/ 	.short	(.L_1015 - .L_1014)


	//   ....[0]....
.L_1014:
        /*0080*/ 	.word	0x00000f10


	//   ....[1]....
        /*0084*/ 	.word	0x00000f20


	//   ....[2]....
        /*0088*/ 	.word	0x00000f50


	//   ....[3]....
        /*008c*/ 	.word	0x00000f60


	//   ....[4]....
        /*0090*/ 	.word	0x00000f90


	//   ....[5]....
        /*0094*/ 	.word	0x00000fa0


	//   ....[6]....
        /*0098*/ 	.word	0x00000fd0


	//   ....[7]....
        /*009c*/ 	.word	0x00000fe0


	//   ....[8]....
        /*00a0*/ 	.word	0x00001010


	//   ....[9]....
        /*00a4*/ 	.word	0x00001020


	//   ....[10]....
        /*00a8*/ 	.word	0x00003c50


	//   ....[11]....
        /*00ac*/ 	.word	0x00003ce0


	//   ....[12]....
        /*00b0*/ 	.word	0x00003d50


	//   ....[13]....
        /*00b4*/ 	.word	0x00003db0


	//   ....[14]....
        /*00b8*/ 	.word	0x00003e20


	//   ....[15]....
        /*00bc*/ 	.word	0x00003e80


	//   ....[16]....
        /*00c0*/ 	.word	0x00003ef0


	//   ....[17]....
        /*00c4*/ 	.word	0x00003f50


	//   ....[18]....
        /*00c8*/ 	.word	0x00003fc0


	//   ....[19]....
        /*00cc*/ 	.word	0x00004020


	//----- nvinfo : EIATTR_VRC_CTA_INIT_COUNT
	.align		4
.L_1015:
        /*00d0*/ 	.byte	0x02, 0x4a
	.zero		1
	.zero		1


	//----- nvinfo : EIATTR_EXIT_INSTR_OFFSETS
	.align		4
        /*00d4*/ 	.byte	0x04, 0x1c
        /*00d6*/ 	.short	(.L_1017 - .L_1016)


	//   ....[0]....
.L_1016:
        /*00d8*/ 	.word	0x00003b20


	//   ....[1]....
        /*00dc*/ 	.word	0x00003be0


	//----- nvinfo : EIATTR_MAX_THREADS
	.align		4
.L_1017:
        /*00e0*/ 	.byte	0x04, 0x05
        /*00e2*/ 	.short	(.L_1019 - .L_1018)
.L_1018:
        /*00e4*/ 	.word	0x00000080
        /*00e8*/ 	.word	0x00000001
        /*00ec*/ 	.word	0x00000001


	//----- nvinfo : EIATTR_CRS_STACK_SIZE
	.align		4
.L_1019:
        /*00f0*/ 	.byte	0x04, 0x1e
        /*00f2*/ 	.short	(.L_1021 - .L_1020)
.L_1020:
        /*00f4*/ 	.word	0x00000000


	//----- nvinfo : EIATTR_CBANK_PARAM_SIZE
	.align		4
.L_1021:
        /*00f8*/ 	.byte	0x03, 0x19
        /*00fa*/ 	.short	0x0128


	//----- nvinfo : EIATTR_PARAM_CBANK
	.align		4
        /*00fc*/ 	.byte	0x04, 0x0a
        /*00fe*/ 	.short	(.L_1023 - .L_1022)
	.align		4
.L_1022:
        /*0100*/ 	.word	index@(.nv.constant0._ZN10layer_norm31ln_parallel_residual_bwd_kernelINS_13Kernel_traitsI6__halfS2_S2_S2_fjLj256ELj1ELj4ELj1ELj16ENS_18Kernel_traits_baseILj256ES2_S2_S2_S2_fjLj128EEEEELb1ELb0ELb0EEEvNS_9BwdParamsE)
        /*0104*/ 	.short	0x0380
        /*0106*/ 	.short	0x0128


	//----- nvinfo : EIATTR_SW_WAR
	.align		4
.L_1023:
        /*0108*/ 	.byte	0x04, 0x36
        /*010a*/ 	.short	(.L_1025 - .L_1024)
.L_1024:
        /*010c*/ 	.word	0x00000008
.L_1025:


//--------------------- .nv.info._ZN10layer_norm31ln_parallel_residual_bwd_kernelINS_13Kernel_traitsI6__halfS2_S2_S2_fjLj256ELj1ELj4ELj1ELj16ENS_18Kernel_traits_baseILj256ES2_S2_S2_S2_fjLj128EEEEELb1ELb0ELb1EEEvNS_9BwdParamsE --------------------------
	.section	.nv.info._ZN10layer_norm31ln_parallel_residual_bwd_kernelINS_13Kernel_traitsI6__halfS2_S2_S2_fjLj256ELj1ELj4ELj1ELj16ENS_18Kernel_traits_baseILj256ES2_S2_S2_S2_fjLj128EEEEELb1ELb0ELb1EEEvNS_9BwdParamsE,"",@"SHT_CUDA_INFO"
	.sectionflags	@""
	.align	4


	//----- nvinfo : EIATTR_CUDA_API_VERSION
	.align		4
        /*0000*/ 	.byte	0x04, 0x37
        /*0002*/ 	.short	(.L_1027 - .L_1026)
.L_1026:
        /*0004*/ 	.word	0x00000082


	//----- nvinfo : EIATTR_KPARAM_INFO
	.align		4
.L_1027:
        /*0008*/ 	.byte	0x04, 0x17
        /*000a*/ 	.short	(.L_1029 - .L_1028)
.L_1028:
        /*000c*/ 	.word	0x00000000
        /*0010*/ 	.short	0x0000
        /*0012*/ 	.short	0x0000
        /*0014*/ 	.byte	0x00, 0xf0, 0xa1, 0x04


	//----- nvinfo : EIATTR_SPARSE_MMA_MASK
	.align		4
.L_1029:
        /*0018*/ 	.byte	0x03, 0x50
        /*001a*/ 	.short	0x0000


	//----- nvinfo : EIATTR_MAXREG_COUNT
	.align		4
        /*001c*/ 	.byte	0x03, 0x1b
        /*001e*/ 	.short	0x00ff


	//----- nvinfo : EIATTR_NUM_BARRIERS
	.align		4
        /*0020*/ 	.byte	0x02, 0x4c
        /*0022*/ 	.byte	0x01
	.zero		1


	//----- nvinfo : EIATTR_MERCURY_ISA_VERSION
	.align		4
        /*0024*/ 	.byte	0x03, 0x5f
        /*0026*/ 	.short	0x0101


	//----- nvinfo : EIATTR_COOP_GROUP_MASK_REGIDS
	.align		4
        /*0028*/ 	.byte	0x04, 0x29
        /*002a*/ 	.short	(.L_1031 - .L_1030)


	//   ....[0]....
.L_1030:
        /*002c*/ 	.word	0xffffffff


	//   ....[1]....
        /*0030*/ 	.word	0xffffffff


	//   ....[2]....
        /*0034*/ 	.word	0xffffffff


	//   ....[3]....
        /*0038*/ 	.word	0xffffffff


	//   ....[4]....
        /*003c*/ 	.word	0xffffffff


	//   ....[5]....
        /*0040*/ 	.word	0xffffffff


	//   ....[6]....
        /*0044*/ 	.word	0xffffffff


	//   ....[7]....
        /*0048*/ 	.word	0xffffffff


	//   ....[8]....
        /*004c*/ 	.word	0xffffffff


	//   ....[9]....
        /*0050*/ 	.word	0xffffffff


	//   ....[10]....
        /*0054*/ 	.word	0x05000064


	//   ....[11]....
        /*0058*/ 	.word	0x05000064


	//   ....[12]....
        /*005c*/ 	.word	0x05000064


	//   ....[13]....
        /*0060*/ 	.word	0x05000064


	//   ....[14]....
        /*0064*/ 	.word	0x05000064


	//   ....[15]....
        /*0068*/ 	.word	0x05000064


	//   ....[16]....
        /*006c*/ 	.word	0x05000064


	//   ....[17]....
        /*0070*/ 	.word	0x05000064


	//   ....[18]....
        /*0074*/ 	.word	0x05000064


	//   ....[19]....
        /*0078*/ 	.word	0x05000064


	//----- nvinfo : EIATTR_COOP_GROUP_INSTR_OFFSETS
	.align		4
.L_1031:
        /*007c*/ 	.byte	0x04, 0x28
        /*007e*/ 	.short	(.L_1033 - .L_1032)


	//   ....[0]....
.L_1032:
        /*0080*/ 	.word	0x00000f50


	//   ....[1]....
        /*0084*/ 	.word	0x00000f60


	//   ....[2]....
        /*0088*/ 	.word	0x00000f90


	//   ....[3]....
        /*008c*/ 	.word	0x00000fa0


	//   ....[4]....
        /*0090*/ 	.word	0x00000fd0


	//   ....[5]....
        /*0094*/ 	.word	0x00000fe0


	//   ....[6]....
        /*0098*/ 	.word	0x00001010


	//   ....[7]....
        /*009c*/ 	.word	0x00001020


	//   ....[8]....
        /*00a0*/ 	.word	0x00001050


	//   ....[9]....
        /*00a4*/ 	.word	0x00001060


	//   ....[10]....
        /*00a8*/ 	.word	0x00003c10


	//   ....[11]....
        /*00ac*/ 	.word	0x00003ca0


	//   ....[12]....
        /*00b0*/ 	.word	0x00003d10


	//   ....[13]....
        /*00b4*/ 	.word	0x00003d60


	//   ....[14]....
        /*00b8*/ 	.word	0x00003dd0


	//   ....[15]....
        /*00bc*/ 	.word	0x00003e20


	//   ....[16]....
        /*00c0*/ 	.word	0x00003e90


	//   ....[17]....
        /*00c4*/ 	.word	0x00003ee0


	//   ....[18]....
        /*00c8*/ 	.word	0x00003f50


	//   ....[19]....
        /*00cc*/ 	.word	0x00003fa0


	//----- nvinfo : EIATTR_VRC_CTA_INIT_COUNT
	.align		4
.L_1033:
        /*00d0*/ 	.byte	0x02, 0x4a
	.zero		1
	.zero		1


	//----- nvinfo : EIATTR_EXIT_INSTR_OFFSETS
	.align		4
        /*00d4*/ 	.byte	0x04, 0x1c
        /*00d6*/ 	.short	(.L_1035 - .L_1034)


	//   ....[0]....
.L_1034:
        /*00d8*/ 	.word	0x00003ba0


	//----- nvinfo : EIATTR_MAX_THREADS
	.align		4
.L_1035:
        /*00dc*/ 	.byte	0x04, 0x05
        /*00de*/ 	.short	(.L_1037 - .L_1036)
.L_1036:
        /*00e0*/ 	.word	0x00000080
        /*00e4*/ 	.word	0x00000001
        /*00e8*/ 	.word	0x00000001


	//----- nvinfo : EIATTR_CRS_STACK_SIZE
	.align		4
.L_1037:
        /*00ec*/ 	.byte	0x04, 0x1e
        /*00ee*/ 	.short	(.L_1039 - .L_1038)
.L_1038:
        /*00f0*/ 	.word	0x00000000


	//----- nvinfo : EIATTR_CBANK_PARAM_SIZE
	.align		4
.L_1039:
        /*00f4*/ 	.byte	0x03, 0x19
        /*00f6*/ 	.short	0x0128


	//----- nvinfo : EIATTR_PARAM_CBANK
	.align		4
        /*00f8*/ 	.byte	0x04, 0x0a
        /*00fa*/ 	.short	(.L_1041 - .L_1040)
	.align		4
.L_1040:
        /*00fc*/ 	.word	index@(.nv.constant0._ZN10layer_norm31ln_parallel_residual_bwd_kernelINS_13Kernel_traitsI6__halfS2_S2_S2_fjLj256ELj1ELj4ELj1ELj16ENS_18Kernel_traits_baseILj256ES2_S2_S2_S2_fjLj128EEEEELb1ELb0ELb1EEEvNS_9BwdParamsE)
        /*0100*/ 	.short	0x0380
        /*0102*/ 	.short	0x0128


	//----- nvinfo : EIATTR_SW_WAR
	.align		4
.L_1041:
        /*0104*/ 	.byte	0x04, 0x36
        /*0106*/ 	.short	(.L_1043 - .L_1042)
.L_1042:
        /*0108*/ 	.word	0x00000008
.L_1043:


//--------------------- .nv.info._ZN10layer_norm22ln_bwd_finalize_kernelINS_22Kernel_traits_finalizeILj256E6__halfS2_S2_S2_fjLb0ELj1024ELj4ENS_18Kernel_traits_baseILj256ES2_S2_S2_S2_fjLj1024EEEEELb0ELb0EEEvNS_9BwdParamsE --------------------------
	.section	.nv.info._ZN10layer_norm22ln_bwd_finalize_kernelINS_22Kernel_traits_finalizeILj256E6__halfS2_S2_S2_fjLb0ELj1024ELj4ENS_18Kernel_traits_baseILj256ES2_S2_S2_S2_fjLj1024EEEEELb0ELb0EEEvNS_9BwdParamsE,"",@"SHT_CUDA_INFO"
	.sectionflags	@""
	.align	4


	//----- nvinfo : EIATTR_CUDA_API_VERSION
	.align		4
        /*0000*/ 	.byte	0x04, 0x37
        /*0002*/ 	.short	(.L_1045 - .L_1044)
.L_1044:
        /*0004*/ 	.word	0x00000082


	//----- nvinfo : EIATTR_KPARAM_INFO
	.align		4
.L_1045:
        /*0008*/ 	.byte	0x04, 0x17
        /*000a*/ 	.short	(.L_1047 - .L_1046)
.L_1046:
        /*000c*/ 	.word	0x00000000
        /*0010*/ 	.short	0x0000
        /*0012*/ 	.short	0x0000
        /*0014*/ 	.byte	0x00, 0xf0, 0xa1, 0x04


	//----- nvinfo : EIATTR_SPARSE_MMA_MASK
	.align		4
.L_1047:
        /*0018*/ 	.byte	0x03, 0x50
        /*001a*/ 	.short	0x0000


	//----- nvinfo : EIATTR_MAXREG_COUNT
	.align		4
        /*001c*/ 	.byte	0x03, 0x1b
        /*001e*/ 	.short	0x0040


	//----- nvinfo : EIATTR_NUM_BARRIERS
	.align		4
        /*0020*/ 	.byte	0x02, 0x4c
        /*0022*/ 	.byte	0x01
	.zero		1


	//----- nvinfo : EIATTR_MERCURY_ISA_VERSION
	.align		4
        /*0024*/ 	.byte	0x03, 0x5f
        /*0026*/ 	.short	0x0101


	//----- nvinfo : EIATTR_COOP_GROUP_MASK_REGIDS
	.align		4
        /*0028*/ 	.byte	0x04, 0x29
        /*002a*/ 	.short	(.L_1049 - .L_1048)


	//   ....[0]....
.L_1048:
        /*002c*/ 	.word	0xffffffff


	//   ....[1]....
        /*0030*/ 	.word	0xffffffff


	//   ....[2]....
        /*0034*/ 	.word	0xffffffff


	//   ....[3]....
        /*0038*/ 	.word	0xffffffff


	//   ....[4]....
        /*003c*/ 	.word	0xffffffff


	//   ....[5]....
        /*0040*/ 	.word	0xffffffff


	//   ....[6]....
        /*0044*/ 	.word	0xffffffff


	//   ....[7]....
        /*0048*/ 	.word	0xffffffff


	//   ....[8]....
        /*004c*/ 	.word	0xffffffff


	//   ....[9]....
        /*0050*/ 	.word	0xffffffff


	//----- nvinfo : EIATTR_COOP_GROUP_INSTR_OFFSETS
	.align		4
.L_1049:
        /*0054*/ 	.byte	0x04, 0x28
        /*0056*/ 	.short	(.L_1051 - .L_1050)


	//   ....[0]....
.L_1050:
        /*0058*/ 	.word	0x00001540


	//   ....[1]....
        /*005c*/ 	.word	0x00001550


	//   ....[2]....
        /*0060*/ 	.word	0x00001580


	//   ....[3]....
        /*0064*/ 	.word	0x00001590


	//   ....[4]....
        /*0068*/ 	.word	0x000015c0


	//   ....[5]....
        /*006c*/ 	.word	0x000015d0


	//   ....[6]....
        /*0070*/ 	.word	0x00001610


	//   ....[7]....
        /*0074*/ 	.word	0x00001630


	//   ....[8]....
        /*0078*/ 	.word	0x00001680


	//   ....[9]....
        /*007c*/ 	.word	0x00001690


	//----- nvinfo : EIATTR_VRC_CTA_INIT_COUNT
	.align		4
.L_1051:
        /*0080*/ 	.byte	0x02, 0x4a
	.zero		1
	.zero		1


	//----- nvinfo : EIATTR_EXIT_INSTR_OFFSETS
	.align		4
        /*0084*/ 	.byte	0x04, 0x1c
        /*0086*/ 	.short	(.L_1053 - .L_1052)


	//   ....[0]....
.L_1052:
        /*0088*/ 	.word	0x00000060


	//   ....[1]....
        /*008c*/ 	.word	0x000016f0


	//   ....[2]....
        /*0090*/ 	.word	0x00001720


	//   ....[3]....
        /*0094*/ 	.word	0x000017e0


	//----- nvinfo : EIATTR_MAX_THREADS
	.align		4
.L_1053:
        /*0098*/ 	.byte	0x04, 0x05
        /*009a*/ 	.short	(.L_1055 - .L_1054)
.L_1054:
        /*009c*/ 	.word	0x00000400
        /*00a0*/ 	.word	0x00000001
        /*00a4*/ 	.word	0x00000001


	//----- nvinfo : EIATTR_CRS_STACK_SIZE
	.align		4
.L_1055:
        /*00a8*/ 	.byte	0x04, 0x1e
        /*00aa*/ 	.short	(.L_1057 - .L_1056)
.L_1056:
        /*00ac*/ 	.word	0x00000000


	//----- nvinfo : EIATTR_CBANK_PARAM_SIZE
	.align		4
.L_1057:
        /*00b0*/ 	.byte	0x03, 0x19
        /*00b2*/ 	.short	0x0128


	//----- nvinfo : EIATTR_PARAM_CBANK
	.align		4
        /*00b4*/ 	.byte	0x04, 0x0a
        /*00b6*/ 	.short	(.L_1059 - .L_1058)
	.align		4
.L_1058:
        /*00b8*/ 	.word	index@(.nv.constant0._ZN10layer_norm22ln_bwd_finalize_kernelINS_22Kernel_traits_finalizeILj256E6__halfS2_S2_S2_fjLb0ELj1024ELj4ENS_18Kernel_traits_baseILj256ES2_S2_S2_S2_fjLj1024EEEEELb0ELb0EEEvNS_9BwdParamsE)
        /*00bc*/ 	.short	0x0380
        /*00be*/ 	.short	0x0128


	//----- nvinfo : EIATTR_SW_WAR
	.align		4
.L_1059:
        /*00c0*/ 	.byte	0x04, 0x36
        /*00c2*/ 	.short	(.L_1061 - .L_1060)
.L_1060:
        /*00c4*/ 	.word	0x00000008
.L_1061:


//--------------------- .nv.info._ZN10layer_norm40ln_parallel_residual_bwd_finalize_kernelINS_22Kernel_traits_finalizeILj256E6__halfS2_S2_S2_fjLb0ELj1024ELj4ENS_18Kernel_traits_baseILj256ES2_S2_S2_S2_fjLj1024EEEEELb0EEEvNS_9BwdParamsE --------------------------
	.section	.nv.info._ZN10layer_norm40ln_parallel_residual_bwd_finalize_kernelINS_22Kernel_traits_finalizeILj256E6__halfS2_S2_S2_fjLb0ELj1024ELj4ENS_18Kernel_traits_baseILj256ES2_S2_S2_S2_fjLj1024EEEEELb0EEEvNS_9BwdParamsE,"",@"SHT_CUDA_INFO"
	.sectionflags	@""
	.align	4


	//----- nvinfo : EIATTR_CUDA_API_VERSION
	.align		4
        /*0000*/ 	.byte	0x04, 0x37
        /*0002*/ 	.short	(.L_1063 - .L_1062)
.L_1062:
        /*0004*/ 	.word	0x00000082


	//----- nvinfo : EIATTR_KPARAM_INFO
	.align		4
.L_1063:
        /*0008*/ 	.byte	0x04, 0x17
        /*000a*/ 	.short	(.L_1065 - .L_1064)
.L_1064:
        /*000c*/ 	.word	0x00000000
        /*0010*/ 	.short	0x0000
        /*0012*/ 	.short	0x0000
        /*0014*/ 	.byte	0x00, 0xf0, 0xa1, 0x04


	//----- nvinfo : EIATTR_SPARSE_MMA_MASK
	.align		4
.L_1065:
        /*0018*/ 	.byte	0x03, 0x50
        /*001a*/ 	.short	0x0000


	//----- nvinfo : EIATTR_MAXREG_COUNT
	.align		4
        /*001c*/ 	.byte	0x03, 0x1b
        /*001e*/ 	.short	0x0040


	//----- nvinfo : EIATTR_NUM_BARRIERS
	.align		4
        /*0020*/ 	.byte	0x02, 0x4c
        /*0022*/ 	.byte	0x01
	.zero		1


	//----- nvinfo : EIATTR_MERCURY_ISA_VERSION
	.align		4
        /*0024*/ 	.byte	0x03, 0x5f
        /*0026*/ 	.short	0x0101


	//----- nvinfo : EIATTR_COOP_GROUP_MASK_REGIDS
	.align		4
        /*0028*/ 	.byte	0x04, 0x29
        /*002a*/ 	.short	(.L_1067 - .L_1066)


	//   ....[0]....
.L_1066:
        /*002c*/ 	.word	0xffffffff


	//   ....[1]....
        /*0030*/ 	.word	0xffffffff


	//   ....[2]....
        /*0034*/ 	.word	0xffffffff


	//   ....[3]....
        /*0038*/ 	.word	0xffffffff


	//   ....[4]....
        /*003c*/ 	.word	0xffffffff


	//   ....[5]....
        /*0040*/ 	.word	0xffffffff


	//   ....[6]....
        /*0044*/ 	.word	0xffffffff


	//   ....[7]....
        /*0048*/ 	.word	0xffffffff


	//   ....[8]....
        /*004c*/ 	.word	0xffffffff


	//   ....[9]....
        /*0050*/ 	.word	0xffffffff


	//   ....[10]....
        /*0054*/ 	.word	0xffffffff


	//   ....[11]....
        /*0058*/ 	.word	0xffffffff


	//   ....[12]....
        /*005c*/ 	.word	0xffffffff


	//   ....[13]....
        /*0060*/ 	.word	0xffffffff


	//   ....[14]....
        /*0064*/ 	.word	0xffffffff


	//   ....[15]....
        /*0068*/ 	.word	0xffffffff


	//   ....[16]....
        /*006c*/ 	.word	0xffffffff


	//   ....[17]....
        /*0070*/ 	.word	0xffffffff


	//   ....[18]....
        /*0074*/ 	.word	0xffffffff


	//   ....[19]....
        /*0078*/ 	.word	0xffffffff


	//----- nvinfo : EIATTR_COOP_GROUP_INSTR_OFFSETS
	.align		4
.L_1067:
        /*007c*/ 	.byte	0x04, 0x28
        /*007e*/ 	.short	(.L_1069 - .L_1068)


	//   ....[0]....
.L_1068:
        /*0080*/ 	.word	0x000013a0


	//   ....[1]....
        /*0084*/ 	.word	0x000013b0


	//   ....[2]....
        /*0088*/ 	.word	0x000013c0


	//   ....[3]....
        /*008c*/ 	.word	0x000013d0


	//   ....[4]....
        /*0090*/ 	.word	0x00001400


	//   ....[5]....
        /*0094*/ 	.word	0x00001430


	//   ....[6]....
        /*0098*/ 	.word	0x00001440


	//   ....[7]....
        /*009c*/ 	.word	0x00001450


	//   ....[8]....
        /*00a0*/ 	.word	0x00001470


	//   ....[9]....
        /*00a4*/ 	.word	0x000014b0


	//   ....[10]....
        /*00a8*/ 	.word	0x000014e0


	//   ....[11]....
        /*00ac*/ 	.word	0x000014f0


	//   ....[12]....
        /*00b0*/ 	.word	0x00001510


	//   ....[13]....
        /*00b4*/ 	.word	0x00001540


	//   ....[14]....
        /*00b8*/ 	.word	0x00001560


	//   ....[15]....
        /*00bc*/ 	.word	0x00001570


	//   ....[16]....
        /*00c0*/ 	.word	0x000015b0


	//   ....[17]....
        /*00c4*/ 	.word	0x000015e0


	//   ....[18]....
        /*00c8*/ 	.word	0x00001600


	//   ....[19]....
        /*00cc*/ 	.word	0x00001610


	//----- nvinfo : EIATTR_VRC_CTA_INIT_COUNT
	.align		4
.L_1069:
        /*00d0*/ 	.byte	0x02, 0x4a
	.zero		1
	.zero		1


	//----- nvinfo : EIATTR_EXIT_INSTR_OFFSETS
	.align		4
        /*00d4*/ 	.byte	0x04, 0x1c
        /*00d6*/ 	.short	(.L_1071 - .L_1070)


	//   ....[0]....
.L_1070:
        /*00d8*/ 	.word	0x00000060


	//   ....[1]....
        /*00dc*/ 	.word	0x000016c0


	//   ....[2]....
        /*00e0*/ 	.word	0x000016f0


	//   ....[3]....
        /*00e4*/ 	.word	0x00001850


	//----- nvinfo : EIATTR_MAX_THREADS
	.align		4
.L_1071:
        /*00e8*/ 	.byte	0x04, 0x05
        /*00ea*/ 	.short	(.L_1073 - .L_1072)
.L_1072:
        /*00ec*/ 	.word	0x00000400
        /*00f0*/ 	.word	0x00000001
        /*00f4*/ 	.word	0x00000001


	//----- nvinfo : EIATTR_CRS_STACK_SIZE
	.align		4
.L_1073:
        /*00f8*/ 	.byte	0x04, 0x1e
        /*00fa*/ 	.short	(.L_1075 - .L_1074)
.L_1074:
        /*00fc*/ 	.word	0x00000000


	//----- nvinfo : EIATTR_CBANK_PARAM_SIZE
	.align		4
.L_1075:
        /*0100*/ 	.byte	0x03, 0x19
        /*0102*/ 	.short	0x0128


	//----- nvinfo : EIATTR_PARAM_CBANK
	.align		4
        /*0104*/ 	.byte	0x04, 0x0a
        /*0106*/ 	.short	(.L_1077 - .L_1076)
	.align		4
.L_1076:
        /*0108*/ 	.word	index@(.nv.constant0._ZN10layer_norm40ln_parallel_residual_bwd_finalize_kernelINS_22Kernel_traits_finalizeILj256E6__halfS2_S2_S2_fjLb0ELj1024ELj4ENS_18Kernel_traits_baseILj256ES2_S2_S2_S2_fjLj1024EEEEELb0EEEvNS_9BwdParamsE)
        /*010c*/ 	.short	0x0380
        /*010e*/ 	.short	0x0128


	//----- nvinfo : EIATTR_SW_WAR
	.align		4
.L_1077:
        /*0110*/ 	.byte	0x04, 0x36
        /*0112*/ 	.short	(.L_1079 - .L_1078)
.L_1078:
        /*0114*/ 	.word	0x00000008
.L_1079:


//--------------------- .nv.info._ZN10layer_norm31ln_parallel_residual_bwd_kernelINS_13Kernel_traitsI6__halfS2_S2_S2_fjLj256ELj1ELj4ELj1ELj16ENS_18Kernel_traits_baseILj256ES2_S2_S2_S2_fjLj128EEEEELb1ELb1ELb0EEEvNS_9BwdParamsE --------------------------
	.section	.nv.info._ZN10layer_norm31ln_parallel_residual_bwd_kernelINS_13Kernel_traitsI6__halfS2_S2_S2_fjLj256ELj1ELj4ELj1ELj16ENS_18Kernel_traits_baseILj256ES2_S2_S2_S2_fjLj128EEEEELb1ELb1ELb0EEEvNS_9BwdParamsE,"",@"SHT_CUDA_INFO"
	.sectionflags	@""
	.align	4


	//----- nvinfo : EIATTR_CUDA_API_VERSION
	.align		4
        /*0000*/ 	.byte	0x04, 0x37
        /*0002*/ 	.short	(.L_1081 - .L_1080)
.L_1080:
        /*0004*/ 	.word	0x00000082


	//----- nvinfo : EIATTR_KPARAM_INFO
	.align		4
.L_1081:
        /*0008*/ 	.byte	0x04, 0x17
        /*000a*/ 	.short	(.L_1083 - .L_1082)
.L_1082:
        /*000c*/ 	.word	0x00000000
        /*0010*/ 	.short	0x0000
        /*0012*/ 	.short	0x0000
        /*0014*/ 	.byte	0x00, 0xf0, 0xa1, 0x04


	//----- nvinfo : EIATTR_SPARSE_MMA_MASK
	.align		4
.L_1083:
        /*0018*/ 	.byte	0x03, 0x50
        /*001a*/ 	.short	0x0000


	//----- nvinfo : EIATTR_MAXREG_COUNT
	.align		4
        /*001c*/ 	.byte	0x03, 0x1b
        /*001e*/ 	.short	0x00ff


	//----- nvinfo : EIATTR_NUM_BARRIERS
	.align		4
        /*0020*/ 	.byte	0x02, 0x4c
        /*0022*/ 	.byte	0x01
	.zero		1


	//----- nvinfo : EIATTR_MERCURY_ISA_VERSION
	.align		4
        /*0024*/ 	.byte	0x03, 0x5f
        /*0026*/ 	.short	0x0101


	//----- nvinfo : EIATTR_COOP_GROUP_MASK_REGIDS
	.align		4
        /*0028*/ 	.byte	0x04, 0x29
        /*002a*/ 	.short	(.L_1085 - .L_1084)


	//   ....[0]....
.L_1084:
        /*002c*/ 	.word	0xffffffff


	//   ....[1]....
        /*0030*/ 	.word	0xffffffff


	//   ....[2]....
        /*0034*/ 	.word	0xffffffff


	//   ....[3]....
        /*0038*/ 	.word	0xffffffff


	//   ....[4]....
        /*003c*/ 	.word	0xffffffff


	//   ....[5]....
        /*0040*/ 	.word	0xffffffff


	//   ....[6]....
        /*0044*/ 	.word	0xffffffff


	//   ....[7]....
        /*0048*/ 	.word	0xffffffff


	//   ....[8]....
        /*004c*/ 	.word	0xffffffff


	//   ....[9]....
        /*0050*/ 	.word	0xffffffff


	//   ....[10]....
        /*0054*/ 	.word	0x05000029


	//   ....[11]....
        /*0058*/ 	.word	0x05000029


	//   ....[12]....
        /*005c*/ 	.word	0x05000029


	//   ....[13]....
        /*0060*/ 	.word	0x05000029


	//   ....[14]....
        /*0064*/ 	.word	0x05000029


	//   ....[15]....
        /*0068*/ 	.word	0x05000029


	//   ....[16]....
        /*006c*/ 	.word	0x05000029


	//   ....[17]....
        /*0070*/ 	.word	0x05000029


	//   ....[18]....
        /*0074*/ 	.word	0x05000029


	//   ....[19]....
        /*0078*/ 	.word	0x05000029


	//----- nvinfo : EIATTR_COOP_GROUP_INSTR_OFFSETS
	.align		4
.L_1085:
        /*007c*/ 	.byte	0x04, 0x28
        /*007e*/ 	.short	(.L_1087 - .L_1086)


	//   ....[0]....
.L_1086:
        /*0080*/ 	.word	0x00000b50


	//   ....[1]....
        /*0084*/ 	.word	0x00000b60


	//   ....[2]....
        /*0088*/ 	.word	0x00000b90


	//   ....[3]....
        /*008c*/ 	.word	0x00000ba0


	//   ....[4]....
        /*0090*/ 	.word	0x00000bd0


	//   ....[5]....
        /*0094*/ 	.word	0x00000be0


	//   ....[6]....
        /*0098*/ 	.word	0x00000c10


	//   ....[7]....
        /*009c*/ 	.word	0x00000c20


	//   ....[8]....
        /*00a0*/ 	.word	0x00000c50


	//   ....[9]....
        /*00a4*/ 	.word	0x00000c60


	//   ....[10]....
        /*00a8*/ 	.word	0x00003420


	//   ....[11]....
        /*00ac*/ 	.word	0x000034b0


	//   ....[12]....
        /*00b0*/ 	.word	0x00003520


	//   ....[13]....
        /*00b4*/ 	.word	0x00003580


	//   ....[14]....
        /*00b8*/ 	.word	0x000035f0


	//   ....[15]....
        /*00bc*/ 	.word	0x00003650


	//   ....[16]....
        /*00c0*/ 	.word	0x000036c0


	//   ....[17]....
        /*00c4*/ 	.word	0x00003720


	//   ....[18]....
        /*00c8*/ 	.word	0x00003790


	//   ....[19]....
        /*00cc*/ 	.word	0x000037f0


	//----- nvinfo : EIATTR_VRC_CTA_INIT_COUNT
	.align		4
.L_1087:
        /*00d0*/ 	.byte	0x02, 0x4a
	.zero		1
	.zero		1


	//----- nvinfo : EIATTR_EXIT_INSTR_OFFSETS
	.align		4
        /*00d4*/ 	.byte	0x04, 0x1c
        /*00d6*/ 	.short	(.L_1089 - .L_1088)


	//   ....[0]....
.L_1088:
        /*00d8*/ 	.word	0x00003380


	//   ....[1]....
        /*00dc*/ 	.word	0x000033b0


	//----- nvinfo : EIATTR_MAX_THREADS
	.align		4
.L_1089:
        /*00e0*/ 	.byte	0x04, 0x05
        /*00e2*/ 	.short	(.L_1091 - .L_1090)
.L_1090:
        /*00e4*/ 	.word	0x00000080
        /*00e8*/ 	.word	0x00000001
        /*00ec*/ 	.word	0x00000001


	//----- nvinfo : EIATTR_CRS_STACK_SIZE
	.align		4
.L_1091:
        /*00f0*/ 	.byte	0x04, 0x1e
        /*00f2*/ 	.short	(.L_1093 - .L_1092)
.L_1092:
        /*00f4*/ 	.word	0x00000000


	//----- nvinfo : EIATTR_CBANK_PARAM_SIZE
	.align		4
.L_1093:
        /*00f8*/ 	.byte	0x03, 0x19
        /*00fa*/ 	.short	0x0128


	//----- nvinfo : EIATTR_PARAM_CBANK
	.align		4
        /*00fc*/ 	.byte	0x04, 0x0a
        /*00fe*/ 	.short	(.L_1095 - .L_1094)
	.align		4
.L_1094:
        /*0100*/ 	.word	index@(.nv.constant0._ZN10layer_norm31ln_parallel_residual_bwd_kernelINS_13Kernel_traitsI6__halfS2_S2_S2_fjLj256ELj1ELj4ELj1ELj16ENS_18Kernel_traits_baseILj256ES2_S2_S2_S2_fjLj128EEEEELb1ELb1ELb0EEEvNS_9BwdParamsE)
        /*0104*/ 	.short	0x0380
        /*0106*/ 	.short	0x0128


	//----- nvinfo : EIATTR_SW_WAR
	.align		4
.L_1095:
        /*0108*/ 	.byte	0x04, 0x36
        /*010a*/ 	.short	(.L_1097 - .L_1096)
.L_1096:
        /*010c*/ 	.word	0x00000008
.L_1097:


//--------------------- .nv.info._ZN10layer_norm22ln_bwd_finalize_kernelINS_22Kernel_traits_finalizeILj256E6__halfS2_S2_S2_fjLb0ELj1024ELj4ENS_18Kernel_traits_baseILj256ES2_S2_S2_S2_fjLj1024EEEEELb0ELb1EEEvNS_9BwdParamsE --------------------------
	.section	.nv.info._ZN10layer_norm22ln_bwd_finalize_kernelINS_22Kernel_traits_finalizeILj256E6__halfS2_S2_S2_fjLb0ELj1024ELj4ENS_18Kernel_traits_baseILj256ES2_S2_S2_S2_fjLj1024EEEEELb0ELb1EEEvNS_9BwdParamsE,"",@"SHT_CUDA_INFO"
	.sectionflags	@""
	.align	4


	//----- nvinfo : EIATTR_CUDA_API_VERSION
	.align		4
        /*0000*/ 	.byte	0x04, 0x37
        /*0002*/ 	.short	(.L_1099 - .L_1098)
.L_1098:
        /*0004*/ 	.word	0x00000082


	//----- nvinfo : EIATTR_KPARAM_INFO
	.align		4
.L_1099:
        /*0008*/ 	.byte	0x04, 0x17
        /*000a*/ 	.short	(.L_1101 - .L_1100)
.L_1100:
        /*000c*/ 	.word	0x00000000
        /*0010*/ 	.short	0x0000
        /*0012*/ 	.short	0x0000
        /*0014*/ 	.byte	0x00, 0xf0, 0xa1, 0x04


	//----- nvinfo : EIATTR_SPARSE_MMA_MASK
	.align		4
.L_1101:
        /*0018*/ 	.byte	0x03, 0x50
        /*001a*/ 	.short	0x0000


	//----- nvinfo : EIATTR_MAXREG_COUNT
	.align		4
        /*001c*/ 	.byte	0x03, 0x1b
        /*001e*/ 	.short	0x0040


	//----- nvinfo : EIATTR_NUM_BARRIERS
	.align		4
        /*0020*/ 	.byte	0x02, 0x4c
        /*0022*/ 	.byte	0x01
	.zero		1


	//----- nvinfo : EIATTR_MERCURY_ISA_VERSION
	.align		4
        /*0024*/ 	.byte	0x03, 0x5f
        /*0026*/ 	.short	0x0101


	//----- nvinfo : EIATTR_COOP_GROUP_MASK_REGIDS
	.align		4
        /*0028*/ 	.byte	0x04, 0x29
        /*002a*/ 	.short	(.L_1103 - .L_1102)


	//   ....[0]....
.L_1102:
        /*002c*/ 	.word	0xffffffff


	//   ....[1]....
        /*0030*/ 	.word	0xffffffff


	//   ....[2]....
        /*0034*/ 	.word	0xffffffff


	//   ....[3]....
        /*0038*/ 	.word	0xffffffff


	//   ....[4]....
        /*003c*/ 	.word	0xffffffff


	//   ....[5]....
        /*0040*/ 	.word	0xffffffff


	//   ....[6]....
        /*0044*/ 	.word	0xffffffff


	//   ....[7]....
        /*0048*/ 	.word	0xffffffff


	//   ....[8]....
        /*004c*/ 	.word	0xffffffff


	//   ....[9]....
        /*0050*/ 	.word	0xffffffff


	//----- nvinfo : EIATTR_COOP_GROUP_INSTR_OFFSETS
	.align		4
.L_1103:
        /*0054*/ 	.byte	0x04, 0x28
        /*0056*/ 	.short	(.L_1105 - .L_1104)


	//   ....[0]....
.L_1104:
        /*0058*/ 	.word	0x00001560


	//   ....[1]....
        /*005c*/ 	.word	0x00001570


	//   ....[2]....
        /*0060*/ 	.word	0x000015a0


	//   ....[3]....
        /*0064*/ 	.word	0x000015b0


	//   ....[4]....
        /*0068*/ 	.word	0x000015e0


	//   ....[5]....
        /*006c*/ 	.word	0x000015f0


	//   ....[6]....
        /*0070*/ 	.word	0x00001620


	//   ....[7]....
        /*0074*/ 	.word	0x00001640


	//   ....[8]....
        /*0078*/ 	.word	0x00001670


	//   ....[9]....
        /*007c*/ 	.word	0x00001680


	//----- nvinfo : EIATTR_VRC_CTA_INIT_COUNT
	.align		4
.L_1105:
        /*0080*/ 	.byte	0x02, 0x4a
	.zero		1
	.zero		1


	//----- nvinfo : EIATTR_EXIT_INSTR_OFFSETS
	.align		4
        /*0084*/ 	.byte	0x04, 0x1c
        /*0086*/ 	.short	(.L_1107 - .L_1106)


	//   ....[0]....
.L_1106:
        /*0088*/ 	.word	0x00000060


	//   ....[1]....
        /*008c*/ 	.word	0x000016e0


	//   ....[2]....
        /*0090*/ 	.word	0x000017d0


	//----- nvinfo : EIATTR_MAX_THREADS
	.align		4
.L_1107:
        /*0094*/ 	.byte	0x04, 0x05
        /*0096*/ 	.short	(.L_1109 - .L_1108)
.L_1108:
        /*0098*/ 	.word	0x00000400
        /*009c*/ 	.word	0x00000001
        /*00a0*/ 	.word	0x00000001


	//----- nvinfo : EIATTR_CRS_STACK_SIZE
	.align		4
.L_1109:
        /*00a4*/ 	.byte	0x04, 0x1e
        /*00a6*/ 	.short	(.L_1111 - .L_1110)
.L_1110:
        /*00a8*/ 	.word	0x00000000


	//----- nvinfo : EIATTR_CBANK_PARAM_SIZE
	.align		4
.L_1111:
        /*00ac*/ 	.byte	0x03, 0x19
        /*00ae*/ 	.short	0x0128


	//----- nvinfo : EIATTR_PARAM_CBANK
	.align		4
        /*00b0*/ 	.byte	0x04, 0x0a
        /*00b2*/ 	.short	(.L_1113 - .L_1112)
	.align		4
.L_1112:
        /*00b4*/ 	.word	index@(.nv.constant0._ZN10layer_norm22ln_bwd_finalize_kernelINS_22Kernel_traits_finalizeILj256E6__halfS2_S2_S2_fjLb0ELj1024ELj4ENS_18Kernel_traits_baseILj256ES2_S2_S2_S2_fjLj1024EEEEELb0ELb1EEEvNS_9BwdParamsE)
        /*00b8*/ 	.short	0x0380
        /*00ba*/ 	.short	0x0128


	//----- nvinfo : EIATTR_SW_WAR
	.align		4
.L_1113:
        /*00bc*/ 	.byte	0x04, 0x36
        /*00be*/ 	.short	(.L_1115 - .L_1114)
.L_1114:
        /*00c0*/ 	.word	0x00000008
.L_1115:


//--------------------- .nv.info._ZN10layer_norm40ln_parallel_residual_bwd_finalize_kernelINS_22Kernel_traits_finalizeILj256E6__halfS2_S2_S2_fjLb0ELj1024ELj4ENS_18Kernel_traits_baseILj256ES2_S2_S2_S2_fjLj1024EEEEELb1EEEvNS_9BwdParamsE --------------------------
	.section	.nv.info._ZN10layer_norm40ln_parallel_residual_bwd_finalize_kernelINS_22Kernel_traits_finalizeILj256E6__halfS2_S2_S2_fjLb0ELj1024ELj4ENS_18Kernel_traits_baseILj256ES2_S2_S2_S2_fjLj1024EEEEELb1EEEvNS_9BwdParamsE,"",@"SHT_CUDA_INFO"
	.sectionflags	@""
	.align	4


	//----- nvinfo : EIATTR_CUDA_API_VERSION
	.align		4
        /*0000*/ 	.byte	0x04, 0x37
        /*0002*/ 	.short	(.L_1117 - .L_1116)
.L_1116:
        /*0004*/ 	.word	0x00000082


	//----- nvinfo : EIATTR_KPARAM_INFO
	.align		4
.L_1117:
        /*0008*/ 	.byte	0x04, 0x17
        /*000a*/ 	.short	(.L_1119 - .L_1118)
.L_1118:
        /*000c*/ 	.word	0x00000000
        /*0010*/ 	.short	0x0000
        /*0012*/ 	.short	0x0000
        /*0014*/ 	.byte	0x00, 0xf0, 0xa1, 0x04


	//----- nvinfo : EIATTR_SPARSE_MMA_MASK
	.align		4
.L_1119:
        /*0018*/ 	.byte	0x03, 0x50
        /*001a*/ 	.short	0x0000


	//----- nvinfo : EIATTR_MAXREG_COUNT
	.align		4
        /*001c*/ 	.byte	0x03, 0x1b
        /*001e*/ 	.short	0x0040


	//----- nvinfo : EIATTR_NUM_BARRIERS
	.align		4
        /*0020*/ 	.byte	0x02, 0x4c
        /*0022*/ 	.byte	0x01
	.zero		1


	//----- nvinfo : EIATTR_MERCURY_ISA_VERSION
	.align		4
        /*0024*/ 	.byte	0x03, 0x5f
        /*0026*/ 	.short	0x0101


	//----- nvinfo : EIATTR_COOP_GROUP_MASK_REGIDS
	.align		4
        /*0028*/ 	.byte	0x04, 0x29
        /*002a*/ 	.short	(.L_1121 - .L_1120)


	//   ....[0]....
.L_1120:
        /*002c*/ 	.word	0xffffffff


	//   ....[1]....
        /*0030*/ 	.word	0xffffffff


	//   ....[2]....
        /*0034*/ 	.word	0xffffffff


	//   ....[3]....
        /*0038*/ 	.word	0xffffffff


	//   ....[4]....
        /*003c*/ 	.word	0xffffffff


	//   ....[5]....
        /*0040*/ 	.word	0xffffffff


	//   ....[6]....
        /*0044*/ 	.word	0xffffffff


	//   ....[7]....
        /*0048*/ 	.word	0xffffffff


	//   ....[8]....
        /*004c*/ 	.word	0xffffffff


	//   ....[9]....
        /*0050*/ 	.word	0xffffffff


	//   ....[10]....
        /*0054*/ 	.word	0xffffffff


	//   ....[11]....
        /*0058*/ 	.word	0xffffffff


	//   ....[12]....
        /*005c*/ 	.word	0xffffffff


	//   ....[13]....
        /*0060*/ 	.word	0xffffffff


	//   ....[14]....
        /*0064*/ 	.word	0xffffffff


	//   ....[15]....
        /*0068*/ 	.word	0xffffffff


	//   ....[16]....
        /*006c*/ 	.word	0xffffffff


	//   ....[17]....
        /*0070*/ 	.word	0xffffffff


	//   ....[18]....
        /*0074*/ 	.word	0xffffffff


	//   ....[19]....
        /*0078*/ 	.word	0xffffffff


	//----- nvinfo : EIATTR_COOP_GROUP_INSTR_OFFSETS
	.align		4
.L_1121:
        /*007c*/ 	.byte	0x04, 0x28
        /*007e*/ 	.short	(.L_1123 - .L_1122)


	//   ....[0]....
.L_1122:
        /*0080*/ 	.word	0x000013e0


	//   ....[1]....
        /*0084*/ 	.word	0x000013f0


	//   ....[2]....
        /*0088*/ 	.word	0x00001400


	//   ....[3]....
        /*008c*/ 	.word	0x00001410


	//   ....[4]....
        /*0090*/ 	.word	0x00001450


	//   ....[5]....
        /*0094*/ 	.word	0x00001470


	//   ....[6]....
        /*0098*/ 	.word	0x00001480


	//   ....[7]....
        /*009c*/ 	.word	0x00001490


	//   ....[8]....
        /*00a0*/ 	.word	0x000014d0


	//   ....[9]....
        /*00a4*/ 	.word	0x000014f0


	//   ....[10]....
        /*00a8*/ 	.word	0x00001500


	//   ....[11]....
        /*00ac*/ 	.word	0x00001510


	//   ....[12]....
        /*00b0*/ 	.word	0x00001540


	//   ....[13]....
        /*00b4*/ 	.word	0x00001560


	//   ....[14]....
        /*00b8*/ 	.word	0x00001580


	//   ....[15]....
        /*00bc*/ 	.word	0x00001590


	//   ....[16]....
        /*00c0*/ 	.word	0x000015c0


	//   ....[17]....
        /*00c4*/ 	.word	0x000015e0


	//   ....[18]....
        /*00c8*/ 	.word	0x00001600


	//   ....[19]....
        /*00cc*/ 	.word	0x00001610


	//----- nvinfo : EIATTR_VRC_CTA_INIT_COUNT
	.align		4
.L_1123:
        /*00d0*/ 	.byte	0x02, 0x4a
	.zero		1
	.zero		1


	//----- nvinfo : EIATTR_EXIT_INSTR_OFFSETS
	.align		4
        /*00d4*/ 	.byte	0x04, 0x1c
        /*00d6*/ 	.short	(.L_1125 - .L_1124)


	//   ....[0]....
.L_1124:
        /*00d8*/ 	.word	0x00000060


	//   ....[1]....
        /*00dc*/ 	.word	0x000016b0


	//   ....[2]....
        /*00e0*/ 	.word	0x00001840


	//----- nvinfo : EIATTR_MAX_THREADS
	.align		4
.L_1125:
        /*00e4*/ 	.byte	0x04, 0x05
        /*00e6*/ 	.short	(.L_1127 - .L_1126)
.L_1126:
        /*00e8*/ 	.word	0x00000400
        /*00ec*/ 	.word	0x00000001
        /*00f0*/ 	.word	0x00000001


	//----- nvinfo : EIATTR_CRS_STACK_SIZE
	.align		4
.L_1127:
        /*00f4*/ 	.byte	0x04, 0x1e
        /*00f6*/ 	.short	(.L_1129 - .L_1128)
.L_1128:
        /*00f8*/ 	.word	0x00000000


	//----- nvinfo : EIATTR_CBANK_PARAM_SIZE
	.align		4
.L_1129:
        /*00fc*/ 	.byte	0x03, 0x19
        /*00fe*/ 	.short	0x0128


	//----- nvinfo : EIATTR_PARAM_CBANK
	.align		4
        /*0100*/ 	.byte	0x04, 0x0a
        /*0102*/ 	.short	(.L_1131 - .L_1130)
	.align		4
.L_1130:
        /*0104*/ 	.word	index@(.nv.constant0._ZN10layer_norm40ln_parallel_residual_bwd_finalize_kernelINS_22Kernel_traits_finalizeILj256E6__halfS2_S2_S2_fjLb0ELj1024ELj4ENS_18Kernel_traits_baseILj256ES2_S2_S2_S2_fjLj1024EEEEELb1EEEvNS_9BwdParamsE)
        /*0108*/ 	.short	0x0380
        /*010a*/ 	.short	0x0128


	//----- nvinfo : EIATTR_SW_WAR
	.align		4
.L_1131:
        /*010c*/ 	.byte	0x04, 0x36
        /*010e*/ 	.short	(.L_1133 - .L_1132)
.L_1132:
        /*0110*/ 	.word	0x00000008
.L_1133:


//--------------------- .nv.info._ZN10layer_norm31ln_parallel_residual_bwd_kernelINS_13Kernel_traitsI6__halfS2_S2_S2_fjLj256ELj1ELj4ELj1ELj16ENS_18Kernel_traits_baseILj256ES2_S2_S2_S2_fjLj128EEEEELb1ELb1ELb1EEEvNS_9BwdParamsE --------------------------
	.section	.nv.info._ZN10layer_norm31ln_parallel_residual_bwd_kernelINS_13Kernel_traitsI6__halfS2_S2_S2_fjLj256ELj1ELj4ELj1ELj16ENS_18Kernel_traits_baseILj256ES2_S2_S2_S2_fjLj128EEEEELb1ELb1ELb1EEEvNS_9BwdParamsE,"",@"SHT_CUDA_INFO"
	.sectionflags	@""
	.align	4


	//----- nvinfo : EIATTR_CUDA_API_VERSION
	.align		4
        /*0000*/ 	.byte	0x04, 0x37
        /*0002*/ 	.short	(.L_1135 - .L_1134)
.L_1134:
        /*0004*/ 	.word	0x00000082


	//----- nvinfo : EIATTR_KPARAM_INFO
	.align		4
.L_1135:
        /*0008*/ 	.byte	0x04, 0x17
        /*000a*/ 	.short	(.L_1137 - .L_1136)
.L_1136:
        /*000c*/ 	.word	0x00000000
        /*0010*/ 	.short	0x0000
        /*0012*/ 	.short	0x0000
        /*0014*/ 	.byte	0x00, 0xf0, 0xa1, 0x04


	//----- nvinfo : EIATTR_SPARSE_MMA_MASK
	.align		4
.L_1137:
        /*0018*/ 	.byte	0x03, 0x50
        /*001a*/ 	.short	0x0000


	//----- nvinfo : EIATTR_MAXREG_COUNT
	.align		4
        /*001c*/ 	.byte	0x03, 0x1b
        /*001e*/ 	.short	0x00ff


	//----- nvinfo : EIATTR_NUM_BARRIERS
	.align		4
        /*0020*/ 	.byte	0x02, 0x4c
        /*0022*/ 	.byte	0x01
	.zero		1


	//----- nvinfo : EIATTR_MERCURY_ISA_VERSION
	.align		4
        /*0024*/ 	.byte	0x03, 0x5f
        /*0026*/ 	.short	0x0101


	//----- nvinfo : EIATTR_COOP_GROUP_MASK_REGIDS
	.align		4
        /*0028*/ 	.byte	0x04, 0x29
        /*002a*/ 	.short	(.L_1139 - .L_1138)


	//   ....[0]....
.L_1138:
        /*002c*/ 	.word	0xffffffff


	//   ....[1]....
        /*0030*/ 	.word	0xffffffff


	//   ....[2]....
        /*0034*/ 	.word	0xffffffff


	//   ....[3]....
        /*0038*/ 	.word	0xffffffff


	//   ....[4]....
        /*003c*/ 	.word	0xffffffff


	//   ....[5]....
        /*0040*/ 	.word	0xffffffff


	//   ....[6]....
        /*0044*/ 	.word	0xffffffff


	//   ....[7]....
        /*0048*/ 	.word	0xffffffff


	//   ....[8]....
        /*004c*/ 	.word	0xffffffff


	//   ....[9]....
        /*0050*/ 	.word	0xffffffff


	//   ....[10]....
        /*0054*/ 	.word	0x05000053


	//   ....[11]....
        /*0058*/ 	.word	0x05000053


	//   ....[12]....
        /*005c*/ 	.word	0x05000053


	//   ....[13]....
        /*0060*/ 	.word	0x05000053


	//   ....[14]....
        /*0064*/ 	.word	0x05000053


	//   ....[15]....
        /*0068*/ 	.word	0x05000053


	//   ....[16]....
        /*006c*/ 	.word	0x05000053


	//   ....[17]....
        /*0070*/ 	.word	0x05000053


	//   ....[18]....
        /*0074*/ 	.word	0x05000053


	//   ....[19]....
        /*0078*/ 	.word	0x05000053


	//----- nvinfo : EIATTR_COOP_GROUP_INSTR_OFFSETS
	.align		4
.L_1139:
        /*007c*/ 	.byte	0x04, 0x28
        /*007e*/ 	.short	(.L_1141 - .L_1140)


	//   ....[0]....
.L_1140:
        /*0080*/ 	.word	0x00000b30


	//   ....[1]....
        /*0084*/ 	.word	0x00000b40


	//   ....[2]....
        /*0088*/ 	.word	0x00000b70


	//   ....[3]....
        /*008c*/ 	.word	0x00000b80


	//   ....[4]....
        /*0090*/ 	.word	0x00000bb0


	//   ....[5]....
        /*0094*/ 	.word	0x00000bc0


	//   ....[6]....
        /*0098*/ 	.word	0x00000bf0


	//   ....[7]....
        /*009c*/ 	.word	0x00000c00


	//   ....[8]....
        /*00a0*/ 	.word	0x00000c30


	//   ....[9]....
        /*00a4*/ 	.word	0x00000c40


	//   ....[10]....
        /*00a8*/ 	.word	0x00003400


	//   ....[11]....
        /*00ac*/ 	.word	0x00003490


	//   ....[12]....
        /*00b0*/ 	.word	0x00003500


	//   ....[13]....
        /*00b4*/ 	.word	0x00003560


	//   ....[14]....
        /*00b8*/ 	.word	0x000035d0


	//   ....[15]....
        /*00bc*/ 	.word	0x00003630


	//   ....[16]....
        /*00c0*/ 	.word	0x000036a0


	//   ....[17]....
        /*00c4*/ 	.word	0x00003700


	//   ....[18]....
        /*00c8*/ 	.word	0x00003770


	//   ....[19]....
        /*00cc*/ 	.word	0x000037d0


	//----- nvinfo : EIATTR_VRC_CTA_INIT_COUNT
	.align		4
.L_1141:
        /*00d0*/ 	.byte	0x02, 0x4a
	.zero		1
	.zero		1


	//----- nvinfo : EIATTR_EXIT_INSTR_OFFSETS
	.align		4
        /*00d4*/ 	.byte	0x04, 0x1c
        /*00d6*/ 	.short	(.L_1143 - .L_1142)


	//   ....[0]....
.L_1142:
        /*00d8*/ 	.word	0x00003390


	//----- nvinfo : EIATTR_MAX_THREADS
	.align		4
.L_1143:
        /*00dc*/ 	.byte	0x04, 0x05
        /*00de*/ 	.short	(.L_1145 - .L_1144)
.L_1144:
        /*00e0*/ 	.word	0x00000080
        /*00e4*/ 	.word	0x00000001
        /*00e8*/ 	.word	0x00000001


	//----- nvinfo : EIATTR_CRS_STACK_SIZE
	.align		4
.L_1145:
        /*00ec*/ 	.byte	0x04, 0x1e
        /*00ee*/ 	.short	(.L_1147 - .L_1146)
.L_1146:
        /*00f0*/ 	.word	0x00000000


	//----- nvinfo : EIATTR_CBANK_PARAM_SIZE
	.align		4
.L_1147:
        /*00f4*/ 	.byte	0x03, 0x19
        /*00f6*/ 	.short	0x0128


	//----- nvinfo : EIATTR_PARAM_CBANK
	.align		4
        /*00f8*/ 	.byte	0x04, 0x0a
        /*00fa*/ 	.short	(.L_1149 - .L_1148)
	.align		4
.L_1148:
        /*00fc*/ 	.word	index@(.nv.constant0._ZN10layer_norm31ln_parallel_residual_bwd_kernelINS_13Kernel_traitsI6__halfS2_S2_S2_fjLj256ELj1ELj4ELj1ELj16ENS_18Kernel_traits_baseILj256ES2_S2_S2_S2_fjLj128EEEEELb1ELb1ELb1EEEvNS_9BwdParamsE)
        /*0100*/ 	.short	0x0380
        /*0102*/ 	.short	0x0128


	//----- nvinfo : EIATTR_SW_WAR
	.align		4
.L_1149:
        /*0104*/ 	.byte	0x04, 0x36
        /*0106*/ 	.short	(.L_1151 - .L_1150)
.L_1150:
        /*0108*/ 	.word	0x00000008
.L_1151:


//--------------------- .nv.info._ZN10layer_norm31ln_parallel_residual_bwd_kernelINS_13Kernel_traitsIf13__nv_bfloat16S2_S2_fjLj256ELj1ELj4ELj1ELj16ENS_18Kernel_traits_baseILj256EfS2_S2_S2_fjLj128EEEEELb0ELb0ELb0EEEvNS_9BwdParamsE --------------------------
	.section	.nv.info._ZN10layer_norm31ln_parallel_residual_bwd_kernelINS_13Kernel_traitsIf13__nv_bfloat16S2_S2_fjLj256ELj1ELj4ELj1ELj16ENS_18Kernel_traits_baseILj256EfS2_S2_S2_fjLj128EEEEELb0ELb0ELb0EEEvNS_9BwdParamsE,"",@"SHT_CUDA_INFO"
	.sectionflags	@""
	.align	4


	//----- nvinfo : EIATTR_CUDA_API_VERSION
	.align		4
        /*0000*/ 	.byte	0x04, 0x37
        /*0002*/ 	.short	(.L_1153 - .L_1152)
.L_1152:
        /*0004*/ 	.word	0x00000082


	//----- nvinfo : EIATTR_KPARAM_INFO
	.align		4
.L_1153:
        /*0008*/ 	.byte	0x04, 0x17
        /*000a*/ 	.short	(.L_1155 - .L_1154)
.L_1154:
        /*000c*/ 	.word	0x00000000
        /*0010*/ 	.short	0x0000
        /*0012*/ 	.short	0x0000
        /*0014*/ 	.byte	0x00, 0xf0, 0xa1, 0x04


	//----- nvinfo : EIATTR_SPARSE_MMA_MASK
	.align		4
.L_1155:
        /*0018*/ 	.byte	0x03, 0x50
        /*001a*/ 	.short	0x0000


	//----- nvinfo : EIATTR_MAXREG_COUNT
	.align		4
        /*001c*/ 	.byte	0x03, 0x1b
        /*001e*/ 	.short	0x00ff


	//----- nvinfo : EIATTR_NUM_BARRIERS
	.align		4
        /*0020*/ 	.byte	0x02, 0x4c
        /*0022*/ 	.byte	0x01
	.zero		1


	//----- nvinfo : EIATTR_MERCURY_ISA_VERSION
	.align		4
        /*0024*/ 	.byte	0x03, 0x5f
        /*0026*/ 	.short	0x0101


	//----- nvinfo : EIATTR_COOP_GROUP_MASK_REGIDS
	.align		4
        /*0028*/ 	.byte	0x04, 0x29
        /*002a*/ 	.short	(.L_1157 - .L_1156)


	//   ....[0]....
.L_1156:
        /*002c*/ 	.word	0xffffffff


	//   ....[1]....
        /*0030*/ 	.word	0xffffffff


	//   ....[2]....
        /*0034*/ 	.word	0xffffffff


	//   ....[3]....
        /*0038*/ 	.word	0xffffffff


	//   ....[4]....
        /*003c*/ 	.word	0xffffffff


	//   ....[5]....
        /*0040*/ 	.word	0xffffffff


	//   ....[6]....
        /*0044*/ 	.word	0xffffffff


	//   ....[7]....
        /*0048*/ 	.word	0xffffffff


	//   ....[8]....
        /*004c*/ 	.word	0xffffffff


	//   ....[9]....
        /*0050*/ 	.word	0xffffffff


	//   ....[10]....
        /*0054*/ 	.word	0x05000044


	//   ....[11]....
        /*0058*/ 	.word	0x05000044


	//   ....[12]....
        /*005c*/ 	.word	0x05000044


	//   ....[13]....
        /*0060*/ 	.word	0x05000044


	//   ....[14]....
        /*0064*/ 	.word	0x05000044


	//   ....[15]....
        /*0068*/ 	.word	0x05000044


	//   ....[16]....
        /*006c*/ 	.word	0x05000044


	//   ....[17]....
        /*0070*/ 	.word	0x05000044


	//   ....[18]....
        /*0074*/ 	.word	0x05000044


	//   ....[19]....
        /*0078*/ 	.word	0x05000044


	//----- nvinfo : EIATTR_COOP_GROUP_INSTR_OFFSETS
	.align		4
.L_1157:
        /*007c*/ 	.byte	0x04, 0x28
        /*007e*/ 	.short	(.L_1159 - .L_1158)


	//   ....[0]....
.L_1158:
        /*0080*/ 	.word	0x00000c80


	//   ....[1]....
        /*0084*/ 	.word	0x00000c90


	//   ....[2]....
        /*0088*/ 	.word	0x00000cc0


	//   ....[3]....
        /*008c*/ 	.word	0x00000cd0


	//   ....[4]....
        /*0090*/ 	.word	0x00000d00


	//   ....[5]....
        /*0094*/ 	.word	0x00000d10


	//   ....[6]....
        /*0098*/ 	.word	0x00000d40


	//   ....[7]....
        /*009c*/ 	.word	0x00000d50


	//   ....[8]....
        /*00a0*/ 	.word	0x00000d80


	//   ....[9]....
        /*00a4*/ 	.word	0x00000d90


	//   ....[10]....
        /*00a8*/ 	.word	0x00002d60


	//   ....[11]....
        /*00ac*/ 	.word	0x00002df0


	//   ....[12]....
        /*00b0*/ 	.word	0x00002e50


	//   ....[13]....
        /*00b4*/ 	.word	0x00002eb0


	//   ....[14]....
        /*00b8*/ 	.word	0x00002f10


	//   ....[15]....
        /*00bc*/ 	.word	0x00002f70


	//   ....[16]....
        /*00c0*/ 	.word	0x00002fd0


	//   ....[17]....
        /*00c4*/ 	.word	0x00003030


	//   ....[18]....
        /*00c8*/ 	.word	0x00003090


	//   ....[19]....
        /*00cc*/ 	.word	0x000030f0


	//----- nvinfo : EIATTR_VRC_CTA_INIT_COUNT
	.align		4
.L_1159:
        /*00d0*/ 	.byte	0x02, 0x4a
	.zero		1
	.zero		1


	//----- nvinfo : EIATTR_EXIT_INSTR_OFFSETS
	.align		4
        /*00d4*/ 	.byte	0x04, 0x1c
        /*00d6*/ 	.short	(.L_1161 - .L_1160)


	//   ....[0]....
.L_1160:
        /*00d8*/ 	.word	0x00002c40


	//   ....[1]....
        /*00dc*/ 	.word	0x00002d00


	//----- nvinfo : EIATTR_MAX_THREADS
	.align		4
.L_1161:
        /*00e0*/ 	.byte	0x04, 0x05
        /*00e2*/ 	.short	(.L_1163 - .L_1162)
.L_1162:
        /*00e4*/ 	.word	0x00000080
        /*00e8*/ 	.word	0x00000001
        /*00ec*/ 	.word	0x00000001


	//----- nvinfo : EIATTR_CRS_STACK_SIZE
	.align		4
.L_1163:
        /*00f0*/ 	.byte	0x04, 0x1e
        /*00f2*/ 	.short	(.L_1165 - .L_1164)
.L_1164:
        /*00f4*/ 	.word	0x00000000


	//----- nvinfo : EIATTR_CBANK_PARAM_SIZE
	.align		4
.L_1165:
        /*00f8*/ 	.byte	0x03, 0x19
        /*00fa*/ 	.short	0x0128


	//----- nvinfo : EIATTR_PARAM_CBANK
	.align		4
        /*00fc*/ 	.byte	0x04, 0x0a
        /*00fe*/ 	.short	(.L_1167 - .L_1166)
	.align		4
.L_1166:
        /*0100*/ 	.word	index@(.nv.constant0._ZN10layer_norm31ln_parallel_residual_bwd_kernelINS_13Kernel_traitsIf13__nv_bfloat16S2_S2_fjLj256ELj1ELj4ELj1ELj16ENS_18Kernel_traits_baseILj256EfS2_S2_S2_fjLj128EEEEELb0ELb0ELb0EEEvNS_9BwdParamsE)
        /*0104*/ 	.short	0x0380
        /*0106*/ 	.short	0x0128


	//----- nvinfo : EIATTR_SW_WAR
	.align		4
.L_1167:
        /*0108*/ 	.byte	0x04, 0x36
        /*010a*/ 	.short	(.L_1169 - .L_1168)
.L_1168:
        /*010c*/ 	.word	0x00000008
.L_1169:


//--------------------- .nv.info._ZN10layer_norm31ln_parallel_residual_bwd_kernelINS_13Kernel_traitsIf13__nv_bfloat16S2_S2_fjLj256ELj1ELj4ELj1ELj16ENS_18Kernel_traits_baseILj256EfS2_S2_S2_fjLj128EEEEELb0ELb0ELb1EEEvNS_9BwdParamsE --------------------------
	.section	.nv.info._ZN10layer_norm31ln_parallel_residual_bwd_kernelINS_13Kernel_traitsIf13__nv_bfloat16S2_S2_fjLj256ELj1ELj4ELj1ELj16ENS_18Kernel_traits_baseILj256EfS2_S2_S2_fjLj128EEEEELb0ELb0ELb1EEEvNS_9BwdParamsE,"",@"SHT_CUDA_INFO"
	.sectionflags	@""
	.align	4


	//----- nvinfo : EIATTR_CUDA_API_VERSION
	.align		4
        /*0000*/ 	.byte	0x04, 0x37
        /*0002*/ 	.short	(.L_1171 - .L_1170)
.L_1170:
        /*0004*/ 	.word	0x00000082


	//----- nvinfo : EIATTR_KPARAM_INFO
	.align		4
.L_1171:
        /*0008*/ 	.byte	0x04, 0x17
        /*000a*/ 	.short	(.L_1173 - .L_1172)
.L_1172:
        /*000c*/ 	.word	0x00000000
        /*0010*/ 	.short	0x0000
        /*0012*/ 	.short	0x0000
        /*0014*/ 	.byte	0x00, 0xf0, 0xa1, 0x04


	//----- nvinfo : EIATTR_SPARSE_MMA_MASK
	.align		4
.L_1173:
        /*0018*/ 	.byte	0x03, 0x50
        /*001a*/ 	.short	0x0000


	//----- nvinfo : EIATTR_MAXREG_COUNT
	.align		4
        /*001c*/ 	.byte	0x03, 0x1b
        /*001e*/ 	.short	0x00ff


	//----- nvinfo : EIATTR_NUM_BARRIERS
	.align		4
        /*0020*/ 	.byte	0x02, 0x4c
        /*0022*/ 	.byte	0x01
	.zero		1


	//----- nvinfo : EIATTR_MERCURY_ISA_VERSION
	.align		4
        /*0024*/ 	.byte	0x03, 0x5f
        /*0026*/ 	.short	0x0101


	//----- nvinfo : EIATTR_COOP_GROUP_MASK_REGIDS
	.align		4
        /*0028*/ 	.byte	0x04, 0x29
        /*002a*/ 	.short	(.L_1175 - .L_1174)


	//   ....[0]....
.L_1174:
        /*002c*/ 	.word	0xffffffff


	//   ....[1]....
        /*0030*/ 	.word	0xffffffff


	//   ....[2]....
        /*0034*/ 	.word	0xffffffff


	//   ....[3]....
        /*0038*/ 	.word	0xffffffff


	//   ....[4]....
        /*003c*/ 	.word	0xffffffff


	//   ....[5]....
        /*0040*/ 	.word	0xffffffff


	//   ....[6]....
        /*0044*/ 	.word	0xffffffff


	//   ....[7]....
        /*0048*/ 	.word	0xffffffff


	//   ....[8]....
        /*004c*/ 	.word	0xffffffff


	//   ....[9]....
        /*0050*/ 	.word	0xffffffff


	//   ....[10]....
        /*0054*/ 	.word	0x05000057


	//   ....[11]....
        /*0058*/ 	.word	0x05000057


	//   ....[12]....
        /*005c*/ 	.word	0x05000057


	//   ....[13]....
        /*0060*/ 	.word	0x05000057


	//   ....[14]....
        /*0064*/ 	.word	0x05000057


	//   ....[15]....
        /*0068*/ 	.word	0x05000057


	//   ....[16]....
        /*006c*/ 	.word	0x05000057


	//   ....[17]....
        /*0070*/ 	.word	0x05000057


	//   ....[18]....
        /*0074*/ 	.word	0x05000057


	//   ....[19]....
        /*0078*/ 	.word	0x05000057


	//----- nvinfo : EIATTR_COOP_GROUP_INSTR_OFFSETS
	.align		4
.L_1175:
        /*007c*/ 	.byte	0x04, 0x28
        /*007e*/ 	.short	(.L_1177 - .L_1176)


	//   ....[0]....
.L_1176:
        /*0080*/ 	.word	0x00000cf0


	//   ....[1]....
        /*0084*/ 	.word	0x00000d00


	//   ....[2]....
        /*0088*/ 	.word	0x00000d30


	//   ....[3]....
        /*008c*/ 	.word	0x00000d40


	//   ....[4]....
        /*0090*/ 	.word	0x00000d70


	//   ....[5]....
        /*0094*/ 	.word	0x00000d80


	//   ....[6]....
        /*0098*/ 	.word	0x00000db0


	//   ....[7]....
        /*009c*/ 	.word	0x00000dc0


	//   ....[8]....
        /*00a0*/ 	.word	0x00000df0


	//   ....[9]....
        /*00a4*/ 	.word	0x00000e00


	//   ....[10]....
        /*00a8*/ 	.word	0x00002d70


	//   ....[11]....
        /*00ac*/ 	.word	0x00002e00


	//   ....[12]....
        /*00b0*/ 	.word	0x00002e60


	//   ....[13]....
        /*00b4*/ 	.word	0x00002ec0


	//   ....[14]....
        /*00b8*/ 	.word	0x00002f20


	//   ....[15]....
        /*00bc*/ 	.word	0x00002f80


	//   ....[16]....
        /*00c0*/ 	.word	0x00002fe0


	//   ....[17]....
        /*00c4*/ 	.word	0x00003040


	//   ....[18]....
        /*00c8*/ 	.word	0x000030a0


	//   ....[19]....
        /*00cc*/ 	.word	0x00003100


	//----- nvinfo : EIATTR_VRC_CTA_INIT_COUNT
	.align		4
.L_1177:
        /*00d0*/ 	.byte	0x02, 0x4a
	.zero		1
	.zero		1


	//----- nvinfo : EIATTR_EXIT_INSTR_OFFSETS
	.align		4
        /*00d4*/ 	.byte	0x04, 0x1c
        /*00d6*/ 	.short	(.L_1179 - .L_1178)


	//   ....[0]....
.L_1178:
        /*00d8*/ 	.word	0x00002d10


	//----- nvinfo : EIATTR_MAX_THREADS
	.align		4
.L_1179:
        /*00dc*/ 	.byte	0x04, 0x05
        /*00de*/ 	.short	(.L_1181 - .L_1180)
.L_1180:
        /*00e0*/ 	.word	0x00000080
        /*00e4*/ 	.word	0x00000001
        /*00e8*/ 	.word	0x00000001


	//----- nvinfo : EIATTR_CRS_STACK_SIZE
	.align		4
.L_1181:
        /*00ec*/ 	.byte	0x04, 0x1e
        /*00ee*/ 	.short	(.L_1183 - .L_1182)
.L_1182:
        /*00f0*/ 	.word	0x00000000


	//----- nvinfo : EIATTR_CBANK_PARAM_SIZE
	.align		4
.L_1183:
        /*00f4*/ 	.byte	0x03, 0x19
        /*00f6*/ 	.short	0x0128


	//----- nvinfo : EIATTR_PARAM_CBANK
	.align		4
        /*00f8*/ 	.byte	0x04, 0x0a
        /*00fa*/ 	.short	(.L_1185 - .L_1184)
	.align		4
.L_1184:
        /*00fc*/ 	.word	index@(.nv.constant0._ZN10layer_norm31ln_parallel_residual_bwd_kernelINS_13Kernel_traitsIf13__nv_bfloat16S2_S2_fjLj256ELj1ELj4ELj1ELj16ENS_18Kernel_traits_baseILj256EfS2_S2_S2_fjLj128EEEEELb0ELb0ELb1EEEvNS_9BwdParamsE)
        /*0100*/ 	.short	0x0380
        /*0102*/ 	.short	0x0128


	//----- nvinfo : EIATTR_SW_WAR
	.align		4
.L_1185:
        /*0104*/ 	.byte	0x04, 0x36
        /*0106*/ 	.short	(.L_1187 - .L_1186)
.L_1186:
        /*0108*/ 	.word	0x00000008
.L_1187:


//--------------------- .nv.info._ZN10layer_norm31ln_parallel_residual_bwd_kernelINS_13Kernel_traitsIf13__nv_bfloat16S2_S2_fjLj256ELj1ELj4ELj1ELj16ENS_18Kernel_traits_baseILj256EfS2_S2_S2_fjLj128EEEEELb0ELb1ELb0EEEvNS_9BwdParamsE --------------------------
	.section	.nv.info._ZN10layer_norm31ln_parallel_residual_bwd_kernelINS_13Kernel_traitsIf13__nv_bfloat16S2_S2_fjLj256ELj1ELj4ELj1ELj16ENS_18Kernel_traits_baseILj256EfS2_S2_S2_fjLj128EEEEELb0ELb1ELb0EEEvNS_9BwdParamsE,"",@"SHT_CUDA_INFO"
	.sectionflags	@""
	.align	4


	//----- nvinfo : EIATTR_CUDA_API_VERSION
	.align		4
        /*0000*/ 	.byte	0x04, 0x37
        /*0002*/ 	.short	(.L_1189 - .L_1188)
.L_1188:
        /*0004*/ 	.word	0x00000082


	//----- nvinfo : EIATTR_KPARAM_INFO
	.align		4
.L_1189:
        /*0008*/ 	.byte	0x04, 0x17
        /*000a*/ 	.short	(.L_1191 - .L_1190)
.L_1190:
        /*000c*/ 	.word	0x00000000
        /*0010*/ 	.short	0x0000
        /*0012*/ 	.short	0x0000
        /*0014*/ 	.byte	0x00, 0xf0, 0xa1, 0x04


	//----- nvinfo : EIATTR_SPARSE_MMA_MASK
	.align		4
.L_1191:
        /*0018*/ 	.byte	0x03, 0x50
        /*001a*/ 	.short	0x0000


	//----- nvinfo : EIATTR_MAXREG_COUNT
	.align		4
        /*001c*/ 	.byte	0x03, 0x1b
        /*001e*/ 	.short	0x00ff


	//----- nvinfo : EIATTR_NUM_BARRIERS
	.align		4
        /*0020*/ 	.byte	0x02, 0x4c
        /*0022*/ 	.byte	0x01
	.zero		1


	//----- nvinfo : EIATTR_MERCURY_ISA_VERSION
	.align		4
        /*0024*/ 	.byte	0x03, 0x5f
        /*0026*/ 	.short	0x0101


	//----- nvinfo : EIATTR_COOP_GROUP_MASK_REGIDS
	.align		4
        /*0028*/ 	.byte	0x04, 0x29
        /*002a*/ 	.short	(.L_1193 - .L_1192)


	//   ....[0]....
.L_1192:
        /*002c*/ 	.word	0xffffffff


	//   ....[1]....
        /*0030*/ 	.word	0xffffffff


	//   ....[2]....
        /*0034*/ 	.word	0xffffffff


	//   ....[3]....
        /*0038*/ 	.word	0xffffffff


	//   ....[4]....
        /*003c*/ 	.word	0xffffffff


	//   ....[5]....
        /*0040*/ 	.word	0xffffffff


	//   ....[6]....
        /*0044*/ 	.word	0xffffffff


	//   ....[7]....
        /*0048*/ 	.word	0xffffffff


	//   ....[8]....
        /*004c*/ 	.word	0xffffffff


	//   ....[9]....
        /*0050*/ 	.word	0xffffffff


	//   ....[10]....
        /*0054*/ 	.word	0x05000024


	//   ....[11]....
        /*0058*/ 	.word	0x05000024


	//   ....[12]....
        /*005c*/ 	.word	0x05000024


	//   ....[13]....
        /*0060*/ 	.word	0x05000024


	//   ....[14]....
        /*0064*/ 	.word	0x05000024


	//   ....[15]....
        /*0068*/ 	.word	0x05000024


	//   ....[16]....
        /*006c*/ 	.word	0x05000024


	//   ....[17]....
        /*0070*/ 	.word	0x05000024


	//   ....[18]....
        /*0074*/ 	.word	0x05000024


	//   ....[19]....
        /*0078*/ 	.word	0x05000024


	//----- nvinfo : EIATTR_COOP_GROUP_INSTR_OFFSETS
	.align		4
.L_1193:
        /*007c*/ 	.byte	0x04, 0x28
        /*007e*/ 	.short	(.L_1195 - .L_1194)


	//   ....[0]....
.L_1194:
        /*0080*/ 	.word	0x00000960


	//   ....[1]....
        /*0084*/ 	.word	0x00000970


	//   ....[2]....
        /*0088*/ 	.word	0x000009a0


	//   ....[3]....
        /*008c*/ 	.word	0x000009b0


	//   ....[4]....
        /*0090*/ 	.word	0x000009e0


	//   ....[5]....
        /*0094*/ 	.word	0x000009f0


	//   ....[6]....
        /*0098*/ 	.word	0x00000a20


	//   ....[7]....
        /*009c*/ 	.word	0x00000a30


	//   ....[8]....
        /*00a0*/ 	.word	0x00000a60


	//   ....[9]....
        /*00a4*/ 	.word	0x00000a70


	//   ....[10]....
        /*00a8*/ 	.word	0x00002640


	//   ....[11]....
        /*00ac*/ 	.word	0x000026d0


	//   ....[12]....
        /*00b0*/ 	.word	0x00002730


	//   ....[13]....
        /*00b4*/ 	.word	0x00002790


	//   ....[14]....
        /*00b8*/ 	.word	0x000027f0


	//   ....[15]....
        /*00bc*/ 	.word	0x00002850


	//   ....[16]....
        /*00c0*/ 	.word	0x000028b0


	//   ....[17]....
        /*00c4*/ 	.word	0x00002910


	//   ....[18]....
        /*00c8*/ 	.word	0x00002970


	//   ....[19]....
        /*00cc*/ 	.word	0x000029d0


	//----- nvinfo : EIATTR_VRC_CTA_INIT_COUNT
	.align		4
.L_1195:
        /*00d0*/ 	.byte	0x02, 0x4a
	.zero		1
	.zero		1


	//----- nvinfo : EIATTR_EXIT_INSTR_OFFSETS
	.align		4
        /*00d4*/ 	.byte	0x04, 0x1c
        /*00d6*/ 	.short	(.L_1197 - .L_1196)


	//   ....[0]....
.L_1196:
        /*00d8*/ 	.word	0x000025b0


	//   ....[1]....
        /*00dc*/ 	.word	0x000025e0


	//----- nvinfo : EIATTR_MAX_THREADS
	.align		4
.L_1197:
        /*00e0*/ 	.byte	0x04, 0x05
        /*00e2*/ 	.short	(.L_1199 - .L_1198)
.L_1198:
        /*00e4*/ 	.word	0x00000080
        /*00e8*/ 	.word	0x00000001
        /*00ec*/ 	.word	0x00000001


	//----- nvinfo : EIATTR_CRS_STACK_SIZE
	.align		4
.L_1199:
        /*00f0*/ 	.byte	0x04, 0x1e
        /*00f2*/ 	.short	(.L_1201 - .L_1200)
.L_1200:
        /*00f4*/ 	.word	0x00000000


	//----- nvinfo : EIATTR_CBANK_PARAM_SIZE
	.align		4
.L_1201:
        /*00f8*/ 	.byte	0x03, 0x19
        /*00fa*/ 	.short	0x0128


	//----- nvinfo : EIATTR_PARAM_CBANK
	.align		4
        /*00fc*/ 	.byte	0x04, 0x0a
        /*00fe*/ 	.short	(.L_1203 - .L_1202)
	.align		4
.L_1202:
        /*0100*/ 	.word	index@(.nv.constant0._ZN10layer_norm31ln_parallel_residual_bwd_kernelINS_13Kernel_traitsIf13__nv_bfloat16S2_S2_fjLj256ELj1ELj4ELj1ELj16ENS_18Kernel_traits_baseILj256EfS2_S2_S2_fjLj128EEEEELb0ELb1ELb0EEEvNS_9BwdParamsE)
        /*0104*/ 	.short	0x0380
        /*0106*/ 	.short	0x0128


	//----- nvinfo : EIATTR_SW_WAR
	.align		4
.L_1203:
        /*0108*/ 	.byte	0x04, 0x36
        /*010a*/ 	.short	(.L_1205 - .L_1204)
.L_1204:
        /*010c*/ 	.word	0x00000008
.L_1205:


//--------------------- .nv.info._ZN10layer_norm31ln_parallel_residual_bwd_kernelINS_13Kernel_traitsIf13__nv_bfloat16S2_S2_fjLj256ELj1ELj4ELj1ELj16ENS_18Kernel_traits_baseILj256EfS2_S2_S2_fjLj128EEEEELb0ELb1ELb1EEEvNS_9BwdParamsE --------------------------
	.section	.nv.info._ZN10layer_norm31ln_parallel_residual_bwd_kernelINS_13Kernel_traitsIf13__nv_bfloat16S2_S2_fjLj256ELj1ELj4ELj1ELj16ENS_18Kernel_traits_baseILj256EfS2_S2_S2_fjLj128EEEEELb0ELb1ELb1EEEvNS_9BwdParamsE,"",@"SHT_CUDA_INFO"
	.sectionflags	@""
	.align	4


	//----- nvinfo : EIATTR_CUDA_API_VERSION
	.align		4
        /*0000*/ 	.byte	0x04, 0x37
        /*0002*/ 	.short	(.L_1207 - .L_1206)
.L_1206:
        /*0004*/ 	.word	0x00000082


	//----- nvinfo : EIATTR_KPARAM_INFO
	.align		4
.L_1207:
        /*0008*/ 	.byte	0x04, 0x17
        /*000a*/ 	.short	(.L_1209 - .L_1208)
.L_1208:
        /*000c*/ 	.word	0x00000000
        /*0010*/ 	.short	0x0000
        /*0012*/ 	.short	0x0000
        /*0014*/ 	.byte	0x00, 0xf0, 0xa1, 0x04


	//----- nvinfo : EIATTR_SPARSE_MMA_MASK
	.align		4
.L_1209:
        /*0018*/ 	.byte	0x03, 0x50
        /*001a*/ 	.short	0x0000


	//----- nvinfo : EIATTR_MAXREG_COUNT
	.align		4
        /*001c*/ 	.byte	0x03, 0x1b
        /*001e*/ 	.short	0x00ff


	//----- nvinfo : EIATTR_NUM_BARRIERS
	.align		4
        /*0020*/ 	.byte	0x02, 0x4c
        /*0022*/ 	.byte	0x01
	.zero		1


	//----- nvinfo : EIATTR_MERCURY_ISA_VERSION
	.align		4
        /*0024*/ 	.byte	0x03, 0x5f
        /*0026*/ 	.short	0x0101


	//----- nvinfo : EIATTR_COOP_GROUP_MASK_REGIDS
	.align		4
        /*0028*/ 	.byte	0x04, 0x29
        /*002a*/ 	.short	(.L_1211 - .L_1210)


	//   ....[0]....
.L_1210:
        /*002c*/ 	.word	0xffffffff


	//   ....[1]....
        /*0030*/ 	.word	0xffffffff


	//   ....[2]....
        /*0034*/ 	.word	0xffffffff


	//   ....[3]....
        /*0038*/ 	.word	0xffffffff


	//   ....[4]....
        /*003c*/ 	.word	0xffffffff


	//   ....[5]....
        /*0040*/ 	.word	0xffffffff


	//   ....[6]....
        /*0044*/ 	.word	0xffffffff


	//   ....[7]....
        /*0048*/ 	.word	0xffffffff


	//   ....[8]....
        /*004c*/ 	.word	0xffffffff


	//   ....[9]....
        /*0050*/ 	.word	0xffffffff


	//   ....[10]....
        /*0054*/ 	.word	0x0500003b


	//   ....[11]....
        /*0058*/ 	.word	0x0500003b


	//   ....[12]....
        /*005c*/ 	.word	0x0500003b


	//   ....[13]....
        /*0060*/ 	.word	0x0500003b


	//   ....[14]....
        /*0064*/ 	.word	0x0500003b


	//   ....[15]....
        /*0068*/ 	.word	0x0500003b


	//   ....[16]....
        /*006c*/ 	.word	0x0500003b


	//   ....[17]....
        /*0070*/ 	.word	0x0500003b


	//   ....[18]....
        /*0074*/ 	.word	0x0500003b


	//   ....[19]....
        /*0078*/ 	.word	0x0500003b


	//----- nvinfo : EIATTR_COOP_GROUP_INSTR_OFFSETS
	.align		4
.L_1211:
        /*007c*/ 	.byte	0x04, 0x28
        /*007e*/ 	.short	(.L_1213 - .L_1212)


	//   ....[0]....
.L_1212:
        /*0080*/ 	.word	0x00000940


	//   ....[1]....
        /*0084*/ 	.word	0x00000960


	//   ....[2]....
        /*0088*/ 	.word	0x00000970


	//   ....[3]....
        /*008c*/ 	.word	0x000009a0


	//   ....[4]....
        /*0090*/ 	.word	0x000009c0


	//   ....[5]....
        /*0094*/ 	.word	0x000009e0


	//   ....[6]....
        /*0098*/ 	.word	0x00000a00


	//   ....[7]....
        /*009c*/ 	.word	0x00000a10


	//   ....[8]....
        /*00a0*/ 	.word	0x00000a40


	//   ....[9]....
        /*00a4*/ 	.word	0x00000a50


	//   ....[10]....
        /*00a8*/ 	.word	0x000025b0


	//   ....[11]....
        /*00ac*/ 	.word	0x00002650


	//   ....[12]....
        /*00b0*/ 	.word	0x000026b0


	//   ....[13]....
        /*00b4*/ 	.word	0x00002710


	//   ....[14]....
        /*00b8*/ 	.word	0x00002780


	//   ....[15]....
        /*00bc*/ 	.word	0x000027e0


	//   ....[16]....
        /*00c0*/ 	.word	0x00002850


	//   ....[17]....
        /*00c4*/ 	.word	0x000028b0


	//   ....[18]....
        /*00c8*/ 	.word	0x00002920


	//   ....[19]....
        /*00cc*/ 	.word	0x00002980


	//----- nvinfo : EIATTR_VRC_CTA_INIT_COUNT
	.align		4
.L_1213:
        /*00d0*/ 	.byte	0x02, 0x4a
	.zero		1
	.zero		1


	//----- nvinfo : EIATTR_EXIT_INSTR_OFFSETS
	.align		4
        /*00d4*/ 	.byte	0x04, 0x1c
        /*00d6*/ 	.short	(.L_1215 - .L_1214)


	//   ....[0]....
.L_1214:
        /*00d8*/ 	.word	0x00002550


	//----- nvinfo : EIATTR_MAX_THREADS
	.align		4
.L_1215:
        /*00dc*/ 	.byte	0x04, 0x05
        /*00de*/ 	.short	(.L_1217 - .L_1216)
.L_1216:
        /*00e0*/ 	.word	0x00000080
        /*00e4*/ 	.word	0x00000001
        /*00e8*/ 	.word	0x00000001


	//----- nvinfo : EIATTR_CRS_STACK_SIZE
	.align		4
.L_1217:
        /*00ec*/ 	.byte	0x04, 0x1e
        /*00ee*/ 	.short	(.L_1219 - .L_1218)
.L_1218:
        /*00f0*/ 	.word	0x00000000


	//----- nvinfo : EIATTR_CBANK_PARAM_SIZE
	.align		4
.L_1219:
        /*00f4*/ 	.byte	0x03, 0x19
        /*00f6*/ 	.short	0x0128


	//----- nvinfo : EIATTR_PARAM_CBANK
	.align		4
        /*00f8*/ 	.byte	0x04, 0x0a
        /*00fa*/ 	.short	(.L_1221 - .L_1220)
	.align		4
.L_1220:
        /*00fc*/ 	.word	index@(.nv.constant0._ZN10layer_norm31ln_parallel_residual_bwd_kernelINS_13Kernel_traitsIf13__nv_bfloat16S2_S2_fjLj256ELj1ELj4ELj1ELj16ENS_18Kernel_traits_baseILj256EfS2_S2_S2_fjLj128EEEEELb0ELb1ELb1EEEvNS_9BwdParamsE)
        /*0100*/ 	.short	0x0380
        /*0102*/ 	.short	0x0128


	//----- nvinfo : EIATTR_SW_WAR
	.align		4
.L_1221:
        /*0104*/ 	.byte	0x04, 0x36
        /*0106*/ 	.short	(.L_1223 - .L_1222)
.L_1222:
        /*0108*/ 	.word	0x00000008
.L_1223:


//--------------------- .nv.info._ZN10layer_norm31ln_parallel_residual_bwd_kernelINS_13Kernel_traitsIf13__nv_bfloat16S2_S2_fjLj256ELj1ELj4ELj1ELj16ENS_18Kernel_traits_baseILj256EfS2_S2_S2_fjLj128EEEEELb1ELb0ELb0EEEvNS_9BwdParamsE --------------------------
	.section	.nv.info._ZN10layer_norm31ln_parallel_residual_bwd_kernelINS_13Kernel_traitsIf13__nv_bfloat16S2_S2_fjLj256ELj1ELj4ELj1ELj16ENS_18Kernel_traits_baseILj256EfS2_S2_S2_fjLj128EEEEELb1ELb0ELb0EEEvNS_9BwdParamsE,"",@"SHT_CUDA_INFO"
	.sectionflags	@""
	.align	4


	//----- nvinfo : EIATTR_CUDA_API_VERSION
	.align		4
        /*0000*/ 	.byte	0x04, 0x37
        /*0002*/ 	.short	(.L_1225 - .L_1224)
.L_1224:
        /*0004*/ 	.word	0x00000082


	//----- nvinfo : EIATTR_KPARAM_INFO
	.align		4
.L_1225:
        /*0008*/ 	.byte	0x04, 0x17
        /*000a*/ 	.short	(.L_1227 - .L_1226)
.L_1226:
        /*000c*/ 	.word	0x00000000
        /*0010*/ 	.short	0x0000
        /*0012*/ 	.short	0x0000
        /*0014*/ 	.byte	0x00, 0xf0, 0xa1, 0x04


	//----- nvinfo : EIATTR_SPARSE_MMA_MASK
	.align		4
.L_1227:
        /*0018*/ 	.byte	0x03, 0x50
        /*001a*/ 	.short	0x0000


	//----- nvinfo : EIATTR_MAXREG_COUNT
	.align		4
        /*001c*/ 	.byte	0x03, 0x1b
        /*001e*/ 	.short	0x00ff


	//----- nvinfo : EIATTR_NUM_BARRIERS
	.align		4
        /*0020*/ 	.byte	0x02, 0x4c
        /*0022*/ 	.byte	0x01
	.zero		1


	//----- nvinfo : EIATTR_MERCURY_ISA_VERSION
	.align		4
        /*0024*/ 	.byte	0x03, 0x5f
        /*0026*/ 	.short	0x0101


	//----- nvinfo : EIATTR_COOP_GROUP_MASK_REGIDS
	.align		4
        /*0028*/ 	.byte	0x04, 0x29
        /*002a*/ 	.short	(.L_1229 - .L_1228)


	//   ....[0]....
.L_1228:
        /*002c*/ 	.word	0xffffffff


	//   ....[1]....
        /*0030*/ 	.word	0xffffffff


	//   ....[2]....
        /*0034*/ 	.word	0xffffffff


	//   ....[3]....
        /*0038*/ 	.word	0xffffffff


	//   ....[4]....
        /*003c*/ 	.word	0xffffffff


	//   ....[5]....
        /*0040*/ 	.word	0xffffffff


	//   ....[6]....
        /*0044*/ 	.word	0xffffffff


	//   ....[7]....
        /*0048*/ 	.word	0xffffffff


	//   ....[8]....
        /*004c*/ 	.word	0xffffffff


	//   ....[9]....
        /*0050*/ 	.word	0xffffffff


	//   ....[10]....
        /*0054*/ 	.word	0x05000048


	//   ....[11]....
        /*0058*/ 	.word	0x05000048


	//   ....[12]....
        /*005c*/ 	.word	0x05000048


	//   ....[13]....
        /*0060*/ 	.word	0x05000048


	//   ....[14]....
        /*0064*/ 	.word	0x05000048


	//   ....[15]....
        /*0068*/ 	.word	0x05000048


	//   ....[16]....
        /*006c*/ 	.word	0x05000048


	//   ....[17]....
        /*0070*/ 	.word	0x05000048


	//   ....[18]....
        /*0074*/ 	.word	0x05000048


	//   ....[19]....
        /*0078*/ 	.word	0x05000048


	//----- nvinfo : EIATTR_COOP_GROUP_INSTR_OFFSETS
	.align		4
.L_1229:
        /*007c*/ 	.byte	0x04, 0x28
        /*007e*/ 	.short	(.L_1231 - .L_1230)


	//   ....[0]....
.L_1230:
        /*0080*/ 	.word	0x00000ed0


	//   ....[1]....
        /*0084*/ 	.word	0x00000ee0


	//   ....[2]....
        /*0088*/ 	.word	0x00000f10


	//   ....[3]....
        /*008c*/ 	.word	0x00000f20


	//   ....[4]....
        /*0090*/ 	.word	0x00000f50


	//   ....[5]....
        /*0094*/ 	.word	0x00000f60


	//   ....[6]....
        /*0098*/ 	.word	0x00000f90


	//   ....[7]....
        /*009c*/ 	.word	0x00000fa0


	//   ....[8]....
        /*00a0*/ 	.word	0x00000fd0


	//   ....[9]....
        /*00a4*/ 	.word	0x00000fe0


	//   ....[10]....
        /*00a8*/ 	.word	0x00003cd0


	//   ....[11]....
        /*00ac*/ 	.word	0x00003d60


	//   ....[12]....
        /*00b0*/ 	.word	0x00003dd0


	//   ....[13]....
        /*00b4*/ 	.word	0x00003e30


	//   ....[14]....
        /*00b8*/ 	.word	0x00003ea0


	//   ....[15]....
        /*00bc*/ 	.word	0x00003f00


	//   ....[16]....
        /*00c0*/ 	.word	0x00003f70


	//   ....[17]....
        /*00c4*/ 	.word	0x00003fd0


	//   ....[18]....
        /*00c8*/ 	.word	0x00004040


	//   ....[19]....
        /*00cc*/ 	.word	0x000040a0


	//----- nvinfo : EIATTR_VRC_CTA_INIT_COUNT
	.align		4
.L_1231:
        /*00d0*/ 	.byte	0x02, 0x4a
	.zero		1
	.zero		1


	//----- nvinfo : EIATTR_EXIT_INSTR_OFFSETS
	.align		4
        /*00d4*/ 	.byte	0x04, 0x1c
        /*00d6*/ 	.short	(.L_1233 - .L_1232)


	//   ....[0]....
.L_1232:
        /*00d8*/ 	.word	0x00003ba0


	//   ....[1]....
        /*00dc*/ 	.word	0x00003c60


	//----- nvinfo : EIATTR_MAX_THREADS
	.align		4
.L_1233:
        /*00e0*/ 	.byte	0x04, 0x05
        /*00e2*/ 	.short	(.L_1235 - .L_1234)
.L_1234:
        /*00e4*/ 	.word	0x00000080
        /*00e8*/ 	.word	0x00000001
        /*00ec*/ 	.word	0x00000001


	//----- nvinfo : EIATTR_CRS_STACK_SIZE
	.align		4
.L_1235:
        /*00f0*/ 	.byte	0x04, 0x1e
        /*00f2*/ 	.short	(.L_1237 - .L_1236)
.L_1236:
        /*00f4*/ 	.word	0x00000000


	//----- nvinfo : EIATTR_CBANK_PARAM_SIZE
	.align		4
.L_1237:
        /*00f8*/ 	.byte	0x03, 0x19
        /*00fa*/ 	.short	0x0128


	//----- nvinfo : EIATTR_PARAM_CBANK
	.align		4
        /*00fc*/ 	.byte	0x04, 0x0a
        /*00fe*/ 	.short	(.L_1239 - .L_1238)
	.align		4
.L_1238:
        /*0100*/ 	.word	index@(.nv.constant0._ZN10layer_norm31ln_parallel_residual_bwd_kernelINS_13Kernel_traitsIf13__nv_bfloat16S2_S2_fjLj256ELj1ELj4ELj1ELj16ENS_18Kernel_traits_baseILj256EfS2_S2_S2_fjLj128EEEEELb1ELb0ELb0EEEvNS_9BwdParamsE)
        /*0104*/ 	.short	0x0380
        /*0106*/ 	.short	0x0128


	//----- nvinfo : EIATTR_SW_WAR
	.align		4
.L_1239:
        /*0108*/ 	.byte	0x04, 0x36
        /*010a*/ 	.short	(.L_1241 - .L_1240)
.L_1240:
        /*010c*/ 	.word	0x00000008
.L_1241:


//--------------------- .nv.info._ZN10layer_norm31ln_parallel_residual_bwd_kernelINS_13Kernel_traitsIf13__nv_bfloat16S2_S2_fjLj256ELj1ELj4ELj1ELj16ENS_18Kernel_traits_baseILj256EfS2_S2_S2_fjLj128EEEEELb1ELb0ELb1EEEvNS_9BwdParamsE --------------------------
	.section	.nv.info._ZN10layer_norm31ln_parallel_residual_bwd_kernelINS_13Kernel_traitsIf13__nv_bfloat16S2_S2_fjLj256ELj1ELj4ELj1ELj16ENS_18Kernel_traits_baseILj256EfS2_S2_S2_fjLj128EEEEELb1ELb0ELb1EEEvNS_9BwdParamsE,"",@"SHT_CUDA_INFO"
	.sectionflags	@""
	.align	4


	//----- nvinfo : EIATTR_CUDA_API_VERSION
	.align		4
        /*0000*/ 	.byte	0x04, 0x37
        /*0002*/ 	.short	(.L_1243 - .L_1242)
.L_1242:
        /*0004*/ 	.word	0x00000082


	//----- nvinfo : EIATTR_KPARAM_INFO
	.align		4
.L_1243:
        /*0008*/ 	.byte	0x04, 0x17
        /*000a*/ 	.short	(.L_1245 - .L_1244)
.L_1244:
        /*000c*/ 	.word	0x00000000
        /*0010*/ 	.short	0x0000
        /*0012*/ 	.short	0x0000
        /*0014*/ 	.byte	0x00, 0xf0, 0xa1, 0x04


	//----- nvinfo : EIATTR_SPARSE_MMA_MASK
	.align		4
.L_1245:
        /*0018*/ 	.byte	0x03, 0x50
        /*001a*/ 	.short	0x0000


	//----- nvinfo : EIATTR_MAXREG_COUNT
	.align		4
        /*001c*/ 	.byte	0x03, 0x1b
        /*001e*/ 	.short	0x00ff


	//----- nvinfo : EIATTR_NUM_BARRIERS
	.align		4
        /*0020*/ 	.byte	0x02, 0x4c
        /*0022*/ 	.byte	0x01
	.zero		1


	//----- nvinfo : EIATTR_MERCURY_ISA_VERSION
	.align		4
        /*0024*/ 	.byte	0x03, 0x5f
        /*0026*/ 	.short	0x0101


	//----- nvinfo : EIATTR_COOP_GROUP_MASK_REGIDS
	.align		4
        /*0028*/ 	.byte	0x04, 0x29
        /*002a*/ 	.short	(.L_1247 - .L_1246)


	//   ....[0]....
.L_1246:
        /*002c*/ 	.word	0xffffffff


	//   ....[1]....
        /*0030*/ 	.word	0xffffffff


	//   ....[2]....
        /*0034*/ 	.word	0xffffffff


	//   ....[3]....
        /*0038*/ 	.word	0xffffffff


	//   ....[4]....
        /*003c*/ 	.word	0xffffffff


	//   ....[5]....
        /*0040*/ 	.word	0xffffffff


	//   ....[6]....
        /*0044*/ 	.word	0xffffffff


	//   ....[7]....
        /*0048*/ 	.word	0xffffffff


	//   ....[8]....
        /*004c*/ 	.word	0xffffffff


	//   ....[9]....
        /*0050*/ 	.word	0xffffffff


	//   ....[10]....
        /*0054*/ 	.word	0x05000064


	//   ....[11]....
        /*0058*/ 	.word	0x05000064


	//   ....[12]....
        /*005c*/ 	.word	0x05000064


	//   ....[13]....
        /*0060*/ 	.word	0x05000064


	//   ....[14]....
        /*0064*/ 	.word	0x05000064


	//   ....[15]....
        /*0068*/ 	.word	0x05000064


	//   ....[16]....
        /*006c*/ 	.word	0x05000064


	//   ....[17]....
        /*0070*/ 	.word	0x05000064


	//   ....[18]....
        /*0074*/ 	.word	0x05000064


	//   ....[19]....
        /*0078*/ 	.word	0x05000064


	//----- nvinfo : EIATTR_COOP_GROUP_INSTR_OFFSETS
	.align		4
.L_1247:
        /*007c*/ 	.byte	0x04, 0x28
        /*007e*/ 	.short	(.L_1249 - .L_1248)


	//   ....[0]....
.L_1248:
        /*0080*/ 	.word	0x00000f40


	//   ....[1]....
        /*0084*/ 	.word	0x00000f50


	//   ....[2]....
        /*0088*/ 	.word	0x00000f80


	//   ....[3]....
        /*008c*/ 	.word	0x00000f90


	//   ....[4]....
        /*0090*/ 	.word	0x00000fc0


	//   ....[5]....
        /*0094*/ 	.word	0x00000fd0


	//   ....[6]....
        /*0098*/ 	.word	0x00001000


	//   ....[7]....
        /*009c*/ 	.word	0x00001010


	//   ....[8]....
        /*00a0*/ 	.word	0x00001040


	//   ....[9]....
        /*00a4*/ 	.word	0x00001050


	//   ....[10]....
        /*00a8*/ 	.word	0x00003cc0


	//   ....[11]....
        /*00ac*/ 	.word	0x00003d50


	//   ....[12]....
        /*00b0*/ 	.word	0x00003dc0


	//   ....[13]....
        /*00b4*/ 	.word	0x00003e10


	//   ....[14]....
        /*00b8*/ 	.word	0x00003e80


	//   ....[15]....
        /*00bc*/ 	.word	0x00003ed0


	//   ....[16]....
        /*00c0*/ 	.word	0x00003f40


	//   ....[17]....
        /*00c4*/ 	.word	0x00003f90


	//   ....[18]....
        /*00c8*/ 	.word	0x00004000


	//   ....[19]....
        /*00cc*/ 	.word	0x00004050


	//----- nvinfo : EIATTR_VRC_CTA_INIT_COUNT
	.align		4
.L_1249:
        /*00d0*/ 	.byte	0x02, 0x4a
	.zero		1
	.zero		1


	//----- nvinfo : EIATTR_EXIT_INSTR_OFFSETS
	.align		4
        /*00d4*/ 	.byte	0x04, 0x1c
        /*00d6*/ 	.short	(.L_1251 - .L_1250)


	//   ....[0]....
.L_1250:
        /*00d8*/ 	.word	0x00003c50


	//----- nvinfo : EIATTR_MAX_THREADS
	.align		4
.L_1251:
        /*00dc*/ 	.byte	0x04, 0x05
        /*00de*/ 	.short	(.L_1253 - .L_1252)
.L_1252:
        /*00e0*/ 	.word	0x00000080
        /*00e4*/ 	.word	0x00000001
        /*00e8*/ 	.word	0x00000001


	//----- nvinfo : EIATTR_CRS_STACK_SIZE
	.align		4
.L_1253:
        /*00ec*/ 	.byte	0x04, 0x1e
        /*00ee*/ 	.short	(.L_1255 - .L_1254)
.L_1254:
        /*00f0*/ 	.word	0x00000000


	//----- nvinfo : EIATTR_CBANK_PARAM_SIZE
	.align		4
.L_1255:
        /*00f4*/ 	.byte	0x03, 0x19
        /*00f6*/ 	.short	0x0128


	//----- nvinfo : EIATTR_PARAM_CBANK
	.align		4
        /*00f8*/ 	.byte	0x04, 0x0a
        /*00fa*/ 	.short	(.L_1257 - .L_1256)
	.align		4
.L_1256:
        /*00fc*/ 	.word	index@(.nv.constant0._ZN10layer_norm31ln_parallel_residual_bwd_kernelINS_13Kernel_traitsIf13__nv_bfloat16S2_S2_fjLj256ELj1ELj4ELj1ELj16ENS_18Kernel_traits_baseILj256EfS2_S2_S2_fjLj128EEEEELb1ELb0ELb1EEEvNS_9BwdParamsE)
        /*0100*/ 	.short	0x0380
        /*0102*/ 	.short	0x0128


	//----- nvinfo : EIATTR_SW_WAR
	.align		4
.L_1257:
        /*0104*/ 	.byte	0x04, 0x36
        /*0106*/ 	.short	(.L_1259 - .L_1258)
.L_1258:
        /*0108*/ 	.word	0x00000008
.L_1259:


//--------------------- .nv.info._ZN10layer_norm22ln_bwd_finalize_kernelINS_22Kernel_traits_finalizeILj256Ef13__nv_bfloat16S2_S2_fjLb0ELj1024ELj4ENS_18Kernel_traits_baseILj256EfS2_S2_S2_fjLj1024EEEEELb0ELb0EEEvNS_9BwdParamsE --------------------------
	.section	.nv.info._ZN10layer_norm22ln_bwd_finalize_kernelINS_22Kernel_traits_finalizeILj256Ef13__nv_bfloat16S2_S2_fjLb0ELj1024ELj4ENS_18Kernel_traits_baseILj256EfS2_S2_S2_fjLj1024EEEEELb0ELb0EEEvNS_9BwdParamsE,"",@"SHT_CUDA_INFO"
	.sectionflags	@""
	.align	4


	//----- nvinfo : EIATTR_CUDA_API_VERSION
	.align		4
        /*0000*/ 	.byte	0x04, 0x37
        /*0002*/ 	.short	(.L_1261 - .L_1260)
.L_1260:
        /*0004*/ 	.word	0x00000082


	//----- nvinfo : EIATTR_KPARAM_INFO
	.align		4
.L_1261:
        /*0008*/ 	.byte	0x04, 0x17
        /*000a*/ 	.short	(.L_1263 - .L_1262)
.L_1262:
        /*000c*/ 	.word	0x00000000
        /*0010*/ 	.short	0x0000
        /*0012*/ 	.short	0x0000
        /*0014*/ 	.byte	0x00, 0xf0, 0xa1, 0x04


	//----- nvinfo : EIATTR_SPARSE_MMA_MASK
	.align		4
.L_1263:
        /*0018*/ 	.byte	0x03, 0x50
        /*001a*/ 	.short	0x0000


	//----- nvinfo : EIATTR_MAXREG_COUNT
	.align		4
        /*001c*/ 	.byte	0x03, 0x1b
        /*001e*/ 	.short	0x0040


	//----- nvinfo : EIATTR_NUM_BARRIERS
	.align		4
        /*0020*/ 	.byte	0x02, 0x4c
        /*0022*/ 	.byte	0x01
	.zero		1


	//----- nvinfo : EIATTR_MERCURY_ISA_VERSION
	.align		4
        /*0024*/ 	.byte	0x03, 0x5f
        /*0026*/ 	.short	0x0101


	//----- nvinfo : EIATTR_COOP_GROUP_MASK_REGIDS
	.align		4
        /*0028*/ 	.byte	0x04, 0x29
        /*002a*/ 	.short	(.L_1265 - .L_1264)


	//   ....[0]....
.L_1264:
        /*002c*/ 	.word	0xffffffff


	//   ....[1]....
        /*0030*/ 	.word	0xffffffff


	//   ....[2]....
        /*0034*/ 	.word	0xffffffff


	//   ....[3]....
        /*0038*/ 	.word	0xffffffff


	//   ....[4]....
        /*003c*/ 	.word	0xffffffff


	//   ....[5]....
        /*0040*/ 	.word	0xffffffff


	//   ....[6]....
        /*0044*/ 	.word	0xffffffff


	//   ....[7]....
        /*0048*/ 	.word	0xffffffff


	//   ....[8]....
        /*004c*/ 	.word	0xffffffff


	//   ....[9]....
        /*0050*/ 	.word	0xffffffff


	//----- nvinfo : EIATTR_COOP_GROUP_INSTR_OFFSETS
	.align		4
.L_1265:
        /*0054*/ 	.byte	0x04, 0x28
        /*0056*/ 	.short	(.L_1267 - .L_1266)


	//   ....[0]....
.L_1266:
        /*0058*/ 	.word	0x00001550


	//   ....[1]....
        /*005c*/ 	.word	0x00001560


	//   ....[2]....
        /*0060*/ 	.word	0x00001590


	//   ....[3]....
        /*0064*/ 	.word	0x000015a0


	//   ....[4]....
        /*0068*/ 	.word	0x000015d0


	//   ....[5]....
        /*006c*/ 	.word	0x000015e0


	//   ....[6]....
        /*0070*/ 	.word	0x00001610


	//   ....[7]....
        /*0074*/ 	.word	0x00001630


	//   ....[8]....
        /*0078*/ 	.word	0x00001680


	//   ....[9]....
        /*007c*/ 	.word	0x00001690


	//----- nvinfo : EIATTR_VRC_CTA_INIT_COUNT
	.align		4
.L_1267:
        /*0080*/ 	.byte	0x02, 0x4a
	.zero		1
	.zero		1


	//----- nvinfo : EIATTR_EXIT_INSTR_OFFSETS
	.align		4
        /*0084*/ 	.byte	0x04, 0x1c
        /*0086*/ 	.short	(.L_1269 - .L_1268)


	//   ....[0]....
.L_1268:
        /*0088*/ 	.word	0x00000060


	//   ....[1]....
        /*008c*/ 	.word	0x000016f0


	//   ....[2]....
        /*0090*/ 	.word	0x00001720


	//   ....[3]....
        /*0094*/ 	.word	0x000017c0


	//----- nvinfo : EIATTR_MAX_THREADS
	.align		4
.L_1269:
        /*0098*/ 	.byte	0x04, 0x05
        /*009a*/ 	.short	(.L_1271 - .L_1270)
.L_1270:
        /*009c*/ 	.word	0x00000400
        /*00a0*/ 	.word	0x00000001
        /*00a4*/ 	.word	0x00000001


	//----- nvinfo : EIATTR_CRS_STACK_SIZE
	.align		4
.L_1271:
        /*00a8*/ 	.byte	0x04, 0x1e
        /*00aa*/ 	.short	(.L_1273 - .L_1272)
.L_1272:
        /*00ac*/ 	.word	0x00000000


	//----- nvinfo : EIATTR_CBANK_PARAM_SIZE
	.align		4
.L_1273:
        /*00b0*/ 	.byte	0x03, 0x19
        /*00b2*/ 	.short	0x0128


	//----- nvinfo : EIATTR_PARAM_CBANK
	.align		4
        /*00b4*/ 	.byte	0x04, 0x0a
        /*00b6*/ 	.short	(.L_1275 - .L_1274)
	.align		4
.L_1274:
        /*00b8*/ 	.word	index@(.nv.constant0._ZN10layer_norm22ln_bwd_finalize_kernelINS_22Kernel_traits_finalizeILj256Ef13__nv_bfloat16S2_S2_fjLb0ELj1024ELj4ENS_18Kernel_traits_baseILj256EfS2_S2_S2_fjLj1024EEEEELb0ELb0EEEvNS_9BwdParamsE)
        /*00bc*/ 	.short	0x0380
        /*00be*/ 	.short	0x0128


	//----- nvinfo : EIATTR_SW_WAR
	.align		4
.L_1275:
        /*00c0*/ 	.byte	0x04, 0x36
        /*00c2*/ 	.short	(.L_1277 - .L_1276)
.L_1276:
        /*00c4*/ 	.word	0x00000008
.L_1277:


//--------------------- .nv.info._ZN10layer_norm40ln_parallel_residual_bwd_finalize_kernelINS_22Kernel_traits_finalizeILj256Ef13__nv_bfloat16S2_S2_fjLb0ELj1024ELj4ENS_18Kernel_traits_baseILj256EfS2_S2_S2_fjLj1024EEEEELb0EEEvNS_9BwdParamsE --------------------------
	.section	.nv.info._ZN10layer_norm40ln_parallel_residual_bwd_finalize_kernelINS_22Kernel_traits_finalizeILj256Ef13__nv_bfloat16S2_S2_fjLb0ELj1024ELj4ENS_18Kernel_traits_baseILj256EfS2_S2_S2_fjLj1024EEEEELb0EEEvNS_9BwdParamsE,"",@"SHT_CUDA_INFO"
	.sectionflags	@""
	.align	4


	//----- nvinfo : EIATTR_CUDA_API_VERSION
	.align		4
        /*0000*/ 	.byte	0x04, 0x37
        /*0002*/ 	.short	(.L_1279 - .L_1278)
.L_1278:
        /*0004*/ 	.word	0x00000082


	//----- nvinfo : EIATTR_KPARAM_INFO
	.align		4
.L_1279:
        /*0008*/ 	.byte	0x04, 0x17
        /*000a*/ 	.short	(.L_1281 - .L_1280)
.L_1280:
        /*000c*/ 	.word	0x00000000
        /*0010*/ 	.short	0x0000
        /*0012*/ 	.short	0x0000
        /*0014*/ 	.byte	0x00, 0xf0, 0xa1, 0x04


	//----- nvinfo : EIATTR_SPARSE_MMA_MASK
	.align		4
.L_1281:
        /*0018*/ 	.byte	0x03, 0x50
        /*001a*/ 	.short	0x0000


	//----- nvinfo : EIATTR_MAXREG_COUNT
	.align		4
        /*001c*/ 	.byte	0x03, 0x1b
        /*001e*/ 	.short	0x0040


	//----- nvinfo : EIATTR_NUM_BARRIERS
	.align		4
        /*0020*/ 	.byte	0x02, 0x4c
        /*0022*/ 	.byte	0x01
	.zero		1


	//----- nvinfo : EIATTR_MERCURY_ISA_VERSION
	.align		4
        /*0024*/ 	.byte	0x03, 0x5f
        /*0026*/ 	.short	0x0101


	//----- nvinfo : EIATTR_COOP_GROUP_MASK_REGIDS
	.align		4
        /*0028*/ 	.byte	0x04, 0x29
        /*002a*/ 	.short	(.L_1283 - .L_1282)


	//   ....[0]....
.L_1282:
        /*002c*/ 	.word	0xffffffff


	//   ....[1]....
        /*0030*/ 	.word	0xffffffff


	//   ....[2]....
        /*0034*/ 	.word	0xffffffff


	//   ....[3]....
        /*0038*/ 	.word	0xffffffff


	//   ....[4]....
        /*003c*/ 	.word	0xffffffff


	//   ....[5]....
        /*0040*/ 	.word	0xffffffff


	//   ....[6]....
        /*0044*/ 	.word	0xffffffff


	//   ....[7]....
        /*0048*/ 	.word	0xffffffff


	//   ....[8]....
        /*004c*/ 	.word	0xffffffff


	//   ....[9]....
        /*0050*/ 	.word	0xffffffff


	//   ....[10]....
        /*0054*/ 	.word	0xffffffff


	//   ....[11]....
        /*0058*/ 	.word	0xffffffff


	//   ....[12]....
        /*005c*/ 	.word	0xffffffff


	//   ....[13]....
        /*0060*/ 	.word	0xffffffff


	//   ....[14]....
        /*0064*/ 	.word	0xffffffff


	//   ....[15]....
        /*0068*/ 	.word	0xffffffff


	//   ....[16]....
        /*006c*/ 	.word	0xffffffff


	//   ....[17]....
        /*0070*/ 	.word	0xffffffff


	//   ....[18]....
        /*0074*/ 	.word	0xffffffff


	//   ....[19]....
        /*0078*/ 	.word	0xffffffff


	//----- nvinfo : EIATTR_COOP_GROUP_INSTR_OFFSETS
	.align		4
.L_1283:
        /*007c*/ 	.byte	0x04, 0x28
        /*007e*/ 	.short	(.L_1285 - .L_1284)


	//   ....[0]....
.L_1284:
        /*0080*/ 	.word	0x000013a0


	//   ....[1]....
        /*0084*/ 	.word	0x000013b0


	//   ....[2]....
        /*0088*/ 	.word	0x000013c0


	//   ....[3]....
        /*008c*/ 	.word	0x000013d0


	//   ....[4]....
        /*0090*/ 	.word	0x00001410


	//   ....[5]....
        /*0094*/ 	.word	0x00001430


	//   ....[6]....
        /*0098*/ 	.word	0x00001440


	//   ....[7]....
        /*009c*/ 	.word	0x00001450


	//   ....[8]....
        /*00a0*/ 	.word	0x00001480


	//   ....[9]....
        /*00a4*/ 	.word	0x000014b0


	//   ....[10]....
        /*00a8*/ 	.word	0x000014e0


	//   ....[11]....
        /*00ac*/ 	.word	0x000014f0


	//   ....[12]....
        /*00b0*/ 	.word	0x00001520


	//   ....[13]....
        /*00b4*/ 	.word	0x00001540


	//   ....[14]....
        /*00b8*/ 	.word	0x00001560


	//   ....[15]....
        /*00bc*/ 	.word	0x00001570


	//   ....[16]....
        /*00c0*/ 	.word	0x000015b0


	//   ....[17]....
        /*00c4*/ 	.word	0x000015e0


	//   ....[18]....
        /*00c8*/ 	.word	0x00001600


	//   ....[19]....
        /*00cc*/ 	.word	0x00001610


	//----- nvinfo : EIATTR_VRC_CTA_INIT_COUNT
	.align		4
.L_1285:
        /*00d0*/ 	.byte	0x02, 0x4a
	.zero		1
	.zero		1


	//----- nvinfo : EIATTR_EXIT_INSTR_OFFSETS
	.align		4
        /*00d4*/ 	.byte	0x04, 0x1c
        /*00d6*/ 	.short	(.L_1287 - .L_1286)


	//   ....[0]....
.L_1286:
        /*00d8*/ 	.word	0x00000060


	//   ....[1]....
        /*00dc*/ 	.word	0x000016c0


	//   ....[2]....
        /*00e0*/ 	.word	0x000016f0


	//   ....[3]....
        /*00e4*/ 	.word	0x00001810


	//----- nvinfo : EIATTR_MAX_THREADS
	.align		4
.L_1287:
        /*00e8*/ 	.byte	0x04, 0x05
        /*00ea*/ 	.short	(.L_1289 - .L_1288)
.L_1288:
        /*00ec*/ 	.word	0x00000400
        /*00f0*/ 	.word	0x00000001
        /*00f4*/ 	.word	0x00000001


	//----- nvinfo : EIATTR_CRS_STACK_SIZE
	.align		4
.L_1289:
        /*00f8*/ 	.byte	0x04, 0x1e
        /*00fa*/ 	.short	(.L_1291 - .L_1290)
.L_1290:
        /*00fc*/ 	.word	0x00000000


	//----- nvinfo : EIATTR_CBANK_PARAM_SIZE
	.align		4
.L_1291:
        /*0100*/ 	.byte	0x03, 0x19
        /*0102*/ 	.short	0x0128


	//----- nvinfo : EIATTR_PARAM_CBANK
	.align		4
        /*0104*/ 	.byte	0x04, 0x0a
        /*0106*/ 	.short	(.L_1293 - .L_1292)
	.align		4
.L_1292:
        /*0108*/ 	.word	index@(.nv.constant0._ZN10layer_norm40ln_parallel_residual_bwd_finalize_kernelINS_22Kernel_traits_finalizeILj256Ef13__nv_bfloat16S2_S2_fjLb0ELj1024ELj4ENS_18Kernel_traits_baseILj256EfS2_S2_S2_fjLj1024EEEEELb0EEEvNS_9BwdParamsE)
        /*010c*/ 	.short	0x0380
        /*010e*/ 	.short	0x0128


	//----- nvinfo : EIATTR_SW_WAR
	.align		4
.L_1293:
        /*0110*/ 	.byte	0x04, 0x36
        /*0112*/ 	.short	(.L_1295 - .L_1294)
.L_1294:
        /*0114*/ 	.word	0x00000008
.L_1295:


//--------------------- .nv.info._ZN10layer_norm31ln_parallel_residual_bwd_kernelINS_13Kernel_traitsIf13__nv_bfloat16S2_S2_fjLj256ELj1ELj4ELj1ELj16ENS_18Kernel_traits_baseILj256EfS2_S2_S2_fjLj128EEEEELb1ELb1ELb0EEEvNS_9BwdParamsE --------------------------
	.section	.nv.info._ZN10layer_norm31ln_parallel_residual_bwd_kernelINS_13Kernel_traitsIf13__nv_bfloat16S2_S2_fjLj256ELj1ELj4ELj1ELj16ENS_18Kernel_traits_baseILj256EfS2_S2_S2_fjLj128EEEEELb1ELb1ELb0EEEvNS_9BwdParamsE,"",@"SHT_CUDA_INFO"
	.sectionflags	@""
	.align	4


	//----- nvinfo : EIATTR_CUDA_API_VERSION
	.align		4
        /*0000*/ 	.byte	0x04, 0x37
        /*0002*/ 	.short	(.L_1297 - .L_1296)
.L_1296:
        /*0004*/ 	.word	0x00000082


	//----- nvinfo : EIATTR_KPARAM_INFO
	.align		4
.L_1297:
        /*0008*/ 	.byte	0x04, 0x17
        /*000a*/ 	.short	(.L_1299 - .L_1298)
.L_1298:
        /*000c*/ 	.word	0x00000000
        /*0010*/ 	.short	0x0000
        /*0012*/ 	.short	0x0000
        /*0014*/ 	.byte	0x00, 0xf0, 0xa1, 0x04


	//----- nvinfo : EIATTR_SPARSE_MMA_MASK
	.align		4
.L_1299:
        /*0018*/ 	.byte	0x03, 0x50
        /*001a*/ 	.short	0x0000


	//----- nvinfo : EIATTR_MAXREG_COUNT
	.align		4
        /*001c*/ 	.byte	0x03, 0x1b
        /*001e*/ 	.short	0x00ff


	//----- nvinfo : EIATTR_NUM_BARRIERS
	.align		4
        /*0020*/ 	.byte	0x02, 0x4c
        /*0022*/ 	.byte	0x01
	.zero		1


	//----- nvinfo : EIATTR_MERCURY_ISA_VERSION
	.align		4
        /*0024*/ 	.byte	0x03, 0x5f
        /*0026*/ 	.short	0x0101


	//----- nvinfo : EIATTR_COOP_GROUP_MASK_REGIDS
	.align		4
        /*0028*/ 	.byte	0x04, 0x29
        /*002a*/ 	.short	(.L_1301 - .L_1300)


	//   ....[0]....
.L_1300:
        /*002c*/ 	.word	0xffffffff


	//   ....[1]....
        /*0030*/ 	.word	0xffffffff


	//   ....[2]....
        /*0034*/ 	.word	0xffffffff


	//   ....[3]....
        /*0038*/ 	.word	0xffffffff


	//   ....[4]....
        /*003c*/ 	.word	0xffffffff


	//   ....[5]....
        /*0040*/ 	.word	0xffffffff


	//   ....[6]....
        /*0044*/ 	.word	0xffffffff


	//   ....[7]....
        /*0048*/ 	.word	0xffffffff


	//   ....[8]....
        /*004c*/ 	.word	0xffffffff


	//   ....[9]....
        /*0050*/ 	.word	0xffffffff


	//   ....[10]....
        /*0054*/ 	.word	0x05000045


	//   ....[11]....
        /*0058*/ 	.word	0x05000045


	//   ....[12]....
        /*005c*/ 	.word	0x05000045


	//   ....[13]....
        /*0060*/ 	.word	0x05000045


	//   ....[14]....
        /*0064*/ 	.word	0x05000045


	//   ....[15]....
        /*0068*/ 	.word	0x05000045


	//   ....[16]....
        /*006c*/ 	.word	0x05000045


	//   ....[17]....
        /*0070*/ 	.word	0x05000045


	//   ....[18]....
        /*0074*/ 	.word	0x05000045


	//   ....[19]....
        /*0078*/ 	.word	0x05000045


	//----- nvinfo : EIATTR_COOP_GROUP_INSTR_OFFSETS
	.align		4
.L_1301:
        /*007c*/ 	.byte	0x04, 0x28
        /*007e*/ 	.short	(.L_1303 - .L_1302)


	//   ....[0]....
.L_1302:
        /*0080*/ 	.word	0x00000b90


	//   ....[1]....
        /*0084*/ 	.word	0x00000ba0


	//   ....[2]....
        /*0088*/ 	.word	0x00000bd0


	//   ....[3]....
        /*008c*/ 	.word	0x00000be0


	//   ....[4]....
        /*0090*/ 	.word	0x00000c10


	//   ....[5]....
        /*0094*/ 	.word	0x00000c20


	//   ....[6]....
        /*0098*/ 	.word	0x00000c50


	//   ....[7]....
        /*009c*/ 	.word	0x00000c60


	//   ....[8]....
        /*00a0*/ 	.word	0x00000c90


	//   ....[9]....
        /*00a4*/ 	.word	0x00000ca0


	//   ....[10]....
        /*00a8*/ 	.word	0x00003510


	//   ....[11]....
        /*00ac*/ 	.word	0x000035a0


	//   ....[12]....
        /*00b0*/ 	.word	0x00003610


	//   ....[13]....
        /*00b4*/ 	.word	0x00003670


	//   ....[14]....
        /*00b8*/ 	.word	0x000036e0


	//   ....[15]....
        /*00bc*/ 	.word	0x00003740


	//   ....[16]....
        /*00c0*/ 	.word	0x000037b0


	//   ....[17]....
        /*00c4*/ 	.word	0x00003810


	//   ....[18]....
        /*00c8*/ 	.word	0x00003880


	//   ....[19]....
        /*00cc*/ 	.word	0x000038e0


	//----- nvinfo : EIATTR_VRC_CTA_INIT_COUNT
	.align		4
.L_1303:
        /*00d0*/ 	.byte	0x02, 0x4a
	.zero		1
	.zero		1


	//----- nvinfo : EIATTR_EXIT_INSTR_OFFSETS
	.align		4
        /*00d4*/ 	.byte	0x04, 0x1c
        /*00d6*/ 	.short	(.L_1305 - .L_1304)


	//   ....[0]....
.L_1304:
        /*00d8*/ 	.word	0x00003470


	//   ....[1]....
        /*00dc*/ 	.word	0x000034a0


	//----- nvinfo : EIATTR_MAX_THREADS
	.align		4
.L_1305:
        /*00e0*/ 	.byte	0x04, 0x05
        /*00e2*/ 	.short	(.L_1307 - .L_1306)
.L_1306:
        /*00e4*/ 	.word	0x00000080
        /*00e8*/ 	.word	0x00000001
        /*00ec*/ 	.word	0x00000001


	//----- nvinfo : EIATTR_CRS_STACK_SIZE
	.align		4
.L_1307:
        /*00f0*/ 	.byte	0x04, 0x1e
        /*00f2*/ 	.short	(.L_1309 - .L_1308)
.L_1308:
        /*00f4*/ 	.word	0x00000000


	//----- nvinfo : EIATTR_CBANK_PARAM_SIZE
	.align		4
.L_1309:
        /*00f8*/ 	.byte	0x03, 0x19
        /*00fa*/ 	.short	0x0128


	//----- nvinfo : EIATTR_PARAM_CBANK
	.align		4
        /*00fc*/ 	.byte	0x04, 0x0a
        /*00fe*/ 	.short	(.L_1311 - .L_1310)
	.align		4
.L_1310:
        /*0100*/ 	.word	index@(.nv.constant0._ZN10layer_norm31ln_parallel_residual_bwd_kernelINS_13Kernel_traitsIf13__nv_bfloat16S2_S2_fjLj256ELj1ELj4ELj1ELj16ENS_18Kernel_traits_baseILj256EfS2_S2_S2_fjLj128EEEEELb1ELb1ELb0EEEvNS_9BwdParamsE)
        /*0104*/ 	.short	0x0380
        /*0106*/ 	.short	0x0128


	//----- nvinfo : EIATTR_SW_WAR
	.align		4
.L_1311:
        /*0108*/ 	.byte	0x04, 0x36
        /*010a*/ 	.short	(.L_1313 - .L_1312)
.L_1312:
        /*010c*/ 	.word	0x00000008
.L_1313:


//--------------------- .nv.info._ZN10layer_norm22ln_bwd_finalize_kernelINS_22Kernel_traits_finalizeILj256Ef13__nv_bfloat16S2_S2_fjLb0ELj1024ELj4ENS_18Kernel_traits_baseILj256EfS2_S2_S2_fjLj1024EEEEELb0ELb1EEEvNS_9BwdParamsE --------------------------
	.section	.nv.info._ZN10layer_norm22ln_bwd_finalize_kernelINS_22Kernel_traits_finalizeILj256Ef13__nv_bfloat16S2_S2_fjLb0ELj1024ELj4ENS_18Kernel_traits_baseILj256EfS2_S2_S2_fjLj1024EEEEELb0ELb1EEEvNS_9BwdParamsE,"",@"SHT_CUDA_INFO"
	.sectionflags	@""
	.align	4


	//----- nvinfo : EIATTR_CUDA_API_VERSION
	.align		4
        /*0000*/ 	.byte	0x04, 0x37
        /*0002*/ 	.short	(.L_1315 - .L_1314)
.L_1314:
        /*0004*/ 	.word	0x00000082


	//----- nvinfo : EIATTR_KPARAM_INFO
	.align		4
.L_1315:
        /*0008*/ 	.byte	0x04, 0x17
        /*000a*/ 	.short	(.L_1317 - .L_1316)
.L_1316:
        /*000c*/ 	.word	0x00000000
        /*0010*/ 	.short	0x0000
        /*0012*/ 	.short	0x0000
        /*0014*/ 	.byte	0x00, 0xf0, 0xa1, 0x04


	//----- nvinfo : EIATTR_SPARSE_MMA_MASK
	.align		4
.L_1317:
        /*0018*/ 	.byte	0x03, 0x50
        /*001a*/ 	.short	0x0000


	//----- nvinfo : EIATTR_MAXREG_COUNT
	.align		4
        /*001c*/ 	.byte	0x03, 0x1b
        /*001e*/ 	.short	0x0040


	//----- nvinfo : EIATTR_NUM_BARRIERS
	.align		4
        /*0020*/ 	.byte	0x02, 0x4c
        /*0022*/ 	.byte	0x01
	.zero		1


	//----- nvinfo : EIATTR_MERCURY_ISA_VERSION
	.align		4
        /*0024*/ 	.byte	0x03, 0x5f
        /*0026*/ 	.short	0x0101


	//----- nvinfo : EIATTR_COOP_GROUP_MASK_REGIDS
	.align		4
        /*0028*/ 	.byte	0x04, 0x29
        /*002a*/ 	.short	(.L_1319 - .L_1318)


	//   ....[0]....
.L_1318:
        /*002c*/ 	.word	0xffffffff


	//   ....[1]....
        /*0030*/ 	.word	0xffffffff


	//   ....[2]....
        /*0034*/ 	.word	0xffffffff


	//   ....[3]....
        /*0038*/ 	.word	0xffffffff


	//   ....[4]....
        /*003c*/ 	.word	0xffffffff


	//   ....[5]....
        /*0040*/ 	.word	0xffffffff


	//   ....[6]....
        /*0044*/ 	.word	0xffffffff


	//   ....[7]....
        /*0048*/ 	.word	0xffffffff


	//   ....[8]....
        /*004c*/ 	.word	0xffffffff


	//   ....[9]....
        /*0050*/ 	.word	0xffffffff


	//----- nvinfo : EIATTR_COOP_GROUP_INSTR_OFFSETS
	.align		4
.L_1319:
        /*0054*/ 	.byte	0x04, 0x28
        /*0056*/ 	.short	(.L_1321 - .L_1320)


	//   ....[0]....
.L_1320:
        /*0058*/ 	.word	0x00001560


	//   ....[1]....
        /*005c*/ 	.word	0x00001570


	//   ....[2]....
        /*0060*/ 	.word	0x000015a0


	//   ....[3]....
        /*0064*/ 	.word	0x000015b0


	//   ....[4]....
        /*0068*/ 	.word	0x000015e0


	//   ....[5]....
        /*006c*/ 	.word	0x000015f0


	//   ....[6]....
        /*0070*/ 	.word	0x00001620


	//   ....[7]....
        /*0074*/ 	.word	0x00001640


	//   ....[8]....
        /*0078*/ 	.word	0x00001670


	//   ....[9]....
        /*007c*/ 	.word	0x00001680


	//----- nvinfo : EIATTR_VRC_CTA_INIT_COUNT
	.align		4
.L_1321:
        /*0080*/ 	.byte	0x02, 0x4a
	.zero		1
	.zero		1


	//----- nvinfo : EIATTR_EXIT_INSTR_OFFSETS
	.align		4
        /*0084*/ 	.byte	0x04, 0x1c
        /*0086*/ 	.short	(.L_1323 - .L_1322)


	//   ....[0]....
.L_1322:
        /*0088*/ 	.word	0x00000060


	//   ....[1]....
        /*008c*/ 	.word	0x000016e0


	//   ....[2]....
        /*0090*/ 	.word	0x000017b0


	//----- nvinfo : EIATTR_MAX_THREADS
	.align		4
.L_1323:
        /*0094*/ 	.byte	0x04, 0x05
        /*0096*/ 	.short	(.L_1325 - .L_1324)
.L_1324:
        /*0098*/ 	.word	0x00000400
        /*009c*/ 	.word	0x00000001
        /*00a0*/ 	.word	0x00000001


	//----- nvinfo : EIATTR_CRS_STACK_SIZE
	.align		4
.L_1325:
        /*00a4*/ 	.byte	0x04, 0x1e
        /*00a6*/ 	.short	(.L_1327 - .L_1326)
.L_1326:
        /*00a8*/ 	.word	0x00000000


	//----- nvinfo : EIATTR_CBANK_PARAM_SIZE
	.align		4
.L_1327:
        /*00ac*/ 	.byte	0x03, 0x19
        /*00ae*/ 	.short	0x0128


	//----- nvinfo : EIATTR_PARAM_CBANK
	.align		4
        /*00b0*/ 	.byte	0x04, 0x0a
        /*00b2*/ 	.short	(.L_1329 - .L_1328)
	.align		4
.L_1328:
        /*00b4*/ 	.word	index@(.nv.constant0._ZN10layer_norm22ln_bwd_finalize_kernelINS_22Kernel_traits_finalizeILj256Ef13__nv_bfloat16S2_S2_fjLb0ELj1024ELj4ENS_18Kernel_traits_baseILj256EfS2_S2_S2_fjLj1024EEEEELb0ELb1EEEvNS_9BwdParamsE)
        /*00b8*/ 	.short	0x0380
        /*00ba*/ 	.short	0x0128


	//----- nvinfo : EIATTR_SW_WAR
	.align		4
.L_1329:
        /*00bc*/ 	.byte	0x04, 0x36
        /*00be*/ 	.short	(.L_1331 - .L_1330)
.L_1330:
        /*00c0*/ 	.word	0x00000008
.L_1331:


//--------------------- .nv.info._ZN10layer_norm40ln_parallel_residual_bwd_finalize_kernelINS_22Kernel_traits_finalizeILj256Ef13__nv_bfloat16S2_S2_fjLb0ELj1024ELj4ENS_18Kernel_traits_baseILj256EfS2_S2_S2_fjLj1024EEEEELb1EEEvNS_9BwdParamsE --------------------------
	.section	.nv.info._ZN10layer_norm40ln_parallel_residual_bwd_finalize_kernelINS_22Kernel_traits_finalizeILj256Ef13__nv_bfloat16S2_S2_fjLb0ELj1024ELj4ENS_18Kernel_traits_baseILj256EfS2_S2_S2_fjLj1024EEEEELb1EEEvNS_9BwdParamsE,"",@"SHT_CUDA_INFO"
	.sectionflags	@""
	.align	4


	//----- nvinfo : EIATTR_CUDA_API_VERSION
	.align		4
        /*0000*/ 	.byte	0x04, 0x37
        /*0002*/ 	.short	(.L_1333 - .L_1332)
.L_1332:
        /*0004*/ 	.word	0x00000082


	//----- nvinfo : EIATTR_KPARAM_INFO
	.align		4
.L_1333:
        /*0008*/ 	.byte	0x04, 0x17
        /*000a*/ 	.short	(.L_1335 - .L_1334)
.L_1334:
        /*000c*/ 	.word	0x00000000
        /*0010*/ 	.short	0x0000
        /*0012*/ 	.short	0x0000
        /*0014*/ 	.byte	0x00, 0xf0, 0xa1, 0x04


	//----- nvinfo : EIATTR_SPARSE_MMA_MASK
	.align		4
.L_1335:
        /*0018*/ 	.byte	0x03, 0x50
        /*001a*/ 	.short	0x0000


	//----- nvinfo : EIATTR_MAXREG_COUNT
	.align		4
        /*001c*/ 	.byte	0x03, 0x1b
        /*001e*/ 	.short	0x0040


	//----- nvinfo : EIATTR_NUM_BARRIERS
	.align		4
        /*0020*/ 	.byte	0x02, 0x4c
        /*0022*/ 	.byte	0x01
	.zero		1


	//----- nvinfo : EIATTR_MERCURY_ISA_VERSION
	.align		4
        /*0024*/ 	.byte	0x03, 0x5f
        /*0026*/ 	.short	0x0101


	//----- nvinfo : EIATTR_COOP_GROUP_MASK_REGIDS
	.align		4
        /*0028*/ 	.byte	0x04, 0x29
        /*002a*/ 	.short	(.L_1337 - .L_1336)


	//   ....[0]....
.L_1336:
        /*002c*/ 	.word	0xffffffff


	//   ....[1]....
        /*0030*/ 	.word	0xffffffff


	//   ....[2]....
        /*0034*/ 	.word	0xffffffff


	//   ....[3]....
        /*0038*/ 	.word	0xffffffff


	//   ....[4]....
        /*003c*/ 	.word	0xffffffff


	//   ....[5]....
        /*0040*/ 	.word	0xffffffff


	//   ....[6]....
        /*0044*/ 	.word	0xffffffff


	//   ....[7]....
        /*0048*/ 	.word	0xffffffff


	//   ....[8]....
        /*004c*/ 	.word	0xffffffff


	//   ....[9]....
        /*0050*/ 	.word	0xffffffff


	//   ....[10]....
        /*0054*/ 	.word	0xffffffff


	//   ....[11]....
        /*0058*/ 	.word	0xffffffff


	//   ....[12]....
        /*005c*/ 	.word	0xffffffff


	//   ....[13]....
        /*0060*/ 	.word	0xffffffff


	//   ....[14]....
        /*0064*/ 	.word	0xffffffff


	//   ....[15]....
        /*0068*/ 	.word	0xffffffff


	//   ....[16]....
        /*006c*/ 	.word	0xffffffff


	//   ....[17]....
        /*0070*/ 	.word	0xffffffff


	//   ....[18]....
        /*0074*/ 	.word	0xffffffff


	//   ....[19]....
        /*0078*/ 	.word	0xffffffff


	//----- nvinfo : EIATTR_COOP_GROUP_INSTR_OFFSETS
	.align		4
.L_1337:
        /*007c*/ 	.byte	0x04, 0x28
        /*007e*/ 	.short	(.L_1339 - .L_1338)


	//   ....[0]....
.L_1338:
        /*0080*/ 	.word	0x000013e0


	//   ....[1]....
        /*0084*/ 	.word	0x000013f0


	//   ....[2]....
        /*0088*/ 	.word	0x00001400


	//   ....[3]....
        /*008c*/ 	.word	0x00001410


	//   ....[4]....
        /*0090*/ 	.word	0x00001450


	//   ....[5]....
        /*0094*/ 	.word	0x00001470


	//   ....[6]....
        /*0098*/ 	.word	0x00001480


	//   ....[7]....
        /*009c*/ 	.word	0x00001490


	//   ....[8]....
        /*00a0*/ 	.word	0x000014d0


	//   ....[9]....
        /*00a4*/ 	.word	0x000014f0


	//   ....[10]....
        /*00a8*/ 	.word	0x00001500


	//   ....[11]....
        /*00ac*/ 	.word	0x00001510


	//   ....[12]....
        /*00b0*/ 	.word	0x00001540


	//   ....[13]....
        /*00b4*/ 	.word	0x00001560


	//   ....[14]....
        /*00b8*/ 	.word	0x00001580


	//   ....[15]....
        /*00bc*/ 	.word	0x00001590


	//   ....[16]....
        /*00c0*/ 	.word	0x000015c0


	//   ....[17]....
        /*00c4*/ 	.word	0x000015e0


	//   ....[18]....
        /*00c8*/ 	.word	0x00001600


	//   ....[19]....
        /*00cc*/ 	.word	0x00001610


	//----- nvinfo : EIATTR_VRC_CTA_INIT_COUNT
	.align		4
.L_1339:
        /*00d0*/ 	.byte	0x02, 0x4a
	.zero		1
	.zero		1


	//----- nvinfo : EIATTR_EXIT_INSTR_OFFSETS
	.align		4
        /*00d4*/ 	.byte	0x04, 0x1c
        /*00d6*/ 	.short	(.L_1341 - .L_1340)


	//   ....[0]....
.L_1340:
        /*00d8*/ 	.word	0x00000060


	//   ....[1]....
        /*00dc*/ 	.word	0x000016b0


	//   ....[2]....
        /*00e0*/ 	.word	0x00001800


	//----- nvinfo : EIATTR_MAX_THREADS
	.align		4
.L_1341:
        /*00e4*/ 	.byte	0x04, 0x05
        /*00e6*/ 	.short	(.L_1343 - .L_1342)
.L_1342:
        /*00e8*/ 	.word	0x00000400
        /*00ec*/ 	.word	0x00000001
        /*00f0*/ 	.word	0x00000001


	//----- nvinfo : EIATTR_CRS_STACK_SIZE
	.align		4
.L_1343:
        /*00f4*/ 	.byte	0x04, 0x1e
        /*00f6*/ 	.short	(.L_1345 - .L_1344)
.L_1344:
        /*00f8*/ 	.word	0x00000000


	//----- nvinfo : EIATTR_CBANK_PARAM_SIZE
	.align		4
.L_1345:
        /*00fc*/ 	.byte	0x03, 0x19
        /*00fe*/ 	.short	0x0128


	//----- nvinfo : EIATTR_PARAM_CBANK
	.align		4
        /*0100*/ 	.byte	0x04, 0x0a
        /*0102*/ 	.short	(.L_1347 - .L_1346)
	.align		4
.L_1346:
        /*0104*/ 	.word	index@(.nv.constant0._ZN10layer_norm40ln_parallel_residual_bwd_finalize_kernelINS_22Kernel_traits_finalizeILj256Ef13__nv_bfloat16S2_S2_fjLb0ELj1024ELj4ENS_18Kernel_traits_baseILj256EfS2_S2_S2_fjLj1024EEEEELb1EEEvNS_9BwdParamsE)
        /*0108*/ 	.short	0x0380
        /*010a*/ 	.short	0x0128


	//----- nvinfo : EIATTR_SW_WAR
	.align		4
.L_1347:
        /*010c*/ 	.byte	0x04, 0x36
        /*010e*/ 	.short	(.L_1349 - .L_1348)
.L_1348:
        /*0110*/ 	.word	0x00000008
.L_1349:


//--------------------- .nv.info._ZN10layer_norm31ln_parallel_residual_bwd_kernelINS_13Kernel_traitsIf13__nv_bfloat16S2_S2_fjLj256ELj1ELj4ELj1ELj16ENS_18Kernel_traits_baseILj256EfS2_S2_S2_fjLj128EEEEELb1ELb1ELb1EEEvNS_9BwdParamsE --------------------------
	.section	.nv.info._ZN10layer_norm31ln_parallel_residual_bwd_kernelINS_13Kernel_traitsIf13__nv_bfloat16S2_S2_fjLj256ELj1ELj4ELj1ELj16ENS_18Kernel_traits_baseILj256EfS2_S2_S2_fjLj128EEEEELb1ELb1ELb1EEEvNS_9BwdParamsE,"",@"SHT_CUDA_INFO"
	.sectionflags	@""
	.align	4


	//----- nvinfo : EIATTR_CUDA_API_VERSION
	.align		4
        /*0000*/ 	.byte	0x04, 0x37
        /*0002*/ 	.short	(.L_1351 - .L_1350)
.L_1350:
        /*0004*/ 	.word	0x00000082


	//----- nvinfo : EIATTR_KPARAM_INFO
	.align		4
.L_1351:
        /*0008*/ 	.byte	0x04, 0x17
        /*000a*/ 	.short	(.L_1353 - .L_1352)
.L_1352:
        /*000c*/ 	.word	0x00000000
        /*0010*/ 	.short	0x0000
        /*0012*/ 	.short	0x0000
        /*0014*/ 	.byte	0x00, 0xf0, 0xa1, 0x04


	//----- nvinfo : EIATTR_SPARSE_MMA_MASK
	.align		4
.L_1353:
        /*0018*/ 	.byte	0x03, 0x50
        /*001a*/ 	.short	0x0000


	//----- nvinfo : EIATTR_MAXREG_COUNT
	.align		4
        /*001c*/ 	.byte	0x03, 0x1b
        /*001e*/ 	.short	0x00ff


	//----- nvinfo : EIATTR_NUM_BARRIERS
	.align		4
        /*0020*/ 	.byte	0x02, 0x4c
        /*0022*/ 	.byte	0x01
	.zero		1


	//----- nvinfo : EIATTR_MERCURY_ISA_VERSION
	.align		4
        /*0024*/ 	.byte	0x03, 0x5f
        /*0026*/ 	.short	0x0101


	//----- nvinfo : EIATTR_COOP_GROUP_MASK_REGIDS
	.align		4
        /*0028*/ 	.byte	0x04, 0x29
        /*002a*/ 	.short	(.L_1355 - .L_1354)


	//   ....[0]....
.L_1354:
        /*002c*/ 	.word	0xffffffff


	//   ....[1]....
        /*0030*/ 	.word	0xffffffff


	//   ....[2]....
        /*0034*/ 	.word	0xffffffff


	//   ....[3]....
        /*0038*/ 	.word	0xffffffff


	//   ....[4]....
        /*003c*/ 	.word	0xffffffff


	//   ....[5]....
        /*0040*/ 	.word	0xffffffff


	//   ....[6]....
        /*0044*/ 	.word	0xffffffff


	//   ....[7]....
        /*0048*/ 	.word	0xffffffff


	//   ....[8]....
        /*004c*/ 	.word	0xffffffff


	//   ....[9]....
        /*0050*/ 	.word	0xffffffff


	//   ....[10]....
        /*0054*/ 	.word	0x05000055


	//   ....[11]....
        /*0058*/ 	.word	0x05000055


	//   ....[12]....
        /*005c*/ 	.word	0x05000055


	//   ....[13]....
        /*0060*/ 	.word	0x05000055


	//   ....[14]....
        /*0064*/ 	.word	0x05000055


	//   ....[15]....
        /*0068*/ 	.word	0x05000055


	//   ....[16]....
        /*006c*/ 	.word	0x05000055


	//   ....[17]....
        /*0070*/ 	.word	0x05000055


	//   ....[18]....
        /*0074*/ 	.word	0x05000055


	//   ....[19]....
        /*0078*/ 	.word	0x05000055


	//----- nvinfo : EIATTR_COOP_GROUP_INSTR_OFFSETS
	.align		4
.L_1355:
        /*007c*/ 	.byte	0x04, 0x28
        /*007e*/ 	.short	(.L_1357 - .L_1356)


	//   ....[0]....
.L_1356:
        /*0080*/ 	.word	0x00000bc0


	//   ....[1]....
        /*0084*/ 	.word	0x00000bd0


	//   ....[2]....
        /*0088*/ 	.word	0x00000c00


	//   ....[3]....
        /*008c*/ 	.word	0x00000c10


	//   ....[4]....
        /*0090*/ 	.word	0x00000c40


	//   ....[5]....
        /*0094*/ 	.word	0x00000c50


	//   ....[6]....
        /*0098*/ 	.word	0x00000c80


	//   ....[7]....
        /*009c*/ 	.word	0x00000c90


	//   ....[8]....
        /*00a0*/ 	.word	0x00000cc0


	//   ....[9]....
        /*00a4*/ 	.word	0x00000cd0


	//   ....[10]....
        /*00a8*/ 	.word	0x00003480


	//   ....[11]....
        /*00ac*/ 	.word	0x00003510


	//   ....[12]....
        /*00b0*/ 	.word	0x00003570


	//   ....[13]....
        /*00b4*/ 	.word	0x000035d0


	//   ....[14]....
        /*00b8*/ 	.word	0x00003630


	//   ....[15]....
        /*00bc*/ 	.word	0x00003690


	//   ....[16]....
        /*00c0*/ 	.word	0x000036f0


	//   ....[17]....
        /*00c4*/ 	.word	0x00003750


	//   ....[18]....
        /*00c8*/ 	.word	0x000037b0


	//   ....[19]....
        /*00cc*/ 	.word	0x00003810


	//----- nvinfo : EIATTR_VRC_CTA_INIT_COUNT
	.align		4
.L_1357:
        /*00d0*/ 	.byte	0x02, 0x4a
	.zero		1
	.zero		1


	//----- nvinfo : EIATTR_EXIT_INSTR_OFFSETS
	.align		4
        /*00d4*/ 	.byte	0x04, 0x1c
        /*00d6*/ 	.short	(.L_1359 - .L_1358)


	//   ....[0]....
.L_1358:
        /*00d8*/ 	.word	0x00003420


	//----- nvinfo : EIATTR_MAX_THREADS
	.align		4
.L_1359:
        /*00dc*/ 	.byte	0x04, 0x05
        /*00de*/ 	.short	(.L_1361 - .L_1360)
.L_1360:
        /*00e0*/ 	.word	0x00000080
        /*00e4*/ 	.word	0x00000001
        /*00e8*/ 	.word	0x00000001


	//----- nvinfo : EIATTR_CRS_STACK_SIZE
	.align		4
.L_1361:
        /*00ec*/ 	.byte	0x04, 0x1e
        /*00ee*/ 	.short	(.L_1363 - .L_1362)
.L_1362:
        /*00f0*/ 	.word	0x00000000


	//----- nvinfo : EIATTR_CBANK_PARAM_SIZE
	.align		4
.L_1363:
        /*00f4*/ 	.byte	0x03, 0x19
        /*00f6*/ 	.short	0x0128


	//----- nvinfo : EIATTR_PARAM_CBANK
	.align		4
        /*00f8*/ 	.byte	0x04, 0x0a
        /*00fa*/ 	.short	(.L_1365 - .L_1364)
	.align		4
.L_1364:
        /*00fc*/ 	.word	index@(.nv.constant0._ZN10layer_norm31ln_parallel_residual_bwd_kernelINS_13Kernel_traitsIf13__nv_bfloat16S2_S2_fjLj256ELj1ELj4ELj1ELj16ENS_18Kernel_traits_baseILj256EfS2_S2_S2_fjLj128EEEEELb1ELb1ELb1EEEvNS_9BwdParamsE)
        /*0100*/ 	.short	0x0380
        /*0102*/ 	.short	0x0128


	//----- nvinfo : EIATTR_SW_WAR
	.align		4
.L_1365:
        /*0104*/ 	.byte	0x04, 0x36
        /*0106*/ 	.short	(.L_1367 - .L_1366)
.L_1366:
        /*0108*/ 	.word	0x00000008
.L_1367:


//--------------------- .nv.info._ZN10layer_norm31ln_parallel_residual_bwd_kernelINS_13Kernel_traitsI13__nv_bfloat16S2_fS2_fjLj256ELj1ELj4ELj1ELj16ENS_18Kernel_traits_baseILj256ES2_S2_fS2_fjLj128EEEEELb0ELb0ELb0EEEvNS_9BwdParamsE --------------------------
	.section	.nv.info._ZN10layer_norm31ln_parallel_residual_bwd_kernelINS_13Kernel_traitsI13__nv_bfloat16S2_fS2_fjLj256ELj1ELj4ELj1ELj16ENS_18Kernel_traits_baseILj256ES2_S2_fS2_fjLj128EEEEELb0ELb0ELb0EEEvNS_9BwdParamsE,"",@"SHT_CUDA_INFO"
	.sectionflags	@""
	.align	4


	//----- nvinfo : EIATTR_CUDA_API_VERSION
	.align		4
        /*0000*/ 	.byte	0x04, 0x37
        /*0002*/ 	.short	(.L_1369 - .L_1368)
.L_1368:
        /*0004*/ 	.word	0x00000082


	//----- nvinfo : EIATTR_KPARAM_INFO
	.align		4
.L_1369:
        /*0008*/ 	.byte	0x04, 0x17
        /*000a*/ 	.short	(.L_1371 - .L_1370)
.L_1370:
        /*000c*/ 	.word	0x00000000
        /*0010*/ 	.short	0x0000
        /*0012*/ 	.short	0x0000
        /*0014*/ 	.byte	0x00, 0xf0, 0xa1, 0x04


	//----- nvinfo : EIATTR_SPARSE_MMA_MASK
	.align		4
.L_1371:
        /*0018*/ 	.byte	0x03, 0x50
        /*001a*/ 	.short	0x0000


	//----- nvinfo : EIATTR_MAXREG_COUNT
	.align		4
        /*001c*/ 	.byte	0x03, 0x1b
        /*001e*/ 	.short	0x00ff


	//----- nvinfo : EIATTR_NUM_BARRIERS
	.align		4
        /*0020*/ 	.byte	0x02, 0x4c
        /*0022*/ 	.byte	0x01
	.zero		1


	//----- nvinfo : EIATTR_MERCURY_ISA_VERSION
	.align		4
        /*0024*/ 	.byte	0x03, 0x5f
        /*0026*/ 	.short	0x0101


	//----- nvinfo : EIATTR_COOP_GROUP_MASK_REGIDS
	.align		4
        /*0028*/ 	.byte	0x04, 0x29
        /*002a*/ 	.short	(.L_1373 - .L_1372)


	//   ....[0]....
.L_1372:
        /*002c*/ 	.word	0xffffffff


	//   ....[1]....
        /*0030*/ 	.word	0xffffffff


	//   ....[2]....
        /*0034*/ 	.word	0xffffffff


	//   ....[3]....
        /*0038*/ 	.word	0xffffffff


	//   ....[4]....
        /*003c*/ 	.word	0xffffffff


	//   ....[5]....
        /*0040*/ 	.word	0xffffffff


	//   ....[6]....
        /*0044*/ 	.word	0xffffffff


	//   ....[7]....
        /*0048*/ 	.word	0xffffffff


	//   ....[8]....
        /*004c*/ 	.word	0xffffffff


	//   ....[9]....
        /*0050*/ 	.word	0xffffffff


	//   ....[10]....
        /*0054*/ 	.word	0x05000044


	//   ....[11]....
        /*0058*/ 	.word	0x05000044


	//   ....[12]....
        /*005c*/ 	.word	0x05000044


	//   ....[13]....
        /*0060*/ 	.word	0x05000044


	//   ....[14]....
        /*0064*/ 	.word	0x05000044


	//   ....[15]....
        /*0068*/ 	.word	0x05000044


	//   ....[16]....
        /*006c*/ 	.word	0x05000044


	//   ....[17]....
        /*0070*/ 	.word	0x05000044


	//   ....[18]....
        /*0074*/ 	.word	0x05000044


	//   ....[19]....
        /*0078*/ 	.word	0x05000044


	//----- nvinfo : EIATTR_COOP_GROUP_INSTR_OFFSETS
	.align		4
.L_1373:
        /*007c*/ 	.byte	0x04, 0x28
        /*007e*/ 	.short	(.L_1375 - .L_1374)


	//   ....[0]....
.L_1374:
        /*0080*/ 	.word	0x00000d50


	//   ....[1]....
        /*0084*/ 	.word	0x00000d60


	//   ....[2]....
        /*0088*/ 	.word	0x00000d90


	//   ....[3]....
        /*008c*/ 	.word	0x00000da0


	//   ....[4]....
        /*0090*/ 	.word	0x00000dd0


	//   ....[5]....
        /*0094*/ 	.word	0x00000de0


	//   ....[6]....
        /*0098*/ 	.word	0x00000e10


	//   ....[7]....
        /*009c*/ 	.word	0x00000e20


	//   ....[8]....
        /*00a0*/ 	.word	0x00000e50


	//   ....[9]....
        /*00a4*/ 	.word	0x00000e60


	//   ....[10]....
        /*00a8*/ 	.word	0x00002a80


	//   ....[11]....
        /*00ac*/ 	.word	0x00002b10


	//   ....[12]....
        /*00b0*/ 	.word	0x00002b80


	//   ....[13]....
        /*00b4*/ 	.word	0x00002be0


	//   ....[14]....
        /*00b8*/ 	.word	0x00002c50


	//   ....[15]....
        /*00bc*/ 	.word	0x00002cb0


	//   ....[16]....
        /*00c0*/ 	.word	0x00002d20


	//   ....[17]....
        /*00c4*/ 	.word	0x00002d80


	//   ....[18]....
        /*00c8*/ 	.word	0x00002df0


	//   ....[19]....
        /*00cc*/ 	.word	0x00002e50


	//----- nvinfo : EIATTR_VRC_CTA_INIT_COUNT
	.align		4
.L_1375:
        /*00d0*/ 	.byte	0x02, 0x4a
	.zero		1
	.zero		1


	//----- nvinfo : EIATTR_EXIT_INSTR_OFFSETS
	.align		4
        /*00d4*/ 	.byte	0x04, 0x1c
        /*00d6*/ 	.short	(.L_1377 - .L_1376)


	//   ....[0]....
.L_1376:
        /*00d8*/ 	.word	0x00002950


	//   ....[1]....
        /*00dc*/ 	.word	0x00002a10


	//----- nvinfo : EIATTR_MAX_THREADS
	.align		4
.L_1377:
        /*00e0*/ 	.byte	0x04, 0x05
        /*00e2*/ 	.short	(.L_1379 - .L_1378)
.L_1378:
        /*00e4*/ 	.word	0x00000080
        /*00e8*/ 	.word	0x00000001
        /*00ec*/ 	.word	0x00000001


	//----- nvinfo : EIATTR_CRS_STACK_SIZE
	.align		4
.L_1379:
        /*00f0*/ 	.byte	0x04, 0x1e
        /*00f2*/ 	.short	(.L_1381 - .L_1380)
.L_1380:
        /*00f4*/ 	.word	0x00000000


	//----- nvinfo : EIATTR_CBANK_PARAM_SIZE
	.align		4
.L_1381:
        /*00f8*/ 	.byte	0x03, 0x19
        /*00fa*/ 	.short	0x0128


	//----- nvinfo : EIATTR_PARAM_CBANK
	.align		4
        /*00fc*/ 	.byte	0x04, 0x0a
        /*00fe*/ 	.short	(.L_1383 - .L_1382)
	.align		4
.L_1382:
        /*0100*/ 	.word	index@(.nv.constant0._ZN10layer_norm31ln_parallel_residual_bwd_kernelINS_13Kernel_traitsI13__nv_bfloat16S2_fS2_fjLj256ELj1ELj4ELj1ELj16ENS_18Kernel_traits_baseILj256ES2_S2_fS2_fjLj128EEEEELb0ELb0ELb0EEEvNS_9BwdParamsE)
        /*0104*/ 	.short	0x0380
        /*0106*/ 	.short	0x0128


	//----- nvinfo : EIATTR_SW_WAR
	.align		4
.L_1383:
        /*0108*/ 	.byte	0x04, 0x36
        /*010a*/ 	.short	(.L_1385 - .L_1384)
.L_1384:
        /*010c*/ 	.word	0x00000008
.L_1385:


//--------------------- .nv.info._ZN10layer_norm31ln_parallel_residual_bwd_kernelINS_13Kernel_traitsI13__nv_bfloat16S2_fS2_fjLj256ELj1ELj4ELj1ELj16ENS_18Kernel_traits_baseILj256ES2_S2_fS2_fjLj128EEEEELb0ELb0ELb1EEEvNS_9BwdParamsE --------------------------
	.section	.nv.info._ZN10layer_norm31ln_parallel_residual_bwd_kernelINS_13Kernel_traitsI13__nv_bfloat16S2_fS2_fjLj256ELj1ELj4ELj1ELj16ENS_18Kernel_traits_baseILj256ES2_S2_fS2_fjLj128EEEEELb0ELb0ELb1EEEvNS_9BwdParamsE,"",@"SHT_CUDA_INFO"
	.sectionflags	@""
	.align	4


	//----- nvinfo : EIATTR_CUDA_API_VERSION
	.align		4
        /*0000*/ 	.byte	0x04, 0x37
        /*0002*/ 	.short	(.L_1387 - .L_1386)
.L_1386:
        /*0004*/ 	.word	0x00000082


	//----- nvinfo : EIATTR_KPARAM_INFO
	.align		4
.L_1387:
        /*0008*/ 	.byte	0x04, 0x17
        /*000a*/ 	.short	(.L_1389 - .L_1388)
.L_1388:
        /*000c*/ 	.word	0x00000000
        /*0010*/ 	.short	0x0000
        /*0012*/ 	.short	0x0000
        /*0014*/ 	.byte	0x00, 0xf0, 0xa1, 0x04


	//----- nvinfo : EIATTR_SPARSE_MMA_MASK
	.align		4
.L_1389:
        /*0018*/ 	.byte	0x03, 0x50
        /*001a*/ 	.short	0x0000


	//----- nvinfo : EIATTR_MAXREG_COUNT
	.align		4
        /*001c*/ 	.byte	0x03, 0x1b
        /*001e*/ 	.short	0x00ff


	//----- nvinfo : EIATTR_NUM_BARRIERS
	.align		4
        /*0020*/ 	.byte	0x02, 0x4c
        /*0022*/ 	.byte	0x01
	.zero		1


	//----- nvinfo : EIATTR_MERCURY_ISA_VERSION
	.align		4
        /*0024*/ 	.byte	0x03, 0x5f
        /*0026*/ 	.short	0x0101


	//----- nvinfo : EIATTR_COOP_GROUP_MASK_REGIDS
	.align		4
        /*0028*/ 	.byte	0x04, 0x29
        /*002a*/ 	.short	(.L_1391 - .L_1390)


	//   ....[0]....
.L_1390:
        /*002c*/ 	.word	0xffffffff


	//   ....[1]....
        /*0030*/ 	.word	0xffffffff


	//   ....[2]....
        /*0034*/ 	.word	0xffffffff


	//   ....[3]....
        /*0038*/ 	.word	0xffffffff


	//   ....[4]....
        /*003c*/ 	.word	0xffffffff


	//   ....[5]....
        /*0040*/ 	.word	0xffffffff


	//   ....[6]....
        /*0044*/ 	.word	0xffffffff


	//   ....[7]....
        /*0048*/ 	.word	0xffffffff


	//   ....[8]....
        /*004c*/ 	.word	0xffffffff


	//   ....[9]....
        /*0050*/ 	.word	0xffffffff


	//   ....[10]....
        /*0054*/ 	.word	0x05000064


	//   ....[11]....
        /*0058*/ 	.word	0x05000064


	//   ....[12]....
        /*005c*/ 	.word	0x05000064


	//   ....[13]....
        /*0060*/ 	.word	0x05000064


	//   ....[14]....
        /*0064*/ 	.word	0x05000064


	//   ....[15]....
        /*0068*/ 	.word	0x05000064


	//   ....[16]....
        /*006c*/ 	.word	0x05000064


	//   ....[17]....
        /*0070*/ 	.word	0x05000064


	//   ....[18]....
        /*0074*/ 	.word	0x05000064


	//   ....[19]....
        /*0078*/ 	.word	0x05000064


	//----- nvinfo : EIATTR_COOP_GROUP_INSTR_OFFSETS
	.align		4
.L_1391:
        /*007c*/ 	.byte	0x04, 0x28
        /*007e*/ 	.short	(.L_1393 - .L_1392)


	//   ....[0]....
.L_1392:
        /*0080*/ 	.word	0x00000db0


	//   ....[1]....
        /*0084*/ 	.word	0x00000de0


	//   ....[2]....
        /*0088*/ 	.word	0x00000df0


	//   ....[3]....
        /*008c*/ 	.word	0x00000e40


	//   ....[4]....
        /*0090*/ 	.word	0x00000e70


	//   ....[5]....
        /*0094*/ 	.word	0x00000e80


	//   ....[6]....
        /*0098*/ 	.word	0x00000eb0


	//   ....[7]....
        /*009c*/ 	.word	0x00000ec0


	//   ....[8]....
        /*00a0*/ 	.word	0x00000ef0


	//   ....[9]....
        /*00a4*/ 	.word	0x00000f00


	//   ....[10]....
        /*00a8*/ 	.word	0x00002ae0


	//   ....[11]....
        /*00ac*/ 	.word	0x00002b70


	//   ....[12]....
        /*00b0*/ 	.word	0x00002bf0


	//   ....[13]....
        /*00b4*/ 	.word	0x00002c60


	//   ....[14]....
        /*00b8*/ 	.word	0x00002ce0


	//   ....[15]....
        /*00bc*/ 	.word	0x00002d50


	//   ....[16]....
        /*00c0*/ 	.word	0x00002dc0


	//   ....[17]....
        /*00c4*/ 	.word	0x00002e20


	//   ....[18]....
        /*00c8*/ 	.word	0x00002e80


	//   ....[19]....
        /*00cc*/ 	.word	0x00002ee0


	//----- nvinfo : EIATTR_VRC_CTA_INIT_COUNT
	.align		4
.L_1393:
        /*00d0*/ 	.byte	0x02, 0x4a
	.zero		1
	.zero		1


	//----- nvinfo : EIATTR_EXIT_INSTR_OFFSETS
	.align		4
        /*00d4*/ 	.byte	0x04, 0x1c
        /*00d6*/ 	.short	(.L_1395 - .L_1394)


	//   ....[0]....
.L_1394:
        /*00d8*/ 	.word	0x00002a70


	//----- nvinfo : EIATTR_MAX_THREADS
	.align		4
.L_1395:
        /*00dc*/ 	.byte	0x04, 0x05
        /*00de*/ 	.short	(.L_1397 - .L_1396)
.L_1396:
        /*00e0*/ 	.word	0x00000080
        /*00e4*/ 	.word	0x00000001
        /*00e8*/ 	.word	0x00000001


	//----- nvinfo : EIATTR_CRS_STACK_SIZE
	.align		4
.L_1397:
        /*00ec*/ 	.byte	0x04, 0x1e
        /*00ee*/ 	.short	(.L_1399 - .L_1398)
.L_1398:
        /*00f0*/ 	.word	0x00000000


	//----- nvinfo : EIATTR_CBANK_PARAM_SIZE
	.align		4
.L_1399:
        /*00f4*/ 	.byte	0x03, 0x19
        /*00f6*/ 	.short	0x0128


	//----- nvinfo : EIATTR_PARAM_CBANK
	.align		4
        /*00f8*/ 	.byte	0x04, 0x0a
        /*00fa*/ 	.short	(.L_1401 - .L_1400)
	.align		4
.L_1400:
        /*00fc*/ 	.word	index@(.nv.constant0._ZN10layer_norm31ln_parallel_residual_bwd_kernelINS_13Kernel_traitsI13__nv_bfloat16S2_fS2_fjLj256ELj1ELj4ELj1ELj16ENS_18Kernel_traits_baseILj256ES2_S2_fS2_fjLj128EEEEELb0ELb0ELb1EEEvNS_9BwdParamsE)
        /*0100*/ 	.short	0x0380
        /*0102*/ 	.short	0x0128


	//----- nvinfo : EIATTR_SW_WAR
	.align		4
.L_1401:
        /*0104*/ 	.byte	0x04, 0x36
        /*0106*/ 	.short	(.L_1403 - .L_1402)
.L_1402:
        /*0108*/ 	.word	0x00000008
.L_1403:


//--------------------- .nv.info._ZN10layer_norm31ln_parallel_residual_bwd_kernelINS_13Kernel_traitsI13__nv_bfloat16S2_fS2_fjLj256ELj1ELj4ELj1ELj16ENS_18Kernel_traits_baseILj256ES2_S2_fS2_fjLj128EEEEELb0ELb1ELb0EEEvNS_9BwdParamsE --------------------------
	.section	.nv.info._ZN10layer_norm31ln_parallel_residual_bwd_kernelINS_13Kernel_traitsI13__nv_bfloat16S2_fS2_fjLj256ELj1ELj4ELj1ELj16ENS_18Kernel_traits_baseILj256ES2_S2_fS2_fjLj128EEEEELb0ELb1ELb0EEEvNS_9BwdParamsE,"",@"SHT_CUDA_INFO"
	.sectionflags	@""
	.align	4


	//----- nvinfo : EIATTR_CUDA_API_VERSION
	.align		4
        /*0000*/ 	.byte	0x04, 0x37
        /*0002*/ 	.short	(.L_1405 - .L_1404)
.L_1404:
        /*0004*/ 	.word	0x00000082


	//----- nvinfo : EIATTR_KPARAM_INFO
	.align		4
.L_1405:
        /*0008*/ 	.byte	0x04, 0x17
        /*000a*/ 	.short	(.L_1407 - .L_1406)
.L_1406:
        /*000c*/ 	.word	0x00000000
        /*0010*/ 	.short	0x0000
        /*0012*/ 	.short	0x0000
        /*0014*/ 	.byte	0x00, 0xf0, 0xa1, 0x04


	//----- nvinfo : EIATTR_SPARSE_MMA_MASK
	.align		4
.L_1407:
        /*0018*/ 	.byte	0x03, 0x50
        /*001a*/ 	.short	0x0000


	//----- nvinfo : EIATTR_MAXREG_COUNT
	.align		4
        /*001c*/ 	.byte	0x03, 0x1b
        /*001e*/ 	.short	0x00ff


	//----- nvinfo : EIATTR_NUM_BARRIERS
	.align		4
        /*0020*/ 	.byte	0x02, 0x4c
        /*0022*/ 	.byte	0x01
	.zero		1


	//----- nvinfo : EIATTR_MERCURY_ISA_VERSION
	.align		4
        /*0024*/ 	.byte	0x03, 0x5f
        /*0026*/ 	.short	0x0101


	//----- nvinfo : EIATTR_COOP_GROUP_MASK_REGIDS
	.align		4
        /*0028*/ 	.byte	0x04, 0x29
        /*002a*/ 	.short	(.L_1409 - .L_1408)


	//   ....[0]....
.L_1408:
        /*002c*/ 	.word	0xffffffff


	//   ....[1]....
        /*0030*/ 	.word	0xffffffff


	//   ....[2]....
        /*0034*/ 	.word	0xffffffff


	//   ....[3]....
        /*0038*/ 	.word	0xffffffff


	//   ....[4]....
        /*003c*/ 	.word	0xffffffff


	//   ....[5]....
        /*0040*/ 	.word	0xffffffff


	//   ....[6]....
        /*0044*/ 	.word	0xffffffff


	//   ....[7]....
        /*0048*/ 	.word	0xffffffff


	//   ....[8]....
        /*004c*/ 	.word	0xffffffff


	//   ....[9]....
        /*0050*/ 	.word	0xffffffff


	//   ....[10]....
        /*0054*/ 	.word	0x05000032


	//   ....[11]....
        /*0058*/ 	.word	0x05000032


	//   ....[12]....
        /*005c*/ 	.word	0x05000032


	//   ....[13]....
        /*0060*/ 	.word	0x05000032


	//   ....[14]....
        /*0064*/ 	.word	0x05000032


	//   ....[15]....
        /*0068*/ 	.word	0x05000032


	//   ....[16]....
        /*006c*/ 	.word	0x05000032


	//   ....[17]....
        /*0070*/ 	.word	0x05000032


	//   ....[18]....
        /*0074*/ 	.word	0x05000032


	//   ....[19]....
        /*0078*/ 	.word	0x05000032


	//----- nvinfo : EIATTR_COOP_GROUP_INSTR_OFFSETS
	.align		4
.L_1409:
        /*007c*/ 	.byte	0x04, 0x28
        /*007e*/ 	.short	(.L_1411 - .L_1410)


	//   ....[0]....
.L_1410:
        /*0080*/ 	.word	0x00000970


	//   ....[1]....
        /*0084*/ 	.word	0x00000980


	//   ....[2]....
        /*0088*/ 	.word	0x000009b0


	//   ....[3]....
        /*008c*/ 	.word	0x000009c0


	//   ....[4]....
        /*0090*/ 	.word	0x000009f0


	//   ....[5]....
        /*0094*/ 	.word	0x00000a00


	//   ....[6]....
        /*0098*/ 	.word	0x00000a30


	//   ....[7]....
        /*009c*/ 	.word	0x00000a40


	//   ....[8]....
        /*00a0*/ 	.word	0x00000a70


	//   ....[9]....
        /*00a4*/ 	.word	0x00000a80


	//   ....[10]....
        /*00a8*/ 	.word	0x00002270


	//   ....[11]....
        /*00ac*/ 	.word	0x00002310


	//   ....[12]....
        /*00b0*/ 	.word	0x00002370


	//   ....[13]....
        /*00b4*/ 	.word	0x000023d0


	//   ....[14]....
        /*00b8*/ 	.word	0x00002440


	//   ....[15]....
        /*00bc*/ 	.word	0x000024a0


	//   ....[16]....
        /*00c0*/ 	.word	0x00002510


	//   ....[17]....
        /*00c4*/ 	.word	0x00002570


	//   ....[18]....
        /*00c8*/ 	.word	0x000025e0


	//   ....[19]....
        /*00cc*/ 	.word	0x00002640


	//----- nvinfo : EIATTR_VRC_CTA_INIT_COUNT
	.align		4
.L_1411:
        /*00d0*/ 	.byte	0x02, 0x4a
	.zero		1
	.zero		1


	//----- nvinfo : EIATTR_EXIT_INSTR_OFFSETS
	.align		4
        /*00d4*/ 	.byte	0x04, 0x1c
        /*00d6*/ 	.short	(.L_1413 - .L_1412)


	//   ....[0]....
.L_1412:
        /*00d8*/ 	.word	0x000021d0


	//   ....[1]....
        /*00dc*/ 	.word	0x00002200


	//----- nvinfo : EIATTR_MAX_THREADS
	.align		4
.L_1413:
        /*00e0*/ 	.byte	0x04, 0x05
        /*00e2*/ 	.short	(.L_1415 - .L_1414)
.L_1414:
        /*00e4*/ 	.word	0x00000080
        /*00e8*/ 	.word	0x00000001
        /*00ec*/ 	.word	0x00000001


	//----- nvinfo : EIATTR_CRS_STACK_SIZE
	.align		4
.L_1415:
        /*00f0*/ 	.byte	0x04, 0x1e
        /*00f2*/ 	.short	(.L_1417 - .L_1416)
.L_1416:
        /*00f4*/ 	.word	0x00000000


	//----- nvinfo : EIATTR_CBANK_PARAM_SIZE
	.align		4
.L_1417:
        /*00f8*/ 	.byte	0x03, 0x19
        /*00fa*/ 	.short	0x0128


	//----- nvinfo : EIATTR_PARAM_CBANK
	.align		4
        /*00fc*/ 	.byte	0x04, 0x0a
        /*00fe*/ 	.short	(.L_1419 - .L_1418)
	.align		4
.L_1418:
        /*0100*/ 	.word	index@(.nv.constant0._ZN10layer_norm31ln_parallel_residual_bwd_kernelINS_13Kernel_traitsI13__nv_bfloat16S2_fS2_fjLj256ELj1ELj4ELj1ELj16ENS_18Kernel_traits_baseILj256ES2_S2_fS2_fjLj128EEEEELb0ELb1ELb0EEEvNS_9BwdParamsE)
        /*0104*/ 	.short	0x0380
        /*0106*/ 	.short	0x0128


	//----- nvinfo : EIATTR_SW_WAR
	.align		4
.L_1419:
        /*0108*/ 	.byte	0x04, 0x36
        /*010a*/ 	.short	(.L_1421 - .L_1420)
.L_1420:
        /*010c*/ 	.word	0x00000008
.L_1421:


//--------------------- .nv.info._ZN10layer_norm31ln_parallel_residual_bwd_kernelINS_13Kernel_traitsI13__nv_bfloat16S2_fS2_fjLj256ELj1ELj4ELj1ELj16ENS_18Kernel_traits_baseILj256ES2_S2_fS2_fjLj128EEEEELb0ELb1ELb1EEEvNS_9BwdParamsE --------------------------
	.section	.nv.info._ZN10layer_norm31ln_parallel_residual_bwd_kernelINS_13Kernel_traitsI13__nv_bfloat16S2_fS2_fjLj256ELj1ELj4ELj1ELj16ENS_18Kernel_traits_baseILj256ES2_S2_fS2_fjLj128EEEEELb0ELb1ELb1EEEvNS_9BwdParamsE,"",@"SHT_CUDA_INFO"
	.sectionflags	@""
	.align	4


	//----- nvinfo : EIATTR_CUDA_API_VERSION
	.align		4
        /*0000*/ 	.byte	0x04, 0x37
        /*0002*/ 	.short	(.L_1423 - .L_1422)
.L_1422:
        /*0004*/ 	.word	0x00000082


	//----- nvinfo : EIATTR_KPARAM_INFO
	.align		4
.L_1423:
        /*0008*/ 	.byte	0x04, 0x17
        /*000a*/ 	.short	(.L_1425 - .L_1424)
.L_1424:
        /*000c*/ 	.word	0x00000000
        /*0010*/ 	.short	0x0000
        /*0012*/ 	.short	0x0000
        /*0014*/ 	.byte	0x00, 0xf0, 0xa1, 0x04


	//----- nvinfo : EIATTR_SPARSE_MMA_MASK
	.align		4
.L_1425:
        /*0018*/ 	.byte	0x03, 0x50
        /*001a*/ 	.short	0x0000


	//----- nvinfo : EIATTR_MAXREG_COUNT
	.align		4
        /*001c*/ 	.byte	0x03, 0x1b
        /*001e*/ 	.short	0x00ff


	//----- nvinfo : EIATTR_NUM_BARRIERS
	.align		4
        /*0020*/ 	.byte	0x02, 0x4c
        /*0022*/ 	.byte	0x01
	.zero		1


	//----- nvinfo : EIATTR_MERCURY_ISA_VERSION
	.align		4
        /*0024*/ 	.byte	0x03, 0x5f
        /*0026*/ 	.short	0x0101


	//----- nvinfo : EIATTR_COOP_GROUP_MASK_REGIDS
	.align		4
        /*0028*/ 	.byte	0x04, 0x29
        /*002a*/ 	.short	(.L_1427 - .L_1426)


	//   ....[0]....
.L_1426:
        /*002c*/ 	.word	0xffffffff


	//   ....[1]....
        /*0030*/ 	.word	0xffffffff


	//   ....[2]....
        /*0034*/ 	.word	0xffffffff


	//   ....[3]....
        /*0038*/ 	.word	0xffffffff


	//   ....[4]....
        /*003c*/ 	.word	0xffffffff


	//   ....[5]....
        /*0040*/ 	.word	0xffffffff


	//   ....[6]....
        /*0044*/ 	.word	0xffffffff


	//   ....[7]....
        /*0048*/ 	.word	0xffffffff


	//   ....[8]....
        /*004c*/ 	.word	0xffffffff


	//   ....[9]....
        /*0050*/ 	.word	0xffffffff


	//   ....[10]....
        /*0054*/ 	.word	0x05000047


	//   ....[11]....
        /*0058*/ 	.word	0x05000047


	//   ....[12]....
        /*005c*/ 	.word	0x05000047


	//   ....[13]....
        /*0060*/ 	.word	0x05000047


	//   ....[14]....
        /*0064*/ 	.word	0x05000047


	//   ....[15]....
        /*0068*/ 	.word	0x05000047


	//   ....[16]....
        /*006c*/ 	.word	0x05000047


	//   ....[17]....
        /*0070*/ 	.word	0x05000047


	//   ....[18]....
        /*0074*/ 	.word	0x05000047


	//   ....[19]....
        /*0078*/ 	.word	0x05000047


	//----- nvinfo : EIATTR_COOP_GROUP_INSTR_OFFSETS
	.align		4
.L_1427:
        /*007c*/ 	.byte	0x04, 0x28
        /*007e*/ 	.short	(.L_1429 - .L_1428)


	//   ....[0]....
.L_1428:
        /*0080*/ 	.word	0x00000950


	//   ....[1]....
        /*0084*/ 	.word	0x00000970


	//   ....[2]....
        /*0088*/ 	.word	0x00000990


	//   ....[3]....
        /*008c*/ 	.word	0x000009b0


	//   ....[4]....
        /*0090*/ 	.word	0x000009d0


	//   ....[5]....
        /*0094*/ 	.word	0x000009f0


	//   ....[6]....
        /*0098*/ 	.word	0x00000a10


	//   ....[7]....
        /*009c*/ 	.word	0x00000a30


	//   ....[8]....
        /*00a0*/ 	.word	0x00000a40


	//   ....[9]....
        /*00a4*/ 	.word	0x00000a60


	//   ....[10]....
        /*00a8*/ 	.word	0x00002200


	//   ....[11]....
        /*00ac*/ 	.word	0x00002290


	//   ....[12]....
        /*00b0*/ 	.word	0x000022f0


	//   ....[13]....
        /*00b4*/ 	.word	0x00002340


	//   ....[14]....
        /*00b8*/ 	.word	0x000023a0


	//   ....[15]....
        /*00bc*/ 	.word	0x000023f0


	//   ....[16]....
        /*00c0*/ 	.word	0x00002450


	//   ....[17]....
        /*00c4*/ 	.word	0x000024a0


	//   ....[18]....
        /*00c8*/ 	.word	0x00002500


	//   ....[19]....
        /*00cc*/ 	.word	0x00002550


	//----- nvinfo : EIATTR_VRC_CTA_INIT_COUNT
	.align		4
.L_1429:
        /*00d0*/ 	.byte	0x02, 0x4a
	.zero		1
	.zero		1


	//----- nvinfo : EIATTR_EXIT_INSTR_OFFSETS
	.align		4
        /*00d4*/ 	.byte	0x04, 0x1c
        /*00d6*/ 	.short	(.L_1431 - .L_1430)


	//   ....[0]....
.L_1430:
        /*00d8*/ 	.word	0x00002190


	//----- nvinfo : EIATTR_MAX_THREADS
	.align		4
.L_1431:
        /*00dc*/ 	.byte	0x04, 0x05
        /*00de*/ 	.short	(.L_1433 - .L_1432)
.L_1432:
        /*00e0*/ 	.word	0x00000080
        /*00e4*/ 	.word	0x00000001
        /*00e8*/ 	.word	0x00000001


	//----- nvinfo : EIATTR_CRS_STACK_SIZE
	.align		4
.L_1433:
        /*00ec*/ 	.byte	0x04, 0x1e
        /*00ee*/ 	.short	(.L_1435 - .L_1434)
.L_1434:
        /*00f0*/ 	.word	0x00000000


	//----- nvinfo : EIATTR_CBANK_PARAM_SIZE
	.align		4
.L_1435:
        /*00f4*/ 	.byte	0x03, 0x19
        /*00f6*/ 	.short	0x0128


	//----- nvinfo : EIATTR_PARAM_CBANK
	.align		4
        /*00f8*/ 	.byte	0x04, 0x0a
        /*00fa*/ 	.short	(.L_1437 - .L_1436)
	.align		4
.L_1436:
        /*00fc*/ 	.word	index@(.nv.constant0._ZN10layer_norm31ln_parallel_residual_bwd_kernelINS_13Kernel_traitsI13__nv_bfloat16S2_fS2_fjLj256ELj1ELj4ELj1ELj16ENS_18Kernel_traits_baseILj256ES2_S2_fS2_fjLj128EEEEELb0ELb1ELb1EEEvNS_9BwdParamsE)
        /*0100*/ 	.short	0x0380
        /*0102*/ 	.short	0x0128


	//----- nvinfo : EIATTR_SW_WAR
	.align		4
.L_1437:
        /*0104*/ 	.byte	0x04, 0x36
        /*0106*/ 	.short	(.L_1439 - .L_1438)
.L_1438:
        /*0108*/ 	.word	0x00000008
.L_1439:


//--------------------- .nv.info._ZN10layer_norm31ln_parallel_residual_bwd_kernelINS_13Kernel_traitsI13__nv_bfloat16S2_fS2_fjLj256ELj1ELj4ELj1ELj16ENS_18Kernel_traits_baseILj256ES2_S2_fS2_fjLj128EEEEELb1ELb0ELb0EEEvNS_9BwdParamsE --------------------------
	.section	.nv.info._ZN10layer_norm31ln_parallel_residual_bwd_kernelINS_13Kernel_traitsI13__nv_bfloat16S2_fS2_fjLj256ELj1ELj4ELj1ELj16ENS_18Kernel_traits_baseILj256ES2_S2_fS2_fjLj128EEEEELb1ELb0ELb0EEEvNS_9BwdParamsE,"",@"SHT_CUDA_INFO"
	.sectionflags	@""
	.align	4


	//----- nvinfo : EIATTR_CUDA_API_VERSION
	.align		4
        /*0000*/ 	.byte	0x04, 0x37
        /*0002*/ 	.short	(.L_1441 - .L_1440)
.L_1440:
        /*0004*/ 	.word	0x00000082


	//----- nvinfo : EIATTR_KPARAM_INFO
	.align		4
.L_1441:
        /*0008*/ 	.byte	0x04, 0x17
        /*000a*/ 	.short	(.L_1443 - .L_1442)
.L_1442:
        /*000c*/ 	.word	0x00000000
        /*0010*/ 	.short	0x0000
        /*0012*/ 	.short	0x0000
        /*0014*/ 	.byte	0x00, 0xf0, 0xa1, 0x04


	//----- nvinfo : EIATTR_SPARSE_MMA_MASK
	.align		4
.L_1443:
        /*0018*/ 	.byte	0x03, 0x50
        /*001a*/ 	.short	0x0000


	//----- nvinfo : EIATTR_MAXREG_COUNT
	.align		4
        /*001c*/ 	.byte	0x03, 0x1b
        /*001e*/ 	.short	0x00ff


	//----- nvinfo : EIATTR_NUM_BARRIERS
	.align		4
        /*0020*/ 	.byte	0x02, 0x4c
        /*0022*/ 	.byte	0x01
	.zero		1


	//----- nvinfo : EIATTR_MERCURY_ISA_VERSION
	.align		4
        /*0024*/ 	.byte	0x03, 0x5f
        /*0026*/ 	.short	0x0101


	//----- nvinfo : EIATTR_COOP_GROUP_MASK_REGIDS
	.align		4
        /*0028*/ 	.byte	0x04, 0x29
        /*002a*/ 	.short	(.L_1445 - .L_1444)


	//   ....[0]....
.L_1444:
        /*002c*/ 	.word	0xffffffff


	//   ....[1]....
        /*0030*/ 	.word	0xffffffff


	//   ....[2]....
        /*0034*/ 	.word	0xffffffff


	//   ....[3]....
        /*0038*/ 	.word	0xffffffff


	//   ....[4]....
        /*003c*/ 	.word	0xffffffff


	//   ....[5]....
        /*0040*/ 	.word	0xffffffff


	//   ....[6]....
        /*0044*/ 	.word	0xffffffff


	//   ....[7]....
        /*0048*/ 	.word	0xffffffff


	//   ....[8]....
        /*004c*/ 	.word	0xffffffff


	//   ....[9]....
        /*0050*/ 	.word	0xffffffff


	//   ....[10]....
        /*0054*/ 	.word	0x05000044


	//   ....[11]....
        /*0058*/ 	.word	0x05000044


	//   ....[12]....
        /*005c*/ 	.word	0x05000044


	//   ....[13]....
        /*0060*/ 	.word	0x05000044


	//   ....[14]....
        /*0064*/ 	.word	0x05000044


	//   ....[15]....
        /*0068*/ 	.word	0x05000044


	//   ....[16]....
        /*006c*/ 	.word	0x05000044


	//   ....[17]....
        /*0070*/ 	.word	0x05000044


	//   ....[18]....
        /*0074*/ 	.word	0x05000044


	//   ....[19]....
        /*0078*/ 	.word	0x05000044


	//----- nvinfo : EIATTR_COOP_GROUP_INSTR_OFFSETS
	.align		4
.L_1445:
        /*007c*/ 	.byte	0x04, 0x28
        /*007e*/ 	.short	(.L_1447 - .L_1446)


	//   ....[0]....
.L_1446:
        /*0080*/ 	.word	0x00000fb0


	//   ....[1]....
        /*0084*/ 	.word	0x00000fc0


	//   ....[2]....
        /*0088*/ 	.word	0x00000ff0


	//   ....[3]....
        /*008c*/ 	.word	0x00001000


	//   ....[4]....
        /*0090*/ 	.word	0x00001030


	//   ....[5]....
        /*0094*/ 	.word	0x00001040


	//   ....[6]....
        /*0098*/ 	.word	0x00001070


	//   ....[7]....
        /*009c*/ 	.word	0x00001080


	//   ....[8]....
        /*00a0*/ 	.word	0x000010b0


	//   ....[9]....
        /*00a4*/ 	.word	0x000010c0


	//   ....[10]....
        /*00a8*/ 	.word	0x000039d0


	//   ....[11]....
        /*00ac*/ 	.word	0x00003a60


	//   ....[12]....
        /*00b0*/ 	.word	0x00003ad0


	//   ....[13]....
        /*00b4*/ 	.word	0x00003b30


	//   ....[14]....
        /*00b8*/ 	.word	0x00003ba0


	//   ....[15]....
        /*00bc*/ 	.word	0x00003c00


	//   ....[16]....
        /*00c0*/ 	.word	0x00003c70


	//   ....[17]....
        /*00c4*/ 	.word	0x00003cd0


	//   ....[18]....
        /*00c8*/ 	.word	0x00003d40


	//   ....[19]....
        /*00cc*/ 	.word	0x00003da0


	//----- nvinfo : EIATTR_VRC_CTA_INIT_COUNT
	.align		4
.L_1447:
        /*00d0*/ 	.byte	0x02, 0x4a
	.zero		1
	.zero		1


	//----- nvinfo : EIATTR_EXIT_INSTR_OFFSETS
	.align		4
        /*00d4*/ 	.byte	0x04, 0x1c
        /*00d6*/ 	.short	(.L_1449 - .L_1448)


	//   ....[0]....
.L_1448:
        /*00d8*/ 	.word	0x000038a0


	//   ....[1]....
        /*00dc*/ 	.word	0x00003960


	//----- nvinfo : EIATTR_MAX_THREADS
	.align		4
.L_1449:
        /*00e0*/ 	.byte	0x04, 0x05
        /*00e2*/ 	.short	(.L_1451 - .L_1450)
.L_1450:
        /*00e4*/ 	.word	0x00000080
        /*00e8*/ 	.word	0x00000001
        /*00ec*/ 	.word	0x00000001


	//----- nvinfo : EIATTR_CRS_STACK_SIZE
	.align		4
.L_1451:
        /*00f0*/ 	.byte	0x04, 0x1e
        /*00f2*/ 	.short	(.L_1453 - .L_1452)
.L_1452:
        /*00f4*/ 	.word	0x00000000


	//----- nvinfo : EIATTR_CBANK_PARAM_SIZE
	.align		4
.L_1453:
        /*00f8*/ 	.byte	0x03, 0x19
        /*00fa*/ 	.short	0x0128


	//----- nvinfo : EIATTR_PARAM_CBANK
	.align		4
        /*00fc*/ 	.byte	0x04, 0x0a
        /*00fe*/ 	.short	(.L_1455 - .L_1454)
	.align		4
.L_1454:
        /*0100*/ 	.word	index@(.nv.constant0._ZN10layer_norm31ln_parallel_residual_bwd_kernelINS_13Kernel_traitsI13__nv_bfloat16S2_fS2_fjLj256ELj1ELj4ELj1ELj16ENS_18Kernel_traits_baseILj256ES2_S2_fS2_fjLj128EEEEELb1ELb0ELb0EEEvNS_9BwdParamsE)
        /*0104*/ 	.short	0x0380
        /*0106*/ 	.short	0x0128


	//----- nvinfo : EIATTR_SW_WAR
	.align		4
.L_1455:
        /*0108*/ 	.byte	0x04, 0x36
        /*010a*/ 	.short	(.L_1457 - .L_1456)
.L_1456:
        /*010c*/ 	.word	0x00000008
.L_1457:


//--------------------- .nv.info._ZN10layer_norm31ln_parallel_residual_bwd_kernelINS_13Kernel_traitsI13__nv_bfloat16S2_fS2_fjLj256ELj1ELj4ELj1ELj16ENS_18Kernel_traits_baseILj256ES2_S2_fS2_fjLj128EEEEELb1ELb0ELb1EEEvNS_9BwdParamsE --------------------------
	.section	.nv.info._ZN10layer_norm31ln_parallel_residual_bwd_kernelINS_13Kernel_traitsI13__nv_bfloat16S2_fS2_fjLj256ELj1ELj4ELj1ELj16ENS_18Kernel_traits_baseILj256ES2_S2_fS2_fjLj128EEEEELb1ELb0ELb1EEEvNS_9BwdParamsE,"",@"SHT_CUDA_INFO"
	.sectionflags	@""
	.align	4


	//----- nvinfo : EIATTR_CUDA_API_VERSION
	.align		4
        /*0000*/ 	.byte	0x04, 0x37
        /*0002*/ 	.short	(.L_1459 - .L_1458)
.L_1458:
        /*0004*/ 	.word	0x00000082


	//----- nvinfo : EIATTR_KPARAM_INFO
	.align		4
.L_1459:
        /*0008*/ 	.byte	0x04, 0x17
        /*000a*/ 	.short	(.L_1461 - .L_1460)
.L_1460:
        /*000c*/ 	.word	0x00000000
        /*0010*/ 	.short	0x0000
        /*0012*/ 	.short	0x0000
        /*0014*/ 	.byte	0x00, 0xf0, 0xa1, 0x04


	//----- nvinfo : EIATTR_SPARSE_MMA_MASK
	.align		4
.L_1461:
        /*0018*/ 	.byte	0x03, 0x50
        /*001a*/ 	.short	0x0000


	//----- nvinfo : EIATTR_MAXREG_COUNT
	.align		4
        /*001c*/ 	.byte	0x03, 0x1b
        /*001e*/ 	.short	0x00ff


	//----- nvinfo : EIATTR_NUM_BARRIERS
	.align		4
        /*0020*/ 	.byte	0x02, 0x4c
        /*0022*/ 	.byte	0x01
	.zero		1


	//----- nvinfo : EIATTR_MERCURY_ISA_VERSION
	.align		4
        /*0024*/ 	.byte	0x03, 0x5f
        /*0026*/ 	.short	0x0101


	//----- nvinfo : EIATTR_COOP_GROUP_MASK_REGIDS
	.align		4
        /*0028*/ 	.byte	0x04, 0x29
        /*002a*/ 	.short	(.L_1463 - .L_1462)


	//   ....[0]....
.L_1462:
        /*002c*/ 	.word	0xffffffff


	//   ....[1]....
        /*0030*/ 	.word	0xffffffff


	//   ....[2]....
        /*0034*/ 	.word	0xffffffff


	//   ....[3]....
        /*0038*/ 	.word	0xffffffff


	//   ....[4]....
        /*003c*/ 	.word	0xffffffff


	//   ....[5]....
        /*0040*/ 	.word	0xffffffff


	//   ....[6]....
        /*0044*/ 	.word	0xffffffff


	//   ....[7]....
        /*0048*/ 	.word	0xffffffff


	//   ....[8]....
        /*004c*/ 	.word	0xffffffff


	//   ....[9]....
        /*0050*/ 	.word	0xffffffff


	//   ....[10]....
        /*0054*/ 	.word	0x05000071


	//   ....[11]....
        /*0058*/ 	.word	0x05000071


	//   ....[12]....
        /*005c*/ 	.word	0x05000071


	//   ....[13]....
        /*0060*/ 	.word	0x05000071


	//   ....[14]....
        /*0064*/ 	.word	0x05000071


	//   ....[15]....
        /*0068*/ 	.word	0x05000071


	//   ....[16]....
        /*006c*/ 	.word	0x05000071


	//   ....[17]....
        /*0070*/ 	.word	0x05000071


	//   ....[18]....
        /*0074*/ 	.word	0x05000071


	//   ....[19]....
        /*0078*/ 	.word	0x05000071


	//----- nvinfo : EIATTR_COOP_GROUP_INSTR_OFFSETS
	.align		4
.L_1463:
        /*007c*/ 	.byte	0x04, 0x28
        /*007e*/ 	.short	(.L_1465 - .L_1464)


	//   ....[0]....
.L_1464:
        /*0080*/ 	.word	0x00001000


	//   ....[1]....
        /*0084*/ 	.word	0x00001010


	//   ....[2]....
        /*0088*/ 	.word	0x00001040


	//   ....[3]....
        /*008c*/ 	.word	0x00001050


	//   ....[4]....
        /*0090*/ 	.word	0x00001080


	//   ....[5]....
        /*0094*/ 	.word	0x00001090


	//   ....[6]....
        /*0098*/ 	.word	0x000010c0


	//   ....[7]....
        /*009c*/ 	.word	0x000010d0


	//   ....[8]....
        /*00a0*/ 	.word	0x00001100


	//   ....[9]....
        /*00a4*/ 	.word	0x00001110


	//   ....[10]....
        /*00a8*/ 	.word	0x00003a00


	//   ....[11]....
        /*00ac*/ 	.word	0x00003a90


	//   ....[12]....
        /*00b0*/ 	.word	0x00003af0


	//   ....[13]....
        /*00b4*/ 	.word	0x00003b50


	//   ....[14]....
        /*00b8*/ 	.word	0x00003bb0


	//   ....[15]....
        /*00bc*/ 	.word	0x00003c10


	//   ....[16]....
        /*00c0*/ 	.word	0x00003c70


	//   ....[17]....
        /*00c4*/ 	.word	0x00003cd0


	//   ....[18]....
        /*00c8*/ 	.word	0x00003d30


	//   ....[19]....
        /*00cc*/ 	.word	0x00003d90


	//----- nvinfo : EIATTR_VRC_CTA_INIT_COUNT
	.align		4
.L_1465:
        /*00d0*/ 	.byte	0x02, 0x4a
	.zero		1
	.zero		1


	//----- nvinfo : EIATTR_EXIT_INSTR_OFFSETS
	.align		4
        /*00d4*/ 	.byte	0x04, 0x1c
        /*00d6*/ 	.short	(.L_1467 - .L_1466)


	//   ....[0]....
.L_1466:
        /*00d8*/ 	.word	0x000039a0


	//----- nvinfo : EIATTR_MAX_THREADS
	.align		4
.L_1467:
        /*00dc*/ 	.byte	0x04, 0x05
        /*00de*/ 	.short	(.L_1469 - .L_1468)
.L_1468:
        /*00e0*/ 	.word	0x00000080
        /*00e4*/ 	.word	0x00000001
        /*00e8*/ 	.word	0x00000001


	//----- nvinfo : EIATTR_CRS_STACK_SIZE
	.align		4
.L_1469:
        /*00ec*/ 	.byte	0x04, 0x1e
        /*00ee*/ 	.short	(.L_1471 - .L_1470)
.L_1470:
        /*00f0*/ 	.word	0x00000000


	//----- nvinfo : EIATTR_CBANK_PARAM_SIZE
	.align		4
.L_1471:
        /*00f4*/ 	.byte	0x03, 0x19
        /*00f6*/ 	.short	0x0128


	//----- nvinfo : EIATTR_PARAM_CBANK
	.align		4
        /*00f8*/ 	.byte	0x04, 0x0a
        /*00fa*/ 	.short	(.L_1473 - .L_1472)
	.align		4
.L_1472:
        /*00fc*/ 	.word	index@(.nv.constant0._ZN10layer_norm31ln_parallel_residual_bwd_kernelINS_13Kernel_traitsI13__nv_bfloat16S2_fS2_fjLj256ELj1ELj4ELj1ELj16ENS_18Kernel_traits_baseILj256ES2_S2_fS2_fjLj128EEEEELb1ELb0ELb1EEEvNS_9BwdParamsE)
        /*0100*/ 	.short	0x0380
        /*0102*/ 	.short	0x0128


	//----- nvinfo : EIATTR_SW_WAR
	.align		4
.L_1473:
        /*0104*/ 	.byte	0x04, 0x36
        /*0106*/ 	.short	(.L_1475 - .L_1474)
.L_1474:
        /*0108*/ 	.word	0x00000008
.L_1475:


//--------------------- .nv.info._ZN10layer_norm22ln_bwd_finalize_kernelINS_22Kernel_traits_finalizeILj256E13__nv_bfloat16S2_fS2_fjLb0ELj1024ELj4ENS_18Kernel_traits_baseILj256ES2_S2_fS2_fjLj1024EEEEELb0ELb0EEEvNS_9BwdParamsE --------------------------
	.section	.nv.info._ZN10layer_norm22ln_bwd_finalize_kernelINS_22Kernel_traits_finalizeILj256E13__nv_bfloat16S2_fS2_fjLb0ELj1024ELj4ENS_18Kernel_traits_baseILj256ES2_S2_fS2_fjLj1024EEEEELb0ELb0EEEvNS_9BwdParamsE,"",@"SHT_CUDA_INFO"
	.sectionflags	@""
	.align	4


	//----- nvinfo : EIATTR_CUDA_API_VERSION
	.align		4
        /*0000*/ 	.byte	0x04, 0x37
        /*0002*/ 	.short	(.L_1477 - .L_1476)
.L_1476:
        /*0004*/ 	.word	0x00000082


	//----- nvinfo : EIATTR_KPARAM_INFO
	.align		4
.L_1477:
        /*0008*/ 	.byte	0x04, 0x17
        /*000a*/ 	.short	(.L_1479 - .L_1478)
.L_1478:
        /*000c*/ 	.word	0x00000000
        /*0010*/ 	.short	0x0000
        /*0012*/ 	.short	0x0000
        /*0014*/ 	.byte	0x00, 0xf0, 0xa1, 0x04


	//----- nvinfo : EIATTR_SPARSE_MMA_MASK
	.align		4
.L_1479:
        /*0018*/ 	.byte	0x03, 0x50
        /*001a*/ 	.short	0x0000


	//----- nvinfo : EIATTR_MAXREG_COUNT
	.align		4
        /*001c*/ 	.byte	0x03, 0x1b
        /*001e*/ 	.short	0x0040


	//----- nvinfo : EIATTR_NUM_BARRIERS
	.align		4
        /*0020*/ 	.byte	0x02, 0x4c
        /*0022*/ 	.byte	0x01
	.zero		1


	//----- nvinfo : EIATTR_MERCURY_ISA_VERSION
	.align		4
        /*0024*/ 	.byte	0x03, 0x5f
        /*0026*/ 	.short	0x0101


	//----- nvinfo : EIATTR_COOP_GROUP_MASK_REGIDS
	.align		4
        /*0028*/ 	.byte	0x04, 0x29
        /*002a*/ 	.short	(.L_1481 - .L_1480)


	//   ....[0]....
.L_1480:
        /*002c*/ 	.word	0xffffffff


	//   ....[1]....
        /*0030*/ 	.word	0xffffffff


	//   ....[2]....
        /*0034*/ 	.word	0xffffffff


	//   ....[3]....
        /*0038*/ 	.word	0xffffffff


	//   ....[4]....
        /*003c*/ 	.word	0xffffffff


	//   ....[5]....
        /*0040*/ 	.word	0xffffffff


	//   ....[6]....
        /*0044*/ 	.word	0xffffffff


	//   ....[7]....
        /*0048*/ 	.word	0xffffffff


	//   ....[8]....
        /*004c*/ 	.word	0xffffffff


	//   ....[9]....
        /*0050*/ 	.word	0xffffffff


	//----- nvinfo : EIATTR_COOP_GROUP_INSTR_OFFSETS
	.align		4
.L_1481:
        /*0054*/ 	.byte	0x04, 0x28
        /*0056*/ 	.short	(.L_1483 - .L_1482)


	//   ....[0]....
.L_1482:
        /*0058*/ 	.word	0x00001540


	//   ....[1]....
        /*005c*/ 	.word	0x00001550


	//   ....[2]....
        /*0060*/ 	.word	0x00001580


	//   ....[3]....
        /*0064*/ 	.word	0x00001590


	//   ....[4]....
        /*0068*/ 	.word	0x000015c0


	//   ....[5]....
        /*006c*/ 	.word	0x000015d0


	//   ....[6]....
        /*0070*/ 	.word	0x00001610


	//   ....[7]....
        /*0074*/ 	.word	0x00001630


	//   ....[8]....
        /*0078*/ 	.word	0x00001680


	//   ....[9]....
        /*007c*/ 	.word	0x00001690


	//----- nvinfo : EIATTR_VRC_CTA_INIT_COUNT
	.align		4
.L_1483:
        /*0080*/ 	.byte	0x02, 0x4a
	.zero		1
	.zero		1


	//----- nvinfo : EIATTR_EXIT_INSTR_OFFSETS
	.align		4
        /*0084*/ 	.byte	0x04, 0x1c
        /*0086*/ 	.short	(.L_1485 - .L_1484)


	//   ....[0]....
.L_1484:
        /*0088*/ 	.word	0x00000060


	//   ....[1]....
        /*008c*/ 	.word	0x000016f0


	//   ....[2]....
        /*0090*/ 	.word	0x00001720


	//   ....[3]....
        /*0094*/ 	.word	0x000017e0


	//----- nvinfo : EIATTR_MAX_THREADS
	.align		4
.L_1485:
        /*0098*/ 	.byte	0x04, 0x05
        /*009a*/ 	.short	(.L_1487 - .L_1486)
.L_1486:
        /*009c*/ 	.word	0x00000400
        /*00a0*/ 	.word	0x00000001
        /*00a4*/ 	.word	0x00000001


	//----- nvinfo : EIATTR_CRS_STACK_SIZE
	.align		4
.L_1487:
        /*00a8*/ 	.byte	0x04, 0x1e
        /*00aa*/ 	.short	(.L_1489 - .L_1488)
.L_1488:
        /*00ac*/ 	.word	0x00000000


	//----- nvinfo : EIATTR_CBANK_PARAM_SIZE
	.align		4
.L_1489:
        /*00b0*/ 	.byte	0x03, 0x19
        /*00b2*/ 	.short	0x0128


	//----- nvinfo : EIATTR_PARAM_CBANK
	.align		4
        /*00b4*/ 	.byte	0x04, 0x0a
        /*00b6*/ 	.short	(.L_1491 - .L_1490)
	.align		4
.L_1490:
        /*00b8*/ 	.word	index@(.nv.constant0._ZN10layer_norm22ln_bwd_finalize_kernelINS_22Kernel_traits_finalizeILj256E13__nv_bfloat16S2_fS2_fjLb0ELj1024ELj4ENS_18Kernel_traits_baseILj256ES2_S2_fS2_fjLj1024EEEEELb0ELb0EEEvNS_9BwdParamsE)
        /*00bc*/ 	.short	0x0380
        /*00be*/ 	.short	0x0128


	//----- nvinfo : EIATTR_SW_WAR
	.align		4
.L_1491:
        /*00c0*/ 	.byte	0x04, 0x36
        /*00c2*/ 	.short	(.L_1493 - .L_1492)
.L_1492:
        /*00c4*/ 	.word	0x00000008
.L_1493:


//--------------------- .nv.info._ZN10layer_norm40ln_parallel_residual_bwd_finalize_kernelINS_22Kernel_traits_finalizeILj256E13__nv_bfloat16S2_fS2_fjLb0ELj1024ELj4ENS_18Kernel_traits_baseILj256ES2_S2_fS2_fjLj1024EEEEELb0EEEvNS_9BwdParamsE --------------------------
	.section	.nv.info._ZN10layer_norm40ln_parallel_residual_bwd_finalize_kernelINS_22Kernel_traits_finalizeILj256E13__nv_bfloat16S2_fS2_fjLb0ELj1024ELj4ENS_18Kernel_traits_baseILj256ES2_S2_fS2_fjLj1024EEEEELb0EEEvNS_9BwdParamsE,"",@"SHT_CUDA_INFO"
	.sectionflags	@""
	.align	4


	//----- nvinfo : EIATTR_CUDA_API_VERSION
	.align		4
        /*0000*/ 	.byte	0x04, 0x37
        /*0002*/ 	.short	(.L_1495 - .L_1494)
.L_1494:
        /*0004*/ 	.word	0x00000082


	//----- nvinfo : EIATTR_KPARAM_INFO
	.align		4
.L_1495:
        /*0008*/ 	.byte	0x04, 0x17
        /*000a*/ 	.short	(.L_1497 - .L_1496)
.L_1496:
        /*000c*/ 	.word	0x00000000
        /*0010*/ 	.short	0x0000
        /*0012*/ 	.short	0x0000
        /*0014*/ 	.byte	0x00, 0xf0, 0xa1, 0x04


	//----- nvinfo : EIATTR_SPARSE_MMA_MASK
	.align		4
.L_1497:
        /*0018*/ 	.byte	0x03, 0x50
        /*001a*/ 	.short	0x0000


	//----- nvinfo : EIATTR_MAXREG_COUNT
	.align		4
        /*001c*/ 	.byte	0x03, 0x1b
        /*001e*/ 	.short	0x0040


	//----- nvinfo : EIATTR_NUM_BARRIERS
	.align		4
        /*0020*/ 	.byte	0x02, 0x4c
        /*0022*/ 	.byte	0x01
	.zero		1


	//----- nvinfo : EIATTR_MERCURY_ISA_VERSION
	.align		4
        /*0024*/ 	.byte	0x03, 0x5f
        /*0026*/ 	.short	0x0101


	//----- nvinfo : EIATTR_COOP_GROUP_MASK_REGIDS
	.align		4
        /*0028*/ 	.byte	0x04, 0x29
        /*002a*/ 	.short	(.L_1499 - .L_1498)


	//   ....[0]....
.L_1498:
        /*002c*/ 	.word	0xffffffff


	//   ....[1]....
        /*0030*/ 	.word	0xffffffff


	//   ....[2]....
        /*0034*/ 	.word	0xffffffff


	//   ....[3]....
        /*0038*/ 	.word	0xffffffff


	//   ....[4]....
        /*003c*/ 	.word	0xffffffff


	//   ....[5]....
        /*0040*/ 	.word	0xffffffff


	//   ....[6]....
        /*0044*/ 	.word	0xffffffff


	//   ....[7]....
        /*0048*/ 	.word	0xffffffff


	//   ....[8]....
        /*004c*/ 	.word	0xffffffff


	//   ....[9]....
        /*0050*/ 	.word	0xffffffff


	//   ....[10]....
        /*0054*/ 	.word	0xffffffff


	//   ....[11]....
        /*0058*/ 	.word	0xffffffff


	//   ....[12]....
        /*005c*/ 	.word	0xffffffff


	//   ....[13]....
        /*0060*/ 	.word	0xffffffff


	//   ....[14]....
        /*0064*/ 	.word	0xffffffff


	//   ....[15]....
        /*0068*/ 	.word	0xffffffff


	//   ....[16]....
        /*006c*/ 	.word	0xffffffff


	//   ....[17]....
        /*0070*/ 	.word	0xffffffff


	//   ....[18]....
        /*0074*/ 	.word	0xffffffff


	//   ....[19]....
        /*0078*/ 	.word	0xffffffff


	//----- nvinfo : EIATTR_COOP_GROUP_INSTR_OFFSETS
	.align		4
.L_1499:
        /*007c*/ 	.byte	0x04, 0x28
        /*007e*/ 	.short	(.L_1501 - .L_1500)


	//   ....[0]....
.L_1500:
        /*0080*/ 	.word	0x000013a0


	//   ....[1]....
        /*0084*/ 	.word	0x000013b0


	//   ....[2]....
        /*0088*/ 	.word	0x000013c0


	//   ....[3]....
        /*008c*/ 	.word	0x000013d0


	//   ....[4]....
        /*0090*/ 	.word	0x00001400


	//   ....[5]....
        /*0094*/ 	.word	0x00001430


	//   ....[6]....
        /*0098*/ 	.word	0x00001440


	//   ....[7]....
        /*009c*/ 	.word	0x00001450


	//   ....[8]....
        /*00a0*/ 	.word	0x00001470


	//   ....[9]....
        /*00a4*/ 	.word	0x000014b0


	//   ....[10]....
        /*00a8*/ 	.word	0x000014e0


	//   ....[11]....
        /*00ac*/ 	.word	0x000014f0


	//   ....[12]....
        /*00b0*/ 	.word	0x00001510


	//   ....[13]....
        /*00b4*/ 	.word	0x00001540


	//   ....[14]....
        /*00b8*/ 	.word	0x00001560


	//   ....[15]....
        /*00bc*/ 	.word	0x00001570


	//   ....[16]....
        /*00c0*/ 	.word	0x000015b0


	//   ....[17]....
        /*00c4*/ 	.word	0x000015e0


	//   ....[18]....
        /*00c8*/ 	.word	0x00001600


	//   ....[19]....
        /*00cc*/ 	.word	0x00001610


	//----- nvinfo : EIATTR_VRC_CTA_INIT_COUNT
	.align		4
.L_1501:
        /*00d0*/ 	.byte	0x02, 0x4a
	.zero		1
	.zero		1


	//----- nvinfo : EIATTR_EXIT_INSTR_OFFSETS
	.align		4
        /*00d4*/ 	.byte	0x04, 0x1c
        /*00d6*/ 	.short	(.L_1503 - .L_1502)


	//   ....[0]....
.L_1502:
        /*00d8*/ 	.word	0x00000060


	//   ....[1]....
        /*00dc*/ 	.word	0x000016c0


	//   ....[2]....
        /*00e0*/ 	.word	0x000016f0


	//   ....[3]....
        /*00e4*/ 	.word	0x00001850


	//----- nvinfo : EIATTR_MAX_THREADS
	.align		4
.L_1503:
        /*00e8*/ 	.byte	0x04, 0x05
        /*00ea*/ 	.short	(.L_1505 - .L_1504)
.L_1504:
        /*00ec*/ 	.word	0x00000400
        /*00f0*/ 	.word	0x00000001
        /*00f4*/ 	.word	0x00000001


	//----- nvinfo : EIATTR_CRS_STACK_SIZE
	.align		4
.L_1505:
        /*00f8*/ 	.byte	0x04, 0x1e
        /*00fa*/ 	.short	(.L_1507 - .L_1506)
.L_1506:
        /*00fc*/ 	.word	0x00000000


	//----- nvinfo : EIATTR_CBANK_PARAM_SIZE
	.align		4
.L_1507:
        /*0100*/ 	.byte	0x03, 0x19
        /*0102*/ 	.short	0x0128


	//----- nvinfo : EIATTR_PARAM_CBANK
	.align		4
        /*0104*/ 	.byte	0x04, 0x0a
        /*0106*/ 	.short	(.L_1509 - .L_1508)
	.align		4
.L_1508:
        /*0108*/ 	.word	index@(.nv.constant0._ZN10layer_norm40ln_parallel_residual_bwd_finalize_kernelINS_22Kernel_traits_finalizeILj256E13__nv_bfloat16S2_fS2_fjLb0ELj1024ELj4ENS_18Kernel_traits_baseILj256ES2_S2_fS2_fjLj1024EEEEELb0EEEvNS_9BwdParamsE)
        /*010c*/ 	.short	0x0380
        /*010e*/ 	.short	0x0128


	//----- nvinfo : EIATTR_SW_WAR
	.align		4
.L_1509:
        /*0110*/ 	.byte	0x04, 0x36
        /*0112*/ 	.short	(.L_1511 - .L_1510)
.L_1510:
        /*0114*/ 	.word	0x00000008
.L_1511:


//--------------------- .nv.info._ZN10layer_norm31ln_parallel_residual_bwd_kernelINS_13Kernel_traitsI13__nv_bfloat16S2_fS2_fjLj256ELj1ELj4ELj1ELj16ENS_18Kernel_traits_baseILj256ES2_S2_fS2_fjLj128EEEEELb1ELb1ELb0EEEvNS_9BwdParamsE --------------------------
	.section	.nv.info._ZN10layer_norm31ln_parallel_residual_bwd_kernelINS_13Kernel_traitsI13__nv_bfloat16S2_fS2_fjLj256ELj1ELj4ELj1ELj16ENS_18Kernel_traits_baseILj256ES2_S2_fS2_fjLj128EEEEELb1ELb1ELb0EEEvNS_9BwdParamsE,"",@"SHT_CUDA_INFO"
	.sectionflags	@""
	.align	4


	//----- nvinfo : EIATTR_CUDA_API_VERSION
	.align		4
        /*0000*/ 	.byte	0x04, 0x37
        /*0002*/ 	.short	(.L_1513 - .L_1512)
.L_1512:
        /*0004*/ 	.word	0x00000082


	//----- nvinfo : EIATTR_KPARAM_INFO
	.align		4
.L_1513:
        /*0008*/ 	.byte	0x04, 0x17
        /*000a*/ 	.short	(.L_1515 - .L_1514)
.L_1514:
        /*000c*/ 	.word	0x00000000
        /*0010*/ 	.short	0x0000
        /*0012*/ 	.short	0x0000
        /*0014*/ 	.byte	0x00, 0xf0, 0xa1, 0x04


	//----- nvinfo : EIATTR_SPARSE_MMA_MASK
	.align		4
.L_1515:
        /*0018*/ 	.byte	0x03, 0x50
        /*001a*/ 	.short	0x0000


	//----- nvinfo : EIATTR_MAXREG_COUNT
	.align		4
        /*001c*/ 	.byte	0x03, 0x1b
        /*001e*/ 	.short	0x00ff


	//----- nvinfo : EIATTR_NUM_BARRIERS
	.align		4
        /*0020*/ 	.byte	0x02, 0x4c
        /*0022*/ 	.byte	0x01
	.zero		1


	//----- nvinfo : EIATTR_MERCURY_ISA_VERSION
	.align		4
        /*0024*/ 	.byte	0x03, 0x5f
        /*0026*/ 	.short	0x0101


	//----- nvinfo : EIATTR_COOP_GROUP_MASK_REGIDS
	.align		4
        /*0028*/ 	.byte	0x04, 0x29
        /*002a*/ 	.short	(.L_1517 - .L_1516)


	//   ....[0]....
.L_1516:
        /*002c*/ 	.word	0xffffffff


	//   ....[1]....
        /*0030*/ 	.word	0xffffffff


	//   ....[2]....
        /*0034*/ 	.word	0xffffffff


	//   ....[3]....
        /*0038*/ 	.word	0xffffffff


	//   ....[4]....
        /*003c*/ 	.word	0xffffffff


	//   ....[5]....
        /*0040*/ 	.word	0xffffffff


	//   ....[6]....
        /*0044*/ 	.word	0xffffffff


	//   ....[7]....
        /*0048*/ 	.word	0xffffffff


	//   ....[8]....
        /*004c*/ 	.word	0xffffffff


	//   ....[9]....
        /*0050*/ 	.word	0xffffffff


	//   ....[10]....
        /*0054*/ 	.word	0x05000034


	//   ....[11]....
        /*0058*/ 	.word	0x05000034


	//   ....[12]....
        /*005c*/ 	.word	0x05000034


	//   ....[13]....
        /*0060*/ 	.word	0x05000034


	//   ....[14]....
        /*0064*/ 	.word	0x05000034


	//   ....[15]....
        /*0068*/ 	.word	0x05000034


	//   ....[16]....
        /*006c*/ 	.word	0x05000034


	//   ....[17]....
        /*0070*/ 	.word	0x05000034


	//   ....[18]....
        /*0074*/ 	.word	0x05000034


	//   ....[19]....
        /*0078*/ 	.word	0x05000034


	//----- nvinfo : EIATTR_COOP_GROUP_INSTR_OFFSETS
	.align		4
.L_1517:
        /*007c*/ 	.byte	0x04, 0x28
        /*007e*/ 	.short	(.L_1519 - .L_1518)


	//   ....[0]....
.L_1518:
        /*0080*/ 	.word	0x00000b80


	//   ....[1]....
        /*0084*/ 	.word	0x00000b90


	//   ....[2]....
        /*0088*/ 	.word	0x00000bc0


	//   ....[3]....
        /*008c*/ 	.word	0x00000bd0


	//   ....[4]....
        /*0090*/ 	.word	0x00000c00


	//   ....[5]....
        /*0094*/ 	.word	0x00000c10


	//   ....[6]....
        /*0098*/ 	.word	0x00000c40


	//   ....[7]....
        /*009c*/ 	.word	0x00000c50


	//   ....[8]....
        /*00a0*/ 	.word	0x00000c80


	//   ....[9]....
        /*00a4*/ 	.word	0x00000c90


	//   ....[10]....
        /*00a8*/ 	.word	0x00003190


	//   ....[11]....
        /*00ac*/ 	.word	0x00003220


	//   ....[12]....
        /*00b0*/ 	.word	0x00003280


	//   ....[13]....
        /*00b4*/ 	.word	0x000032e0


	//   ....[14]....
        /*00b8*/ 	.word	0x00003340


	//   ....[15]....
        /*00bc*/ 	.word	0x000033a0


	//   ....[16]....
        /*00c0*/ 	.word	0x00003400


	//   ....[17]....
        /*00c4*/ 	.word	0x00003460


	//   ....[18]....
        /*00c8*/ 	.word	0x000034c0


	//   ....[19]....
        /*00cc*/ 	.word	0x00003520


	//----- nvinfo : EIATTR_VRC_CTA_INIT_COUNT
	.align		4
.L_1519:
        /*00d0*/ 	.byte	0x02, 0x4a
	.zero		1
	.zero		1


	//----- nvinfo : EIATTR_EXIT_INSTR_OFFSETS
	.align		4
        /*00d4*/ 	.byte	0x04, 0x1c
        /*00d6*/ 	.short	(.L_1521 - .L_1520)


	//   ....[0]....
.L_1520:
        /*00d8*/ 	.word	0x00003100


	//   ....[1]....
        /*00dc*/ 	.word	0x00003130


	//----- nvinfo : EIATTR_MAX_THREADS
	.align		4
.L_1521:
        /*00e0*/ 	.byte	0x04, 0x05
        /*00e2*/ 	.short	(.L_1523 - .L_1522)
.L_1522:
        /*00e4*/ 	.word	0x00000080
        /*00e8*/ 	.word	0x00000001
        /*00ec*/ 	.word	0x00000001


	//----- nvinfo : EIATTR_CRS_STACK_SIZE
	.align		4
.L_1523:
        /*00f0*/ 	.byte	0x04, 0x1e
        /*00f2*/ 	.short	(.L_1525 - .L_1524)
.L_1524:
        /*00f4*/ 	.word	0x00000000


	//----- nvinfo : EIATTR_CBANK_PARAM_SIZE
	.align		4
.L_1525:
        /*00f8*/ 	.byte	0x03, 0x19
        /*00fa*/ 	.short	0x0128


	//----- nvinfo : EIATTR_PARAM_CBANK
	.align		4
        /*00fc*/ 	.byte	0x04, 0x0a
        /*00fe*/ 	.short	(.L_1527 - .L_1526)
	.align		4
.L_1526:
        /*0100*/ 	.word	index@(.nv.constant0._ZN10layer_norm31ln_parallel_residual_bwd_kernelINS_13Kernel_traitsI13__nv_bfloat16S2_fS2_fjLj256ELj1ELj4ELj1ELj16ENS_18Kernel_traits_baseILj256ES2_S2_fS2_fjLj128EEEEELb1ELb1ELb0EEEvNS_9BwdParamsE)
        /*0104*/ 	.short	0x0380
        /*0106*/ 	.short	0x0128


	//----- nvinfo : EIATTR_SW_WAR
	.align		4
.L_1527:
        /*0108*/ 	.byte	0x04, 0x36
        /*010a*/ 	.short	(.L_1529 - .L_1528)
.L_1528:
        /*010c*/ 	.word	0x00000008
.L_1529:


//--------------------- .nv.info._ZN10layer_norm22ln_bwd_finalize_kernelINS_22Kernel_traits_finalizeILj256E13__nv_bfloat16S2_fS2_fjLb0ELj1024ELj4ENS_18Kernel_traits_baseILj256ES2_S2_fS2_fjLj1024EEEEELb0ELb1EEEvNS_9BwdParamsE --------------------------
	.section	.nv.info._ZN10layer_norm22ln_bwd_finalize_kernelINS_22Kernel_traits_finalizeILj256E13__nv_bfloat16S2_fS2_fjLb0ELj1024ELj4ENS_18Kernel_traits_baseILj256ES2_S2_fS2_fjLj1024EEEEELb0ELb1EEEvNS_9BwdParamsE,"",@"SHT_CUDA_INFO"
	.sectionflags	@""
	.align	4


	//----- nvinfo : EIATTR_CUDA_API_VERSION
	.align		4
        /*0000*/ 	.byte	0x04, 0x37
        /*0002*/ 	.short	(.L_1531 - .L_1530)
.L_1530:
        /*0004*/ 	.word	0x00000082


	//----- nvinfo : EIATTR_KPARAM_INFO
	.align		4
.L_1531:
        /*0008*/ 	.byte	0x04, 0x17
        /*000a*/ 	.short	(.L_1533 - .L_1532)
.L_1532:
        /*000c*/ 	.word	0x00000000
        /*0010*/ 	.short	0x0000
        /*0012*/ 	.short	0x0000
        /*0014*/ 	.byte	0x00, 0xf0, 0xa1, 0x04


	//----- nvinfo : EIATTR_SPARSE_MMA_MASK
	.align		4
.L_1533:
        /*0018*/ 	.byte	0x03, 0x50
        /*001a*/ 	.short	0x0000


	//----- nvinfo : EIATTR_MAXREG_COUNT
	.align		4
        /*001c*/ 	.byte	0x03, 0x1b
        /*001e*/ 	.short	0x0040


	//----- nvinfo : EIATTR_NUM_BARRIERS
	.align		4
        /*0020*/ 	.byte	0x02, 0x4c
        /*0022*/ 	.byte	0x01
	.zero		1


	//----- nvinfo : EIATTR_MERCURY_ISA_VERSION
	.align		4
        /*0024*/ 	.byte	0x03, 0x5f
        /*0026*/ 	.short	0x0101


	//----- nvinfo : EIATTR_COOP_GROUP_MASK_REGIDS
	.align		4
        /*0028*/ 	.byte	0x04, 0x29
        /*002a*/ 	.short	(.L_1535 - .L_1534)


	//   ....[0]....
.L_1534:
        /*002c*/ 	.word	0xffffffff


	//   ....[1]....
        /*0030*/ 	.word	0xffffffff


	//   ....[2]....
        /*0034*/ 	.word	0xffffffff


	//   ....[3]....
        /*0038*/ 	.word	0xffffffff


	//   ....[4]....
        /*003c*/ 	.word	0xffffffff


	//   ....[5]....
        /*0040*/ 	.word	0xffffffff


	//   ....[6]....
        /*0044*/ 	.word	0xffffffff


	//   ....[7]....
        /*0048*/ 	.word	0xffffffff


	//   ....[8]....
        /*004c*/ 	.word	0xffffffff


	//   ....[9]....
        /*0050*/ 	.word	0xffffffff


	//----- nvinfo : EIATTR_COOP_GROUP_INSTR_OFFSETS
	.align		4
.L_1535:
        /*0054*/ 	.byte	0x04, 0x28
        /*0056*/ 	.short	(.L_1537 - .L_1536)


	//   ....[0]....
.L_1536:
        /*0058*/ 	.word	0x00001560


	//   ....[1]....
        /*005c*/ 	.word	0x00001570


	//   ....[2]....
        /*0060*/ 	.word	0x000015a0


	//   ....[3]....
        /*0064*/ 	.word	0x000015b0


	//   ....[4]....
        /*0068*/ 	.word	0x000015e0


	//   ....[5]....
        /*006c*/ 	.word	0x000015f0


	//   ....[6]....
        /*0070*/ 	.word	0x00001620


	//   ....[7]....
        /*0074*/ 	.word	0x00001640


	//   ....[8]....
        /*0078*/ 	.word	0x00001670


	//   ....[9]....
        /*007c*/ 	.word	0x00001680


	//----- nvinfo : EIATTR_VRC_CTA_INIT_COUNT
	.align		4
.L_1537:
        /*0080*/ 	.byte	0x02, 0x4a
	.zero		1
	.zero		1


	//----- nvinfo : EIATTR_EXIT_INSTR_OFFSETS
	.align		4
        /*0084*/ 	.byte	0x04, 0x1c
        /*0086*/ 	.short	(.L_1539 - .L_1538)


	//   ....[0]....
.L_1538:
        /*0088*/ 	.word	0x00000060


	//   ....[1]....
        /*008c*/ 	.word	0x000016e0


	//   ....[2]....
        /*0090*/ 	.word	0x000017d0


	//----- nvinfo : EIATTR_MAX_THREADS
	.align		4
.L_1539:
        /*0094*/ 	.byte	0x04, 0x05
        /*0096*/ 	.short	(.L_1541 - .L_1540)
.L_1540:
        /*0098*/ 	.word	0x00000400
        /*009c*/ 	.word	0x00000001
        /*00a0*/ 	.word	0x00000001


	//----- nvinfo : EIATTR_CRS_STACK_SIZE
	.align		4
.L_1541:
        /*00a4*/ 	.byte	0x04, 0x1e
        /*00a6*/ 	.short	(.L_1543 - .L_1542)
.L_1542:
        /*00a8*/ 	.word	0x00000000


	//----- nvinfo : EIATTR_CBANK_PARAM_SIZE
	.align		4
.L_1543:
        /*00ac*/ 	.byte	0x03, 0x19
        /*00ae*/ 	.short	0x0128


	//----- nvinfo : EIATTR_PARAM_CBANK
	.align		4
        /*00b0*/ 	.byte	0x04, 0x0a
        /*00b2*/ 	.short	(.L_1545 - .L_1544)
	.align		4
.L_1544:
        /*00b4*/ 	.word	index@(.nv.constant0._ZN10layer_norm22ln_bwd_finalize_kernelINS_22Kernel_traits_finalizeILj256E13__nv_bfloat16S2_fS2_fjLb0ELj1024ELj4ENS_18Kernel_traits_baseILj256ES2_S2_fS2_fjLj1024EEEEELb0ELb1EEEvNS_9BwdParamsE)
        /*00b8*/ 	.short	0x0380
        /*00ba*/ 	.short	0x0128


	//----- nvinfo : EIATTR_SW_WAR
	.align		4
.L_1545:
        /*00bc*/ 	.byte	0x04, 0x36
        /*00be*/ 	.short	(.L_1547 - .L_1546)
.L_1546:
        /*00c0*/ 	.word	0x00000008
.L_1547:


//--------------------- .nv.info._ZN10layer_norm40ln_parallel_residual_bwd_finalize_kernelINS_22Kernel_traits_finalizeILj256E13__nv_bfloat16S2_fS2_fjLb0ELj1024ELj4ENS_18Kernel_traits_baseILj256ES2_S2_fS2_fjLj1024EEEEELb1EEEvNS_9BwdParamsE --------------------------
	.section	.nv.info._ZN10layer_norm40ln_parallel_residual_bwd_finalize_kernelINS_22Kernel_traits_finalizeILj256E13__nv_bfloat16S2_fS2_fjLb0ELj1024ELj4ENS_18Kernel_traits_baseILj256ES2_S2_fS2_fjLj1024EEEEELb1EEEvNS_9BwdParamsE,"",@"SHT_CUDA_INFO"
	.sectionflags	@""
	.align	4


	//----- nvinfo : EIATTR_CUDA_API_VERSION
	.align		4
        /*0000*/ 	.byte	0x04, 0x37
        /*0002*/ 	.short	(.L_1549 - .L_1548)
.L_1548:
        /*0004*/ 	.word	0x00000082


	//----- nvinfo : EIATTR_KPARAM_INFO
	.align		4
.L_1549:
        /*0008*/ 	.byte	0x04, 0x17
        /*000a*/ 	.short	(.L_1551 - .L_1550)
.L_1550:
        /*000c*/ 	.word	0x00000000
        /*0010*/ 	.short	0x0000
        /*0012*/ 	.short	0x0000
        /*0014*/ 	.byte	0x00, 0xf0, 0xa1, 0x04


	//----- nvinfo : EIATTR_SPARSE_MMA_MASK
	.align		4
.L_1551:
        /*0018*/ 	.byte	0x03, 0x50
        /*001a*/ 	.short	0x0000


	//----- nvinfo : EIATTR_MAXREG_COUNT
	.align		4
        /*001c*/ 	.byte	0x03, 0x1b
        /*001e*/ 	.short	0x0040


	//----- nvinfo : EIATTR_NUM_BARRIERS
	.align		4
        /*0020*/ 	.byte	0x02, 0x4c
        /*0022*/ 	.byte	0x01
	.zero		1


	//----- nvinfo : EIATTR_MERCURY_ISA_VERSION
	.align		4
        /*0024*/ 	.byte	0x03, 0x5f
        /*0026*/ 	.short	0x0101


	//----- nvinfo : EIATTR_COOP_GROUP_MASK_REGIDS
	.align		4
        /*0028*/ 	.byte	0x04, 0x29
        /*002a*/ 	.short	(.L_1553 - .L_1552)


	//   ....[0]....
.L_1552:
        /*002c*/ 	.word	0xffffffff


	//   ....[1]....
        /*0030*/ 	.word	0xffffffff


	//   ....[2]....
        /*0034*/ 	.word	0xffffffff


	//   ....[3]....
        /*0038*/ 	.word	0xffffffff


	//   ....[4]....
        /*003c*/ 	.word	0xffffffff


	//   ....[5]....
        /*0040*/ 	.word	0xffffffff


	//   ....[6]....
        /*0044*/ 	.word	0xffffffff


	//   ....[7]....
        /*0048*/ 	.word	0xffffffff


	//   ....[8]....
        /*004c*/ 	.word	0xffffffff


	//   ....[9]....
        /*0050*/ 	.word	0xffffffff


	//   ....[10]....
        /*0054*/ 	.word	0xffffffff


	//   ....[11]....
        /*0058*/ 	.word	0xffffffff


	//   ....[12]....
        /*005c*/ 	.word	0xffffffff


	//   ....[13]....
        /*0060*/ 	.word	0xffffffff


	//   ....[14]....
        /*0064*/ 	.word	0xffffffff


	//   ....[15]....
        /*0068*/ 	.word	0xffffffff


	//   ....[16]....
        /*006c*/ 	.word	0xffffffff


	//   ....[17]....
        /*0070*/ 	.word	0xffffffff


	//   ....[18]....
        /*0074*/ 	.word	0xffffffff


	//   ....[19]....
        /*0078*/ 	.word	0xffffffff


	//----- nvinfo : EIATTR_COOP_GROUP_INSTR_OFFSETS
	.align		4
.L_1553:
        /*007c*/ 	.byte	0x04, 0x28
        /*007e*/ 	.short	(.L_1555 - .L_1554)


	//   ....[0]....
.L_1554:
        /*0080*/ 	.word	0x000013e0


	//   ....[1]....
        /*0084*/ 	.word	0x000013f0


	//   ....[2]....
        /*0088*/ 	.word	0x00001400


	//   ....[3]....
        /*008c*/ 	.word	0x00001410


	//   ....[4]....
        /*0090*/ 	.word	0x00001450


	//   ....[5]....
        /*0094*/ 	.word	0x00001470


	//   ....[6]....
        /*0098*/ 	.word	0x00001480


	//   ....[7]....
        /*009c*/ 	.word	0x00001490


	//   ....[8]....
        /*00a0*/ 	.word	0x000014d0


	//   ....[9]....
        /*00a4*/ 	.word	0x000014f0


	//   ....[10]....
        /*00a8*/ 	.word	0x00001500


	//   ....[11]....
        /*00ac*/ 	.word	0x00001510


	//   ....[12]....
        /*00b0*/ 	.word	0x00001540


	//   ....[13]....
        /*00b4*/ 	.word	0x00001560


	//   ....[14]....
        /*00b8*/ 	.word	0x00001580


	//   ....[15]....
        /*00bc*/ 	.word	0x00001590


	//   ....[16]....
        /*00c0*/ 	.word	0x000015c0


	//   ....[17]....
        /*00c4*/ 	.word	0x000015e0


	//   ....[18]....
        /*00c8*/ 	.word	0x00001600


	//   ....[19]....
        /*00cc*/ 	.word	0x00001610


	//----- nvinfo : EIATTR_VRC_CTA_INIT_COUNT
	.align		4
.L_1555:
        /*00d0*/ 	.byte	0x02, 0x4a
	.zero		1
	.zero		1


	//----- nvinfo : EIATTR_EXIT_INSTR_OFFSETS
	.align		4
        /*00d4*/ 	.byte	0x04, 0x1c
        /*00d6*/ 	.short	(.L_1557 - .L_1556)


	//   ....[0]....
.L_1556:
        /*00d8*/ 	.word	0x00000060


	//   ....[1]....
        /*00dc*/ 	.word	0x000016b0


	//   ....[2]....
        /*00e0*/ 	.word	0x00001840


	//----- nvinfo : EIATTR_MAX_THREADS
	.align		4
.L_1557:
        /*00e4*/ 	.byte	0x04, 0x05
        /*00e6*/ 	.short	(.L_1559 - .L_1558)
.L_1558:
        /*00e8*/ 	.word	0x00000400
        /*00ec*/ 	.word	0x00000001
        /*00f0*/ 	.word	0x00000001


	//----- nvinfo : EIATTR_CRS_STACK_SIZE
	.align		4
.L_1559:
        /*00f4*/ 	.byte	0x04, 0x1e
        /*00f6*/ 	.short	(.L_1561 - .L_1560)
.L_1560:
        /*00f8*/ 	.word	0x00000000


	//----- nvinfo : EIATTR_CBANK_PARAM_SIZE
	.align		4
.L_1561:
        /*00fc*/ 	.byte	0x03, 0x19
        /*00fe*/ 	.short	0x0128


	//----- nvinfo : EIATTR_PARAM_CBANK
	.align		4
        /*0100*/ 	.byte	0x04, 0x0a
        /*0102*/ 	.short	(.L_1563 - .L_1562)
	.align		4
.L_1562:
        /*0104*/ 	.word	index@(.nv.constant0._ZN10layer_norm40ln_parallel_residual_bwd_finalize_kernelINS_22Kernel_traits_finalizeILj256E13__nv_bfloat16S2_fS2_fjLb0ELj1024ELj4ENS_18Kernel_traits_baseILj256ES2_S2_fS2_fjLj1024EEEEELb1EEEvNS_9BwdParamsE)
        /*0108*/ 	.short	0x0380
        /*010a*/ 	.short	0x0128


	//----- nvinfo : EIATTR_SW_WAR
	.align		4
.L_1563:
        /*010c*/ 	.byte	0x04, 0x36
        /*010e*/ 	.short	(.L_1565 - .L_1564)
.L_1564:
        /*0110*/ 	.word	0x00000008
.L_1565:


//--------------------- .nv.info._ZN10layer_norm31ln_parallel_residual_bwd_kernelINS_13Kernel_traitsI13__nv_bfloat16S2_fS2_fjLj256ELj1ELj4ELj1ELj16ENS_18Kernel_traits_baseILj256ES2_S2_fS2_fjLj128EEEEELb1ELb1ELb1EEEvNS_9BwdParamsE --------------------------
	.section	.nv.info._ZN10layer_norm31ln_parallel_residual_bwd_kernelINS_13Kernel_traitsI13__nv_bfloat16S2_fS2_fjLj256ELj1ELj4ELj1ELj16ENS_18Kernel_traits_baseILj256ES2_S2_fS2_fjLj128EEEEELb1ELb1ELb1EEEvNS_9BwdParamsE,"",@"SHT_CUDA_INFO"
	.sectionflags	@""
	.align	4


	//----- nvinfo : EIATTR_CUDA_API_VERSION
	.align		4
        /*0000*/ 	.byte	0x04, 0x37
        /*0002*/ 	.short	(.L_1567 - .L_1566)
.L_1566:
        /*0004*/ 	.word	0x00000082


	//----- nvinfo : EIATTR_KPARAM_INFO
	.align		4
.L_1567:
        /*0008*/ 	.byte	0x04, 0x17
        /*000a*/ 	.short	(.L_1569 - .L_1568)
.L_1568:
        /*000c*/ 	.word	0x00000000
        /*0010*/ 	.short	0x0000
        /*0012*/ 	.short	0x0000
        /*0014*/ 	.byte	0x00, 0xf0, 0xa1, 0x04


	//----- nvinfo : EIATTR_SPARSE_MMA_MASK
	.align		4
.L_1569:
        /*0018*/ 	.byte	0x03, 0x50
        /*001a*/ 	.short	0x0000


	//----- nvinfo : EIATTR_MAXREG_COUNT
	.align		4
        /*001c*/ 	.byte	0x03, 0x1b
        /*001e*/ 	.short	0x00ff


	//----- nvinfo : EIATTR_NUM_BARRIERS
	.align		4
        /*0020*/ 	.byte	0x02, 0x4c
        /*0022*/ 	.byte	0x01
	.zero		1


	//----- nvinfo : EIATTR_MERCURY_ISA_VERSION
	.align		4
        /*0024*/ 	.byte	0x03, 0x5f
        /*0026*/ 	.short	0x0101


	//----- nvinfo : EIATTR_COOP_GROUP_MASK_REGIDS
	.align		4
        /*0028*/ 	.byte	0x04, 0x29
        /*002a*/ 	.short	(.L_1571 - .L_1570)


	//   ....[0]....
.L_1570:
        /*002c*/ 	.word	0xffffffff


	//   ....[1]....
        /*0030*/ 	.word	0xffffffff


	//   ....[2]....
        /*0034*/ 	.word	0xffffffff


	//   ....[3]....
        /*0038*/ 	.word	0xffffffff


	//   ....[4]....
        /*003c*/ 	.word	0xffffffff


	//   ....[5]....
        /*0040*/ 	.word	0xffffffff


	//   ....[6]....
        /*0044*/ 	.word	0xffffffff


	//   ....[7]....
        /*0048*/ 	.word	0xffffffff


	//   ....[8]....
        /*004c*/ 	.word	0xffffffff


	//   ....[9]....
        /*0050*/ 	.word	0xffffffff


	//   ....[10]....
        /*0054*/ 	.word	0x05000055


	//   ....[11]....
        /*0058*/ 	.word	0x05000055


	//   ....[12]....
        /*005c*/ 	.word	0x05000055


	//   ....[13]....
        /*0060*/ 	.word	0x05000055


	//   ....[14]....
        /*0064*/ 	.word	0x05000055


	//   ....[15]....
        /*0068*/ 	.word	0x05000055


	//   ....[16]....
        /*006c*/ 	.word	0x05000055


	//   ....[17]....
        /*0070*/ 	.word	0x05000055


	//   ....[18]....
        /*0074*/ 	.word	0x05000055


	//   ....[19]....
        /*0078*/ 	.word	0x05000055


	//----- nvinfo : EIATTR_COOP_GROUP_INSTR_OFFSETS
	.align		4
.L_1571:
        /*007c*/ 	.byte	0x04, 0x28
        /*007e*/ 	.short	(.L_1573 - .L_1572)


	//   ....[0]....
.L_1572:
        /*0080*/ 	.word	0x00000b40


	//   ....[1]....
        /*0084*/ 	.word	0x00000b50


	//   ....[2]....
        /*0088*/ 	.word	0x00000b80


	//   ....[3]....
        /*008c*/ 	.word	0x00000b90


	//   ....[4]....
        /*0090*/ 	.word	0x00000bc0


	//   ....[5]....
        /*0094*/ 	.word	0x00000bd0


	//   ....[6]....
        /*0098*/ 	.word	0x00000c00


	//   ....[7]....
        /*009c*/ 	.word	0x00000c10


	//   ....[8]....
        /*00a0*/ 	.word	0x00000c40


	//   ....[9]....
        /*00a4*/ 	.word	0x00000c50


	//   ....[10]....
        /*00a8*/ 	.word	0x000030d0


	//   ....[11]....
        /*00ac*/ 	.word	0x00003160


	//   ....[12]....
        /*00b0*/ 	.word	0x000031c0


	//   ....[13]....
        /*00b4*/ 	.word	0x00003220


	//   ....[14]....
        /*00b8*/ 	.word	0x00003280


	//   ....[15]....
        /*00bc*/ 	.word	0x000032e0


	//   ....[16]....
        /*00c0*/ 	.word	0x00003340


	//   ....[17]....
        /*00c4*/ 	.word	0x000033a0


	//   ....[18]....
        /*00c8*/ 	.word	0x00003400


	//   ....[19]....
        /*00cc*/ 	.word	0x00003460


	//----- nvinfo : EIATTR_VRC_CTA_INIT_COUNT
	.align		4
.L_1573:
        /*00d0*/ 	.byte	0x02, 0x4a
	.zero		1
	.zero		1


	//----- nvinfo : EIATTR_EXIT_INSTR_OFFSETS
	.align		4
        /*00d4*/ 	.byte	0x04, 0x1c
        /*00d6*/ 	.short	(.L_1575 - .L_1574)


	//   ....[0]....
.L_1574:
        /*00d8*/ 	.word	0x00003070


	//----- nvinfo : EIATTR_MAX_THREADS
	.align		4
.L_1575:
        /*00dc*/ 	.byte	0x04, 0x05
        /*00de*/ 	.short	(.L_1577 - .L_1576)
.L_1576:
        /*00e0*/ 	.word	0x00000080
        /*00e4*/ 	.word	0x00000001
        /*00e8*/ 	.word	0x00000001


	//----- nvinfo : EIATTR_CRS_STACK_SIZE
	.align		4
.L_1577:
        /*00ec*/ 	.byte	0x04, 0x1e
        /*00ee*/ 	.short	(.L_1579 - .L_1578)
.L_1578:
        /*00f0*/ 	.word	0x00000000


	//----- nvinfo : EIATTR_CBANK_PARAM_SIZE
	.align		4
.L_1579:
        /*00f4*/ 	.byte	0x03, 0x19
        /*00f6*/ 	.short	0x0128


	//----- nvinfo : EIATTR_PARAM_CBANK
	.align		4
        /*00f8*/ 	.byte	0x04, 0x0a
        /*00fa*/ 	.short	(.L_1581 - .L_1580)
	.align		4
.L_1580:
        /*00fc*/ 	.word	index@(.nv.constant0._ZN10layer_norm31ln_parallel_residual_bwd_kernelINS_13Kernel_traitsI13__nv_bfloat16S2_fS2_fjLj256ELj1ELj4ELj1ELj16ENS_18Kernel_traits_baseILj256ES2_S2_fS2_fjLj128EEEEELb1ELb1ELb1EEEvNS_9BwdParamsE)
        /*0100*/ 	.short	0x0380
        /*0102*/ 	.short	0x0128


	//----- nvinfo : EIATTR_SW_WAR
	.align		4
.L_1581:
        /*0104*/ 	.byte	0x04, 0x36
        /*0106*/ 	.short	(.L_1583 - .L_1582)
.L_1582:
        /*0108*/ 	.word	0x00000008
.L_1583:


//--------------------- .nv.info._ZN10layer_norm31ln_parallel_residual_bwd_kernelINS_13Kernel_traitsIf13__nv_bfloat16fS2_fjLj256ELj1ELj4ELj1ELj16ENS_18Kernel_traits_baseILj256EfS2_fS2_fjLj128EEEEELb0ELb0ELb0EEEvNS_9BwdParamsE --------------------------
	.section	.nv.info._ZN10layer_norm31ln_parallel_residual_bwd_kernelINS_13Kernel_traitsIf13__nv_bfloat16fS2_fjLj256ELj1ELj4ELj1ELj16ENS_18Kernel_traits_baseILj256EfS2_fS2_fjLj128EEEEELb0ELb0ELb0EEEvNS_9BwdParamsE,"",@"SHT_CUDA_INFO"
	.sectionflags	@""
	.align	4


	//----- nvinfo : EIATTR_CUDA_API_VERSION
	.align		4
        /*0000*/ 	.byte	0x04, 0x37
        /*0002*/ 	.short	(.L_1585 - .L_1584)
.L_1584:
        /*0004*/ 	.word	0x00000082


	//----- nvinfo : EIATTR_KPARAM_INFO
	.align		4
.L_1585:
        /*0008*/ 	.byte	0x04, 0x17
        /*000a*/ 	.short	(.L_1587 - .L_1586)
.L_1586:
        /*000c*/ 	.word	0x00000000
        /*0010*/ 	.short	0x0000
        /*0012*/ 	.short	0x0000
        /*0014*/ 	.byte	0x00, 0xf0, 0xa1, 0x04


	//----- nvinfo : EIATTR_SPARSE_MMA_MASK
	.align		4
.L_1587:
        /*0018*/ 	.byte	0x03, 0x50
        /*001a*/ 	.short	0x0000


	//----- nvinfo : EIATTR_MAXREG_COUNT
	.align		4
        /*001c*/ 	.byte	0x03, 0x1b
        /*001e*/ 	.short	0x00ff


	//----- nvinfo : EIATTR_NUM_BARRIERS
	.align		4
        /*0020*/ 	.byte	0x02, 0x4c
        /*0022*/ 	.byte	0x01
	.zero		1


	//----- nvinfo : EIATTR_MERCURY_ISA_VERSION
	.align		4
        /*0024*/ 	.byte	0x03, 0x5f
        /*0026*/ 	.short	0x0101


	//----- nvinfo : EIATTR_COOP_GROUP_MASK_REGIDS
	.align		4
        /*0028*/ 	.byte	0x04, 0x29
        /*002a*/ 	.short	(.L_1589 - .L_1588)


	//   ....[0]....
.L_1588:
        /*002c*/ 	.word	0xffffffff


	//   ....[1]....
        /*0030*/ 	.word	0xffffffff


	//   ....[2]....
        /*0034*/ 	.word	0xffffffff


	//   ....[3]....
        /*0038*/ 	.word	0xffffffff


	//   ....[4]....
        /*003c*/ 	.word	0xffffffff


	//   ....[5]....
        /*0040*/ 	.word	0xffffffff


	//   ....[6]....
        /*0044*/ 	.word	0xffffffff


	//   ....[7]....
        /*0048*/ 	.word	0xffffffff


	//   ....[8]....
        /*004c*/ 	.word	0xffffffff


	//   ....[9]....
        /*0050*/ 	.word	0xffffffff


	//   ....[10]....
        /*0054*/ 	.word	0x05000062


	//   ....[11]....
        /*0058*/ 	.word	0x05000062


	//   ....[12]....
        /*005c*/ 	.word	0x05000062


	//   ....[13]....
        /*0060*/ 	.word	0x05000062


	//   ....[14]....
        /*0064*/ 	.word	0x05000062


	//   ....[15]....
        /*0068*/ 	.word	0x05000062


	//   ....[16]....
        /*006c*/ 	.word	0x05000062


	//   ....[17]....
        /*0070*/ 	.word	0x05000062


	//   ....[18]....
        /*0074*/ 	.word	0x05000062


	//   ....[19]....
        /*0078*/ 	.word	0x05000062


	//----- nvinfo : EIATTR_COOP_GROUP_INSTR_OFFSETS
	.align		4
.L_1589:
        /*007c*/ 	.byte	0x04, 0x28
        /*007e*/ 	.short	(.L_1591 - .L_1590)


	//   ....[0]....
.L_1590:
        /*0080*/ 	.word	0x00000bf0


	//   ....[1]....
        /*0084*/ 	.word	0x00000c00


	//   ....[2]....
        /*0088*/ 	.word	0x00000c30


	//   ....[3]....
        /*008c*/ 	.word	0x00000c40


	//   ....[4]....
        /*0090*/ 	.word	0x00000c70


	//   ....[5]....
        /*0094*/ 	.word	0x00000c80


	//   ....[6]....
        /*0098*/ 	.word	0x00000cb0


	//   ....[7]....
        /*009c*/ 	.word	0x00000cc0


	//   ....[8]....
        /*00a0*/ 	.word	0x00000cf0


	//   ....[9]....
        /*00a4*/ 	.word	0x00000d00


	//   ....[10]....
        /*00a8*/ 	.word	0x00002920


	//   ....[11]....
        /*00ac*/ 	.word	0x000029b0


	//   ....[12]....
        /*00b0*/ 	.word	0x00002a20


	//   ....[13]....
        /*00b4*/ 	.word	0x00002a80


	//   ....[14]....
        /*00b8*/ 	.word	0x00002af0


	//   ....[15]....
        /*00bc*/ 	.word	0x00002b50


	//   ....[16]....
        /*00c0*/ 	.word	0x00002bc0


	//   ....[17]....
        /*00c4*/ 	.word	0x00002c20


	//   ....[18]....
        /*00c8*/ 	.word	0x00002c90


	//   ....[19]....
        /*00cc*/ 	.word	0x00002cf0


	//----- nvinfo : EIATTR_VRC_CTA_INIT_COUNT
	.align		4
.L_1591:
        /*00d0*/ 	.byte	0x02, 0x4a
	.zero		1
	.zero		1


	//----- nvinfo : EIATTR_EXIT_INSTR_OFFSETS
	.align		4
        /*00d4*/ 	.byte	0x04, 0x1c
        /*00d6*/ 	.short	(.L_1593 - .L_1592)


	//   ....[0]....
.L_1592:
        /*00d8*/ 	.word	0x000027f0


	//   ....[1]....
        /*00dc*/ 	.word	0x000028b0


	//----- nvinfo : EIATTR_MAX_THREADS
	.align		4
.L_1593:
        /*00e0*/ 	.byte	0x04, 0x05
        /*00e2*/ 	.short	(.L_1595 - .L_1594)
.L_1594:
        /*00e4*/ 	.word	0x00000080
        /*00e8*/ 	.word	0x00000001
        /*00ec*/ 	.word	0x00000001


	//----- nvinfo : EIATTR_CRS_STACK_SIZE
	.align		4
.L_1595:
        /*00f0*/ 	.byte	0x04, 0x1e
        /*00f2*/ 	.short	(.L_1597 - .L_1596)
.L_1596:
        /*00f4*/ 	.word	0x00000000


	//----- nvinfo : EIATTR_CBANK_PARAM_SIZE
	.align		4
.L_1597:
        /*00f8*/ 	.byte	0x03, 0x19
        /*00fa*/ 	.short	0x0128


	//----- nvinfo : EIATTR_PARAM_CBANK
	.align		4
        /*00fc*/ 	.byte	0x04, 0x0a
        /*00fe*/ 	.short	(.L_1599 - .L_1598)
	.align		4
.L_1598:
        /*0100*/ 	.word	index@(.nv.constant0._ZN10layer_norm31ln_parallel_residual_bwd_kernelINS_13Kernel_traitsIf13__nv_bfloat16fS2_fjLj256ELj1ELj4ELj1ELj16ENS_18Kernel_traits_baseILj256EfS2_fS2_fjLj128EEEEELb0ELb0ELb0EEEvNS_9BwdParamsE)
        /*0104*/ 	.short	0x0380
        /*0106*/ 	.short	0x0128


	//----- nvinfo : EIATTR_SW_WAR
	.align		4
.L_1599:
        /*0108*/ 	.byte	0x04, 0x36
        /*010a*/ 	.short	(.L_1601 - .L_1600)
.L_1600:
        /*010c*/ 	.word	0x00000008
.L_1601:


//--------------------- .nv.info._ZN10layer_norm31ln_parallel_residual_bwd_kernelINS_13Kernel_traitsIf13__nv_bfloat16fS2_fjLj256ELj1ELj4ELj1ELj16ENS_18Kernel_traits_baseILj256EfS2_fS2_fjLj128EEEEELb0ELb0ELb1EEEvNS_9BwdParamsE --------------------------
	.section	.nv.info._ZN10layer_norm31ln_parallel_residual_bwd_kernelINS_13Kernel_traitsIf13__nv_bfloat16fS2_fjLj256ELj1ELj4ELj1ELj16ENS_18Kernel_traits_baseILj256EfS2_fS2_fjLj128EEEEELb0ELb0ELb1EEEvNS_9BwdParamsE,"",@"SHT_CUDA_INFO"
	.sectionflags	@""
	.align	4


	//----- nvinfo : EIATTR_CUDA_API_VERSION
	.align		4
        /*0000*/ 	.byte	0x04, 0x37
        /*0002*/ 	.short	(.L_1603 - .L_1602)
.L_1602:
        /*0004*/ 	.word	0x00000082


	//----- nvinfo : EIATTR_KPARAM_INFO
	.align		4
.L_1603:
        /*0008*/ 	.byte	0x04, 0x17
        /*000a*/ 	.short	(.L_1605 - .L_1604)
.L_1604:
        /*000c*/ 	.word	0x00000000
        /*0010*/ 	.short	0x0000
        /*0012*/ 	.short	0x0000
        /*0014*/ 	.byte	0x00, 0xf0, 0xa1, 0x04


	//----- nvinfo : EIATTR_SPARSE_MMA_MASK
	.align		4
.L_1605:
        /*0018*/ 	.byte	0x03, 0x50
        /*001a*/ 	.short	0x0000


	//----- nvinfo : EIATTR_MAXREG_COUNT
	.align		4
        /*001c*/ 	.byte	0x03, 0x1b
        /*001e*/ 	.short	0x00ff


	//----- nvinfo : EIATTR_NUM_BARRIERS
	.align		4
        /*0020*/ 	.byte	0x02, 0x4c
        /*0022*/ 	.byte	0x01
	.zero		1


	//----- nvinfo : EIATTR_MERCURY_ISA_VERSION
	.align		4
        /*0024*/ 	.byte	0x03, 0x5f
        /*0026*/ 	.short	0x0101


	//----- nvinfo : EIATTR_COOP_GROUP_MASK_REGIDS
	.align		4
        /*0028*/ 	.byte	0x04, 0x29
        /*002a*/ 	.short	(.L_1607 - .L_1606)


	//   ....[0]....
.L_1606:
        /*002c*/ 	.word	0xffffffff


	//   ....[1]....
        /*0030*/ 	.word	0xffffffff


	//   ....[2]....
        /*0034*/ 	.word	0xffffffff


	//   ....[3]....
        /*0038*/ 	.word	0xffffffff


	//   ....[4]....
        /*003c*/ 	.word	0xffffffff


	//   ....[5]....
        /*0040*/ 	.word	0xffffffff


	//   ....[6]....
        /*0044*/ 	.word	0xffffffff


	//   ....[7]....
        /*0048*/ 	.word	0xffffffff


	//   ....[8]....
        /*004c*/ 	.word	0xffffffff


	//   ....[9]....
        /*0050*/ 	.word	0xffffffff


	//   ....[10]....
        /*0054*/ 	.word	0x05000063


	//   ....[11]....
        /*0058*/ 	.word	0x05000063


	//   ....[12]....
        /*005c*/ 	.word	0x05000063


	//   ....[13]....
        /*0060*/ 	.word	0x05000063


	//   ....[14]....
        /*0064*/ 	.word	0x05000063


	//   ....[15]....
        /*0068*/ 	.word	0x05000063


	//   ....[16]....
        /*006c*/ 	.word	0x05000063


	//   ....[17]....
        /*0070*/ 	.word	0x05000063


	//   ....[18]....
        /*0074*/ 	.word	0x05000063


	//   ....[19]....
        /*0078*/ 	.word	0x05000063


	//----- nvinfo : EIATTR_COOP_GROUP_INSTR_OFFSETS
	.align		4
.L_1607:
        /*007c*/ 	.byte	0x04, 0x28
        /*007e*/ 	.short	(.L_1609 - .L_1608)


	//   ....[0]....
.L_1608:
        /*0080*/ 	.word	0x00000c70


	//   ....[1]....
        /*0084*/ 	.word	0x00000c80


	//   ....[2]....
        /*0088*/ 	.word	0x00000cb0


	//   ....[3]....
        /*008c*/ 	.word	0x00000cd0


	//   ....[4]....
        /*0090*/ 	.word	0x00000d20


	//   ....[5]....
        /*0094*/ 	.word	0x00000d30


	//   ....[6]....
        /*0098*/ 	.word	0x00000d60


	//   ....[7]....
        /*009c*/ 	.word	0x00000d70


	//   ....[8]....
        /*00a0*/ 	.word	0x00000db0


	//   ....[9]....
        /*00a4*/ 	.word	0x00000dc0


	//   ....[10]....
        /*00a8*/ 	.word	0x000029a0


	//   ....[11]....
        /*00ac*/ 	.word	0x00002a30


	//   ....[12]....
        /*00b0*/ 	.word	0x00002aa0


	//   ....[13]....
        /*00b4*/ 	.word	0x00002b10


	//   ....[14]....
        /*00b8*/ 	.word	0x00002b90


	//   ....[15]....
        /*00bc*/ 	.word	0x00002c00


	//   ....[16]....
        /*00c0*/ 	.word	0x00002c70


	//   ....[17]....
        /*00c4*/ 	.word	0x00002cd0


	//   ....[18]....
        /*00c8*/ 	.word	0x00002d50


	//   ....[19]....
        /*00cc*/ 	.word	0x00002db0


	//----- nvinfo : EIATTR_VRC_CTA_INIT_COUNT
	.align		4
.L_1609:
        /*00d0*/ 	.byte	0x02, 0x4a
	.zero		1
	.zero		1


	//----- nvinfo : EIATTR_EXIT_INSTR_OFFSETS
	.align		4
        /*00d4*/ 	.byte	0x04, 0x1c
        /*00d6*/ 	.short	(.L_1611 - .L_1610)


	//   ....[0]....
.L_1610:
        /*00d8*/ 	.word	0x00002930


	//----- nvinfo : EIATTR_MAX_THREADS
	.align		4
.L_1611:
        /*00dc*/ 	.byte	0x04, 0x05
        /*00de*/ 	.short	(.L_1613 - .L_1612)
.L_1612:
        /*00e0*/ 	.word	0x00000080
        /*00e4*/ 	.word	0x00000001
        /*00e8*/ 	.word	0x00000001


	//----- nvinfo : EIATTR_CRS_STACK_SIZE
	.align		4
.L_1613:
        /*00ec*/ 	.byte	0x04, 0x1e
        /*00ee*/ 	.short	(.L_1615 - .L_1614)
.L_1614:
        /*00f0*/ 	.word	0x00000000


	//----- nvinfo : EIATTR_CBANK_PARAM_SIZE
	.align		4
.L_1615:
        /*00f4*/ 	.byte	0x03, 0x19
        /*00f6*/ 	.short	0x0128


	//----- nvinfo : EIATTR_PARAM_CBANK
	.align		4
        /*00f8*/ 	.byte	0x04, 0x0a
        /*00fa*/ 	.short	(.L_1617 - .L_1616)
	.align		4
.L_1616:
        /*00fc*/ 	.word	index@(.nv.constant0._ZN10layer_norm31ln_parallel_residual_bwd_kernelINS_13Kernel_traitsIf13__nv_bfloat16fS2_fjLj256ELj1ELj4ELj1ELj16ENS_18Kernel_traits_baseILj256EfS2_fS2_fjLj128EEEEELb0ELb0ELb1EEEvNS_9BwdParamsE)
        /*0100*/ 	.short	0x0380
        /*0102*/ 	.short	0x0128


	//----- nvinfo : EIATTR_SW_WAR
	.align		4
.L_1617:
        /*0104*/ 	.byte	0x04, 0x36
        /*0106*/ 	.short	(.L_1619 - .L_1618)
.L_1618:
        /*0108*/ 	.word	0x00000008
.L_1619:


//--------------------- .nv.info._ZN10layer_norm31ln_parallel_residual_bwd_kernelINS_13Kernel_traitsIf13__nv_bfloat16fS2_fjLj256ELj1ELj4ELj1ELj16ENS_18Kernel_traits_baseILj256EfS2_fS2_fjLj128EEEEELb0ELb1ELb0EEEvNS_9BwdParamsE --------------------------
	.section	.nv.info._ZN10layer_norm31ln_parallel_residual_bwd_kernelINS_13Kernel_traitsIf13__nv_bfloat16fS2_fjLj256ELj1ELj4ELj1ELj16ENS_18Kernel_traits_baseILj256EfS2_fS2_fjLj128EEEEELb0ELb1ELb0EEEvNS_9BwdParamsE,"",@"SHT_CUDA_INFO"
	.sectionflags	@""
	.align	4


	//----- nvinfo : EIATTR_CUDA_API_VERSION
	.align		4
        /*0000*/ 	.byte	0x04, 0x37
        /*0002*/ 	.short	(.L_1621 - .L_1620)
.L_1620:
        /*0004*/ 	.word	0x00000082


	//----- nvinfo : EIATTR_KPARAM_INFO
	.align		4
.L_1621:
        /*0008*/ 	.byte	0x04, 0x17
        /*000a*/ 	.short	(.L_1623 - .L_1622)
.L_1622:
        /*000c*/ 	.word	0x00000000
        /*0010*/ 	.short	0x0000
        /*0012*/ 	.short	0x0000
        /*0014*/ 	.byte	0x00, 0xf0, 0xa1, 0x04


	//----- nvinfo : EIATTR_SPARSE_MMA_MASK
	.align		4
.L_1623:
        /*0018*/ 	.byte	0x03, 0x50
        /*001a*/ 	.short	0x0000


	//----- nvinfo : EIATTR_MAXREG_COUNT
	.align		4
        /*001c*/ 	.byte	0x03, 0x1b
        /*001e*/ 	.short	0x00ff


	//----- nvinfo : EIATTR_NUM_BARRIERS
	.align		4
        /*0020*/ 	.byte	0x02, 0x4c
        /*0022*/ 	.byte	0x01
	.zero		1


	//----- nvinfo : EIATTR_MERCURY_ISA_VERSION
	.align		4
        /*0024*/ 	.byte	0x03, 0x5f
        /*0026*/ 	.short	0x0101


	//----- nvinfo : EIATTR_COOP_GROUP_MASK_REGIDS
	.align		4
        /*0028*/ 	.byte	0x04, 0x29
        /*002a*/ 	.short	(.L_1625 - .L_1624)


	//   ....[0]....
.L_1624:
        /*002c*/ 	.word	0xffffffff


	//   ....[1]....
        /*0030*/ 	.word	0xffffffff


	//   ....[2]....
        /*0034*/ 	.word	0xffffffff


	//   ....[3]....
        /*0038*/ 	.word	0xffffffff


	//   ....[4]....
        /*003c*/ 	.word	0xffffffff


	//   ....[5]....
        /*0040*/ 	.word	0xffffffff


	//   ....[6]....
        /*0044*/ 	.word	0xffffffff


	//   ....[7]....
        /*0048*/ 	.word	0xffffffff


	//   ....[8]....
        /*004c*/ 	.word	0xffffffff


	//   ....[9]....
        /*0050*/ 	.word	0xffffffff


	//   ....[10]....
        /*0054*/ 	.word	0x05000034


	//   ....[11]....
        /*0058*/ 	.word	0x05000034


	//   ....[12]....
        /*005c*/ 	.word	0x05000034


	//   ....[13]....
        /*0060*/ 	.word	0x05000034


	//   ....[14]....
        /*0064*/ 	.word	0x05000034


	//   ....[15]....
        /*0068*/ 	.word	0x05000034


	//   ....[16]....
        /*006c*/ 	.word	0x05000034


	//   ....[17]....
        /*0070*/ 	.word	0x05000034


	//   ....[18]....
        /*0074*/ 	.word	0x05000034


	//   ....[19]....
        /*0078*/ 	.word	0x05000034


	//----- nvinfo : EIATTR_COOP_GROUP_INSTR_OFFSETS
	.align		4
.L_1625:
        /*007c*/ 	.byte	0x04, 0x28
        /*007e*/ 	.short	(.L_1627 - .L_1626)


	//   ....[0]....
.L_1626:
        /*0080*/ 	.word	0x000008b0


	//   ....[1]....
        /*0084*/ 	.word	0x000008c0


	//   ....[2]....
        /*0088*/ 	.word	0x000008f0


	//   ....[3]....
        /*008c*/ 	.word	0x00000900


	//   ....[4]....
        /*0090*/ 	.word	0x00000930


	//   ....[5]....
        /*0094*/ 	.word	0x00000940


	//   ....[6]....
        /*0098*/ 	.word	0x00000970


	//   ....[7]....
        /*009c*/ 	.word	0x00000980


	//   ....[8]....
        /*00a0*/ 	.word	0x000009b0


	//   ....[9]....
        /*00a4*/ 	.word	0x000009c0


	//   ....[10]....
        /*00a8*/ 	.word	0x000021a0


	//   ....[11]....
        /*00ac*/ 	.word	0x00002230


	//   ....[12]....
        /*00b0*/ 	.word	0x00002290


	//   ....[13]....
        /*00b4*/ 	.word	0x000022f0


	//   ....[14]....
        /*00b8*/ 	.word	0x00002350


	//   ....[15]....
        /*00bc*/ 	.word	0x000023b0


	//   ....[16]....
        /*00c0*/ 	.word	0x00002410


	//   ....[17]....
        /*00c4*/ 	.word	0x00002470


	//   ....[18]....
        /*00c8*/ 	.word	0x000024d0


	//   ....[19]....
        /*00cc*/ 	.word	0x00002530


	//----- nvinfo : EIATTR_VRC_CTA_INIT_COUNT
	.align		4
.L_1627:
        /*00d0*/ 	.byte	0x02, 0x4a
	.zero		1
	.zero		1


	//----- nvinfo : EIATTR_EXIT_INSTR_OFFSETS
	.align		4
        /*00d4*/ 	.byte	0x04, 0x1c
        /*00d6*/ 	.short	(.L_1629 - .L_1628)


	//   ....[0]....
.L_1628:
        /*00d8*/ 	.word	0x00002110


	//   ....[1]....
        /*00dc*/ 	.word	0x00002140


	//----- nvinfo : EIATTR_MAX_THREADS
	.align		4
.L_1629:
        /*00e0*/ 	.byte	0x04, 0x05
        /*00e2*/ 	.short	(.L_1631 - .L_1630)
.L_1630:
        /*00e4*/ 	.word	0x00000080
        /*00e8*/ 	.word	0x00000001
        /*00ec*/ 	.word	0x00000001


	//----- nvinfo : EIATTR_CRS_STACK_SIZE
	.align		4
.L_1631:
        /*00f0*/ 	.byte	0x04, 0x1e
        /*00f2*/ 	.short	(.L_1633 - .L_1632)
.L_1632:
        /*00f4*/ 	.word	0x00000000


	//----- nvinfo : EIATTR_CBANK_PARAM_SIZE
	.align		4
.L_1633:
        /*00f8*/ 	.byte	0x03, 0x19
        /*00fa*/ 	.short	0x0128


	//----- nvinfo : EIATTR_PARAM_CBANK
	.align		4
        /*00fc*/ 	.byte	0x04, 0x0a
        /*00fe*/ 	.short	(.L_1635 - .L_1634)
	.align		4
.L_1634:
        /*0100*/ 	.word	index@(.nv.constant0._ZN10layer_norm31ln_parallel_residual_bwd_kernelINS_13Kernel_traitsIf13__nv_bfloat16fS2_fjLj256ELj1ELj4ELj1ELj16ENS_18Kernel_traits_baseILj256EfS2_fS2_fjLj128EEEEELb0ELb1ELb0EEEvNS_9BwdParamsE)
        /*0104*/ 	.short	0x0380
        /*0106*/ 	.short	0x0128


	//----- nvinfo : EIATTR_SW_WAR
	.align		4
.L_1635:
        /*0108*/ 	.byte	0x04, 0x36
        /*010a*/ 	.short	(.L_1637 - .L_1636)
.L_1636:
        /*010c*/ 	.word	0x00000008
.L_1637:


//--------------------- .nv.info._ZN10layer_norm31ln_parallel_residual_bwd_kernelINS_13Kernel_traitsIf13__nv_bfloat16fS2_fjLj256ELj1ELj4ELj1ELj16ENS_18Kernel_traits_baseILj256EfS2_fS2_fjLj128EEEEELb0ELb1ELb1EEEvNS_9BwdParamsE --------------------------
	.section	.nv.info._ZN10layer_norm31ln_parallel_residual_bwd_kernelINS_13Kernel_traitsIf13__nv_bfloat16fS2_fjLj256ELj1ELj4ELj1ELj16ENS_18Kernel_traits_baseILj256EfS2_fS2_fjLj128EEEEELb0ELb1ELb1EEEvNS_9BwdParamsE,"",@"SHT_CUDA_INFO"
	.sectionflags	@""
	.align	4


	//----- nvinfo : EIATTR_CUDA_API_VERSION
	.align		4
        /*0000*/ 	.byte	0x04, 0x37
        /*0002*/ 	.short	(.L_1639 - .L_1638)
.L_1638:
        /*0004*/ 	.word	0x00000082


	//----- nvinfo : EIATTR_KPARAM_INFO
	.align		4
.L_1639:
        /*0008*/ 	.byte	0x04, 0x17
        /*000a*/ 	.short	(.L_1641 - .L_1640)
.L_1640:
        /*000c*/ 	.word	0x00000000
        /*0010*/ 	.short	0x0000
        /*0012*/ 	.short	0x0000
        /*0014*/ 	.byte	0x00, 0xf0, 0xa1, 0x04


	//----- nvinfo : EIATTR_SPARSE_MMA_MASK
	.align		4
.L_1641:
        /*0018*/ 	.byte	0x03, 0x50
        /*001a*/ 	.short	0x0000


	//----- nvinfo : EIATTR_MAXREG_COUNT
	.align		4
        /*001c*/ 	.byte	0x03, 0x1b
        /*001e*/ 	.short	0x00ff


	//----- nvinfo : EIATTR_NUM_BARRIERS
	.align		4
        /*0020*/ 	.byte	0x02, 0x4c
        /*0022*/ 	.byte	0x01
	.zero		1


	//----- nvinfo : EIATTR_MERCURY_ISA_VERSION
	.align		4
        /*0024*/ 	.byte	0x03, 0x5f
        /*0026*/ 	.short	0x0101


	//----- nvinfo : EIATTR_COOP_GROUP_MASK_REGIDS
	.align		4
        /*0028*/ 	.byte	0x04, 0x29
        /*002a*/ 	.short	(.L_1643 - .L_1642)


	//   ....[0]....
.L_1642:
        /*002c*/ 	.word	0xffffffff


	//   ....[1]....
        /*0030*/ 	.word	0xffffffff


	//   ....[2]....
        /*0034*/ 	.word	0xffffffff


	//   ....[3]....
        /*0038*/ 	.word	0xffffffff


	//   ....[4]....
        /*003c*/ 	.word	0xffffffff


	//   ....[5]....
        /*0040*/ 	.word	0xffffffff


	//   ....[6]....
        /*0044*/ 	.word	0xffffffff


	//   ....[7]....
        /*0048*/ 	.word	0xffffffff


	//   ....[8]....
        /*004c*/ 	.word	0xffffffff


	//   ....[9]....
        /*0050*/ 	.word	0xffffffff


	//   ....[10]....
        /*0054*/ 	.word	0x05000047


	//   ....[11]....
        /*0058*/ 	.word	0x05000047


	//   ....[12]....
        /*005c*/ 	.word	0x05000047


	//   ....[13]....
        /*0060*/ 	.word	0x05000047


	//   ....[14]....
        /*0064*/ 	.word	0x05000047


	//   ....[15]....
        /*0068*/ 	.word	0x05000047


	//   ....[16]....
        /*006c*/ 	.word	0x05000047


	//   ....[17]....
        /*0070*/ 	.word	0x05000047


	//   ....[18]....
        /*0074*/ 	.word	0x05000047


	//   ....[19]....
        /*0078*/ 	.word	0x05000047


	//----- nvinfo : EIATTR_COOP_GROUP_INSTR_OFFSETS
	.align		4
.L_1643:
        /*007c*/ 	.byte	0x04, 0x28
        /*007e*/ 	.short	(.L_1645 - .L_1644)


	//   ....[0]....
.L_1644:
        /*0080*/ 	.word	0x000008a0


	//   ....[1]....
        /*0084*/ 	.word	0x000008c0


	//   ....[2]....
        /*0088*/ 	.word	0x000008e0


	//   ....[3]....
        /*008c*/ 	.word	0x00000900


	//   ....[4]....
        /*0090*/ 	.word	0x00000920


	//   ....[5]....
        /*0094*/ 	.word	0x00000940


	//   ....[6]....
        /*0098*/ 	.word	0x00000960


	//   ....[7]....
        /*009c*/ 	.word	0x00000980


	//   ....[8]....
        /*00a0*/ 	.word	0x00000990


	//   ....[9]....
        /*00a4*/ 	.word	0x000009b0


	//   ....[10]....
        /*00a8*/ 	.word	0x00002150


	//   ....[11]....
        /*00ac*/ 	.word	0x000021e0


	//   ....[12]....
        /*00b0*/ 	.word	0x00002240


	//   ....[13]....
        /*00b4*/ 	.word	0x00002290


	//   ....[14]....
        /*00b8*/ 	.word	0x000022f0


	//   ....[15]....
        /*00bc*/ 	.word	0x00002340


	//   ....[16]....
        /*00c0*/ 	.word	0x000023a0


	//   ....[17]....
        /*00c4*/ 	.word	0x000023f0


	//   ....[18]....
        /*00c8*/ 	.word	0x00002450


	//   ....[19]....
        /*00cc*/ 	.word	0x000024a0


	//----- nvinfo : EIATTR_VRC_CTA_INIT_COUNT
	.align		4
.L_1645:
        /*00d0*/ 	.byte	0x02, 0x4a
	.zero		1
	.zero		1


	//----- nvinfo : EIATTR_EXIT_INSTR_OFFSETS
	.align		4
        /*00d4*/ 	.byte	0x04, 0x1c
        /*00d6*/ 	.short	(.L_1647 - .L_1646)


	//   ....[0]....
.L_1646:
        /*00d8*/ 	.word	0x000020e0


	//----- nvinfo : EIATTR_MAX_THREADS
	.align		4
.L_1647:
        /*00dc*/ 	.byte	0x04, 0x05
        /*00de*/ 	.short	(.L_1649 - .L_1648)
.L_1648:
        /*00e0*/ 	.word	0x00000080
        /*00e4*/ 	.word	0x00000001
        /*00e8*/ 	.word	0x00000001


	//----- nvinfo : EIATTR_CRS_STACK_SIZE
	.align		4
.L_1649:
        /*00ec*/ 	.byte	0x04, 0x1e
        /*00ee*/ 	.short	(.L_1651 - .L_1650)
.L_1650:
        /*00f0*/ 	.word	0x00000000


	//----- nvinfo : EIATTR_CBANK_PARAM_SIZE
	.align		4
.L_1651:
        /*00f4*/ 	.byte	0x03, 0x19
        /*00f6*/ 	.short	0x0128


	//----- nvinfo : EIATTR_PARAM_CBANK
	.align		4
        /*00f8*/ 	.byte	0x04, 0x0a
        /*00fa*/ 	.short	(.L_1653 - .L_1652)
	.align		4
.L_1652:
        /*00fc*/ 	.word	index@(.nv.constant0._ZN10layer_norm31ln_parallel_residual_bwd_kernelINS_13Kernel_traitsIf13__nv_bfloat16fS2_fjLj256ELj1ELj4ELj1ELj16ENS_18Kernel_traits_baseILj256EfS2_fS2_fjLj128EEEEELb0ELb1ELb1EEEvNS_9BwdParamsE)
        /*0100*/ 	.short	0x0380
        /*0102*/ 	.short	0x0128


	//----- nvinfo : EIATTR_SW_WAR
	.align		4
.L_1653:
        /*0104*/ 	.byte	0x04, 0x36
        /*0106*/ 	.short	(.L_1655 - .L_1654)
.L_1654:
        /*0108*/ 	.word	0x00000008
.L_1655:


//--------------------- .nv.info._ZN10layer_norm31ln_parallel_residual_bwd_kernelINS_13Kernel_traitsIf13__nv_bfloat16fS2_fjLj256ELj1ELj4ELj1ELj16ENS_18Kernel_traits_baseILj256EfS2_fS2_fjLj128EEEEELb1ELb0ELb0EEEvNS_9BwdParamsE --------------------------
	.section	.nv.info._ZN10layer_norm31ln_parallel_residual_bwd_kernelINS_13Kernel_traitsIf13__nv_bfloat16fS2_fjLj256ELj1ELj4ELj1ELj16ENS_18Kernel_traits_baseILj256EfS2_fS2_fjLj128EEEEELb1ELb0ELb0EEEvNS_9BwdParamsE,"",@"SHT_CUDA_INFO"
	.sectionflags	@""
	.align	4


	//----- nvinfo : EIATTR_CUDA_API_VERSION
	.align		4
        /*0000*/ 	.byte	0x04, 0x37
        /*0002*/ 	.short	(.L_1657 - .L_1656)
.L_1656:
        /*0004*/ 	.word	0x00000082


	//----- nvinfo : EIATTR_KPARAM_INFO
	.align		4
.L_1657:
        /*0008*/ 	.byte	0x04, 0x17
        /*000a*/ 	.short	(.L_1659 - .L_1658)
.L_1658:
        /*000c*/ 	.word	0x00000000
        /*0010*/ 	.short	0x0000
        /*0012*/ 	.short	0x0000
        /*0014*/ 	.byte	0x00, 0xf0, 0xa1, 0x04


	//----- nvinfo : EIATTR_SPARSE_MMA_MASK
	.align		4
.L_1659:
        /*0018*/ 	.byte	0x03, 0x50
        /*001a*/ 	.short	0x0000


	//----- nvinfo : EIATTR_MAXREG_COUNT
	.align		4
        /*001c*/ 	.byte	0x03, 0x1b
        /*001e*/ 	.short	0x00ff


	//----- nvinfo : EIATTR_NUM_BARRIERS
	.align		4
        /*0020*/ 	.byte	0x02, 0x4c
        /*0022*/ 	.byte	0x01
	.zero		1


	//----- nvinfo : EIATTR_MERCURY_ISA_VERSION
	.align		4
        /*0024*/ 	.byte	0x03, 0x5f
        /*0026*/ 	.short	0x0101


	//----- nvinfo : EIATTR_COOP_GROUP_MASK_REGIDS
	.align		4
        /*0028*/ 	.byte	0x04, 0x29
        /*002a*/ 	.short	(.L_1661 - .L_1660)


	//   ....[0]....
.L_1660:
        /*002c*/ 	.word	0xffffffff


	//   ....[1]....
        /*0030*/ 	.word	0xffffffff


	//   ....[2]....
        /*0034*/ 	.word	0xffffffff


	//   ....[3]....
        /*0038*/ 	.word	0xffffffff


	//   ....[4]....
        /*003c*/ 	.word	0xffffffff


	//   ....[5]....
        /*0040*/ 	.word	0xffffffff


	//   ....[6]....
        /*0044*/ 	.word	0xffffffff


	//   ....[7]....
        /*0048*/ 	.word	0xffffffff


	//   ....[8]....
        /*004c*/ 	.word	0xffffffff


	//   ....[9]....
        /*0050*/ 	.word	0xffffffff


	//   ....[10]....
        /*0054*/ 	.word	0x05000066


	//   ....[11]....
        /*0058*/ 	.word	0x05000066


	//   ....[12]....
        /*005c*/ 	.word	0x05000066


	//   ....[13]....
        /*0060*/ 	.word	0x05000066


	//   ....[14]....
        /*0064*/ 	.word	0x05000066


	//   ....[15]....
        /*0068*/ 	.word	0x05000066


	//   ....[16]....
        /*006c*/ 	.word	0x05000066


	//   ....[17]....
        /*0070*/ 	.word	0x05000066


	//   ....[18]....
        /*0074*/ 	.word	0x05000066


	//   ....[19]....
        /*0078*/ 	.word	0x05000066


	//----- nvinfo : EIATTR_COOP_GROUP_INSTR_OFFSETS
	.align		4
.L_1661:
        /*007c*/ 	.byte	0x04, 0x28
        /*007e*/ 	.short	(.L_1663 - .L_1662)


	//   ....[0]....
.L_1662:
        /*0080*/ 	.word	0x00000de0


	//   ....[1]....
        /*0084*/ 	.word	0x00000df0


	//   ....[2]....
        /*0088*/ 	.word	0x00000e20


	//   ....[3]....
        /*008c*/ 	.word	0x00000e30


	//   ....[4]....
        /*0090*/ 	.word	0x00000e60


	//   ....[5]....
        /*0094*/ 	.word	0x00000e70


	//   ....[6]....
        /*0098*/ 	.word	0x00000ea0


	//   ....[7]....
        /*009c*/ 	.word	0x00000eb0


	//   ....[8]....
        /*00a0*/ 	.word	0x00000ee0


	//   ....[9]....
        /*00a4*/ 	.word	0x00000ef0


	//   ....[10]....
        /*00a8*/ 	.word	0x00003800


	//   ....[11]....
        /*00ac*/ 	.word	0x00003890


	//   ....[12]....
        /*00b0*/ 	.word	0x00003900


	//   ....[13]....
        /*00b4*/ 	.word	0x00003960


	//   ....[14]....
        /*00b8*/ 	.word	0x000039d0


	//   ....[15]....
        /*00bc*/ 	.word	0x00003a30


	//   ....[16]....
        /*00c0*/ 	.word	0x00003aa0


	//   ....[17]....
        /*00c4*/ 	.word	0x00003b00


	//   ....[18]....
        /*00c8*/ 	.word	0x00003b70


	//   ....[19]....
        /*00cc*/ 	.word	0x00003bd0


	//----- nvinfo : EIATTR_VRC_CTA_INIT_COUNT
	.align		4
.L_1663:
        /*00d0*/ 	.byte	0x02, 0x4a
	.zero		1
	.zero		1


	//----- nvinfo : EIATTR_EXIT_INSTR_OFFSETS
	.align		4
        /*00d4*/ 	.byte	0x04, 0x1c
        /*00d6*/ 	.short	(.L_1665 - .L_1664)


	//   ....[0]....
.L_1664:
        /*00d8*/ 	.word	0x000036d0


	//   ....[1]....
        /*00dc*/ 	.word	0x00003790


	//----- nvinfo : EIATTR_MAX_THREADS
	.align		4
.L_1665:
        /*00e0*/ 	.byte	0x04, 0x05
        /*00e2*/ 	.short	(.L_1667 - .L_1666)
.L_1666:
        /*00e4*/ 	.word	0x00000080
        /*00e8*/ 	.word	0x00000001
        /*00ec*/ 	.word	0x00000001


	//----- nvinfo : EIATTR_CRS_STACK_SIZE
	.align		4
.L_1667:
        /*00f0*/ 	.byte	0x04, 0x1e
        /*00f2*/ 	.short	(.L_1669 - .L_1668)
.L_1668:
        /*00f4*/ 	.word	0x00000000


	//----- nvinfo : EIATTR_CBANK_PARAM_SIZE
	.align		4
.L_1669:
        /*00f8*/ 	.byte	0x03, 0x19
        /*00fa*/ 	.short	0x0128


	//----- nvinfo : EIATTR_PARAM_CBANK
	.align		4
        /*00fc*/ 	.byte	0x04, 0x0a
        /*00fe*/ 	.short	(.L_1671 - .L_1670)
	.align		4
.L_1670:
        /*0100*/ 	.word	index@(.nv.constant0._ZN10layer_norm31ln_parallel_residual_bwd_kernelINS_13Kernel_traitsIf13__nv_bfloat16fS2_fjLj256ELj1ELj4ELj1ELj16ENS_18Kernel_traits_baseILj256EfS2_fS2_fjLj128EEEEELb1ELb0ELb0EEEvNS_9BwdParamsE)
        /*0104*/ 	.short	0x0380
        /*0106*/ 	.short	0x0128


	//----- nvinfo : EIATTR_SW_WAR
	.align		4
.L_1671:
        /*0108*/ 	.byte	0x04, 0x36
        /*010a*/ 	.short	(.L_1673 - .L_1672)
.L_1672:
        /*010c*/ 	.word	0x00000008
.L_1673:


//--------------------- .nv.info._ZN10layer_norm31ln_parallel_residual_bwd_kernelINS_13Kernel_traitsIf13__nv_bfloat16fS2_fjLj256ELj1ELj4ELj1ELj16ENS_18Kernel_traits_baseILj256EfS2_fS2_fjLj128EEEEELb1ELb0ELb1EEEvNS_9BwdParamsE --------------------------
	.section	.nv.info._ZN10layer_norm31ln_parallel_residual_bwd_kernelINS_13Kernel_traitsIf13__nv_bfloat16fS2_fjLj256ELj1ELj4ELj1ELj16ENS_18Kernel_traits_baseILj256EfS2_fS2_fjLj128EEEEELb1ELb0ELb1EEEvNS_9BwdParamsE,"",@"SHT_CUDA_INFO"
	.sectionflags	@""
	.align	4


	//----- nvinfo : EIATTR_CUDA_API_VERSION
	.align		4
        /*0000*/ 	.byte	0x04, 0x37
        /*0002*/ 	.short	(.L_1675 - .L_1674)
.L_1674:
        /*0004*/ 	.word	0x00000082


	//----- nvinfo : EIATTR_KPARAM_INFO
	.align		4
.L_1675:
        /*0008*/ 	.byte	0x04, 0x17
        /*000a*/ 	.short	(.L_1677 - .L_1676)
.L_1676:
        /*000c*/ 	.word	0x00000000
        /*0010*/ 	.short	0x0000
        /*0012*/ 	.short	0x0000
        /*0014*/ 	.byte	0x00, 0xf0, 0xa1, 0x04


	//----- nvinfo : EIATTR_SPARSE_MMA_MASK
	.align		4
.L_1677:
        /*0018*/ 	.byte	0x03, 0x50
        /*001a*/ 	.short	0x0000


	//----- nvinfo : EIATTR_MAXREG_COUNT
	.align		4
        /*001c*/ 	.byte	0x03, 0x1b
        /*001e*/ 	.short	0x00ff


	//----- nvinfo : EIATTR_NUM_BARRIERS
	.align		4
        /*0020*/ 	.byte	0x02, 0x4c
        /*0022*/ 	.byte	0x01
	.zero		1


	//----- nvinfo : EIATTR_MERCURY_ISA_VERSION
	.align		4
        /*0024*/ 	.byte	0x03, 0x5f
        /*0026*/ 	.short	0x0101


	//----- nvinfo : EIATTR_COOP_GROUP_MASK_REGIDS
	.align		4
        /*0028*/ 	.byte	0x04, 0x29
        /*002a*/ 	.short	(.L_1679 - .L_1678)


	//   ....[0]....
.L_1678:
        /*002c*/ 	.word	0xffffffff


	//   ....[1]....
        /*0030*/ 	.word	0xffffffff


	//   ....[2]....
        /*0034*/ 	.word	0xffffffff


	//   ....[3]....
        /*0038*/ 	.word	0xffffffff


	//   ....[4]....
        /*003c*/ 	.word	0xffffffff


	//   ....[5]....
        /*0040*/ 	.word	0xffffffff


	//   ....[6]....
        /*0044*/ 	.word	0xffffffff


	//   ....[7]....
        /*0048*/ 	.word	0xffffffff


	//   ....[8]....
        /*004c*/ 	.word	0xffffffff


	//   ....[9]....
        /*0050*/ 	.word	0xffffffff


	//   ....[10]....
        /*0054*/ 	.word	0x05000071


	//   ....[11]....
        /*0058*/ 	.word	0x05000071


	//   ....[12]....
        /*005c*/ 	.word	0x05000071


	//   ....[13]....
        /*0060*/ 	.word	0x05000071


	//   ....[14]....
        /*0064*/ 	.word	0x05000071


	//   ....[15]....
        /*0068*/ 	.word	0x05000071


	//   ....[16]....
        /*006c*/ 	.word	0x05000071


	//   ....[17]....
        /*0070*/ 	.word	0x05000071


	//   ....[18]....
        /*0074*/ 	.word	0x05000071


	//   ....[19]....
        /*0078*/ 	.word	0x05000071


	//----- nvinfo : EIATTR_COOP_GROUP_INSTR_OFFSETS
	.align		4
.L_1679:
        /*007c*/ 	.byte	0x04, 0x28
        /*007e*/ 	.short	(.L_1681 - .L_1680)


	//   ....[0]....
.L_1680:
        /*0080*/ 	.word	0x00000ea0


	//   ....[1]....
        /*0084*/ 	.word	0x00000eb0


	//   ....[2]....
        /*0088*/ 	.word	0x00000ee0


	//   ....[3]....
        /*008c*/ 	.word	0x00000ef0


	//   ....[4]....
        /*0090*/ 	.word	0x00000f20


	//   ....[5]....
        /*0094*/ 	.word	0x00000f30


	//   ....[6]....
        /*0098*/ 	.word	0x00000f60


	//   ....[7]....
        /*009c*/ 	.word	0x00000f70


	//   ....[8]....
        /*00a0*/ 	.word	0x00000fa0


	//   ....[9]....
        /*00a4*/ 	.word	0x00000fb0


	//   ....[10]....
        /*00a8*/ 	.word	0x000038a0


	//   ....[11]....
        /*00ac*/ 	.word	0x00003930


	//   ....[12]....
        /*00b0*/ 	.word	0x00003990


	//   ....[13]....
        /*00b4*/ 	.word	0x000039f0


	//   ....[14]....
        /*00b8*/ 	.word	0x00003a50


	//   ....[15]....
        /*00bc*/ 	.word	0x00003ab0


	//   ....[16]....
        /*00c0*/ 	.word	0x00003b10


	//   ....[17]....
        /*00c4*/ 	.word	0x00003b70


	//   ....[18]....
        /*00c8*/ 	.word	0x00003bd0


	//   ....[19]....
        /*00cc*/ 	.word	0x00003c30


	//----- nvinfo : EIATTR_VRC_CTA_INIT_COUNT
	.align		4
.L_1681:
        /*00d0*/ 	.byte	0x02, 0x4a
	.zero		1
	.zero		1


	//----- nvinfo : EIATTR_EXIT_INSTR_OFFSETS
	.align		4
        /*00d4*/ 	.byte	0x04, 0x1c
        /*00d6*/ 	.short	(.L_1683 - .L_1682)


	//   ....[0]....
.L_1682:
        /*00d8*/ 	.word	0x00003840


	//----- nvinfo : EIATTR_MAX_THREADS
	.align		4
.L_1683:
        /*00dc*/ 	.byte	0x04, 0x05
        /*00de*/ 	.short	(.L_1685 - .L_1684)
.L_1684:
        /*00e0*/ 	.word	0x00000080
        /*00e4*/ 	.word	0x00000001
        /*00e8*/ 	.word	0x00000001


	//----- nvinfo : EIATTR_CRS_STACK_SIZE
	.align		4
.L_1685:
        /*00ec*/ 	.byte	0x04, 0x1e
        /*00ee*/ 	.short	(.L_1687 - .L_1686)
.L_1686:
        /*00f0*/ 	.word	0x00000000


	//----- nvinfo : EIATTR_CBANK_PARAM_SIZE
	.align		4
.L_1687:
        /*00f4*/ 	.byte	0x03, 0x19
        /*00f6*/ 	.short	0x0128


	//----- nvinfo : EIATTR_PARAM_CBANK
	.align		4
        /*00f8*/ 	.byte	0x04, 0x0a
        /*00fa*/ 	.short	(.L_1689 - .L_1688)
	.align		4
.L_1688:
        /*00fc*/ 	.word	index@(.nv.constant0._ZN10layer_norm31ln_parallel_residual_bwd_kernelINS_13Kernel_traitsIf13__nv_bfloat16fS2_fjLj256ELj1ELj4ELj1ELj16ENS_18Kernel_traits_baseILj256EfS2_fS2_fjLj128EEEEELb1ELb0ELb1EEEvNS_9BwdParamsE)
        /*0100*/ 	.short	0x0380
        /*0102*/ 	.short	0x0128


	//----- nvinfo : EIATTR_SW_WAR
	.align		4
.L_1689:
        /*0104*/ 	.byte	0x04, 0x36
        /*0106*/ 	.short	(.L_1691 - .L_1690)
.L_1690:
        /*0108*/ 	.word	0x00000008
.L_1691:


//--------------------- .nv.info._ZN10layer_norm22ln_bwd_finalize_kernelINS_22Kernel_traits_finalizeILj256Ef13__nv_bfloat16fS2_fjLb0ELj1024ELj4ENS_18Kernel_traits_baseILj256EfS2_fS2_fjLj1024EEEEELb0ELb0EEEvNS_9BwdParamsE --------------------------
	.section	.nv.info._ZN10layer_norm22ln_bwd_finalize_kernelINS_22Kernel_traits_finalizeILj256Ef13__nv_bfloat16fS2_fjLb0ELj1024ELj4ENS_18Kernel_traits_baseILj256EfS2_fS2_fjLj1024EEEEELb0ELb0EEEvNS_9BwdParamsE,"",@"SHT_CUDA_INFO"
	.sectionflags	@""
	.align	4


	//----- nvinfo : EIATTR_CUDA_API_VERSION
	.align		4
        /*0000*/ 	.byte	0x04, 0x37
        /*0002*/ 	.short	(.L_1693 - .L_1692)
.L_1692:
        /*0004*/ 	.word	0x00000082


	//----- nvinfo : EIATTR_KPARAM_INFO
	.align		4
.L_1693:
        /*0008*/ 	.byte	0x04, 0x17
        /*000a*/ 	.short	(.L_1695 - .L_1694)
.L_1694:
        /*000c*/ 	.word	0x00000000
        /*0010*/ 	.short	0x0000
        /*0012*/ 	.short	0x0000
        /*0014*/ 	.byte	0x00, 0xf0, 0xa1, 0x04


	//----- nvinfo : EIATTR_SPARSE_MMA_MASK
	.align		4
.L_1695:
        /*0018*/ 	.byte	0x03, 0x50
        /*001a*/ 	.short	0x0000


	//----- nvinfo : EIATTR_MAXREG_COUNT
	.align		4
        /*001c*/ 	.byte	0x03, 0x1b
        /*001e*/ 	.short	0x0040


	//----- nvinfo : EIATTR_NUM_BARRIERS
	.align		4
        /*0020*/ 	.byte	0x02, 0x4c
        /*0022*/ 	.byte	0x01
	.zero		1


	//----- nvinfo : EIATTR_MERCURY_ISA_VERSION
	.align		4
        /*0024*/ 	.byte	0x03, 0x5f
        /*0026*/ 	.short	0x0101


	//----- nvinfo : EIATTR_COOP_GROUP_MASK_REGIDS
	.align		4
        /*0028*/ 	.byte	0x04, 0x29
        /*002a*/ 	.short	(.L_1697 - .L_1696)


	//   ....[0]....
.L_1696:
        /*002c*/ 	.word	0xffffffff


	//   ....[1]....
        /*0030*/ 	.word	0xffffffff


	//   ....[2]....
        /*0034*/ 	.word	0xffffffff


	//   ....[3]....
        /*0038*/ 	.word	0xffffffff


	//   ....[4]....
        /*003c*/ 	.word	0xffffffff


	//   ....[5]....
        /*0040*/ 	.word	0xffffffff


	//   ....[6]....
        /*0044*/ 	.word	0xffffffff


	//   ....[7]....
        /*0048*/ 	.word	0xffffffff


	//   ....[8]....
        /*004c*/ 	.word	0xffffffff


	//   ....[9]....
        /*0050*/ 	.word	0xffffffff


	//----- nvinfo : EIATTR_COOP_GROUP_INSTR_OFFSETS
	.align		4
.L_1697:
        /*0054*/ 	.byte	0x04, 0x28
        /*0056*/ 	.short	(.L_1699 - .L_1698)


	//   ....[0]....
.L_1698:
        /*0058*/ 	.word	0x00001550


	//   ....[1]....
        /*005c*/ 	.word	0x00001560


	//   ....[2]....
        /*0060*/ 	.word	0x00001590


	//   ....[3]....
        /*0064*/ 	.word	0x000015a0


	//   ....[4]....
        /*0068*/ 	.word	0x000015d0


	//   ....[5]....
        /*006c*/ 	.word	0x000015e0


	//   ....[6]....
        /*0070*/ 	.word	0x00001610


	//   ....[7]....
        /*0074*/ 	.word	0x00001630


	//   ....[8]....
        /*0078*/ 	.word	0x00001680


	//   ....[9]....
        /*007c*/ 	.word	0x00001690


	//----- nvinfo : EIATTR_VRC_CTA_INIT_COUNT
	.align		4
.L_1699:
        /*0080*/ 	.byte	0x02, 0x4a
	.zero		1
	.zero		1


	//----- nvinfo : EIATTR_EXIT_INSTR_OFFSETS
	.align		4
        /*0084*/ 	.byte	0x04, 0x1c
        /*0086*/ 	.short	(.L_1701 - .L_1700)


	//   ....[0]....
.L_1700:
        /*0088*/ 	.word	0x00000060


	//   ....[1]....
        /*008c*/ 	.word	0x000016f0


	//   ....[2]....
        /*0090*/ 	.word	0x00001720


	//   ....[3]....
        /*0094*/ 	.word	0x000017c0


	//----- nvinfo : EIATTR_MAX_THREADS
	.align		4
.L_1701:
        /*0098*/ 	.byte	0x04, 0x05
        /*009a*/ 	.short	(.L_1703 - .L_1702)
.L_1702:
        /*009c*/ 	.word	0x00000400
        /*00a0*/ 	.word	0x00000001
        /*00a4*/ 	.word	0x00000001


	//----- nvinfo : EIATTR_CRS_STACK_SIZE
	.align		4
.L_1703:
        /*00a8*/ 	.byte	0x04, 0x1e
        /*00aa*/ 	.short	(.L_1705 - .L_1704)
.L_1704:
        /*00ac*/ 	.word	0x00000000


	//----- nvinfo : EIATTR_CBANK_PARAM_SIZE
	.align		4
.L_1705:
        /*00b0*/ 	.byte	0x03, 0x19
        /*00b2*/ 	.short	0x0128


	//----- nvinfo : EIATTR_PARAM_CBANK
	.align		4
        /*00b4*/ 	.byte	0x04, 0x0a
        /*00b6*/ 	.short	(.L_1707 - .L_1706)
	.align		4
.L_1706:
        /*00b8*/ 	.word	index@(.nv.constant0._ZN10layer_norm22ln_bwd_finalize_kernelINS_22Kernel_traits_finalizeILj256Ef13__nv_bfloat16fS2_fjLb0ELj1024ELj4ENS_18Kernel_traits_baseILj256EfS2_fS2_fjLj1024EEEEELb0ELb0EEEvNS_9BwdParamsE)
        /*00bc*/ 	.short	0x0380
        /*00be*/ 	.short	0x0128


	//----- nvinfo : EIATTR_SW_WAR
	.align		4
.L_1707:
        /*00c0*/ 	.byte	0x04, 0x36
        /*00c2*/ 	.short	(.L_1709 - .L_1708)
.L_1708:
        /*00c4*/ 	.word	0x00000008
.L_1709:


//--------------------- .nv.info._ZN10layer_norm40ln_parallel_residual_bwd_finalize_kernelINS_22Kernel_traits_finalizeILj256Ef13__nv_bfloat16fS2_fjLb0ELj1024ELj4ENS_18Kernel_traits_baseILj256EfS2_fS2_fjLj1024EEEEELb0EEEvNS_9BwdParamsE --------------------------
	.section	.nv.info._ZN10layer_norm40ln_parallel_residual_bwd_finalize_kernelINS_22Kernel_traits_finalizeILj256Ef13__nv_bfloat16fS2_fjLb0ELj1024ELj4ENS_18Kernel_traits_baseILj256EfS2_fS2_fjLj1024EEEEELb0EEEvNS_9BwdParamsE,"",@"SHT_CUDA_INFO"
	.sectionflags	@""
	.align	4


	//----- nvinfo : EIATTR_CUDA_API_VERSION
	.align		4
        /*0000*/ 	.byte	0x04, 0x37
        /*0002*/ 	.short	(.L_1711 - .L_1710)
.L_1710:
        /*0004*/ 	.word	0x00000082


	//----- nvinfo : EIATTR_KPARAM_INFO
	.align		4
.L_1711:
        /*0008*/ 	.byte	0x04, 0x17
        /*000a*/ 	.short	(.L_1713 - .L_1712)
.L_1712:
        /*000c*/ 	.word	0x00000000
        /*0010*/ 	.short	0x0000
        /*0012*/ 	.short	0x0000
        /*0014*/ 	.byte	0x00, 0xf0, 0xa1, 0x04


	//----- nvinfo : EIATTR_SPARSE_MMA_MASK
	.align		4
.L_1713:
        /*0018*/ 	.byte	0x03, 0x50
        /*001a*/ 	.short	0x0000


	//----- nvinfo : EIATTR_MAXREG_COUNT
	.align		4
        /*001c*/ 	.byte	0x03, 0x1b
        /*001e*/ 	.short	0x0040


	//----- nvinfo : EIATTR_NUM_BARRIERS
	.align		4
        /*0020*/ 	.byte	0x02, 0x4c
        /*0022*/ 	.byte	0x01
	.zero		1


	//----- nvinfo : EIATTR_MERCURY_ISA_VERSION
	.align		4
        /*0024*/ 	.byte	0x03, 0x5f
        /*0026*/ 	.short	0x0101


	//----- nvinfo : EIATTR_COOP_GROUP_MASK_REGIDS
	.align		4
        /*0028*/ 	.byte	0x04, 0x29
        /*002a*/ 	.short	(.L_1715 - .L_1714)


	//   ....[0]....
.L_1714:
        /*002c*/ 	.word	0xffffffff


	//   ....[1]....
        /*0030*/ 	.word	0xffffffff


	//   ....[2]....
        /*0034*/ 	.word	0xffffffff


	//   ....[3]....
        /*0038*/ 	.word	0xffffffff


	//   ....[4]....
        /*003c*/ 	.word	0xffffffff


	//   ....[5]....
        /*0040*/ 	.word	0xffffffff


	//   ....[6]....
        /*0044*/ 	.word	0xffffffff


	//   ....[7]....
        /*0048*/ 	.word	0xffffffff


	//   ....[8]....
        /*004c*/ 	.word	0xffffffff


	//   ....[9]....
        /*0050*/ 	.word	0xffffffff


	//   ....[10]....
        /*0054*/ 	.word	0xffffffff


	//   ....[11]....
        /*0058*/ 	.word	0xffffffff


	//   ....[12]....
        /*005c*/ 	.word	0xffffffff


	//   ....[13]....
        /*0060*/ 	.word	0xffffffff


	//   ....[14]....
        /*0064*/ 	.word	0xffffffff


	//   ....[15]....
        /*0068*/ 	.word	0xffffffff


	//   ....[16]....
        /*006c*/ 	.word	0xffffffff


	//   ....[17]....
        /*0070*/ 	.word	0xffffffff


	//   ....[18]....
        /*0074*/ 	.word	0xffffffff


	//   ....[19]....
        /*0078*/ 	.word	0xffffffff


	//----- nvinfo : EIATTR_COOP_GROUP_INSTR_OFFSETS
	.align		4
.L_1715:
        /*007c*/ 	.byte	0x04, 0x28
        /*007e*/ 	.short	(.L_1717 - .L_1716)


	//   ....[0]....
.L_1716:
        /*0080*/ 	.word	0x000013a0


	//   ....[1]....
        /*0084*/ 	.word	0x000013b0


	//   ....[2]....
        /*0088*/ 	.word	0x000013c0


	//   ....[3]....
        /*008c*/ 	.word	0x000013d0


	//   ....[4]....
        /*0090*/ 	.word	0x00001410


	//   ....[5]....
        /*0094*/ 	.word	0x00001430


	//   ....[6]....
        /*0098*/ 	.word	0x00001440


	//   ....[7]....
        /*009c*/ 	.word	0x00001450


	//   ....[8]....
        /*00a0*/ 	.word	0x00001480


	//   ....[9]....
        /*00a4*/ 	.word	0x000014b0


	//   ....[10]....
        /*00a8*/ 	.word	0x000014e0


	//   ....[11]....
        /*00ac*/ 	.word	0x000014f0


	//   ....[12]....
        /*00b0*/ 	.word	0x00001520


	//   ....[13]....
        /*00b4*/ 	.word	0x00001540


	//   ....[14]....
        /*00b8*/ 	.word	0x00001560


	//   ....[15]....
        /*00bc*/ 	.word	0x00001570


	//   ....[16]....
        /*00c0*/ 	.word	0x000015b0


	//   ....[17]....
        /*00c4*/ 	.word	0x000015e0


	//   ....[18]....
        /*00c8*/ 	.word	0x00001600


	//   ....[19]....
        /*00cc*/ 	.word	0x00001610


	//----- nvinfo : EIATTR_VRC_CTA_INIT_COUNT
	.align		4
.L_1717:
        /*00d0*/ 	.byte	0x02, 0x4a
	.zero		1
	.zero		1


	//----- nvinfo : EIATTR_EXIT_INSTR_OFFSETS
	.align		4
        /*00d4*/ 	.byte	0x04, 0x1c
        /*00d6*/ 	.short	(.L_1719 - .L_1718)


	//   ....[0]....
.L_1718:
        /*00d8*/ 	.word	0x00000060


	//   ....[1]....
        /*00dc*/ 	.word	0x000016c0


	//   ....[2]....
        /*00e0*/ 	.word	0x000016f0


	//   ....[3]....
        /*00e4*/ 	.word	0x00001810


	//----- nvinfo : EIATTR_MAX_THREADS
	.align		4
.L_1719:
        /*00e8*/ 	.byte	0x04, 0x05
        /*00ea*/ 	.short	(.L_1721 - .L_1720)
.L_1720:
        /*00ec*/ 	.word	0x00000400
        /*00f0*/ 	.word	0x00000001
        /*00f4*/ 	.word	0x00000001


	//----- nvinfo : EIATTR_CRS_STACK_SIZE
	.align		4
.L_1721:
        /*00f8*/ 	.byte	0x04, 0x1e
        /*00fa*/ 	.short	(.L_1723 - .L_1722)
.L_1722:
        /*00fc*/ 	.word	0x00000000


	//----- nvinfo : EIATTR_CBANK_PARAM_SIZE
	.align		4
.L_1723:
        /*0100*/ 	.byte	0x03, 0x19
        /*0102*/ 	.short	0x0128


	//----- nvinfo : EIATTR_PARAM_CBANK
	.align		4
        /*0104*/ 	.byte	0x04, 0x0a
        /*0106*/ 	.short	(.L_1725 - .L_1724)
	.align		4
.L_1724:
        /*0108*/ 	.word	index@(.nv.constant0._ZN10layer_norm40ln_parallel_residual_bwd_finalize_kernelINS_22Kernel_traits_finalizeILj256Ef13__nv_bfloat16fS2_fjLb0ELj1024ELj4ENS_18Kernel_traits_baseILj256EfS2_fS2_fjLj1024EEEEELb0EEEvNS_9BwdParamsE)
        /*010c*/ 	.short	0x0380
        /*010e*/ 	.short	0x0128


	//----- nvinfo : EIATTR_SW_WAR
	.align		4
.L_1725:
        /*0110*/ 	.byte	0x04, 0x36
        /*0112*/ 	.short	(.L_1727 - .L_1726)
.L_1726:
        /*0114*/ 	.word	0x00000008
.L_1727:


//--------------------- .nv.info._ZN10layer_norm31ln_parallel_residual_bwd_kernelINS_13Kernel_traitsIf13__nv_bfloat16fS2_fjLj256ELj1ELj4ELj1ELj16ENS_18Kernel_traits_baseILj256EfS2_fS2_fjLj128EEEEELb1ELb1ELb0EEEvNS_9BwdParamsE --------------------------
	.section	.nv.info._ZN10layer_norm31ln_parallel_residual_bwd_kernelINS_13Kernel_traitsIf13__nv_bfloat16fS2_fjLj256ELj1ELj4ELj1ELj16ENS_18Kernel_traits_baseILj256EfS2_fS2_fjLj128EEEEELb1ELb1ELb0EEEvNS_9BwdParamsE,"",@"SHT_CUDA_INFO"
	.sectionflags	@""
	.align	4


	//----- nvinfo : EIATTR_CUDA_API_VERSION
	.align		4
        /*0000*/ 	.byte	0x04, 0x37
        /*0002*/ 	.short	(.L_1729 - .L_1728)
.L_1728:
        /*0004*/ 	.word	0x00000082


	//----- nvinfo : EIATTR_KPARAM_INFO
	.align		4
.L_1729:
        /*0008*/ 	.byte	0x04, 0x17
        /*000a*/ 	.short	(.L_1731 - .L_1730)
.L_1730:
        /*000c*/ 	.word	0x00000000
        /*0010*/ 	.short	0x0000
        /*0012*/ 	.short	0x0000
        /*0014*/ 	.byte	0x00, 0xf0, 0xa1, 0x04


	//----- nvinfo : EIATTR_SPARSE_MMA_MASK
	.align		4
.L_1731:
        /*0018*/ 	.byte	0x03, 0x50
        /*001a*/ 	.short	0x0000


	//----- nvinfo : EIATTR_MAXREG_COUNT
	.align		4
        /*001c*/ 	.byte	0x03, 0x1b
        /*001e*/ 	.short	0x00ff


	//----- nvinfo : EIATTR_NUM_BARRIERS
	.align		4
        /*0020*/ 	.byte	0x02, 0x4c
        /*0022*/ 	.byte	0x01
	.zero		1


	//----- nvinfo : EIATTR_MERCURY_ISA_VERSION
	.align		4
        /*0024*/ 	.byte	0x03, 0x5f
        /*0026*/ 	.short	0x0101


	//----- nvinfo : EIATTR_COOP_GROUP_MASK_REGIDS
	.align		4
        /*0028*/ 	.byte	0x04, 0x29
        /*002a*/ 	.short	(.L_1733 - .L_1732)


	//   ....[0]....
.L_1732:
        /*002c*/ 	.word	0xffffffff


	//   ....[1]....
        /*0030*/ 	.word	0xffffffff


	//   ....[2]....
        /*0034*/ 	.word	0xffffffff


	//   ....[3]....
        /*0038*/ 	.word	0xffffffff


	//   ....[4]....
        /*003c*/ 	.word	0xffffffff


	//   ....[5]....
        /*0040*/ 	.word	0xffffffff


	//   ....[6]....
        /*0044*/ 	.word	0xffffffff


	//   ....[7]....
        /*0048*/ 	.word	0xffffffff


	//   ....[8]....
        /*004c*/ 	.word	0xffffffff


	//   ....[9]....
        /*0050*/ 	.word	0xffffffff


	//   ....[10]....
        /*0054*/ 	.word	0x05000038


	//   ....[11]....
        /*0058*/ 	.word	0x05000038


	//   ....[12]....
        /*005c*/ 	.word	0x05000038


	//   ....[13]....
        /*0060*/ 	.word	0x05000038


	//   ....[14]....
        /*0064*/ 	.word	0x05000038


	//   ....[15]....
        /*0068*/ 	.word	0x05000038


	//   ....[16]....
        /*006c*/ 	.word	0x05000038


	//   ....[17]....
        /*0070*/ 	.word	0x05000038


	//   ....[18]....
        /*0074*/ 	.word	0x05000038


	//   ....[19]....
        /*0078*/ 	.word	0x05000038


	//----- nvinfo : EIATTR_COOP_GROUP_INSTR_OFFSETS
	.align		4
.L_1733:
        /*007c*/ 	.byte	0x04, 0x28
        /*007e*/ 	.short	(.L_1735 - .L_1734)


	//   ....[0]....
.L_1734:
        /*0080*/ 	.word	0x00000aa0


	//   ....[1]....
        /*0084*/ 	.word	0x00000ab0


	//   ....[2]....
        /*0088*/ 	.word	0x00000ae0


	//   ....[3]....
        /*008c*/ 	.word	0x00000af0


	//   ....[4]....
        /*0090*/ 	.word	0x00000b20


	//   ....[5]....
        /*0094*/ 	.word	0x00000b30


	//   ....[6]....
        /*0098*/ 	.word	0x00000b60


	//   ....[7]....
        /*009c*/ 	.word	0x00000b70


	//   ....[8]....
        /*00a0*/ 	.word	0x00000ba0


	//   ....[9]....
        /*00a4*/ 	.word	0x00000bb0


	//   ....[10]....
        /*00a8*/ 	.word	0x000030b0


	//   ....[11]....
        /*00ac*/ 	.word	0x00003140


	//   ....[12]....
        /*00b0*/ 	.word	0x000031a0


	//   ....[13]....
        /*00b4*/ 	.word	0x00003200


	//   ....[14]....
        /*00b8*/ 	.word	0x00003260


	//   ....[15]....
        /*00bc*/ 	.word	0x000032c0


	//   ....[16]....
        /*00c0*/ 	.word	0x00003320


	//   ....[17]....
        /*00c4*/ 	.word	0x00003380


	//   ....[18]....
        /*00c8*/ 	.word	0x000033e0


	//   ....[19]....
        /*00cc*/ 	.word	0x00003440


	//----- nvinfo : EIATTR_VRC_CTA_INIT_COUNT
	.align		4
.L_1735:
        /*00d0*/ 	.byte	0x02, 0x4a
	.zero		1
	.zero		1


	//----- nvinfo : EIATTR_EXIT_INSTR_OFFSETS
	.align		4
        /*00d4*/ 	.byte	0x04, 0x1c
        /*00d6*/ 	.short	(.L_1737 - .L_1736)


	//   ....[0]....
.L_1736:
        /*00d8*/ 	.word	0x00003020


	//   ....[1]....
        /*00dc*/ 	.word	0x00003050


	//----- nvinfo : EIATTR_MAX_THREADS
	.align		4
.L_1737:
        /*00e0*/ 	.byte	0x04, 0x05
        /*00e2*/ 	.short	(.L_1739 - .L_1738)
.L_1738:
        /*00e4*/ 	.word	0x00000080
        /*00e8*/ 	.word	0x00000001
        /*00ec*/ 	.word	0x00000001


	//----- nvinfo : EIATTR_CRS_STACK_SIZE
	.align		4
.L_1739:
        /*00f0*/ 	.byte	0x04, 0x1e
        /*00f2*/ 	.short	(.L_1741 - .L_1740)
.L_1740:
        /*00f4*/ 	.word	0x00000000


	//----- nvinfo : EIATTR_CBANK_PARAM_SIZE
	.align		4
.L_1741:
        /*00f8*/ 	.byte	0x03, 0x19
        /*00fa*/ 	.short	0x0128


	//----- nvinfo : EIATTR_PARAM_CBANK
	.align		4
        /*00fc*/ 	.byte	0x04, 0x0a
        /*00fe*/ 	.short	(.L_1743 - .L_1742)
	.align		4
.L_1742:
        /*0100*/ 	.word	index@(.nv.constant0._ZN10layer_norm31ln_parallel_residual_bwd_kernelINS_13Kernel_traitsIf13__nv_bfloat16fS2_fjLj256ELj1ELj4ELj1ELj16ENS_18Kernel_traits_baseILj256EfS2_fS2_fjLj128EEEEELb1ELb1ELb0EEEvNS_9BwdParamsE)
        /*0104*/ 	.short	0x0380
        /*0106*/ 	.short	0x0128


	//----- nvinfo : EIATTR_SW_WAR
	.align		4
.L_1743:
        /*0108*/ 	.byte	0x04, 0x36
        /*010a*/ 	.short	(.L_1745 - .L_1744)
.L_1744:
        /*010c*/ 	.word	0x00000008
.L_1745:


//--------------------- .nv.info._ZN10layer_norm22ln_bwd_finalize_kernelINS_22Kernel_traits_finalizeILj256Ef13__nv_bfloat16fS2_fjLb0ELj1024ELj4ENS_18Kernel_traits_baseILj256EfS2_fS2_fjLj1024EEEEELb0ELb1EEEvNS_9BwdParamsE --------------------------
	.section	.nv.info._ZN10layer_norm22ln_bwd_finalize_kernelINS_22Kernel_traits_finalizeILj256Ef13__nv_bfloat16fS2_fjLb0ELj1024ELj4ENS_18Kernel_traits_baseILj256EfS2_fS2_fjLj1024EEEEELb0ELb1EEEvNS_9BwdParamsE,"",@"SHT_CUDA_INFO"
	.sectionflags	@""
	.align	4


	//----- nvinfo : EIATTR_CUDA_API_VERSION
	.align		4
        /*0000*/ 	.byte	0x04, 0x37
        /*0002*/ 	.short	(.L_1747 - .L_1746)
.L_1746:
        /*0004*/ 	.word	0x00000082


	//----- nvinfo : EIATTR_KPARAM_INFO
	.align		4
.L_1747:
        /*0008*/ 	.byte	0x04, 0x17
        /*000a*/ 	.short	(.L_1749 - .L_1748)
.L_1748:
        /*000c*/ 	.word	0x00000000
        /*0010*/ 	.short	0x0000
        /*0012*/ 	.short	0x0000
        /*0014*/ 	.byte	0x00, 0xf0, 0xa1, 0x04


	//----- nvinfo : EIATTR_SPARSE_MMA_MASK
	.align		4
.L_1749:
        /*0018*/ 	.byte	0x03, 0x50
        /*001a*/ 	.short	0x0000


	//----- nvinfo : EIATTR_MAXREG_COUNT
	.align		4
        /*001c*/ 	.byte	0x03, 0x1b
        /*001e*/ 	.short	0x0040


	//----- nvinfo : EIATTR_NUM_BARRIERS
	.align		4
        /*0020*/ 	.byte	0x02, 0x4c
        /*0022*/ 	.byte	0x01
	.zero		1


	//----- nvinfo : EIATTR_MERCURY_ISA_VERSION
	.align		4
        /*0024*/ 	.byte	0x03, 0x5f
        /*0026*/ 	.short	0x0101


	//----- nvinfo : EIATTR_COOP_GROUP_MASK_REGIDS
	.align		4
        /*0028*/ 	.byte	0x04, 0x29
        /*002a*/ 	.short	(.L_1751 - .L_1750)


	//   ....[0]....
.L_1750:
        /*002c*/ 	.word	0xffffffff


	//   ....[1]....
        /*0030*/ 	.word	0xffffffff


	//   ....[2]....
        /*0034*/ 	.word	0xffffffff


	//   ....[3]....
        /*0038*/ 	.word	0xffffffff


	//   ....[4]....
        /*003c*/ 	.word	0xffffffff


	//   ....[5]....
        /*0040*/ 	.word	0xffffffff


	//   ....[6]....
        /*0044*/ 	.word	0xffffffff


	//   ....[7]....
        /*0048*/ 	.word	0xffffffff


	//   ....[8]....
        /*004c*/ 	.word	0xffffffff


	//   ....[9]....
        /*0050*/ 	.word	0xffffffff


	//----- nvinfo : EIATTR_COOP_GROUP_INSTR_OFFSETS
	.align		4
.L_1751:
        /*0054*/ 	.byte	0x04, 0x28
        /*0056*/ 	.short	(.L_1753 - .L_1752)


	//   ....[0]....
.L_1752:
        /*0058*/ 	.word	0x00001560


	//   ....[1]....
        /*005c*/ 	.word	0x00001570


	//   ....[2]....
        /*0060*/ 	.word	0x000015a0


	//   ....[3]....
        /*0064*/ 	.word	0x000015b0


	//   ....[4]....
        /*0068*/ 	.word	0x000015e0


	//   ....[5]....
        /*006c*/ 	.word	0x000015f0


	//   ....[6]....
        /*0070*/ 	.word	0x00001620


	//   ....[7]....
        /*0074*/ 	.word	0x00001640


	//   ....[8]....
        /*0078*/ 	.word	0x00001670


	//   ....[9]....
        /*007c*/ 	.word	0x00001680


	//----- nvinfo : EIATTR_VRC_CTA_INIT_COUNT
	.align		4
.L_1753:
        /*0080*/ 	.byte	0x02, 0x4a
	.zero		1
	.zero		1


	//----- nvinfo : EIATTR_EXIT_INSTR_OFFSETS
	.align		4
        /*0084*/ 	.byte	0x04, 0x1c
        /*0086*/ 	.short	(.L_1755 - .L_1754)


	//   ....[0]....
.L_1754:
        /*0088*/ 	.word	0x00000060


	//   ....[1]....
        /*008c*/ 	.word	0x000016e0


	//   ....[2]....
        /*0090*/ 	.word	0x000017b0


	//----- nvinfo : EIATTR_MAX_THREADS
	.align		4
.L_1755:
        /*0094*/ 	.byte	0x04, 0x05
        /*0096*/ 	.short	(.L_1757 - .L_1756)
.L_1756:
        /*0098*/ 	.word	0x00000400
        /*009c*/ 	.word	0x00000001
        /*00a0*/ 	.word	0x00000001


	//----- nvinfo : EIATTR_CRS_STACK_SIZE
	.align		4
.L_1757:
        /*00a4*/ 	.byte	0x04, 0x1e
        /*00a6*/ 	.short	(.L_1759 - .L_1758)
.L_1758:
        /*00a8*/ 	.word	0x00000000


	//----- nvinfo : EIATTR_CBANK_PARAM_SIZE
	.align		4
.L_1759:
        /*00ac*/ 	.byte	0x03, 0x19
        /*00ae*/ 	.short	0x0128


	//----- nvinfo : EIATTR_PARAM_CBANK
	.align		4
        /*00b0*/ 	.byte	0x04, 0x0a
        /*00b2*/ 	.short	(.L_1761 - .L_1760)
	.align		4
.L_1760:
        /*00b4*/ 	.word	index@(.nv.constant0._ZN10layer_norm22ln_bwd_finalize_kernelINS_22Kernel_traits_finalizeILj256Ef13__nv_bfloat16fS2_fjLb0ELj1024ELj4ENS_18Kernel_traits_baseILj256EfS2_fS2_fjLj1024EEEEELb0ELb1EEEvNS_9BwdParamsE)
        /*00b8*/ 	.short	0x0380
        /*00ba*/ 	.short	0x0128


	//----- nvinfo : EIATTR_SW_WAR
	.align		4
.L_1761:
        /*00bc*/ 	.byte	0x04, 0x36
        /*00be*/ 	.short	(.L_1763 - .L_1762)
.L_1762:
        /*00c0*/ 	.word	0x00000008
.L_1763:


//--------------------- .nv.info._ZN10layer_norm40ln_parallel_residual_bwd_finalize_kernelINS_22Kernel_traits_finalizeILj256Ef13__nv_bfloat16fS2_fjLb0ELj1024ELj4ENS_18Kernel_traits_baseILj256EfS2_fS2_fjLj1024EEEEELb1EEEvNS_9BwdParamsE --------------------------
	.section	.nv.info._ZN10layer_norm40ln_parallel_residual_bwd_finalize_kernelINS_22Kernel_traits_finalizeILj256Ef13__nv_bfloat16fS2_fjLb0ELj1024ELj4ENS_18Kernel_traits_baseILj256EfS2_fS2_fjLj1024EEEEELb1EEEvNS_9BwdParamsE,"",@"SHT_CUDA_INFO"
	.sectionflags	@""
	.align	4


	//----- nvinfo : EIATTR_CUDA_API_VERSION
	.align		4
        /*0000*/ 	.byte	0x04, 0x37
        /*0002*/ 	.short	(.L_1765 - .L_1764)
.L_1764:
        /*0004*/ 	.word	0x00000082


	//----- nvinfo : EIATTR_KPARAM_INFO
	.align		4
.L_1765:
        /*0008*/ 	.byte	0x04, 0x17
        /*000a*/ 	.short	(.L_1767 - .L_1766)
.L_1766:
        /*000c*/ 	.word	0x00000000
        /*0010*/ 	.short	0x0000
        /*0012*/ 	.short	0x0000
        /*0014*/ 	.byte	0x00, 0xf0, 0xa1, 0x04


	//----- nvinfo : EIATTR_SPARSE_MMA_MASK
	.align		4
.L_1767:
        /*0018*/ 	.byte	0x03, 0x50
        /*001a*/ 	.short	0x0000


	//----- nvinfo : EIATTR_MAXREG_COUNT
	.align		4
        /*001c*/ 	.byte	0x03, 0x1b
        /*001e*/ 	.short	0x0040


	//----- nvinfo : EIATTR_NUM_BARRIERS
	.align		4
        /*0020*/ 	.byte	0x02, 0x4c
        /*0022*/ 	.byte	0x01
	.zero		1


	//----- nvinfo : EIATTR_MERCURY_ISA_VERSION
	.align		4
        /*0024*/ 	.byte	0x03, 0x5f
        /*0026*/ 	.short	0x0101


	//----- nvinfo : EIATTR_COOP_GROUP_MASK_REGIDS
	.align		4
        /*0028*/ 	.byte	0x04, 0x29
        /*002a*/ 	.short	(.L_1769 - .L_1768)


	//   ....[0]....
.L_1768:
        /*002c*/ 	.word	0xffffffff


	//   ....[1]....
        /*0030*/ 	.word	0xffffffff


	//   ....[2]....
        /*0034*/ 	.word	0xffffffff


	//   ....[3]....
        /*0038*/ 	.word	0xffffffff


	//   ....[4]....
        /*003c*/ 	.word	0xffffffff


	//   ....[5]....
        /*0040*/ 	.word	0xffffffff


	//   ....[6]....
        /*0044*/ 	.word	0xffffffff


	//   ....[7]....
        /*0048*/ 	.word	0xffffffff


	//   ....[8]....
        /*004c*/ 	.word	0xffffffff


	//   ....[9]....
        /*0050*/ 	.word	0xffffffff


	//   ....[10]....
        /*0054*/ 	.word	0xffffffff


	//   ....[11]....
        /*0058*/ 	.word	0xffffffff


	//   ....[12]....
        /*005c*/ 	.word	0xffffffff


	//   ....[13]....
        /*0060*/ 	.word	0xffffffff


	//   ....[14]....
        /*0064*/ 	.word	0xffffffff


	//   ....[15]....
        /*0068*/ 	.word	0xffffffff


	//   ....[16]....
        /*006c*/ 	.word	0xffffffff


	//   ....[17]....
        /*0070*/ 	.word	0xffffffff


	//   ....[18]....
        /*0074*/ 	.word	0xffffffff


	//   ....[19]....
        /*0078*/ 	.word	0xffffffff


	//----- nvinfo : EIATTR_COOP_GROUP_INSTR_OFFSETS
	.align		4
.L_1769:
        /*007c*/ 	.byte	0x04, 0x28
        /*007e*/ 	.short	(.L_1771 - .L_1770)


	//   ....[0]....
.L_1770:
        /*0080*/ 	.word	0x000013e0


	//   ....[1]....
        /*0084*/ 	.word	0x000013f0


	//   ....[2]....
        /*0088*/ 	.word	0x00001400


	//   ....[3]....
        /*008c*/ 	.word	0x00001410


	//   ....[4]....
        /*0090*/ 	.word	0x00001450


	//   ....[5]....
        /*0094*/ 	.word	0x00001470


	//   ....[6]....
        /*0098*/ 	.word	0x00001480


	//   ....[7]....
        /*009c*/ 	.word	0x00001490


	//   ....[8]....
        /*00a0*/ 	.word	0x000014d0


	//   ....[9]....
        /*00a4*/ 	.word	0x000014f0


	//   ....[10]....
        /*00a8*/ 	.word	0x00001500


	//   ....[11]....
        /*00ac*/ 	.word	0x00001510


	//   ....[12]....
        /*00b0*/ 	.word	0x00001540


	//   ....[13]....
        /*00b4*/ 	.word	0x00001560


	//   ....[14]....
        /*00b8*/ 	.word	0x00001580


	//   ....[15]....
        /*00bc*/ 	.word	0x00001590


	//   ....[16]....
        /*00c0*/ 	.word	0x000015c0


	//   ....[17]....
        /*00c4*/ 	.word	0x000015e0


	//   ....[18]....
        /*00c8*/ 	.word	0x00001600


	//   ....[19]....
        /*00cc*/ 	.word	0x00001610


	//----- nvinfo : EIATTR_VRC_CTA_INIT_COUNT
	.align		4
.L_1771:
        /*00d0*/ 	.byte	0x02, 0x4a
	.zero		1
	.zero		1


	//----- nvinfo : EIATTR_EXIT_INSTR_OFFSETS
	.align		4
        /*00d4*/ 	.byte	0x04, 0x1c
        /*00d6*/ 	.short	(.L_1773 - .L_1772)


	//   ....[0]....
.L_1772:
        /*00d8*/ 	.word	0x00000060


	//   ....[1]....
        /*00dc*/ 	.word	0x000016b0


	//   ....[2]....
        /*00e0*/ 	.word	0x00001800


	//----- nvinfo : EIATTR_MAX_THREADS
	.align		4
.L_1773:
        /*00e4*/ 	.byte	0x04, 0x05
        /*00e6*/ 	.short	(.L_1775 - .L_1774)
.L_1774:
        /*00e8*/ 	.word	0x00000400
        /*00ec*/ 	.word	0x00000001
        /*00f0*/ 	.word	0x00000001


	//----- nvinfo : EIATTR_CRS_STACK_SIZE
	.align		4
.L_1775:
        /*00f4*/ 	.byte	0x04, 0x1e
        /*00f6*/ 	.short	(.L_1777 - .L_1776)
.L_1776:
        /*00f8*/ 	.word	0x00000000


	//----- nvinfo : EIATTR_CBANK_PARAM_SIZE
	.align		4
.L_1777:
        /*00fc*/ 	.byte	0x03, 0x19
        /*00fe*/ 	.short	0x0128


	//----- nvinfo : EIATTR_PARAM_CBANK
	.align		4
        /*0100*/ 	.byte	0x04, 0x0a
        /*0102*/ 	.short	(.L_1779 - .L_1778)
	.align		4
.L_1778:
        /*0104*/ 	.word	index@(.nv.constant0._ZN10layer_norm40ln_parallel_residual_bwd_finalize_kernelINS_22Kernel_traits_finalizeILj256Ef13__nv_bfloat16fS2_fjLb0ELj1024ELj4ENS_18Kernel_traits_baseILj256EfS2_fS2_fjLj1024EEEEELb1EEEvNS_9BwdParamsE)
        /*0108*/ 	.short	0x0380
        /*010a*/ 	.short	0x0128


	//----- nvinfo : EIATTR_SW_WAR
	.align		4
.L_1779:
        /*010c*/ 	.byte	0x04, 0x36
        /*010e*/ 	.short	(.L_1781 - .L_1780)
.L_1780:
        /*0110*/ 	.word	0x00000008
.L_1781:


//--------------------- .nv.info._ZN10layer_norm31ln_parallel_residual_bwd_kernelINS_13Kernel_traitsIf13__nv_bfloat16fS2_fjLj256ELj1ELj4ELj1ELj16ENS_18Kernel_traits_baseILj256EfS2_fS2_fjLj128EEEEELb1ELb1ELb1EEEvNS_9BwdParamsE --------------------------
	.section	.nv.info._ZN10layer_norm31ln_parallel_residual_bwd_kernelINS_13Kernel_traitsIf13__nv_bfloat16fS2_fjLj256ELj1ELj4ELj1ELj16ENS_18Kernel_traits_baseILj256EfS2_fS2_fjLj128EEEEELb1ELb1ELb1EEEvNS_9BwdParamsE,"",@"SHT_CUDA_INFO"
	.sectionflags	@""
	.align	4


	//----- nvinfo : EIATTR_CUDA_API_VERSION
	.align		4
        /*0000*/ 	.byte	0x04, 0x37
        /*0002*/ 	.short	(.L_1783 - .L_1782)
.L_1782:
        /*0004*/ 	.word	0x00000082


	//----- nvinfo : EIATTR_KPARAM_INFO
	.align		4
.L_1783:
        /*0008*/ 	.byte	0x04, 0x17
        /*000a*/ 	.short	(.L_1785 - .L_1784)
.L_1784:
        /*000c*/ 	.word	0x00000000
        /*0010*/ 	.short	0x0000
        /*0012*/ 	.short	0x0000
        /*0014*/ 	.byte	0x00, 0xf0, 0xa1, 0x04


	//----- nvinfo : EIATTR_SPARSE_MMA_MASK
	.align		4
.L_1785:
        /*0018*/ 	.byte	0x03, 0x50
        /*001a*/ 	.short	0x0000


	//----- nvinfo : EIATTR_MAXREG_COUNT
	.align		4
        /*001c*/ 	.byte	0x03, 0x1b
        /*001e*/ 	.short	0x00ff


	//----- nvinfo : EIATTR_NUM_BARRIERS
	.align		4
        /*0020*/ 	.byte	0x02, 0x4c
        /*0022*/ 	.byte	0x01
	.zero		1


	//----- nvinfo : EIATTR_MERCURY_ISA_VERSION
	.align		4
        /*0024*/ 	.byte	0x03, 0x5f
        /*0026*/ 	.short	0x0101


	//----- nvinfo : EIATTR_COOP_GROUP_MASK_REGIDS
	.align		4
        /*0028*/ 	.byte	0x04, 0x29
        /*002a*/ 	.short	(.L_1787 - .L_1786)


	//   ....[0]....
.L_1786:
        /*002c*/ 	.word	0xffffffff


	//   ....[1]....
        /*0030*/ 	.word	0xffffffff


	//   ....[2]....
        /*0034*/ 	.word	0xffffffff


	//   ....[3]....
        /*0038*/ 	.word	0xffffffff


	//   ....[4]....
        /*003c*/ 	.word	0xffffffff


	//   ....[5]....
        /*0040*/ 	.word	0xffffffff


	//   ....[6]....
        /*0044*/ 	.word	0xffffffff


	//   ....[7]....
        /*0048*/ 	.word	0xffffffff


	//   ....[8]....
        /*004c*/ 	.word	0xffffffff


	//   ....[9]....
        /*0050*/ 	.word	0xffffffff


	//   ....[10]....
        /*0054*/ 	.word	0x05000055


	//   ....[11]....
        /*0058*/ 	.word	0x05000055


	//   ....[12]....
        /*005c*/ 	.word	0x05000055


	//   ....[13]....
        /*0060*/ 	.word	0x05000055


	//   ....[14]....
        /*0064*/ 	.word	0x05000055


	//   ....[15]....
        /*0068*/ 	.word	0x05000055


	//   ....[16]....
        /*006c*/ 	.word	0x05000055


	//   ....[17]....
        /*0070*/ 	.word	0x05000055


	//   ....[18]....
        /*0074*/ 	.word	0x05000055


	//   ....[19]....
        /*0078*/ 	.word	0x05000055


	//----- nvinfo : EIATTR_COOP_GROUP_INSTR_OFFSETS
	.align		4
.L_1787:
        /*007c*/ 	.byte	0x04, 0x28
        /*007e*/ 	.short	(.L_1789 - .L_1788)


	//   ....[0]....
.L_1788:
        /*0080*/ 	.word	0x00000a80


	//   ....[1]....
        /*0084*/ 	.word	0x00000a90


	//   ....[2]....
        /*0088*/ 	.word	0x00000ac0


	//   ....[3]....
        /*008c*/ 	.word	0x00000ad0


	//   ....[4]....
        /*0090*/ 	.word	0x00000b00


	//   ....[5]....
        /*0094*/ 	.word	0x00000b10


	//   ....[6]....
        /*0098*/ 	.word	0x00000b40


	//   ....[7]....
        /*009c*/ 	.word	0x00000b50


	//   ....[8]....
        /*00a0*/ 	.word	0x00000b80


	//   ....[9]....
        /*00a4*/ 	.word	0x00000b90


	//   ....[10]....
        /*00a8*/ 	.word	0x00003050


	//   ....[11]....
        /*00ac*/ 	.word	0x000030e0


	//   ....[12]....
        /*00b0*/ 	.word	0x00003140


	//   ....[13]....
        /*00b4*/ 	.word	0x000031a0


	//   ....[14]....
        /*00b8*/ 	.word	0x00003200


	//   ....[15]....
        /*00bc*/ 	.word	0x00003260


	//   ....[16]....
        /*00c0*/ 	.word	0x000032c0


	//   ....[17]....
        /*00c4*/ 	.word	0x00003320


	//   ....[18]....
        /*00c8*/ 	.word	0x00003380


	//   ....[19]....
        /*00cc*/ 	.word	0x000033e0


	//----- nvinfo : EIATTR_VRC_CTA_INIT_COUNT
	.align		4
.L_1789:
        /*00d0*/ 	.byte	0x02, 0x4a
	.zero		1
	.zero		1


	//----- nvinfo : EIATTR_EXIT_INSTR_OFFSETS
	.align		4
        /*00d4*/ 	.byte	0x04, 0x1c
        /*00d6*/ 	.short	(.L_1791 - .L_1790)


	//   ....[0]....
.L_1790:
        /*00d8*/ 	.word	0x00002ff0


	//----- nvinfo : EIATTR_MAX_THREADS
	.align		4
.L_1791:
        /*00dc*/ 	.byte	0x04, 0x05
        /*00de*/ 	.short	(.L_1793 - .L_1792)
.L_1792:
        /*00e0*/ 	.word	0x00000080
        /*00e4*/ 	.word	0x00000001
        /*00e8*/ 	.word	0x00000001


	//----- nvinfo : EIATTR_CRS_STACK_SIZE
	.align		4
.L_1793:
        /*00ec*/ 	.byte	0x04, 0x1e
        /*00ee*/ 	.short	(.L_1795 - .L_1794)
.L_1794:
        /*00f0*/ 	.word	0x00000000


	//----- nvinfo : EIATTR_CBANK_PARAM_SIZE
	.align		4
.L_1795:
        /*00f4*/ 	.byte	0x03, 0x19
        /*00f6*/ 	.short	0x0128


	//----- nvinfo : EIATTR_PARAM_CBANK
	.align		4
        /*00f8*/ 	.byte	0x04, 0x0a
        /*00fa*/ 	.short	(.L_1797 - .L_1796)
	.align		4
.L_1796:
        /*00fc*/ 	.word	index@(.nv.constant0._ZN10layer_norm31ln_parallel_residual_bwd_kernelINS_13Kernel_traitsIf13__nv_bfloat16fS2_fjLj256ELj1ELj4ELj1ELj16ENS_18Kernel_traits_baseILj256EfS2_fS2_fjLj128EEEEELb1ELb1ELb1EEEvNS_9BwdParamsE)
        /*0100*/ 	.short	0x0380
        /*0102*/ 	.short	0x0128


	//----- nvinfo : EIATTR_SW_WAR
	.align		4
.L_1797:
        /*0104*/ 	.byte	0x04, 0x36
        /*0106*/ 	.short	(.L_1799 - .L_1798)
.L_1798:
        /*0108*/ 	.word	0x00000008
.L_1799:


//--------------------- .nv.info._ZN10layer_norm31ln_parallel_residual_bwd_kernelINS_13Kernel_traitsIf6__halfS2_S2_fjLj256ELj1ELj4ELj1ELj16ENS_18Kernel_traits_baseILj256EfS2_S2_S2_fjLj128EEEEELb0ELb0ELb0EEEvNS_9BwdParamsE --------------------------
	.section	.nv.info._ZN10layer_norm31ln_parallel_residual_bwd_kernelINS_13Kernel_traitsIf6__halfS2_S2_fjLj256ELj1ELj4ELj1ELj16ENS_18Kernel_traits_baseILj256EfS2_S2_S2_fjLj128EEEEELb0ELb0ELb0EEEvNS_9BwdParamsE,"",@"SHT_CUDA_INFO"
	.sectionflags	@""
	.align	4


	//----- nvinfo : EIATTR_CUDA_API_VERSION
	.align		4
        /*0000*/ 	.byte	0x04, 0x37
        /*0002*/ 	.short	(.L_1801 - .L_1800)
.L_1800:
        /*0004*/ 	.word	0x00000082


	//----- nvinfo : EIATTR_KPARAM_INFO
	.align		4
.L_1801:
        /*0008*/ 	.byte	0x04, 0x17
        /*000a*/ 	.short	(.L_1803 - .L_1802)
.L_1802:
        /*000c*/ 	.word	0x00000000
        /*0010*/ 	.short	0x0000
        /*0012*/ 	.short	0x0000
        /*0014*/ 	.byte	0x00, 0xf0, 0xa1, 0x04


	//----- nvinfo : EIATTR_SPARSE_MMA_MASK
	.align		4
.L_1803:
        /*0018*/ 	.byte	0x03, 0x50
        /*001a*/ 	.short	0x0000


	//----- nvinfo : EIATTR_MAXREG_COUNT
	.align		4
        /*001c*/ 	.byte	0x03, 0x1b
        /*001e*/ 	.short	0x00ff


	//----- nvinfo : EIATTR_NUM_BARRIERS
	.align		4
        /*0020*/ 	.byte	0x02, 0x4c
        /*0022*/ 	.byte	0x01
	.zero		1


	//----- nvinfo : EIATTR_MERCURY_ISA_VERSION
	.align		4
        /*0024*/ 	.byte	0x03, 0x5f
        /*0026*/ 	.short	0x0101


	//----- nvinfo : EIATTR_COOP_GROUP_MASK_REGIDS
	.align		4
        /*0028*/ 	.byte	0x04, 0x29
        /*002a*/ 	.short	(.L_1805 - .L_1804)


	//   ....[0]....
.L_1804:
        /*002c*/ 	.word	0xffffffff


	//   ....[1]....
        /*0030*/ 	.word	0xffffffff


	//   ....[2]....
        /*0034*/ 	.word	0xffffffff


	//   ....[3]....
        /*0038*/ 	.word	0xffffffff


	//   ....[4]....
        /*003c*/ 	.word	0xffffffff


	//   ....[5]....
        /*0040*/ 	.word	0xffffffff


	//   ....[6]....
        /*0044*/ 	.word	0xffffffff


	//   ....[7]....
        /*0048*/ 	.word	0xffffffff


	//   ....[8]....
        /*004c*/ 	.word	0xffffffff


	//   ....[9]....
        /*0050*/ 	.word	0xffffffff


	//   ....[10]....
        /*0054*/ 	.word	0x05000044


	//   ....[11]....
        /*0058*/ 	.word	0x05000044


	//   ....[12]....
        /*005c*/ 	.word	0x05000044


	//   ....[13]....
        /*0060*/ 	.word	0x05000044


	//   ....[14]....
        /*0064*/ 	.word	0x05000044


	//   ....[15]....
        /*0068*/ 	.word	0x05000044


	//   ....[16]....
        /*006c*/ 	.word	0x05000044


	//   ....[17]....
        /*0070*/ 	.word	0x05000044


	//   ....[18]....
        /*0074*/ 	.word	0x05000044


	//   ....[19]....
        /*0078*/ 	.word	0x05000044


	//----- nvinfo : EIATTR_COOP_GROUP_INSTR_OFFSETS
	.align		4
.L_1805:
        /*007c*/ 	.byte	0x04, 0x28
        /*007e*/ 	.short	(.L_1807 - .L_1806)


	//   ....[0]....
.L_1806:
        /*0080*/ 	.word	0x00000bc0


	//   ....[1]....
        /*0084*/ 	.word	0x00000bd0


	//   ....[2]....
        /*0088*/ 	.word	0x00000c00


	//   ....[3]....
        /*008c*/ 	.word	0x00000c10


	//   ....[4]....
        /*0090*/ 	.word	0x00000c40


	//   ....[5]....
        /*0094*/ 	.word	0x00000c50


	//   ....[6]....
        /*0098*/ 	.word	0x00000c80


	//   ....[7]....
        /*009c*/ 	.word	0x00000c90


	//   ....[8]....
        /*00a0*/ 	.word	0x00000cc0


	//   ....[9]....
        /*00a4*/ 	.word	0x00000cd0


	//   ....[10]....
        /*00a8*/ 	.word	0x00002ba0


	//   ....[11]....
        /*00ac*/ 	.word	0x00002c30


	//   ....[12]....
        /*00b0*/ 	.word	0x00002c90


	//   ....[13]....
        /*00b4*/ 	.word	0x00002cf0


	//   ....[14]....
        /*00b8*/ 	.word	0x00002d50


	//   ....[15]....
        /*00bc*/ 	.word	0x00002db0


	//   ....[16]....
        /*00c0*/ 	.word	0x00002e10


	//   ....[17]....
        /*00c4*/ 	.word	0x00002e70


	//   ....[18]....
        /*00c8*/ 	.word	0x00002ed0


	//   ....[19]....
        /*00cc*/ 	.word	0x00002f30


	//----- nvinfo : EIATTR_VRC_CTA_INIT_COUNT
	.align		4
.L_1807:
        /*00d0*/ 	.byte	0x02, 0x4a
	.zero		1
	.zero		1


	//----- nvinfo : EIATTR_EXIT_INSTR_OFFSETS
	.align		4
        /*00d4*/ 	.byte	0x04, 0x1c
        /*00d6*/ 	.short	(.L_1809 - .L_1808)


	//   ....[0]....
.L_1808:
        /*00d8*/ 	.word	0x00002a80


	//   ....[1]....
        /*00dc*/ 	.word	0x00002b40


	//----- nvinfo : EIATTR_MAX_THREADS
	.align		4
.L_1809:
        /*00e0*/ 	.byte	0x04, 0x05
        /*00e2*/ 	.short	(.L_1811 - .L_1810)
.L_1810:
        /*00e4*/ 	.word	0x00000080
        /*00e8*/ 	.word	0x00000001
        /*00ec*/ 	.word	0x00000001


	//----- nvinfo : EIATTR_CRS_STACK_SIZE
	.align		4
.L_1811:
        /*00f0*/ 	.byte	0x04, 0x1e
        /*00f2*/ 	.short	(.L_1813 - .L_1812)
.L_1812:
        /*00f4*/ 	.word	0x00000000


	//----- nvinfo : EIATTR_CBANK_PARAM_SIZE
	.align		4
.L_1813:
        /*00f8*/ 	.byte	0x03, 0x19
        /*00fa*/ 	.short	0x0128


	//----- nvinfo : EIATTR_PARAM_CBANK
	.align		4
        /*00fc*/ 	.byte	0x04, 0x0a
        /*00fe*/ 	.short	(.L_1815 - .L_1814)
	.align		4
.L_1814:
        /*0100*/ 	.word	index@(.nv.constant0._ZN10layer_norm31ln_parallel_residual_bwd_kernelINS_13Kernel_traitsIf6__halfS2_S2_fjLj256ELj1ELj4ELj1ELj16ENS_18Kernel_traits_baseILj256EfS2_S2_S2_fjLj128EEEEELb0ELb0ELb0EEEvNS_9BwdParamsE)
        /*0104*/ 	.short	0x0380
        /*0106*/ 	.short	0x0128


	//----- nvinfo : EIATTR_SW_WAR
	.align		4
.L_1815:
        /*0108*/ 	.byte	0x04, 0x36
        /*010a*/ 	.short	(.L_1817 - .L_1816)
.L_1816:
        /*010c*/ 	.word	0x00000008
.L_1817:


//--------------------- .nv.info._ZN10layer_norm31ln_parallel_residual_bwd_kernelINS_13Kernel_traitsIf6__halfS2_S2_fjLj256ELj1ELj4ELj1ELj16ENS_18Kernel_traits_baseILj256EfS2_S2_S2_fjLj128EEEEELb0ELb0ELb1EEEvNS_9BwdParamsE --------------------------
	.section	.nv.info._ZN10layer_norm31ln_parallel_residual_bwd_kernelINS_13Kernel_traitsIf6__halfS2_S2_fjLj256ELj1ELj4ELj1ELj16ENS_18Kernel_traits_baseILj256EfS2_S2_S2_fjLj128EEEEELb0ELb0ELb1EEEvNS_9BwdParamsE,"",@"SHT_CUDA_INFO"
	.sectionflags	@""
	.align	4


	//----- nvinfo : EIATTR_CUDA_API_VERSION
	.align		4
        /*0000*/ 	.byte	0x04, 0x37
        /*0002*/ 	.short	(.L_1819 - .L_1818)
.L_1818:
        /*0004*/ 	.word	0x00000082


	//----- nvinfo : EIATTR_KPARAM_INFO
	.align		4
.L_1819:
        /*0008*/ 	.byte	0x04, 0x17
        /*000a*/ 	.short	(.L_1821 - .L_1820)
.L_1820:
        /*000c*/ 	.word	0x00000000
        /*0010*/ 	.short	0x0000
        /*0012*/ 	.short	0x0000
        /*0014*/ 	.byte	0x00, 0xf0, 0xa1, 0x04


	//----- nvinfo : EIATTR_SPARSE_MMA_MASK
	.align		4
.L_1821:
        /*0018*/ 	.byte	0x03, 0x50
        /*001a*/ 	.short	0x0000


	//----- nvinfo : EIATTR_MAXREG_COUNT
	.align		4
        /*001c*/ 	.byte	0x03, 0x1b
        /*001e*/ 	.short	0x00ff


	//----- nvinfo : EIATTR_NUM_BARRIERS
	.align		4
        /*0020*/ 	.byte	0x02, 0x4c
        /*0022*/ 	.byte	0x01
	.zero		1


	//----- nvinfo : EIATTR_MERCURY_ISA_VERSION
	.align		4
        /*0024*/ 	.byte	0x03, 0x5f
        /*0026*/ 	.short	0x0101


	//----- nvinfo : EIATTR_COOP_GROUP_MASK_REGIDS
	.align		4
        /*0028*/ 	.byte	0x04, 0x29
        /*002a*/ 	.short	(.L_1823 - .L_1822)


	//   ....[0]....
.L_1822:
        /*002c*/ 	.word	0xffffffff


	//   ....[1]....
        /*0030*/ 	.word	0xffffffff


	//   ....[2]....
        /*0034*/ 	.word	0xffffffff


	//   ....[3]....
        /*0038*/ 	.word	0xffffffff


	//   ....[4]....
        /*003c*/ 	.word	0xffffffff


	//   ....[5]....
        /*0040*/ 	.word	0xffffffff


	//   ....[6]....
        /*0044*/ 	.word	0xffffffff


	//   ....[7]....
        /*0048*/ 	.word	0xffffffff


	//   ....[8]....
        /*004c*/ 	.word	0xffffffff


	//   ....[9]....
        /*0050*/ 	.word	0xffffffff


	//   ....[10]....
        /*0054*/ 	.word	0x05000057


	//   ....[11]....
        /*0058*/ 	.word	0x05000057


	//   ....[12]....
        /*005c*/ 	.word	0x05000057


	//   ....[13]....
        /*0060*/ 	.word	0x05000057


	//   ....[14]....
        /*0064*/ 	.word	0x05000057


	//   ....[15]....
        /*0068*/ 	.word	0x05000057


	//   ....[16]....
        /*006c*/ 	.word	0x05000057


	//   ....[17]....
        /*0070*/ 	.word	0x05000057


	//   ....[18]....
        /*0074*/ 	.word	0x05000057


	//   ....[19]....
        /*0078*/ 	.word	0x05000057


	//----- nvinfo : EIATTR_COOP_GROUP_INSTR_OFFSETS
	.align		4
.L_1823:
        /*007c*/ 	.byte	0x04, 0x28
        /*007e*/ 	.short	(.L_1825 - .L_1824)


	//   ....[0]....
.L_1824:
        /*0080*/ 	.word	0x00000c30


	//   ....[1]....
        /*0084*/ 	.word	0x00000c40


	//   ....[2]....
        /*0088*/ 	.word	0x00000c70


	//   ....[3]....
        /*008c*/ 	.word	0x00000c80


	//   ....[4]....
        /*0090*/ 	.word	0x00000cb0


	//   ....[5]....
        /*0094*/ 	.word	0x00000cc0


	//   ....[6]....
        /*0098*/ 	.word	0x00000cf0


	//   ....[7]....
        /*009c*/ 	.word	0x00000d00


	//   ....[8]....
        /*00a0*/ 	.word	0x00000d30


	//   ....[9]....
        /*00a4*/ 	.word	0x00000d40


	//   ....[10]....
        /*00a8*/ 	.word	0x00002bb0


	//   ....[11]....
        /*00ac*/ 	.word	0x00002c40


	//   ....[12]....
        /*00b0*/ 	.word	0x00002ca0


	//   ....[13]....
        /*00b4*/ 	.word	0x00002d00


	//   ....[14]....
        /*00b8*/ 	.word	0x00002d60


	//   ....[15]....
        /*00bc*/ 	.word	0x00002dc0


	//   ....[16]....
        /*00c0*/ 	.word	0x00002e20


	//   ....[17]....
        /*00c4*/ 	.word	0x00002e80


	//   ....[18]....
        /*00c8*/ 	.word	0x00002ee0


	//   ....[19]....
        /*00cc*/ 	.word	0x00002f40


	//----- nvinfo : EIATTR_VRC_CTA_INIT_COUNT
	.align		4
.L_1825:
        /*00d0*/ 	.byte	0x02, 0x4a
	.zero		1
	.zero		1


	//----- nvinfo : EIATTR_EXIT_INSTR_OFFSETS
	.align		4
        /*00d4*/ 	.byte	0x04, 0x1c
        /*00d6*/ 	.short	(.L_1827 - .L_1826)


	//   ....[0]....
.L_1826:
        /*00d8*/ 	.word	0x00002b50


	//----- nvinfo : EIATTR_MAX_THREADS
	.align		4
.L_1827:
        /*00dc*/ 	.byte	0x04, 0x05
        /*00de*/ 	.short	(.L_1829 - .L_1828)
.L_1828:
        /*00e0*/ 	.word	0x00000080
        /*00e4*/ 	.word	0x00000001
        /*00e8*/ 	.word	0x00000001


	//----- nvinfo : EIATTR_CRS_STACK_SIZE
	.align		4
.L_1829:
        /*00ec*/ 	.byte	0x04, 0x1e
        /*00ee*/ 	.short	(.L_1831 - .L_1830)
.L_1830:
        /*00f0*/ 	.word	0x00000000


	//----- nvinfo : EIATTR_CBANK_PARAM_SIZE
	.align		4
.L_1831:
        /*00f4*/ 	.byte	0x03, 0x19
        /*00f6*/ 	.short	0x0128


	//----- nvinfo : EIATTR_PARAM_CBANK
	.align		4
        /*00f8*/ 	.byte	0x04, 0x0a
        /*00fa*/ 	.short	(.L_1833 - .L_1832)
	.align		4
.L_1832:
        /*00fc*/ 	.word	index@(.nv.constant0._ZN10layer_norm31ln_parallel_residual_bwd_kernelINS_13Kernel_traitsIf6__halfS2_S2_fjLj256ELj1ELj4ELj1ELj16ENS_18Kernel_traits_baseILj256EfS2_S2_S2_fjLj128EEEEELb0ELb0ELb1EEEvNS_9BwdParamsE)
        /*0100*/ 	.short	0x0380
        /*0102*/ 	.short	0x0128


	//----- nvinfo : EIATTR_SW_WAR
	.align		4
.L_1833:
        /*0104*/ 	.byte	0x04, 0x36
        /*0106*/ 	.short	(.L_1835 - .L_1834)
.L_1834:
        /*0108*/ 	.word	0x00000008
.L_1835:


//--------------------- .nv.info._ZN10layer_norm31ln_parallel_residual_bwd_kernelINS_13Kernel_traitsIf6__halfS2_S2_fjLj256ELj1ELj4ELj1ELj16ENS_18Kernel_traits_baseILj256EfS2_S2_S2_fjLj128EEEEELb0ELb1ELb0EEEvNS_9BwdParamsE --------------------------
	.section	.nv.info._ZN10layer_norm31ln_parallel_residual_bwd_kernelINS_13Kernel_traitsIf6__halfS2_S2_fjLj256ELj1ELj4ELj1ELj16ENS_18Kernel_traits_baseILj256EfS2_S2_S2_fjLj128EEEEELb0ELb1ELb0EEEvNS_9BwdParamsE,"",@"SHT_CUDA_INFO"
	.sectionflags	@""
	.align	4


	//----- nvinfo : EIATTR_CUDA_API_VERSION
	.align		4
        /*0000*/ 	.byte	0x04, 0x37
        /*0002*/ 	.short	(.L_1837 - .L_1836)
.L_1836:
        /*0004*/ 	.word	0x00000082


	//----- nvinfo : EIATTR_KPARAM_INFO
	.align		4
.L_1837:
        /*0008*/ 	.byte	0x04, 0x17
        /*000a*/ 	.short	(.L_1839 - .L_1838)
.L_1838:
        /*000c*/ 	.word	0x00000000
        /*0010*/ 	.short	0x0000
        /*0012*/ 	.short	0x0000
        /*0014*/ 	.byte	0x00, 0xf0, 0xa1, 0x04


	//----- nvinfo : EIATTR_SPARSE_MMA_MASK
	.align		4
.L_1839:
        /*0018*/ 	.byte	0x03, 0x50
        /*001a*/ 	.short	0x0000


	//----- nvinfo : EIATTR_MAXREG_COUNT
	.align		4
        /*001c*/ 	.byte	0x03, 0x1b
        /*001e*/ 	.short	0x00ff


	//----- nvinfo : EIATTR_NUM_BARRIERS
	.align		4
        /*0020*/ 	.byte	0x02, 0x4c
        /*0022*/ 	.byte	0x01
	.zero		1


	//----- nvinfo : EIATTR_MERCURY_ISA_VERSION
	.align		4
        /*0024*/ 	.byte	0x03, 0x5f
        /*0026*/ 	.short	0x0101


	//----- nvinfo : EIATTR_COOP_GROUP_MASK_REGIDS
	.align		4
        /*0028*/ 	.byte	0x04, 0x29
        /*002a*/ 	.short	(.L_1841 - .L_1840)


	//   ....[0]....
.L_1840:
        /*002c*/ 	.word	0xffffffff


	//   ....[1]....
        /*0030*/ 	.word	0xffffffff


	//   ....[2]....
        /*0034*/ 	.word	0xffffffff


	//   ....[3]....
        /*0038*/ 	.word	0xffffffff


	//   ....[4]....
        /*003c*/ 	.word	0xffffffff


	//   ....[5]....
        /*0040*/ 	.word	0xffffffff


	//   ....[6]....
        /*0044*/ 	.word	0xffffffff


	//   ....[7]....
        /*0048*/ 	.word	0xffffffff


	//   ....[8]....
        /*004c*/ 	.word	0xffffffff


	//   ....[9]....
        /*0050*/ 	.word	0xffffffff


	//   ....[10]....
        /*0054*/ 	.word	0x05000024


	//   ....[11]....
        /*0058*/ 	.word	0x05000024


	//   ....[12]....
        /*005c*/ 	.word	0x05000024


	//   ....[13]....
        /*0060*/ 	.word	0x05000024


	//   ....[14]....
        /*0064*/ 	.word	0x05000024


	//   ....[15]....
        /*0068*/ 	.word	0x05000024


	//   ....[16]....
        /*006c*/ 	.word	0x05000024


	//   ....[17]....
        /*0070*/ 	.word	0x05000024


	//   ....[18]....
        /*0074*/ 	.word	0x05000024


	//   ....[19]....
        /*0078*/ 	.word	0x05000024


	//----- nvinfo : EIATTR_COOP_GROUP_INSTR_OFFSETS
	.align		4
.L_1841:
        /*007c*/ 	.byte	0x04, 0x28
        /*007e*/ 	.short	(.L_1843 - .L_1842)


	//   ....[0]....
.L_1842:
        /*0080*/ 	.word	0x000008e0


	//   ....[1]....
        /*0084*/ 	.word	0x000008f0


	//   ....[2]....
        /*0088*/ 	.word	0x00000920


	//   ....[3]....
        /*008c*/ 	.word	0x00000930


	//   ....[4]....
        /*0090*/ 	.word	0x00000960


	//   ....[5]....
        /*0094*/ 	.word	0x00000970


	//   ....[6]....
        /*0098*/ 	.word	0x000009a0


	//   ....[7]....
        /*009c*/ 	.word	0x000009b0


	//   ....[8]....
        /*00a0*/ 	.word	0x000009e0


	//   ....[9]....
        /*00a4*/ 	.word	0x000009f0


	//   ....[10]....
        /*00a8*/ 	.word	0x000024c0


	//   ....[11]....
        /*00ac*/ 	.word	0x00002550


	//   ....[12]....
        /*00b0*/ 	.word	0x000025b0


	//   ....[13]....
        /*00b4*/ 	.word	0x00002610


	//   ....[14]....
        /*00b8*/ 	.word	0x00002670


	//   ....[15]....
        /*00bc*/ 	.word	0x000026d0


	//   ....[16]....
        /*00c0*/ 	.word	0x00002730


	//   ....[17]....
        /*00c4*/ 	.word	0x00002790


	//   ....[18]....
        /*00c8*/ 	.word	0x000027f0


	//   ....[19]....
        /*00cc*/ 	.word	0x00002850


	//----- nvinfo : EIATTR_VRC_CTA_INIT_COUNT
	.align		4
.L_1843:
        /*00d0*/ 	.byte	0x02, 0x4a
	.zero		1
	.zero		1


	//----- nvinfo : EIATTR_EXIT_INSTR_OFFSETS
	.align		4
        /*00d4*/ 	.byte	0x04, 0x1c
        /*00d6*/ 	.short	(.L_1845 - .L_1844)


	//   ....[0]....
.L_1844:
        /*00d8*/ 	.word	0x00002430


	//   ....[1]....
        /*00dc*/ 	.word	0x00002460


	//----- nvinfo : EIATTR_MAX_THREADS
	.align		4
.L_1845:
        /*00e0*/ 	.byte	0x04, 0x05
        /*00e2*/ 	.short	(.L_1847 - .L_1846)
.L_1846:
        /*00e4*/ 	.word	0x00000080
        /*00e8*/ 	.word	0x00000001
        /*00ec*/ 	.word	0x00000001


	//----- nvinfo : EIATTR_CRS_STACK_SIZE
	.align		4
.L_1847:
        /*00f0*/ 	.byte	0x04, 0x1e
        /*00f2*/ 	.short	(.L_1849 - .L_1848)
.L_1848:
        /*00f4*/ 	.word	0x00000000


	//----- nvinfo : EIATTR_CBANK_PARAM_SIZE
	.align		4
.L_1849:
        /*00f8*/ 	.byte	0x03, 0x19
        /*00fa*/ 	.short	0x0128


	//----- nvinfo : EIATTR_PARAM_CBANK
	.align		4
        /*00fc*/ 	.byte	0x04, 0x0a
        /*00fe*/ 	.short	(.L_1851 - .L_1850)
	.align		4
.L_1850:
        /*0100*/ 	.word	index@(.nv.constant0._ZN10layer_norm31ln_parallel_residual_bwd_kernelINS_13Kernel_traitsIf6__halfS2_S2_fjLj256ELj1ELj4ELj1ELj16ENS_18Kernel_traits_baseILj256EfS2_S2_S2_fjLj128EEEEELb0ELb1ELb0EEEvNS_9BwdParamsE)
        /*0104*/ 	.short	0x0380
        /*0106*/ 	.short	0x0128


	//----- nvinfo : EIATTR_SW_WAR
	.align		4
.L_1851:
        /*0108*/ 	.byte	0x04, 0x36
        /*010a*/ 	.short	(.L_1853 - .L_1852)
.L_1852:
        /*010c*/ 	.word	0x00000008
.L_1853:


//--------------------- .nv.info._ZN10layer_norm31ln_parallel_residual_bwd_kernelINS_13Kernel_traitsIf6__halfS2_S2_fjLj256ELj1ELj4ELj1ELj16ENS_18Kernel_traits_baseILj256EfS2_S2_S2_fjLj128EEEEELb0ELb1ELb1EEEvNS_9BwdParamsE --------------------------
	.section	.nv.info._ZN10layer_norm31ln_parallel_residual_bwd_kernelINS_13Kernel_traitsIf6__halfS2_S2_fjLj256ELj1ELj4ELj1ELj16ENS_18Kernel_traits_baseILj256EfS2_S2_S2_fjLj128EEEEELb0ELb1ELb1EEEvNS_9BwdParamsE,"",@"SHT_CUDA_INFO"
	.sectionflags	@""
	.align	4


	//----- nvinfo : EIATTR_CUDA_API_VERSION
	.align		4
        /*0000*/ 	.byte	0x04, 0x37
        /*0002*/ 	.short	(.L_1855 - .L_1854)
.L_1854:
        /*0004*/ 	.word	0x00000082


	//----- nvinfo : EIATTR_KPARAM_INFO
	.align		4
.L_1855:
        /*0008*/ 	.byte	0x04, 0x17
        /*000a*/ 	.short	(.L_1857 - .L_1856)
.L_1856:
        /*000c*/ 	.word	0x00000000
        /*0010*/ 	.short	0x0000
        /*0012*/ 	.short	0x0000
        /*0014*/ 	.byte	0x00, 0xf0, 0xa1, 0x04


	//----- nvinfo : EIATTR_SPARSE_MMA_MASK
	.align		4
.L_1857:
        /*0018*/ 	.byte	0x03, 0x50
        /*001a*/ 	.short	0x0000


	//----- nvinfo : EIATTR_MAXREG_COUNT
	.align		4
        /*001c*/ 	.byte	0x03, 0x1b
        /*001e*/ 	.short	0x00ff


	//----- nvinfo : EIATTR_NUM_BARRIERS
	.align		4
        /*0020*/ 	.byte	0x02, 0x4c
        /*0022*/ 	.byte	0x01
	.zero		1


	//----- nvinfo : EIATTR_MERCURY_ISA_VERSION
	.align		4
        /*0024*/ 	.byte	0x03, 0x5f
        /*0026*/ 	.short	0x0101


	//----- nvinfo : EIATTR_COOP_GROUP_MASK_REGIDS
	.align		4
        /*0028*/ 	.byte	0x04, 0x29
        /*002a*/ 	.short	(.L_1859 - .L_1858)


	//   ....[0]....
.L_1858:
        /*002c*/ 	.word	0xffffffff


	//   ....[1]....
        /*0030*/ 	.word	0xffffffff


	//   ....[2]....
        /*0034*/ 	.word	0xffffffff


	//   ....[3]....
        /*0038*/ 	.word	0xffffffff


	//   ....[4]....
        /*003c*/ 	.word	0xffffffff


	//   ....[5]....
        /*0040*/ 	.word	0xffffffff


	//   ....[6]....
        /*0044*/ 	.word	0xffffffff


	//   ....[7]....
        /*0048*/ 	.word	0xffffffff


	//   ....[8]....
        /*004c*/ 	.word	0xffffffff


	//   ....[9]....
        /*0050*/ 	.word	0xffffffff


	//   ....[10]....
        /*0054*/ 	.word	0x0500003c


	//   ....[11]....
        /*0058*/ 	.word	0x0500003c


	//   ....[12]....
        /*005c*/ 	.word	0x0500003c


	//   ....[13]....
        /*0060*/ 	.word	0x0500003c


	//   ....[14]....
        /*0064*/ 	.word	0x0500003c


	//   ....[15]....
        /*0068*/ 	.word	0x0500003c


	//   ....[16]....
        /*006c*/ 	.word	0x0500003c


	//   ....[17]....
        /*0070*/ 	.word	0x0500003c


	//   ....[18]....
        /*0074*/ 	.word	0x0500003c


	//   ....[19]....
        /*0078*/ 	.word	0x0500003c


	//----- nvinfo : EIATTR_COOP_GROUP_INSTR_OFFSETS
	.align		4
.L_1859:
        /*007c*/ 	.byte	0x04, 0x28
        /*007e*/ 	.short	(.L_1861 - .L_1860)


	//   ....[0]....
.L_1860:
        /*0080*/ 	.word	0x000008c0


	//   ....[1]....
        /*0084*/ 	.word	0x000008d0


	//   ....[2]....
        /*0088*/ 	.word	0x00000900


	//   ....[3]....
        /*008c*/ 	.word	0x00000910


	//   ....[4]....
        /*0090*/ 	.word	0x00000940


	//   ....[5]....
        /*0094*/ 	.word	0x00000960


	//   ....[6]....
        /*0098*/ 	.word	0x00000980


	//   ....[7]....
        /*009c*/ 	.word	0x000009a0


	//   ....[8]....
        /*00a0*/ 	.word	0x000009c0


	//   ....[9]....
        /*00a4*/ 	.word	0x000009d0


	//   ....[10]....
        /*00a8*/ 	.word	0x00002430


	//   ....[11]....
        /*00ac*/ 	.word	0x000024d0


	//   ....[12]....
        /*00b0*/ 	.word	0x00002530


	//   ....[13]....
        /*00b4*/ 	.word	0x00002590


	//   ....[14]....
        /*00b8*/ 	.word	0x00002600


	//   ....[15]....
        /*00bc*/ 	.word	0x00002660


	//   ....[16]....
        /*00c0*/ 	.word	0x000026d0


	//   ....[17]....
        /*00c4*/ 	.word	0x00002730


	//   ....[18]....
        /*00c8*/ 	.word	0x000027a0


	//   ....[19]....
        /*00cc*/ 	.word	0x00002800


	//----- nvinfo : EIATTR_VRC_CTA_INIT_COUNT
	.align		4
.L_1861:
        /*00d0*/ 	.byte	0x02, 0x4a
	.zero		1
	.zero		1


	//----- nvinfo : EIATTR_EXIT_INSTR_OFFSETS
	.align		4
        /*00d4*/ 	.byte	0x04, 0x1c
        /*00d6*/ 	.short	(.L_1863 - .L_1862)


	//   ....[0]....
.L_1862:
        /*00d8*/ 	.word	0x000023d0


	//----- nvinfo : EIATTR_MAX_THREADS
	.align		4
.L_1863:
        /*00dc*/ 	.byte	0x04, 0x05
        /*00de*/ 	.short	(.L_1865 - .L_1864)
.L_1864:
        /*00e0*/ 	.word	0x00000080
        /*00e4*/ 	.word	0x00000001
        /*00e8*/ 	.word	0x00000001


	//----- nvinfo : EIATTR_CRS_STACK_SIZE
	.align		4
.L_1865:
        /*00ec*/ 	.byte	0x04, 0x1e
        /*00ee*/ 	.short	(.L_1867 - .L_1866)
.L_1866:
        /*00f0*/ 	.word	0x00000000


	//----- nvinfo : EIATTR_CBANK_PARAM_SIZE
	.align		4
.L_1867:
        /*00f4*/ 	.byte	0x03, 0x19
        /*00f6*/ 	.short	0x0128


	//----- nvinfo : EIATTR_PARAM_CBANK
	.align		4
        /*00f8*/ 	.byte	0x04, 0x0a
        /*00fa*/ 	.short	(.L_1869 - .L_1868)
	.align		4
.L_1868:
        /*00fc*/ 	.word	index@(.nv.constant0._ZN10layer_norm31ln_parallel_residual_bwd_kernelINS_13Kernel_traitsIf6__halfS2_S2_fjLj256ELj1ELj4ELj1ELj16ENS_18Kernel_traits_baseILj256EfS2_S2_S2_fjLj128EEEEELb0ELb1ELb1EEEvNS_9BwdParamsE)
        /*0100*/ 	.short	0x0380
        /*0102*/ 	.short	0x0128


	//----- nvinfo : EIATTR_SW_WAR
	.align		4
.L_1869:
        /*0104*/ 	.byte	0x04, 0x36
        /*0106*/ 	.short	(.L_1871 - .L_1870)
.L_1870:
        /*0108*/ 	.word	0x00000008
.L_1871:


//--------------------- .nv.info._ZN10layer_norm31ln_parallel_residual_bwd_kernelINS_13Kernel_traitsIf6__halfS2_S2_fjLj256ELj1ELj4ELj1ELj16ENS_18Kernel_traits_baseILj256EfS2_S2_S2_fjLj128EEEEELb1ELb0ELb0EEEvNS_9BwdParamsE --------------------------
	.section	.nv.info._ZN10layer_norm31ln_parallel_residual_bwd_kernelINS_13Kernel_traitsIf6__halfS2_S2_fjLj256ELj1ELj4ELj1ELj16ENS_18Kernel_traits_baseILj256EfS2_S2_S2_fjLj128EEEEELb1ELb0ELb0EEEvNS_9BwdParamsE,"",@"SHT_CUDA_INFO"
	.sectionflags	@""
	.align	4


	//----- nvinfo : EIATTR_CUDA_API_VERSION
	.align		4
        /*0000*/ 	.byte	0x04, 0x37
        /*0002*/ 	.short	(.L_1873 - .L_1872)
.L_1872:
        /*0004*/ 	.word	0x00000082


	//----- nvinfo : EIATTR_KPARAM_INFO
	.align		4
.L_1873:
        /*0008*/ 	.byte	0x04, 0x17
        /*000a*/ 	.short	(.L_1875 - .L_1874)
.L_1874:
        /*000c*/ 	.word	0x00000000
        /*0010*/ 	.short	0x0000
        /*0012*/ 	.short	0x0000
        /*0014*/ 	.byte	0x00, 0xf0, 0xa1, 0x04


	//----- nvinfo : EIATTR_SPARSE_MMA_MASK
	.align		4
.L_1875:
        /*0018*/ 	.byte	0x03, 0x50
        /*001a*/ 	.short	0x0000


	//----- nvinfo : EIATTR_MAXREG_COUNT
	.align		4
        /*001c*/ 	.byte	0x03, 0x1b
        /*001e*/ 	.short	0x00ff


	//----- nvinfo : EIATTR_NUM_BARRIERS
	.align		4
        /*0020*/ 	.byte	0x02, 0x4c
        /*0022*/ 	.byte	0x01
	.zero		1


	//----- nvinfo : EIATTR_MERCURY_ISA_VERSION
	.align		4
        /*0024*/ 	.byte	0x03, 0x5f
        /*0026*/ 	.short	0x0101


	//----- nvinfo : EIATTR_COOP_GROUP_MASK_REGIDS
	.align		4
        /*0028*/ 	.byte	0x04, 0x29
        /*002a*/ 	.short	(.L_1877 - .L_1876)


	//   ....[0]....
.L_1876:
        /*002c*/ 	.word	0xffffffff


	//   ....[1]....
        /*0030*/ 	.word	0xffffffff


	//   ....[2]....
        /*0034*/ 	.word	0xffffffff


	//   ....[3]....
        /*0038*/ 	.word	0xffffffff


	//   ....[4]....
        /*003c*/ 	.word	0xffffffff


	//   ....[5]....
        /*0040*/ 	.word	0xffffffff


	//   ....[6]....
        /*0044*/ 	.word	0xffffffff


	//   ....[7]....
        /*0048*/ 	.word	0xffffffff


	//   ....[8]....
        /*004c*/ 	.word	0xffffffff


	//   ....[9]....
        /*0050*/ 	.word	0xffffffff


	//   ....[10]....
        /*0054*/ 	.word	0x05000048


	//   ....[11]....
        /*0058*/ 	.word	0x05000048


	//   ....[12]....
        /*005c*/ 	.word	0x05000048


	//   ....[13]....
        /*0060*/ 	.word	0x05000048


	//   ....[14]....
        /*0064*/ 	.word	0x05000048


	//   ....[15]....
        /*0068*/ 	.word	0x05000048


	//   ....[16]....
        /*006c*/ 	.word	0x05000048


	//   ....[17]....
        /*0070*/ 	.word	0x05000048


	//   ....[18]....
        /*0074*/ 	.word	0x05000048


	//   ....[19]....
        /*0078*/ 	.word	0x05000048


	//----- nvinfo : EIATTR_COOP_GROUP_INSTR_OFFSETS
	.align		4
.L_1877:
        /*007c*/ 	.byte	0x04, 0x28
        /*007e*/ 	.short	(.L_1879 - .L_1878)


	//   ....[0]....
.L_1878:
        /*0080*/ 	.word	0x00000e20


	//   ....[1]....
        /*0084*/ 	.word	0x00000e30


	//   ....[2]....
        /*0088*/ 	.word	0x00000e60


	//   ....[3]....
        /*008c*/ 	.word	0x00000e70


	//   ....[4]....
        /*0090*/ 	.word	0x00000ea0


	//   ....[5]....
        /*0094*/ 	.word	0x00000eb0


	//   ....[6]....
        /*0098*/ 	.word	0x00000ee0


	//   ....[7]....
        /*009c*/ 	.word	0x00000ef0


	//   ....[8]....
        /*00a0*/ 	.word	0x00000f20


	//   ....[9]....
        /*00a4*/ 	.word	0x00000f30


	//   ....[10]....
        /*00a8*/ 	.word	0x00003b60


	//   ....[11]....
        /*00ac*/ 	.word	0x00003bf0


	//   ....[12]....
        /*00b0*/ 	.word	0x00003c60


	//   ....[13]....
        /*00b4*/ 	.word	0x00003cc0


	//   ....[14]....
        /*00b8*/ 	.word	0x00003d30


	//   ....[15]....
        /*00bc*/ 	.word	0x00003d90


	//   ....[16]....
        /*00c0*/ 	.word	0x00003e00


	//   ....[17]....
        /*00c4*/ 	.word	0x00003e60


	//   ....[18]....
        /*00c8*/ 	.word	0x00003ed0


	//   ....[19]....
        /*00cc*/ 	.word	0x00003f30


	//----- nvinfo : EIATTR_VRC_CTA_INIT_COUNT
	.align		4
.L_1879:
        /*00d0*/ 	.byte	0x02, 0x4a
	.zero		1
	.zero		1


	//----- nvinfo : EIATTR_EXIT_INSTR_OFFSETS
	.align		4
        /*00d4*/ 	.byte	0x04, 0x1c
        /*00d6*/ 	.short	(.L_1881 - .L_1880)


	//   ....[0]....
.L_1880:
        /*00d8*/ 	.word	0x00003a30


	//   ....[1]....
        /*00dc*/ 	.word	0x00003af0


	//----- nvinfo : EIATTR_MAX_THREADS
	.align		4
.L_1881:
        /*00e0*/ 	.byte	0x04, 0x05
        /*00e2*/ 	.short	(.L_1883 - .L_1882)
.L_1882:
        /*00e4*/ 	.word	0x00000080
        /*00e8*/ 	.word	0x00000001
        /*00ec*/ 	.word	0x00000001


	//----- nvinfo : EIATTR_CRS_STACK_SIZE
	.align		4
.L_1883:
        /*00f0*/ 	.byte	0x04, 0x1e
        /*00f2*/ 	.short	(.L_1885 - .L_1884)
.L_1884:
        /*00f4*/ 	.word	0x00000000


	//----- nvinfo : EIATTR_CBANK_PARAM_SIZE
	.align		4
.L_1885:
        /*00f8*/ 	.byte	0x03, 0x19
        /*00fa*/ 	.short	0x0128


	//----- nvinfo : EIATTR_PARAM_CBANK
	.align		4
        /*00fc*/ 	.byte	0x04, 0x0a
        /*00fe*/ 	.short	(.L_1887 - .L_1886)
	.align		4
.L_1886:
        /*0100*/ 	.word	index@(.nv.constant0._ZN10layer_norm31ln_parallel_residual_bwd_kernelINS_13Kernel_traitsIf6__halfS2_S2_fjLj256ELj1ELj4ELj1ELj16ENS_18Kernel_traits_baseILj256EfS2_S2_S2_fjLj128EEEEELb1ELb0ELb0EEEvNS_9BwdParamsE)
        /*0104*/ 	.short	0x0380
        /*0106*/ 	.short	0x0128


	//----- nvinfo : EIATTR_SW_WAR
	.align		4
.L_1887:
        /*0108*/ 	.byte	0x04, 0x36
        /*010a*/ 	.short	(.L_1889 - .L_1888)
.L_1888:
        /*010c*/ 	.word	0x00000008
.L_1889:


//--------------------- .nv.info._ZN10layer_norm31ln_parallel_residual_bwd_kernelINS_13Kernel_traitsIf6__halfS2_S2_fjLj256ELj1ELj4ELj1ELj16ENS_18Kernel_traits_baseILj256EfS2_S2_S2_fjLj128EEEEELb1ELb0ELb1EEEvNS_9BwdParamsE --------------------------
	.section	.nv.info._ZN10layer_norm31ln_parallel_residual_bwd_kernelINS_13Kernel_traitsIf6__halfS2_S2_fjLj256ELj1ELj4ELj1ELj16ENS_18Kernel_traits_baseILj256EfS2_S2_S2_fjLj128EEEEELb1ELb0ELb1EEEvNS_9BwdParamsE,"",@"SHT_CUDA_INFO"
	.sectionflags	@""
	.align	4


	//----- nvinfo : EIATTR_CUDA_API_VERSION
	.align		4
        /*0000*/ 	.byte	0x04, 0x37
        /*0002*/ 	.short	(.L_1891 - .L_1890)
.L_1890:
        /*0004*/ 	.word	0x00000082


	//----- nvinfo : EIATTR_KPARAM_INFO
	.align		4
.L_1891:
        /*0008*/ 	.byte	0x04, 0x17
        /*000a*/ 	.short	(.L_1893 - .L_1892)
.L_1892:
        /*000c*/ 	.word	0x00000000
        /*0010*/ 	.short	0x0000
        /*0012*/ 	.short	0x0000
        /*0014*/ 	.byte	0x00, 0xf0, 0xa1, 0x04


	//----- nvinfo : EIATTR_SPARSE_MMA_MASK
	.align		4
.L_1893:
        /*0018*/ 	.byte	0x03, 0x50
        /*001a*/ 	.short	0x0000


	//----- nvinfo : EIATTR_MAXREG_COUNT
	.align		4
        /*001c*/ 	.byte	0x03, 0x1b
        /*001e*/ 	.short	0x00ff


	//----- nvinfo : EIATTR_NUM_BARRIERS
	.align		4
        /*0020*/ 	.byte	0x02, 0x4c
        /*0022*/ 	.byte	0x01
	.zero		1


	//----- nvinfo : EIATTR_MERCURY_ISA_VERSION
	.align		4
        /*0024*/ 	.byte	0x03, 0x5f
        /*0026*/ 	.short	0x0101


	//----- nvinfo : EIATTR_COOP_GROUP_MASK_REGIDS
	.align		4
        /*0028*/ 	.byte	0x04, 0x29
        /*002a*/ 	.short	(.L_1895 - .L_1894)


	//   ....[0]....
.L_1894:
        /*002c*/ 	.word	0xffffffff


	//   ....[1]....
        /*0030*/ 	.word	0xffffffff


	//   ....[2]....
        /*0034*/ 	.word	0xffffffff


	//   ....[3]....
        /*0038*/ 	.word	0xffffffff


	//   ....[4]....
        /*003c*/ 	.word	0xffffffff


	//   ....[5]....
        /*0040*/ 	.word	0xffffffff


	//   ....[6]....
        /*0044*/ 	.word	0xffffffff


	//   ....[7]....
        /*0048*/ 	.word	0xffffffff


	//   ....[8]....
        /*004c*/ 	.word	0xffffffff


	//   ....[9]....
        /*0050*/ 	.word	0xffffffff


	//   ....[10]....
        /*0054*/ 	.word	0x05000064


	//   ....[11]....
        /*0058*/ 	.word	0x05000064


	//   ....[12]....
        /*005c*/ 	.word	0x05000064


	//   ....[13]....
        /*0060*/ 	.word	0x05000064


	//   ....[14]....
        /*0064*/ 	.word	0x05000064


	//   ....[15]....
        /*0068*/ 	.word	0x05000064


	//   ....[16]....
        /*006c*/ 	.word	0x05000064


	//   ....[17]....
        /*0070*/ 	.word	0x05000064


	//   ....[18]....
        /*0074*/ 	.word	0x05000064


	//   ....[19]....
        /*0078*/ 	.word	0x05000064


	//----- nvinfo : EIATTR_COOP_GROUP_INSTR_OFFSETS
	.align		4
.L_1895:
        /*007c*/ 	.byte	0x04, 0x28
        /*007e*/ 	.short	(.L_1897 - .L_1896)


	//   ....[0]....
.L_1896:
        /*0080*/ 	.word	0x00000e80


	//   ....[1]....
        /*0084*/ 	.word	0x00000e90


	//   ....[2]....
        /*0088*/ 	.word	0x00000ec0


	//   ....[3]....
        /*008c*/ 	.word	0x00000ed0


	//   ....[4]....
        /*0090*/ 	.word	0x00000f00


	//   ....[5]....
        /*0094*/ 	.word	0x00000f10


	//   ....[6]....
        /*0098*/ 	.word	0x00000f40


	//   ....[7]....
        /*009c*/ 	.word	0x00000f50


	//   ....[8]....
        /*00a0*/ 	.word	0x00000f80


	//   ....[9]....
        /*00a4*/ 	.word	0x00000f90


	//   ....[10]....
        /*00a8*/ 	.word	0x00003b40


	//   ....[11]....
        /*00ac*/ 	.word	0x00003bd0


	//   ....[12]....
        /*00b0*/ 	.word	0x00003c40


	//   ....[13]....
        /*00b4*/ 	.word	0x00003c90


	//   ....[14]....
        /*00b8*/ 	.word	0x00003d00


	//   ....[15]....
        /*00bc*/ 	.word	0x00003d50


	//   ....[16]....
        /*00c0*/ 	.word	0x00003dc0


	//   ....[17]....
        /*00c4*/ 	.word	0x00003e10


	//   ....[18]....
        /*00c8*/ 	.word	0x00003e80


	//   ....[19]....
        /*00cc*/ 	.word	0x00003ed0


	//----- nvinfo : EIATTR_VRC_CTA_INIT_COUNT
	.align		4
.L_1897:
        /*00d0*/ 	.byte	0x02, 0x4a
	.zero		1
	.zero		1


	//----- nvinfo : EIATTR_EXIT_INSTR_OFFSETS
	.align		4
        /*00d4*/ 	.byte	0x04, 0x1c
        /*00d6*/ 	.short	(.L_1899 - .L_1898)


	//   ....[0]....
.L_1898:
        /*00d8*/ 	.word	0x00003ad0


	//----- nvinfo : EIATTR_MAX_THREADS
	.align		4
.L_1899:
        /*00dc*/ 	.byte	0x04, 0x05
        /*00de*/ 	.short	(.L_1901 - .L_1900)
.L_1900:
        /*00e0*/ 	.word	0x00000080
        /*00e4*/ 	.word	0x00000001
        /*00e8*/ 	.word	0x00000001


	//----- nvinfo : EIATTR_CRS_STACK_SIZE
	.align		4
.L_1901:
        /*00ec*/ 	.byte	0x04, 0x1e
        /*00ee*/ 	.short	(.L_1903 - .L_1902)
.L_1902:
        /*00f0*/ 	.word	0x00000000


	//----- nvinfo : EIATTR_CBANK_PARAM_SIZE
	.align		4
.L_1903:
        /*00f4*/ 	.byte	0x03, 0x19
        /*00f6*/ 	.short	0x0128


	//----- nvinfo : EIATTR_PARAM_CBANK
	.align		4
        /*00f8*/ 	.byte	0x04, 0x0a
        /*00fa*/ 	.short	(.L_1905 - .L_1904)
	.align		4
.L_1904:
        /*00fc*/ 	.word	index@(.nv.constant0._ZN10layer_norm31ln_parallel_residual_bwd_kernelINS_13Kernel_traitsIf6__halfS2_S2_fjLj256ELj1ELj4ELj1ELj16ENS_18Kernel_traits_baseILj256EfS2_S2_S2_fjLj128EEEEELb1ELb0ELb1EEEvNS_9BwdParamsE)
        /*0100*/ 	.short	0x0380
        /*0102*/ 	.short	0x0128


	//----- nvinfo : EIATTR_SW_WAR
	.align		4
.L_1905:
        /*0104*/ 	.byte	0x04, 0x36
        /*0106*/ 	.short	(.L_1907 - .L_1906)
.L_1906:
        /*0108*/ 	.word	0x00000008
.L_1907:


//--------------------- .nv.info._ZN10layer_norm22ln_bwd_finalize_kernelINS_22Kernel_traits_finalizeILj256Ef6__halfS2_S2_fjLb0ELj1024ELj4ENS_18Kernel_traits_baseILj256EfS2_S2_S2_fjLj1024EEEEELb0ELb0EEEvNS_9BwdParamsE --------------------------
	.section	.nv.info._ZN10layer_norm22ln_bwd_finalize_kernelINS_22Kernel_traits_finalizeILj256Ef6__halfS2_S2_fjLb0ELj1024ELj4ENS_18Kernel_traits_baseILj256EfS2_S2_S2_fjLj1024EEEEELb0ELb0EEEvNS_9BwdParamsE,"",@"SHT_CUDA_INFO"
	.sectionflags	@""
	.align	4


	//----- nvinfo : EIATTR_CUDA_API_VERSION
	.align		4
        /*0000*/ 	.byte	0x04, 0x37
        /*0002*/ 	.short	(.L_1909 - .L_1908)
.L_1908:
        /*0004*/ 	.word	0x00000082


	//----- nvinfo : EIATTR_KPARAM_INFO
	.align		4
.L_1909:
        /*0008*/ 	.byte	0x04, 0x17
        /*000a*/ 	.short	(.L_1911 - .L_1910)
.L_1910:
        /*000c*/ 	.word	0x00000000
        /*0010*/ 	.short	0x0000
        /*0012*/ 	.short	0x0000
        /*0014*/ 	.byte	0x00, 0xf0, 0xa1, 0x04


	//----- nvinfo : EIATTR_SPARSE_MMA_MASK
	.align		4
.L_1911:
        /*0018*/ 	.byte	0x03, 0x50
        /*001a*/ 	.short	0x0000


	//----- nvinfo : EIATTR_MAXREG_COUNT
	.align		4
        /*001c*/ 	.byte	0x03, 0x1b
        /*001e*/ 	.short	0x0040


	//----- nvinfo : EIATTR_NUM_BARRIERS
	.align		4
        /*0020*/ 	.byte	0x02, 0x4c
        /*0022*/ 	.byte	0x01
	.zero		1


	//----- nvinfo : EIATTR_MERCURY_ISA_VERSION
	.align		4
        /*0024*/ 	.byte	0x03, 0x5f
        /*0026*/ 	.short	0x0101


	//----- nvinfo : EIATTR_COOP_GROUP_MASK_REGIDS
	.align		4
        /*0028*/ 	.byte	0x04, 0x29
        /*002a*/ 	.short	(.L_1913 - .L_1912)


	//   ....[0]....
.L_1912:
        /*002c*/ 	.word	0xffffffff


	//   ....[1]....
        /*0030*/ 	.word	0xffffffff


	//   ....[2]....
        /*0034*/ 	.word	0xffffffff


	//   ....[3]....
        /*0038*/ 	.word	0xffffffff


	//   ....[4]....
        /*003c*/ 	.word	0xffffffff


	//   ....[5]....
        /*0040*/ 	.word	0xffffffff


	//   ....[6]....
        /*0044*/ 	.word	0xffffffff


	//   ....[7]....
        /*0048*/ 	.word	0xffffffff


	//   ....[8]....
        /*004c*/ 	.word	0xffffffff


	//   ....[9]....
        /*0050*/ 	.word	0xffffffff


	//----- nvinfo : EIATTR_COOP_GROUP_INSTR_OFFSETS
	.align		4
.L_1913:
        /*0054*/ 	.byte	0x04, 0x28
        /*0056*/ 	.short	(.L_1915 - .L_1914)


	//   ....[0]....
.L_1914:
        /*0058*/ 	.word	0x00001550


	//   ....[1]....
        /*005c*/ 	.word	0x00001560


	//   ....[2]....
        /*0060*/ 	.word	0x00001590


	//   ....[3]....
        /*0064*/ 	.word	0x000015a0


	//   ....[4]....
        /*0068*/ 	.word	0x000015d0


	//   ....[5]....
        /*006c*/ 	.word	0x000015e0


	//   ....[6]....
        /*0070*/ 	.word	0x00001610


	//   ....[7]....
        /*0074*/ 	.word	0x00001630


	//   ....[8]....
        /*0078*/ 	.word	0x00001680


	//   ....[9]....
        /*007c*/ 	.word	0x00001690


	//----- nvinfo : EIATTR_VRC_CTA_INIT_COUNT
	.align		4
.L_1915:
        /*0080*/ 	.byte	0x02, 0x4a
	.zero		1
	.zero		1


	//----- nvinfo : EIATTR_EXIT_INSTR_OFFSETS
	.align		4
        /*0084*/ 	.byte	0x04, 0x1c
        /*0086*/ 	.short	(.L_1917 - .L_1916)


	//   ....[0]....
.L_1916:
        /*0088*/ 	.word	0x00000060


	//   ....[1]....
        /*008c*/ 	.word	0x000016f0


	//   ....[2]....
        /*0090*/ 	.word	0x00001720


	//   ....[3]....
        /*0094*/ 	.word	0x000017c0


	//----- nvinfo : EIATTR_MAX_THREADS
	.align		4
.L_1917:
        /*0098*/ 	.byte	0x04, 0x05
        /*009a*/ 	.short	(.L_1919 - .L_1918)
.L_1918:
        /*009c*/ 	.word	0x00000400
        /*00a0*/ 	.word	0x00000001
        /*00a4*/ 	.word	0x00000001


	//----- nvinfo : EIATTR_CRS_STACK_SIZE
	.align		4
.L_1919:
        /*00a8*/ 	.byte	0x04, 0x1e
        /*00aa*/ 	.short	(.L_1921 - .L_1920)
.L_1920:
        /*00ac*/ 	.word	0x00000000


	//----- nvinfo : EIATTR_CBANK_PARAM_SIZE
	.align		4
.L_1921:
        /*00b0*/ 	.byte	0x03, 0x19
        /*00b2*/ 	.short	0x0128


	//----- nvinfo : EIATTR_PARAM_CBANK
	.align		4
        /*00b4*/ 	.byte	0x04, 0x0a
        /*00b6*/ 	.short	(.L_1923 - .L_1922)
	.align		4
.L_1922:
        /*00b8*/ 	.word	index@(.nv.constant0._ZN10layer_norm22ln_bwd_finalize_kernelINS_22Kernel_traits_finalizeILj256Ef6__halfS2_S2_fjLb0ELj1024ELj4ENS_18Kernel_traits_baseILj256EfS2_S2_S2_fjLj1024EEEEELb0ELb0EEEvNS_9BwdParamsE)
        /*00bc*/ 	.short	0x0380
        /*00be*/ 	.short	0x0128


	//----- nvinfo : EIATTR_SW_WAR
	.align		4
.L_1923:
        /*00c0*/ 	.byte	0x04, 0x36
        /*00c2*/ 	.short	(.L_1925 - .L_1924)
.L_1924:
        /*00c4*/ 	.word	0x00000008
.L_1925:


//--------------------- .nv.info._ZN10layer_norm40ln_parallel_residual_bwd_finalize_kernelINS_22Kernel_traits_finalizeILj256Ef6__halfS2_S2_fjLb0ELj1024ELj4ENS_18Kernel_traits_baseILj256EfS2_S2_S2_fjLj1024EEEEELb0EEEvNS_9BwdParamsE --------------------------
	.section	.nv.info._ZN10layer_norm40ln_parallel_residual_bwd_finalize_kernelINS_22Kernel_traits_finalizeILj256Ef6__halfS2_S2_fjLb0ELj1024ELj4ENS_18Kernel_traits_baseILj256EfS2_S2_S2_fjLj1024EEEEELb0EEEvNS_9BwdParamsE,"",@"SHT_CUDA_INFO"
	.sectionflags	@""
	.align	4


	//----- nvinfo : EIATTR_CUDA_API_VERSION
	.align		4
        /*0000*/ 	.byte	0x04, 0x37
        /*0002*/ 	.short	(.L_1927 - .L_1926)
.L_1926:
        /*0004*/ 	.word	0x00000082


	//----- nvinfo : EIATTR_KPARAM_INFO
	.align		4
.L_1927:
        /*0008*/ 	.byte	0x04, 0x17
        /*000a*/ 	.short	(.L_1929 - .L_1928)
.L_1928:
        /*000c*/ 	.word	0x00000000
        /*0010*/ 	.short	0x0000
        /*0012*/ 	.short	0x0000
        /*0014*/ 	.byte	0x00, 0xf0, 0xa1, 0x04


	//----- nvinfo : EIATTR_SPARSE_MMA_MASK
	.align		4
.L_1929:
        /*0018*/ 	.byte	0x03, 0x50
        /*001a*/ 	.short	0x0000


	//----- nvinfo : EIATTR_MAXREG_COUNT
	.align		4
        /*001c*/ 	.byte	0x03, 0x1b
        /*001e*/ 	.short	0x0040


	//----- nvinfo : EIATTR_NUM_BARRIERS
	.align		4
        /*0020*/ 	.byte	0x02, 0x4c
        /*0022*/ 	.byte	0x01
	.zero		1


	//----- nvinfo : EIATTR_MERCURY_ISA_VERSION
	.align		4
        /*0024*/ 	.byte	0x03, 0x5f
        /*0026*/ 	.short	0x0101


	//----- nvinfo : EIATTR_COOP_GROUP_MASK_REGIDS
	.align		4
        /*0028*/ 	.byte	0x04, 0x29
        /*002a*/ 	.short	(.L_1931 - .L_1930)


	//   ....[0]....
.L_1930:
        /*002c*/ 	.word	0xffffffff


	//   ....[1]....
        /*0030*/ 	.word	0xffffffff


	//   ....[2]....
        /*0034*/ 	.word	0xffffffff


	//   ....[3]....
        /*0038*/ 	.word	0xffffffff


	//   ....[4]....
        /*003c*/ 	.word	0xffffffff


	//   ....[5]....
        /*0040*/ 	.word	0xffffffff


	//   ....[6]....
        /*0044*/ 	.word	0xffffffff


	//   ....[7]....
        /*0048*/ 	.word	0xffffffff


	//   ....[8]....
        /*004c*/ 	.word	0xffffffff


	//   ....[9]....
        /*0050*/ 	.word	0xffffffff


	//   ....[10]....
        /*0054*/ 	.word	0xffffffff


	//   ....[11]....
        /*0058*/ 	.word	0xffffffff


	//   ....[12]....
        /*005c*/ 	.word	0xffffffff


	//   ....[13]....
        /*0060*/ 	.word	0xffffffff


	//   ....[14]....
        /*0064*/ 	.word	0xffffffff


	//   ....[15]....
        /*0068*/ 	.word	0xffffffff


	//   ....[16]....
        /*006c*/ 	.word	0xffffffff


	//   ....[17]....
        /*0070*/ 	.word	0xffffffff


	//   ....[18]....
        /*0074*/ 	.word	0xffffffff


	//   ....[19]....
        /*0078*/ 	.word	0xffffffff


	//----- nvinfo : EIATTR_COOP_GROUP_INSTR_OFFSETS
	.align		4
.L_1931:
        /*007c*/ 	.byte	0x04, 0x28
        /*007e*/ 	.short	(.L_1933 - .L_1932)


	//   ....[0]....
.L_1932:
        /*0080*/ 	.word	0x000013a0


	//   ....[1]....
        /*0084*/ 	.word	0x000013b0


	//   ....[2]....
        /*0088*/ 	.word	0x000013c0


	//   ....[3]....
        /*008c*/ 	.word	0x000013d0


	//   ....[4]....
        /*0090*/ 	.word	0x00001410


	//   ....[5]....
        /*0094*/ 	.word	0x00001430


	//   ....[6]....
        /*0098*/ 	.word	0x00001440


	//   ....[7]....
        /*009c*/ 	.word	0x00001450


	//   ....[8]....
        /*00a0*/ 	.word	0x00001480


	//   ....[9]....
        /*00a4*/ 	.word	0x000014b0


	//   ....[10]....
        /*00a8*/ 	.word	0x000014e0


	//   ....[11]....
        /*00ac*/ 	.word	0x000014f0


	//   ....[12]....
        /*00b0*/ 	.word	0x00001520


	//   ....[13]....
        /*00b4*/ 	.word	0x00001540


	//   ....[14]....
        /*00b8*/ 	.word	0x00001560


	//   ....[15]....
        /*00bc*/ 	.word	0x00001570


	//   ....[16]....
        /*00c0*/ 	.word	0x000015b0


	//   ....[17]....
        /*00c4*/ 	.word	0x000015e0


	//   ....[18]....
        /*00c8*/ 	.word	0x00001600


	//   ....[19]....
        /*00cc*/ 	.word	0x00001610


	//----- nvinfo : EIATTR_VRC_CTA_INIT_COUNT
	.align		4
.L_1933:
        /*00d0*/ 	.byte	0x02, 0x4a
	.zero		1
	.zero		1


	//----- nvinfo : EIATTR_EXIT_INSTR_OFFSETS
	.align		4
        /*00d4*/ 	.byte	0x04, 0x1c
        /*00d6*/ 	.short	(.L_1935 - .L_1934)


	//   ....[0]....
.L_1934:
        /*00d8*/ 	.word	0x00000060


	//   ....[1]....
        /*00dc*/ 	.word	0x000016c0


	//   ....[2]....
        /*00e0*/ 	.word	0x000016f0


	//   ....[3]....
        /*00e4*/ 	.word	0x00001810


	//----- nvinfo : EIATTR_MAX_THREADS
	.align		4
.L_1935:
        /*00e8*/ 	.byte	0x04, 0x05
        /*00ea*/ 	.short	(.L_1937 - .L_1936)
.L_1936:
        /*00ec*/ 	.word	0x00000400
        /*00f0*/ 	.word	0x00000001
        /*00f4*/ 	.word	0x00000001


	//----- nvinfo : EIATTR_CRS_STACK_SIZE
	.align		4
.L_1937:
        /*00f8*/ 	.byte	0x04, 0x1e
        /*00fa*/ 	.short	(.L_1939 - .L_1938)
.L_1938:
        /*00fc*/ 	.word	0x00000000


	//----- nvinfo : EIATTR_CBANK_PARAM_SIZE
	.align		4
.L_1939:
        /*0100*/ 	.byte	0x03, 0x19
        /*0102*/ 	.short	0x0128


	//----- nvinfo : EIATTR_PARAM_CBANK
	.align		4
        /*0104*/ 	.byte	0x04, 0x0a
        /*0106*/ 	.short	(.L_1941 - .L_1940)
	.align		4
.L_1940:
        /*0108*/ 	.word	index@(.nv.constant0._ZN10layer_norm40ln_parallel_residual_bwd_finalize_kernelINS_22Kernel_traits_finalizeILj256Ef6__halfS2_S2_fjLb0ELj1024ELj4ENS_18Kernel_traits_baseILj256EfS2_S2_S2_fjLj1024EEEEELb0EEEvNS_9BwdParamsE)
        /*010c*/ 	.short	0x0380
        /*010e*/ 	.short	0x0128


	//----- nvinfo : EIATTR_SW_WAR
	.align		4
.L_1941:
        /*0110*/ 	.byte	0x04, 0x36
        /*0112*/ 	.short	(.L_1943 - .L_1942)
.L_1942:
        /*0114*/ 	.word	0x00000008
.L_1943:


//--------------------- .nv.info._ZN10layer_norm31ln_parallel_residual_bwd_kernelINS_13Kernel_traitsIf6__halfS2_S2_fjLj256ELj1ELj4ELj1ELj16ENS_18Kernel_traits_baseILj256EfS2_S2_S2_fjLj128EEEEELb1ELb1ELb0EEEvNS_9BwdParamsE --------------------------
	.section	.nv.info._ZN10layer_norm31ln_parallel_residual_bwd_kernelINS_13Kernel_traitsIf6__halfS2_S2_fjLj256ELj1ELj4ELj1ELj16ENS_18Kernel_traits_baseILj256EfS2_S2_S2_fjLj128EEEEELb1ELb1ELb0EEEvNS_9BwdParamsE,"",@"SHT_CUDA_INFO"
	.sectionflags	@""
	.align	4


	//----- nvinfo : EIATTR_CUDA_API_VERSION
	.align		4
        /*0000*/ 	.byte	0x04, 0x37
        /*0002*/ 	.short	(.L_1945 - .L_1944)
.L_1944:
        /*0004*/ 	.word	0x00000082


	//----- nvinfo : EIATTR_KPARAM_INFO
	.align		4
.L_1945:
        /*0008*/ 	.byte	0x04, 0x17
        /*000a*/ 	.short	(.L_1947 - .L_1946)
.L_1946:
        /*000c*/ 	.word	0x00000000
        /*0010*/ 	.short	0x0000
        /*0012*/ 	.short	0x0000
        /*0014*/ 	.byte	0x00, 0xf0, 0xa1, 0x04


	//----- nvinfo : EIATTR_SPARSE_MMA_MASK
	.align		4
.L_1947:
        /*0018*/ 	.byte	0x03, 0x50
        /*001a*/ 	.short	0x0000


	//----- nvinfo : EIATTR_MAXREG_COUNT
	.align		4
        /*001c*/ 	.byte	0x03, 0x1b
        /*001e*/ 	.short	0x00ff


	//----- nvinfo : EIATTR_NUM_BARRIERS
	.align		4
        /*0020*/ 	.byte	0x02, 0x4c
        /*0022*/ 	.byte	0x01
	.zero		1


	//----- nvinfo : EIATTR_MERCURY_ISA_VERSION
	.align		4
        /*0024*/ 	.byte	0x03, 0x5f
        /*0026*/ 	.short	0x0101


	//----- nvinfo : EIATTR_COOP_GROUP_MASK_REGIDS
	.align		4
        /*0028*/ 	.byte	0x04, 0x29
        /*002a*/ 	.short	(.L_1949 - .L_1948)


	//   ....[0]....
.L_1948:
        /*002c*/ 	.word	0xffffffff


	//   ....[1]....
        /*0030*/ 	.word	0xffffffff


	//   ....[2]....
        /*0034*/ 	.word	0xffffffff


	//   ....[3]....
        /*0038*/ 	.word	0xffffffff


	//   ....[4]....
        /*003c*/ 	.word	0xffffffff


	//   ....[5]....
        /*0040*/ 	.word	0xffffffff


	//   ....[6]....
        /*0044*/ 	.word	0xffffffff


	//   ....[7]....
        /*0048*/ 	.word	0xffffffff


	//   ....[8]....
        /*004c*/ 	.word	0xffffffff


	//   ....[9]....
        /*0050*/ 	.word	0xffffffff


	//   ....[10]....
        /*0054*/ 	.word	0x05000045


	//   ....[11]....
        /*0058*/ 	.word	0x05000045


	//   ....[12]....
        /*005c*/ 	.word	0x05000045


	//   ....[13]....
        /*0060*/ 	.word	0x05000045


	//   ....[14]....
        /*0064*/ 	.word	0x05000045


	//   ....[15]....
        /*0068*/ 	.word	0x05000045


	//   ....[16]....
        /*006c*/ 	.word	0x05000045


	//   ....[17]....
        /*0070*/ 	.word	0x05000045


	//   ....[18]....
        /*0074*/ 	.word	0x05000045


	//   ....[19]....
        /*0078*/ 	.word	0x05000045


	//----- nvinfo : EIATTR_COOP_GROUP_INSTR_OFFSETS
	.align		4
.L_1949:
        /*007c*/ 	.byte	0x04, 0x28
        /*007e*/ 	.short	(.L_1951 - .L_1950)


	//   ....[0]....
.L_1950:
        /*0080*/ 	.word	0x00000ad0


	//   ....[1]....
        /*0084*/ 	.word	0x00000ae0


	//   ....[2]....
        /*0088*/ 	.word	0x00000b10


	//   ....[3]....
        /*008c*/ 	.word	0x00000b20


	//   ....[4]....
        /*0090*/ 	.word	0x00000b50


	//   ....[5]....
        /*0094*/ 	.word	0x00000b60


	//   ....[6]....
        /*0098*/ 	.word	0x00000b90


	//   ....[7]....
        /*009c*/ 	.word	0x00000ba0


	//   ....[8]....
        /*00a0*/ 	.word	0x00000bd0


	//   ....[9]....
        /*00a4*/ 	.word	0x00000be0


	//   ....[10]....
        /*00a8*/ 	.word	0x000033a0


	//   ....[11]....
        /*00ac*/ 	.word	0x00003430


	//   ....[12]....
        /*00b0*/ 	.word	0x000034a0


	//   ....[13]....
        /*00b4*/ 	.word	0x00003500


	//   ....[14]....
        /*00b8*/ 	.word	0x00003570


	//   ....[15]....
        /*00bc*/ 	.word	0x000035d0


	//   ....[16]....
        /*00c0*/ 	.word	0x00003640


	//   ....[17]....
        /*00c4*/ 	.word	0x000036a0


	//   ....[18]....
        /*00c8*/ 	.word	0x00003710


	//   ....[19]....
        /*00cc*/ 	.word	0x00003770


	//----- nvinfo : EIATTR_VRC_CTA_INIT_COUNT
	.align		4
.L_1951:
        /*00d0*/ 	.byte	0x02, 0x4a
	.zero		1
	.zero		1


	//----- nvinfo : EIATTR_EXIT_INSTR_OFFSETS
	.align		4
        /*00d4*/ 	.byte	0x04, 0x1c
        /*00d6*/ 	.short	(.L_1953 - .L_1952)


	//   ....[0]....
.L_1952:
        /*00d8*/ 	.word	0x00003300


	//   ....[1]....
        /*00dc*/ 	.word	0x00003330


	//----- nvinfo : EIATTR_MAX_THREADS
	.align		4
.L_1953:
        /*00e0*/ 	.byte	0x04, 0x05
        /*00e2*/ 	.short	(.L_1955 - .L_1954)
.L_1954:
        /*00e4*/ 	.word	0x00000080
        /*00e8*/ 	.word	0x00000001
        /*00ec*/ 	.word	0x00000001


	//----- nvinfo : EIATTR_CRS_STACK_SIZE
	.align		4
.L_1955:
        /*00f0*/ 	.byte	0x04, 0x1e
        /*00f2*/ 	.short	(.L_1957 - .L_1956)
.L_1956:
        /*00f4*/ 	.word	0x00000000


	//----- nvinfo : EIATTR_CBANK_PARAM_SIZE
	.align		4
.L_1957:
        /*00f8*/ 	.byte	0x03, 0x19
        /*00fa*/ 	.short	0x0128


	//----- nvinfo : EIATTR_PARAM_CBANK
	.align		4
        /*00fc*/ 	.byte	0x04, 0x0a
        /*00fe*/ 	.short	(.L_1959 - .L_1958)
	.align		4
.L_1958:
        /*0100*/ 	.word	index@(.nv.constant0._ZN10layer_norm31ln_parallel_residual_bwd_kernelINS_13Kernel_traitsIf6__halfS2_S2_fjLj256ELj1ELj4ELj1ELj16ENS_18Kernel_traits_baseILj256EfS2_S2_S2_fjLj128EEEEELb1ELb1ELb0EEEvNS_9BwdParamsE)
        /*0104*/ 	.short	0x0380
        /*0106*/ 	.short	0x0128


	//----- nvinfo : EIATTR_SW_WAR
	.align		4
.L_1959:
        /*0108*/ 	.byte	0x04, 0x36
        /*010a*/ 	.short	(.L_1961 - .L_1960)
.L_1960:
        /*010c*/ 	.word	0x00000008
.L_1961:


//--------------------- .nv.info._ZN10layer_norm22ln_bwd_finalize_kernelINS_22Kernel_traits_finalizeILj256Ef6__halfS2_S2_fjLb0ELj1024ELj4ENS_18Kernel_traits_baseILj256EfS2_S2_S2_fjLj1024EEEEELb0ELb1EEEvNS_9BwdParamsE --------------------------
	.section	.nv.info._ZN10layer_norm22ln_bwd_finalize_kernelINS_22Kernel_traits_finalizeILj256Ef6__halfS2_S2_fjLb0ELj1024ELj4ENS_18Kernel_traits_baseILj256EfS2_S2_S2_fjLj1024EEEEELb0ELb1EEEvNS_9BwdParamsE,"",@"SHT_CUDA_INFO"
	.sectionflags	@""
	.align	4


	//----- nvinfo : EIATTR_CUDA_API_VERSION
	.align		4
        /*0000*/ 	.byte	0x04, 0x37
        /*0002*/ 	.short	(.L_1963 - .L_1962)
.L_1962:
        /*0004*/ 	.word	0x00000082


	//----- nvinfo : EIATTR_KPARAM_INFO
	.align		4
.L_1963:
        /*0008*/ 	.byte	0x04, 0x17
        /*000a*/ 	.short	(.L_1965 - .L_1964)
.L_1964:
        /*000c*/ 	.word	0x00000000
        /*0010*/ 	.short	0x0000
        /*0012*/ 	.short	0x0000
        /*0014*/ 	.byte	0x00, 0xf0, 0xa1, 0x04


	//----- nvinfo : EIATTR_SPARSE_MMA_MASK
	.align		4
.L_1965:
        /*0018*/ 	.byte	0x03, 0x50
        /*001a*/ 	.short	0x0000


	//----- nvinfo : EIATTR_MAXREG_COUNT
	.align		4
        /*001c*/ 	.byte	0x03, 0x1b
        /*001e*/ 	.short	0x0040


	//----- nvinfo : EIATTR_NUM_BARRIERS
	.align		4
        /*0020*/ 	.byte	0x02, 0x4c
        /*0022*/ 	.byte	0x01
	.zero		1


	//----- nvinfo : EIATTR_MERCURY_ISA_VERSION
	.align		4
        /*0024*/ 	.byte	0x03, 0x5f
        /*0026*/ 	.short	0x0101


	//----- nvinfo : EIATTR_COOP_GROUP_MASK_REGIDS
	.align		4
        /*0028*/ 	.byte	0x04, 0x29
        /*002a*/ 	.short	(.L_1967 - .L_1966)


	//   ....[0]....
.L_1966:
        /*002c*/ 	.word	0xffffffff


	//   ....[1]....
        /*0030*/ 	.word	0xffffffff


	//   ....[2]....
        /*0034*/ 	.word	0xffffffff


	//   ....[3]....
        /*0038*/ 	.word	0xffffffff


	//   ....[4]....
        /*003c*/ 	.word	0xffffffff


	//   ....[5]....
        /*0040*/ 	.word	0xffffffff


	//   ....[6]....
        /*0044*/ 	.word	0xffffffff


	//   ....[7]....
        /*0048*/ 	.word	0xffffffff


	//   ....[8]....
        /*004c*/ 	.word	0xffffffff


	//   ....[9]....
        /*0050*/ 	.word	0xffffffff


	//----- nvinfo : EIATTR_COOP_GROUP_INSTR_OFFSETS
	.align		4
.L_1967:
        /*0054*/ 	.byte	0x04, 0x28
        /*0056*/ 	.short	(.L_1969 - .L_1968)


	//   ....[0]....
.L_1968:
        /*0058*/ 	.word	0x00001560


	//   ....[1]....
        /*005c*/ 	.word	0x00001570


	//   ....[2]....
        /*0060*/ 	.word	0x000015a0


	//   ....[3]....
        /*0064*/ 	.word	0x000015b0


	//   ....[4]....
        /*0068*/ 	.word	0x000015e0


	//   ....[5]....
        /*006c*/ 	.word	0x000015f0


	//   ....[6]....
        /*0070*/ 	.word	0x00001620


	//   ....[7]....
        /*0074*/ 	.word	0x00001640


	//   ....[8]....
        /*0078*/ 	.word	0x00001670


	//   ....[9]....
        /*007c*/ 	.word	0x00001680


	//----- nvinfo : EIATTR_VRC_CTA_INIT_COUNT
	.align		4
.L_1969:
        /*0080*/ 	.byte	0x02, 0x4a
	.zero		1
	.zero		1


	//----- nvinfo : EIATTR_EXIT_INSTR_OFFSETS
	.align		4
        /*0084*/ 	.byte	0x04, 0x1c
        /*0086*/ 	.short	(.L_1971 - .L_1970)


	//   ....[0]....
.L_1970:
        /*0088*/ 	.word	0x00000060


	//   ....[1]....
        /*008c*/ 	.word	0x000016e0


	//   ....[2]....
        /*0090*/ 	.word	0x000017b0


	//----- nvinfo : EIATTR_MAX_THREADS
	.align		4
.L_1971:
        /*0094*/ 	.byte	0x04, 0x05
        /*0096*/ 	.short	(.L_1973 - .L_1972)
.L_1972:
        /*0098*/ 	.word	0x00000400
        /*009c*/ 	.word	0x00000001
        /*00a0*/ 	.word	0x00000001


	//----- nvinfo : EIATTR_CRS_STACK_SIZE
	.align		4
.L_1973:
        /*00a4*/ 	.byte	0x04, 0x1e
        /*00a6*/ 	.short	(.L_1975 - .L_1974)
.L_1974:
        /*00a8*/ 	.word	0x00000000


	//----- nvinfo : EIATTR_CBANK_PARAM_SIZE
	.align		4
.L_1975:
        /*00ac*/ 	.byte	0x03, 0x19
        /*00ae*/ 	.short	0x0128


	//----- nvinfo : EIATTR_PARAM_CBANK
	.align		4
        /*00b0*/ 	.byte	0x04, 0x0a
        /*00b2*/ 	.short	(.L_1977 - .L_1976)
	.align		4
.L_1976:
        /*00b4*/ 	.word	index@(.nv.constant0._ZN10layer_norm22ln_bwd_finalize_kernelINS_22Kernel_traits_finalizeILj256Ef6__halfS2_S2_fjLb0ELj1024ELj4ENS_18Kernel_traits_baseILj256EfS2_S2_S2_fjLj1024EEEEELb0ELb1EEEvNS_9BwdParamsE)
        /*00b8*/ 	.short	0x0380
        /*00ba*/ 	.short	0x0128


	//----- nvinfo : EIATTR_SW_WAR
	.align		4
.L_1977:
        /*00bc*/ 	.byte	0x04, 0x36
        /*00be*/ 	.short	(.L_1979 - .L_1978)
.L_1978:
        /*00c0*/ 	.word	0x00000008
.L_1979:


//--------------------- .nv.info._ZN10layer_norm40ln_parallel_residual_bwd_finalize_kernelINS_22Kernel_traits_finalizeILj256Ef6__halfS2_S2_fjLb0ELj1024ELj4ENS_18Kernel_traits_baseILj256EfS2_S2_S2_fjLj1024EEEEELb1EEEvNS_9BwdParamsE --------------------------
	.section	.nv.info._ZN10layer_norm40ln_parallel_residual_bwd_finalize_kernelINS_22Kernel_traits_finalizeILj256Ef6__halfS2_S2_fjLb0ELj1024ELj4ENS_18Kernel_traits_baseILj256EfS2_S2_S2_fjLj1024EEEEELb1EEEvNS_9BwdParamsE,"",@"SHT_CUDA_INFO"
	.sectionflags	@""
	.align	4


	//----- nvinfo : EIATTR_CUDA_API_VERSION
	.align		4
        /*0000*/ 	.byte	0x04, 0x37
        /*0002*/ 	.short	(.L_1981 - .L_1980)
.L_1980:
        /*0004*/ 	.word	0x00000082


	//----- nvinfo : EIATTR_KPARAM_INFO
	.align		4
.L_1981:
        /*0008*/ 	.byte	0x04, 0x17
        /*000a*/ 	.short	(.L_1983 - .L_1982)
.L_1982:
        /*000c*/ 	.word	0x00000000
        /*0010*/ 	.short	0x0000
        /*0012*/ 	.short	0x0000
        /*0014*/ 	.byte	0x00, 0xf0, 0xa1, 0x04


	//----- nvinfo : EIATTR_SPARSE_MMA_MASK
	.align		4
.L_1983:
        /*0018*/ 	.byte	0x03, 0x50
        /*001a*/ 	.short	0x0000


	//----- nvinfo : EIATTR_MAXREG_COUNT
	.align		4
        /*001c*/ 	.byte	0x03, 0x1b
        /*001e*/ 	.short	0x0040


	//----- nvinfo : EIATTR_NUM_BARRIERS
	.align		4
        /*0020*/ 	.byte	0x02, 0x4c
        /*0022*/ 	.byte	0x01
	.zero		1


	//----- nvinfo : EIATTR_MERCURY_ISA_VERSION
	.align		4
        /*0024*/ 	.byte	0x03, 0x5f
        /*0026*/ 	.short	0x0101


	//----- nvinfo : EIATTR_COOP_GROUP_MASK_REGIDS
	.align		4
        /*0028*/ 	.byte	0x04, 0x29
        /*002a*/ 	.short	(.L_1985 - .L_1984)


	//   ....[0]....
.L_1984:
        /*002c*/ 	.word	0xffffffff


	//   ....[1]....
        /*0030*/ 	.word	0xffffffff


	//   ....[2]....
        /*0034*/ 	.word	0xffffffff


	//   ....[3]....
        /*0038*/ 	.word	0xffffffff


	//   ....[4]....
        /*003c*/ 	.word	0xffffffff


	//   ....[5]....
        /*0040*/ 	.word	0xffffffff


	//   ....[6]....
        /*0044*/ 	.word	0xffffffff


	//   ....[7]....
        /*0048*/ 	.word	0xffffffff


	//   ....[8]....
        /*004c*/ 	.word	0xffffffff


	//   ....[9]....
        /*0050*/ 	.word	0xffffffff


	//   ....[10]....
        /*0054*/ 	.word	0xffffffff


	//   ....[11]....
        /*0058*/ 	.word	0xffffffff


	//   ....[12]....
        /*005c*/ 	.word	0xffffffff


	//   ....[13]....
        /*0060*/ 	.word	0xffffffff


	//   ....[14]....
        /*0064*/ 	.word	0xffffffff


	//   ....[15]....
        /*0068*/ 	.word	0xffffffff


	//   ....[16]....
        /*006c*/ 	.word	0xffffffff


	//   ....[17]....
        /*0070*/ 	.word	0xffffffff


	//   ....[18]....
        /*0074*/ 	.word	0xffffffff


	//   ....[19]....
        /*0078*/ 	.word	0xffffffff


	//----- nvinfo : EIATTR_COOP_GROUP_INSTR_OFFSETS
	.align		4
.L_1985:
        /*007c*/ 	.byte	0x04, 0x28
        /*007e*/ 	.short	(.L_1987 - .L_1986)


	//   ....[0]....
.L_1986:
        /*0080*/ 	.word	0x000013e0


	//   ....[1]....
        /*0084*/ 	.word	0x000013f0


	//   ....[2]....
        /*0088*/ 	.word	0x00001400


	//   ....[3]....
        /*008c*/ 	.word	0x00001410


	//   ....[4]....
        /*0090*/ 	.word	0x00001450


	//   ....[5]....
        /*0094*/ 	.word	0x00001470


	//   ....[6]....
        /*0098*/ 	.word	0x00001480


	//   ....[7]....
        /*009c*/ 	.word	0x00001490


	//   ....[8]....
        /*00a0*/ 	.word	0x000014d0


	//   ....[9]....
        /*00a4*/ 	.word	0x000014f0


	//   ....[10]....
        /*00a8*/ 	.word	0x00001500


	//   ....[11]....
        /*00ac*/ 	.word	0x00001510


	//   ....[12]....
        /*00b0*/ 	.word	0x00001540


	//   ....[13]....
        /*00b4*/ 	.word	0x00001560


	//   ....[14]....
        /*00b8*/ 	.word	0x00001580


	//   ....[15]....
        /*00bc*/ 	.word	0x00001590


	//   ....[16]....
        /*00c0*/ 	.word	0x000015c0


	//   ....[17]....
        /*00c4*/ 	.word	0x000015e0


	//   ....[18]....
        /*00c8*/ 	.word	0x00001600


	//   ....[19]....
        /*00cc*/ 	.word	0x00001610


	//----- nvinfo : EIATTR_VRC_CTA_INIT_COUNT
	.align		4
.L_1987:
        /*00d0*/ 	.byte	0x02, 0x4a
	.zero		1
	.zero		1


	//----- nvinfo : EIATTR_EXIT_INSTR_OFFSETS
	.align		4
        /*00d4*/ 	.byte	0x04, 0x1c
        /*00d6*/ 	.short	(.L_1989 - .L_1988)


	//   ....[0]....
.L_1988:
        /*00d8*/ 	.word	0x00000060


	//   ....[1]....
        /*00dc*/ 	.word	0x000016b0


	//   ....[2]....
        /*00e0*/ 	.word	0x00001800


	//----- nvinfo : EIATTR_MAX_THREADS
	.align		4
.L_1989:
        /*00e4*/ 	.byte	0x04, 0x05
        /*00e6*/ 	.short	(.L_1991 - .L_1990)
.L_1990:
        /*00e8*/ 	.word	0x00000400
        /*00ec*/ 	.word	0x00000001
        /*00f0*/ 	.word	0x00000001


	//----- nvinfo : EIATTR_CRS_STACK_SIZE
	.align		4
.L_1991:
        /*00f4*/ 	.byte	0x04, 0x1e
        /*00f6*/ 	.short	(.L_1993 - .L_1992)
.L_1992:
        /*00f8*/ 	.word	0x00000000


	//----- nvinfo : EIATTR_CBANK_PARAM_SIZE
	.align		4
.L_1993:
        /*00fc*/ 	.byte	0x03, 0x19
        /*00fe*/ 	.short	0x0128


	//----- nvinfo : EIATTR_PARAM_CBANK
	.align		4
        /*0100*/ 	.byte	0x04, 0x0a
        /*0102*/ 	.short	(.L_1995 - .L_1994)
	.align		4
.L_1994:
        /*0104*/ 	.word	index@(.nv.constant0._ZN10layer_norm40ln_parallel_residual_bwd_finalize_kernelINS_22Kernel_traits_finalizeILj256Ef6__halfS2_S2_fjLb0ELj1024ELj4ENS_18Kernel_traits_baseILj256EfS2_S2_S2_fjLj1024EEEEELb1EEEvNS_9BwdParamsE)
        /*0108*/ 	.short	0x0380
        /*010a*/ 	.short	0x0128


	//----- nvinfo : EIATTR_SW_WAR
	.align		4
.L_1995:
        /*010c*/ 	.byte	0x04, 0x36
        /*010e*/ 	.short	(.L_1997 - .L_1996)
.L_1996:
        /*0110*/ 	.word	0x00000008
.L_1997:


//--------------------- .nv.info._ZN10layer_norm31ln_parallel_residual_bwd_kernelINS_13Kernel_traitsIf6__halfS2_S2_fjLj256ELj1ELj4ELj1ELj16ENS_18Kernel_traits_baseILj256EfS2_S2_S2_fjLj128EEEEELb1ELb1ELb1EEEvNS_9BwdParamsE --------------------------
	.section	.nv.info._ZN10layer_norm31ln_parallel_residual_bwd_kernelINS_13Kernel_traitsIf6__halfS2_S2_fjLj256ELj1ELj4ELj1ELj16ENS_18Kernel_traits_baseILj256EfS2_S2_S2_fjLj128EEEEELb1ELb1ELb1EEEvNS_9BwdParamsE,"",@"SHT_CUDA_INFO"
	.sectionflags	@""
	.align	4


	//----- nvinfo : EIATTR_CUDA_API_VERSION
	.align		4
        /*0000*/ 	.byte	0x04, 0x37
        /*0002*/ 	.short	(.L_1999 - .L_1998)
.L_1998:
        /*0004*/ 	.word	0x00000082


	//----- nvinfo : EIATTR_KPARAM_INFO
	.align		4
.L_1999:
        /*0008*/ 	.byte	0x04, 0x17
        /*000a*/ 	.short	(.L_2001 - .L_2000)
.L_2000:
        /*000c*/ 	.word	0x00000000
        /*0010*/ 	.short	0x0000
        /*0012*/ 	.short	0x0000
        /*0014*/ 	.byte	0x00, 0xf0, 0xa1, 0x04


	//----- nvinfo : EIATTR_SPARSE_MMA_MASK
	.align		4
.L_2001:
        /*0018*/ 	.byte	0x03, 0x50
        /*001a*/ 	.short	0x0000


	//----- nvinfo : EIATTR_MAXREG_COUNT
	.align		4
        /*001c*/ 	.byte	0x03, 0x1b
        /*001e*/ 	.short	0x00ff


	//----- nvinfo : EIATTR_NUM_BARRIERS
	.align		4
        /*0020*/ 	.byte	0x02, 0x4c
        /*0022*/ 	.byte	0x01
	.zero		1


	//----- nvinfo : EIATTR_MERCURY_ISA_VERSION
	.align		4
        /*0024*/ 	.byte	0x03, 0x5f
        /*0026*/ 	.short	0x0101


	//----- nvinfo : EIATTR_COOP_GROUP_MASK_REGIDS
	.align		4
        /*0028*/ 	.byte	0x04, 0x29
        /*002a*/ 	.short	(.L_2003 - .L_2002)


	//   ....[0]....
.L_2002:
        /*002c*/ 	.word	0xffffffff


	//   ....[1]....
        /*0030*/ 	.word	0xffffffff


	//   ....[2]....
        /*0034*/ 	.word	0xffffffff


	//   ....[3]....
        /*0038*/ 	.word	0xffffffff


	//   ....[4]....
        /*003c*/ 	.word	0xffffffff


	//   ....[5]....
        /*0040*/ 	.word	0xffffffff


	//   ....[6]....
        /*0044*/ 	.word	0xffffffff


	//   ....[7]....
        /*0048*/ 	.word	0xffffffff


	//   ....[8]....
        /*004c*/ 	.word	0xffffffff


	//   ....[9]....
        /*0050*/ 	.word	0xffffffff


	//   ....[10]....
        /*0054*/ 	.word	0x05000053


	//   ....[11]....
        /*0058*/ 	.word	0x05000053


	//   ....[12]....
        /*005c*/ 	.word	0x05000053


	//   ....[13]....
        /*0060*/ 	.word	0x05000053


	//   ....[14]....
        /*0064*/ 	.word	0x05000053


	//   ....[15]....
        /*0068*/ 	.word	0x05000053


	//   ....[16]....
        /*006c*/ 	.word	0x05000053


	//   ....[17]....
        /*0070*/ 	.word	0x05000053


	//   ....[18]....
        /*0074*/ 	.word	0x05000053


	//   ....[19]....
        /*0078*/ 	.word	0x05000053


	//----- nvinfo : EIATTR_COOP_GROUP_INSTR_OFFSETS
	.align		4
.L_2003:
        /*007c*/ 	.byte	0x04, 0x28
        /*007e*/ 	.short	(.L_2005 - .L_2004)


	//   ....[0]....
.L_2004:
        /*0080*/ 	.word	0x00000ac0


	//   ....[1]....
        /*0084*/ 	.word	0x00000ad0


	//   ....[2]....
        /*0088*/ 	.word	0x00000b00


	//   ....[3]....
        /*008c*/ 	.word	0x00000b10


	//   ....[4]....
        /*0090*/ 	.word	0x00000b40


	//   ....[5]....
        /*0094*/ 	.word	0x00000b50


	//   ....[6]....
        /*0098*/ 	.word	0x00000b80


	//   ....[7]....
        /*009c*/ 	.word	0x00000b90


	//   ....[8]....
        /*00a0*/ 	.word	0x00000bc0


	//   ....[9]....
        /*00a4*/ 	.word	0x00000bd0


	//   ....[10]....
        /*00a8*/ 	.word	0x00003390


	//   ....[11]....
        /*00ac*/ 	.word	0x00003420


	//   ....[12]....
        /*00b0*/ 	.word	0x00003490


	//   ....[13]....
        /*00b4*/ 	.word	0x000034f0


	//   ....[14]....
        /*00b8*/ 	.word	0x00003560


	//   ....[15]....
        /*00bc*/ 	.word	0x000035c0


	//   ....[16]....
        /*00c0*/ 	.word	0x00003630


	//   ....[17]....
        /*00c4*/ 	.word	0x00003690


	//   ....[18]....
        /*00c8*/ 	.word	0x00003700


	//   ....[19]....
        /*00cc*/ 	.word	0x00003760


	//----- nvinfo : EIATTR_VRC_CTA_INIT_COUNT
	.align		4
.L_2005:
        /*00d0*/ 	.byte	0x02, 0x4a
	.zero		1
	.zero		1


	//----- nvinfo : EIATTR_EXIT_INSTR_OFFSETS
	.align		4
        /*00d4*/ 	.byte	0x04, 0x1c
        /*00d6*/ 	.short	(.L_2007 - .L_2006)


	//   ....[0]....
.L_2006:
        /*00d8*/ 	.word	0x00003320


	//----- nvinfo : EIATTR_MAX_THREADS
	.align		4
.L_2007:
        /*00dc*/ 	.byte	0x04, 0x05
        /*00de*/ 	.short	(.L_2009 - .L_2008)
.L_2008:
        /*00e0*/ 	.word	0x00000080
        /*00e4*/ 	.word	0x00000001
        /*00e8*/ 	.word	0x00000001


	//----- nvinfo : EIATTR_CRS_STACK_SIZE
	.align		4
.L_2009:
        /*00ec*/ 	.byte	0x04, 0x1e
        /*00ee*/ 	.short	(.L_2011 - .L_2010)
.L_2010:
        /*00f0*/ 	.word	0x00000000


	//----- nvinfo : EIATTR_CBANK_PARAM_SIZE
	.align		4
.L_2011:
        /*00f4*/ 	.byte	0x03, 0x19
        /*00f6*/ 	.short	0x0128


	//----- nvinfo : EIATTR_PARAM_CBANK
	.align		4
        /*00f8*/ 	.byte	0x04, 0x0a
        /*00fa*/ 	.short	(.L_2013 - .L_2012)
	.align		4
.L_2012:
        /*00fc*/ 	.word	index@(.nv.constant0._ZN10layer_norm31ln_parallel_residual_bwd_kernelINS_13Kernel_traitsIf6__halfS2_S2_fjLj256ELj1ELj4ELj1ELj16ENS_18Kernel_traits_baseILj256EfS2_S2_S2_fjLj128EEEEELb1ELb1ELb1EEEvNS_9BwdParamsE)
        /*0100*/ 	.short	0x0380
        /*0102*/ 	.short	0x0128


	//----- nvinfo : EIATTR_SW_WAR
	.align		4
.L_2013:
        /*0104*/ 	.byte	0x04, 0x36
        /*0106*/ 	.short	(.L_2015 - .L_2014)
.L_2014:
        /*0108*/ 	.word	0x00000008
.L_2015:


//--------------------- .nv.info._ZN10layer_norm31ln_parallel_residual_bwd_kernelINS_13Kernel_traitsI6__halfS2_fS2_fjLj256ELj1ELj4ELj1ELj16ENS_18Kernel_traits_baseILj256ES2_S2_fS2_fjLj128EEEEELb0ELb0ELb0EEEvNS_9BwdParamsE --------------------------
	.section	.nv.info._ZN10layer_norm31ln_parallel_residual_bwd_kernelINS_13Kernel_traitsI6__halfS2_fS2_fjLj256ELj1ELj4ELj1ELj16ENS_18Kernel_traits_baseILj256ES2_S2_fS2_fjLj128EEEEELb0ELb0ELb0EEEvNS_9BwdParamsE,"",@"SHT_CUDA_INFO"
	.sectionflags	@""
	.align	4


	//----- nvinfo : EIATTR_CUDA_API_VERSION
	.align		4
        /*0000*/ 	.byte	0x04, 0x37
        /*0002*/ 	.short	(.L_2017 - .L_2016)
.L_2016:
        /*0004*/ 	.word	0x00000082


	//----- nvinfo : EIATTR_KPARAM_INFO
	.align		4
.L_2017:
        /*0008*/ 	.byte	0x04, 0x17
        /*000a*/ 	.short	(.L_2019 - .L_2018)
.L_2018:
        /*000c*/ 	.word	0x00000000
        /*0010*/ 	.short	0x0000
        /*0012*/ 	.short	0x0000
        /*0014*/ 	.byte	0x00, 0xf0, 0xa1, 0x04


	//----- nvinfo : EIATTR_SPARSE_MMA_MASK
	.align		4
.L_2019:
        /*0018*/ 	.byte	0x03, 0x50
        /*001a*/ 	.short	0x0000


	//----- nvinfo : EIATTR_MAXREG_COUNT
	.align		4
        /*001c*/ 	.byte	0x03, 0x1b
        /*001e*/ 	.short	0x00ff


	//----- nvinfo : EIATTR_NUM_BARRIERS
	.align		4
        /*0020*/ 	.byte	0x02, 0x4c
        /*0022*/ 	.byte	0x01
	.zero		1


	//----- nvinfo : EIATTR_MERCURY_ISA_VERSION
	.align		4
        /*0024*/ 	.byte	0x03, 0x5f
        /*0026*/ 	.short	0x0101


	//----- nvinfo : EIATTR_COOP_GROUP_MASK_REGIDS
	.align		4
        /*0028*/ 	.byte	0x04, 0x29
        /*002a*/ 	.short	(.L_2021 - .L_2020)


	//   ....[0]....
.L_2020:
        /*002c*/ 	.word	0xffffffff


	//   ....[1]....
        /*0030*/ 	.word	0xffffffff


	//   ....[2]....
        /*0034*/ 	.word	0xffffffff


	//   ....[3]....
        /*0038*/ 	.word	0xffffffff


	//   ....[4]....
        /*003c*/ 	.word	0xffffffff


	//   ....[5]....
        /*0040*/ 	.word	0xffffffff


	//   ....[6]....
        /*0044*/ 	.word	0xffffffff


	//   ....[7]....
        /*0048*/ 	.word	0xffffffff


	//   ....[8]....
        /*004c*/ 	.word	0xffffffff


	//   ....[9]....
        /*0050*/ 	.word	0xffffffff


	//   ....[10]....
        /*0054*/ 	.word	0x05000044


	//   ....[11]....
        /*0058*/ 	.word	0x05000044


	//   ....[12]....
        /*005c*/ 	.word	0x05000044


	//   ....[13]....
        /*0060*/ 	.word	0x05000044


	//   ....[14]....
        /*0064*/ 	.word	0x05000044


	//   ....[15]....
        /*0068*/ 	.word	0x05000044


	//   ....[16]....
        /*006c*/ 	.word	0x05000044


	//   ....[17]....
        /*0070*/ 	.word	0x05000044


	//   ....[18]....
        /*0074*/ 	.word	0x05000044


	//   ....[19]....
        /*0078*/ 	.word	0x05000044


	//----- nvinfo : EIATTR_COOP_GROUP_INSTR_OFFSETS
	.align		4
.L_2021:
        /*007c*/ 	.byte	0x04, 0x28
        /*007e*/ 	.short	(.L_2023 - .L_2022)


	//   ....[0]....
.L_2022:
        /*0080*/ 	.word	0x00000c50


	//   ....[1]....
        /*0084*/ 	.word	0x00000c60


	//   ....[2]....
        /*0088*/ 	.word	0x00000c90


	//   ....[3]....
        /*008c*/ 	.word	0x00000ca0


	//   ....[4]....
        /*0090*/ 	.word	0x00000cd0


	//   ....[5]....
        /*0094*/ 	.word	0x00000ce0


	//   ....[6]....
        /*0098*/ 	.word	0x00000d10


	//   ....[7]....
        /*009c*/ 	.word	0x00000d20


	//   ....[8]....
        /*00a0*/ 	.word	0x00000d50


	//   ....[9]....
        /*00a4*/ 	.word	0x00000d60


	//   ....[10]....
        /*00a8*/ 	.word	0x00002970


	//   ....[11]....
        /*00ac*/ 	.word	0x00002a00


	//   ....[12]....
        /*00b0*/ 	.word	0x00002a60


	//   ....[13]....
        /*00b4*/ 	.word	0x00002ac0


	//   ....[14]....
        /*00b8*/ 	.word	0x00002b20


	//   ....[15]....
        /*00bc*/ 	.word	0x00002b80


	//   ....[16]....
        /*00c0*/ 	.word	0x00002be0


	//   ....[17]....
        /*00c4*/ 	.word	0x00002c40


	//   ....[18]....
        /*00c8*/ 	.word	0x00002ca0


	//   ....[19]....
        /*00cc*/ 	.word	0x00002d00


	//----- nvinfo : EIATTR_VRC_CTA_INIT_COUNT
	.align		4
.L_2023:
        /*00d0*/ 	.byte	0x02, 0x4a
	.zero		1
	.zero		1


	//----- nvinfo : EIATTR_EXIT_INSTR_OFFSETS
	.align		4
        /*00d4*/ 	.byte	0x04, 0x1c
        /*00d6*/ 	.short	(.L_2025 - .L_2024)


	//   ....[0]....
.L_2024:
        /*00d8*/ 	.word	0x00002850


	//   ....[1]....
        /*00dc*/ 	.word	0x00002910


	//----- nvinfo : EIATTR_MAX_THREADS
	.align		4
.L_2025:
        /*00e0*/ 	.byte	0x04, 0x05
        /*00e2*/ 	.short	(.L_2027 - .L_2026)
.L_2026:
        /*00e4*/ 	.word	0x00000080
        /*00e8*/ 	.word	0x00000001
        /*00ec*/ 	.word	0x00000001


	//----- nvinfo : EIATTR_CRS_STACK_SIZE
	.align		4
.L_2027:
        /*00f0*/ 	.byte	0x04, 0x1e
        /*00f2*/ 	.short	(.L_2029 - .L_2028)
.L_2028:
        /*00f4*/ 	.word	0x00000000


	//----- nvinfo : EIATTR_CBANK_PARAM_SIZE
	.align		4
.L_2029:
        /*00f8*/ 	.byte	0x03, 0x19
        /*00fa*/ 	.short	0x0128


	//----- nvinfo : EIATTR_PARAM_CBANK
	.align		4
        /*00fc*/ 	.byte	0x04, 0x0a
        /*00fe*/ 	.short	(.L_2031 - .L_2030)
	.align		4
.L_2030:
        /*0100*/ 	.word	index@(.nv.constant0._ZN10layer_norm31ln_parallel_residual_bwd_kernelINS_13Kernel_traitsI6__halfS2_fS2_fjLj256ELj1ELj4ELj1ELj16ENS_18Kernel_traits_baseILj256ES2_S2_fS2_fjLj128EEEEELb0ELb0ELb0EEEvNS_9BwdParamsE)
        /*0104*/ 	.short	0x0380
        /*0106*/ 	.short	0x0128


	//----- nvinfo : EIATTR_SW_WAR
	.align		4
.L_2031:
        /*0108*/ 	.byte	0x04, 0x36
        /*010a*/ 	.short	(.L_2033 - .L_2032)
.L_2032:
        /*010c*/ 	.word	0x00000008
.L_2033:


//--------------------- .nv.info._ZN10layer_norm31ln_parallel_residual_bwd_kernelINS_13Kernel_traitsI6__halfS2_fS2_fjLj256ELj1ELj4ELj1ELj16ENS_18Kernel_traits_baseILj256ES2_S2_fS2_fjLj128EEEEELb0ELb0ELb1EEEvNS_9BwdParamsE --------------------------
	.section	.nv.info._ZN10layer_norm31ln_parallel_residual_bwd_kernelINS_13Kernel_traitsI6__halfS2_fS2_fjLj256ELj1ELj4ELj1ELj16ENS_18Kernel_traits_baseILj256ES2_S2_fS2_fjLj128EEEEELb0ELb0ELb1EEEvNS_9BwdParamsE,"",@"SHT_CUDA_INFO"
	.sectionflags	@""
	.align	4


	//----- nvinfo : EIATTR_CUDA_API_VERSION
	.align		4
        /*0000*/ 	.byte	0x04, 0x37
        /*0002*/ 	.short	(.L_2035 - .L_2034)
.L_2034:
        /*0004*/ 	.word	0x00000082


	//----- nvinfo : EIATTR_KPARAM_INFO
	.align		4
.L_2035:
        /*0008*/ 	.byte	0x04, 0x17
        /*000a*/ 	.short	(.L_2037 - .L_2036)
.L_2036:
        /*000c*/ 	.word	0x00000000
        /*0010*/ 	.short	0x0000
        /*0012*/ 	.short	0x0000
        /*0014*/ 	.byte	0x00, 0xf0, 0xa1, 0x04


	//----- nvinfo : EIATTR_SPARSE_MMA_MASK
	.align		4
.L_2037:
        /*0018*/ 	.byte	0x03, 0x50
        /*001a*/ 	.short	0x0000


	//----- nvinfo : EIATTR_MAXREG_COUNT
	.align		4
        /*001c*/ 	.byte	0x03, 0x1b
        /*001e*/ 	.short	0x00ff


	//----- nvinfo : EIATTR_NUM_BARRIERS
	.align		4
        /*0020*/ 	.byte	0x02, 0x4c
        /*0022*/ 	.byte	0x01
	.zero		1


	//----- nvinfo : EIATTR_MERCURY_ISA_VERSION
	.align		4
        /*0024*/ 	.byte	0x03, 0x5f
        /*0026*/ 	.short	0x0101


	//----- nvinfo : EIATTR_COOP_GROUP_MASK_REGIDS
	.align		4
        /*0028*/ 	.byte	0x04, 0x29
        /*002a*/ 	.short	(.L_2039 - .L_2038)


	//   ....[0]....
.L_2038:
        /*002c*/ 	.word	0xffffffff


	//   ....[1]....
        /*0030*/ 	.word	0xffffffff


	//   ....[2]....
        /*0034*/ 	.word	0xffffffff


	//   ....[3]....
        /*0038*/ 	.word	0xffffffff


	//   ....[4]....
        /*003c*/ 	.word	0xffffffff


	//   ....[5]....
        /*0040*/ 	.word	0xffffffff


	//   ....[6]....
        /*0044*/ 	.word	0xffffffff


	//   ....[7]....
        /*0048*/ 	.word	0xffffffff


	//   ....[8]....
        /*004c*/ 	.word	0xffffffff


	//   ....[9]....
        /*0050*/ 	.word	0xffffffff


	//   ....[10]....
        /*0054*/ 	.word	0x05000060


	//   ....[11]....
        /*0058*/ 	.word	0x05000060


	//   ....[12]....
        /*005c*/ 	.word	0x05000060


	//   ....[13]....
        /*0060*/ 	.word	0x05000060


	//   ....[14]....
        /*0064*/ 	.word	0x05000060


	//   ....[15]....
        /*0068*/ 	.word	0x05000060


	//   ....[16]....
        /*006c*/ 	.word	0x05000060


	//   ....[17]....
        /*0070*/ 	.word	0x05000060


	//   ....[18]....
        /*0074*/ 	.word	0x05000060


	//   ....[19]....
        /*0078*/ 	.word	0x05000060


	//----- nvinfo : EIATTR_COOP_GROUP_INSTR_OFFSETS
	.align		4
.L_2039:
        /*007c*/ 	.byte	0x04, 0x28
        /*007e*/ 	.short	(.L_2041 - .L_2040)


	//   ....[0]....
.L_2040:
        /*0080*/ 	.word	0x00000ca0


	//   ....[1]....
        /*0084*/ 	.word	0x00000cc0


	//   ....[2]....
        /*0088*/ 	.word	0x00000cd0


	//   ....[3]....
        /*008c*/ 	.word	0x00000d00


	//   ....[4]....
        /*0090*/ 	.word	0x00000d10


	//   ....[5]....
        /*0094*/ 	.word	0x00000d50


	//   ....[6]....
        /*0098*/ 	.word	0x00000d60


	//   ....[7]....
        /*009c*/ 	.word	0x00000d90


	//   ....[8]....
        /*00a0*/ 	.word	0x00000da0


	//   ....[9]....
        /*00a4*/ 	.word	0x00000dd0


	//   ....[10]....
        /*00a8*/ 	.word	0x000029b0


	//   ....[11]....
        /*00ac*/ 	.word	0x00002a40


	//   ....[12]....
        /*00b0*/ 	.word	0x00002ab0


	//   ....[13]....
        /*00b4*/ 	.word	0x00002b10


	//   ....[14]....
        /*00b8*/ 	.word	0x00002b80


	//   ....[15]....
        /*00bc*/ 	.word	0x00002bf0


	//   ....[16]....
        /*00c0*/ 	.word	0x00002c60


	//   ....[17]....
        /*00c4*/ 	.word	0x00002cc0


	//   ....[18]....
        /*00c8*/ 	.word	0x00002d20


	//   ....[19]....
        /*00cc*/ 	.word	0x00002d90


	//----- nvinfo : EIATTR_VRC_CTA_INIT_COUNT
	.align		4
.L_2041:
        /*00d0*/ 	.byte	0x02, 0x4a
	.zero		1
	.zero		1


	//----- nvinfo : EIATTR_EXIT_INSTR_OFFSETS
	.align		4
        /*00d4*/ 	.byte	0x04, 0x1c
        /*00d6*/ 	.short	(.L_2043 - .L_2042)


	//   ....[0]....
.L_2042:
        /*00d8*/ 	.word	0x00002940


	//----- nvinfo : EIATTR_MAX_THREADS
	.align		4
.L_2043:
        /*00dc*/ 	.byte	0x04, 0x05
        /*00de*/ 	.short	(.L_2045 - .L_2044)
.L_2044:
        /*00e0*/ 	.word	0x00000080
        /*00e4*/ 	.word	0x00000001
        /*00e8*/ 	.word	0x00000001


	//----- nvinfo : EIATTR_CRS_STACK_SIZE
	.align		4
.L_2045:
        /*00ec*/ 	.byte	0x04, 0x1e
        /*00ee*/ 	.short	(.L_2047 - .L_2046)
.L_2046:
        /*00f0*/ 	.word	0x00000000


	//----- nvinfo : EIATTR_CBANK_PARAM_SIZE
	.align		4
.L_2047:
        /*00f4*/ 	.byte	0x03, 0x19
        /*00f6*/ 	.short	0x0128


	//----- nvinfo : EIATTR_PARAM_CBANK
	.align		4
        /*00f8*/ 	.byte	0x04, 0x0a
        /*00fa*/ 	.short	(.L_2049 - .L_2048)
	.align		4
.L_2048:
        /*00fc*/ 	.word	index@(.nv.constant0._ZN10layer_norm31ln_parallel_residual_bwd_kernelINS_13Kernel_traitsI6__halfS2_fS2_fjLj256ELj1ELj4ELj1ELj16ENS_18Kernel_traits_baseILj256ES2_S2_fS2_fjLj128EEEEELb0ELb0ELb1EEEvNS_9BwdParamsE)
        /*0100*/ 	.short	0x0380
        /*0102*/ 	.short	0x0128


	//----- nvinfo : EIATTR_SW_WAR
	.align		4
.L_2049:
        /*0104*/ 	.byte	0x04, 0x36
        /*0106*/ 	.short	(.L_2051 - .L_2050)
.L_2050:
        /*0108*/ 	.word	0x00000008
.L_2051:


//--------------------- .nv.info._ZN10layer_norm31ln_parallel_residual_bwd_kernelINS_13Kernel_traitsI6__halfS2_fS2_fjLj256ELj1ELj4ELj1ELj16ENS_18Kernel_traits_baseILj256ES2_S2_fS2_fjLj128EEEEELb0ELb1ELb0EEEvNS_9BwdParamsE --------------------------
	.section	.nv.info._ZN10layer_norm31ln_parallel_residual_bwd_kernelINS_13Kernel_traitsI6__halfS2_fS2_fjLj256ELj1ELj4ELj1ELj16ENS_18Kernel_traits_baseILj256ES2_S2_fS2_fjLj128EEEEELb0ELb1ELb0EEEvNS_9BwdParamsE,"",@"SHT_CUDA_INFO"
	.sectionflags	@""
	.align	4


	//----- nvinfo : EIATTR_CUDA_API_VERSION
	.align		4
        /*0000*/ 	.byte	0x04, 0x37
        /*0002*/ 	.short	(.L_2053 - .L_2052)
.L_2052:
        /*0004*/ 	.word	0x00000082


	//----- nvinfo : EIATTR_KPARAM_INFO
	.align		4
.L_2053:
        /*0008*/ 	.byte	0x04, 0x17
        /*000a*/ 	.short	(.L_2055 - .L_2054)
.L_2054:
        /*000c*/ 	.word	0x00000000
        /*0010*/ 	.short	0x0000
        /*0012*/ 	.short	0x0000
        /*0014*/ 	.byte	0x00, 0xf0, 0xa1, 0x04


	//----- nvinfo : EIATTR_SPARSE_MMA_MASK
	.align		4
.L_2055:
        /*0018*/ 	.byte	0x03, 0x50
        /*001a*/ 	.short	0x0000


	//----- nvinfo : EIATTR_MAXREG_COUNT
	.align		4
        /*001c*/ 	.byte	0x03, 0x1b
        /*001e*/ 	.short	0x00ff


	//----- nvinfo : EIATTR_NUM_BARRIERS
	.align		4
        /*0020*/ 	.byte	0x02, 0x4c
        /*0022*/ 	.byte	0x01
	.zero		1


	//----- nvinfo : EIATTR_MERCURY_ISA_VERSION
	.align		4
        /*0024*/ 	.byte	0x03, 0x5f
        /*0026*/ 	.short	0x0101


	//----- nvinfo : EIATTR_COOP_GROUP_MASK_REGIDS
	.align		4
        /*0028*/ 	.byte	0x04, 0x29
        /*002a*/ 	.short	(.L_2057 - .L_2056)


	//   ....[0]....
.L_2056:
        /*002c*/ 	.word	0xffffffff


	//   ....[1]....
        /*0030*/ 	.word	0xffffffff


	//   ....[2]....
        /*0034*/ 	.word	0xffffffff


	//   ....[3]....
        /*0038*/ 	.word	0xffffffff


	//   ....[4]....
        /*003c*/ 	.word	0xffffffff


	//   ....[5]....
        /*0040*/ 	.word	0xffffffff


	//   ....[6]....
        /*0044*/ 	.word	0xffffffff


	//   ....[7]....
        /*0048*/ 	.word	0xffffffff


	//   ....[8]....
        /*004c*/ 	.word	0xffffffff


	//   ....[9]....
        /*0050*/ 	.word	0xffffffff


	//   ....[10]....
        /*0054*/ 	.word	0x0500003e


	//   ....[11]....
        /*0058*/ 	.word	0x0500003e


	//   ....[12]....
        /*005c*/ 	.word	0x0500003e


	//   ....[13]....
        /*0060*/ 	.word	0x0500003e


	//   ....[14]....
        /*0064*/ 	.word	0x0500003e


	//   ....[15]....
        /*0068*/ 	.word	0x0500003e


	//   ....[16]....
        /*006c*/ 	.word	0x0500003e


	//   ....[17]....
        /*0070*/ 	.word	0x0500003e


	//   ....[18]....
        /*0074*/ 	.word	0x0500003e


	//   ....[19]....
        /*0078*/ 	.word	0x0500003e


	//----- nvinfo : EIATTR_COOP_GROUP_INSTR_OFFSETS
	.align		4
.L_2057:
        /*007c*/ 	.byte	0x04, 0x28
        /*007e*/ 	.short	(.L_2059 - .L_2058)


	//   ....[0]....
.L_2058:
        /*0080*/ 	.word	0x00000900


	//   ....[1]....
        /*0084*/ 	.word	0x00000910


	//   ....[2]....
        /*0088*/ 	.word	0x00000940


	//   ....[3]....
        /*008c*/ 	.word	0x00000950


	//   ....[4]....
        /*0090*/ 	.word	0x00000980


	//   ....[5]....
        /*0094*/ 	.word	0x00000990


	//   ....[6]....
        /*0098*/ 	.word	0x000009c0


	//   ....[7]....
        /*009c*/ 	.word	0x000009d0


	//   ....[8]....
        /*00a0*/ 	.word	0x00000a00


	//   ....[9]....
        /*00a4*/ 	.word	0x00000a10


	//   ....[10]....
        /*00a8*/ 	.word	0x00002200


	//   ....[11]....
        /*00ac*/ 	.word	0x00002290


	//   ....[12]....
        /*00b0*/ 	.word	0x00002300


	//   ....[13]....
        /*00b4*/ 	.word	0x00002360


	//   ....[14]....
        /*00b8*/ 	.word	0x000023d0


	//   ....[15]....
        /*00bc*/ 	.word	0x00002430


	//   ....[16]....
        /*00c0*/ 	.word	0x000024a0


	//   ....[17]....
        /*00c4*/ 	.word	0x00002500


	//   ....[18]....
        /*00c8*/ 	.word	0x00002570


	//   ....[19]....
        /*00cc*/ 	.word	0x000025d0


	//----- nvinfo : EIATTR_VRC_CTA_INIT_COUNT
	.align		4
.L_2059:
        /*00d0*/ 	.byte	0x02, 0x4a
	.zero		1
	.zero		1


	//----- nvinfo : EIATTR_EXIT_INSTR_OFFSETS
	.align		4
        /*00d4*/ 	.byte	0x04, 0x1c
        /*00d6*/ 	.short	(.L_2061 - .L_2060)


	//   ....[0]....
.L_2060:
        /*00d8*/ 	.word	0x00002160


	//   ....[1]....
        /*00dc*/ 	.word	0x00002190


	//----- nvinfo : EIATTR_MAX_THREADS
	.align		4
.L_2061:
        /*00e0*/ 	.byte	0x04, 0x05
        /*00e2*/ 	.short	(.L_2063 - .L_2062)
.L_2062:
        /*00e4*/ 	.word	0x00000080
        /*00e8*/ 	.word	0x00000001
        /*00ec*/ 	.word	0x00000001


	//----- nvinfo : EIATTR_CRS_STACK_SIZE
	.align		4
.L_2063:
        /*00f0*/ 	.byte	0x04, 0x1e
        /*00f2*/ 	.short	(.L_2065 - .L_2064)
.L_2064:
        /*00f4*/ 	.word	0x00000000


	//----- nvinfo : EIATTR_CBANK_PARAM_SIZE
	.align		4
.L_2065:
        /*00f8*/ 	.byte	0x03, 0x19
        /*00fa*/ 	.short	0x0128


	//----- nvinfo : EIATTR_PARAM_CBANK
	.align		4
        /*00fc*/ 	.byte	0x04, 0x0a
        /*00fe*/ 	.short	(.L_2067 - .L_2066)
	.align		4
.L_2066:
        /*0100*/ 	.word	index@(.nv.constant0._ZN10layer_norm31ln_parallel_residual_bwd_kernelINS_13Kernel_traitsI6__halfS2_fS2_fjLj256ELj1ELj4ELj1ELj16ENS_18Kernel_traits_baseILj256ES2_S2_fS2_fjLj128EEEEELb0ELb1ELb0EEEvNS_9BwdParamsE)
        /*0104*/ 	.short	0x0380
        /*0106*/ 	.short	0x0128


	//----- nvinfo : EIATTR_SW_WAR
	.align		4
.L_2067:
        /*0108*/ 	.byte	0x04, 0x36
        /*010a*/ 	.short	(.L_2069 - .L_2068)
.L_2068:
        /*010c*/ 	.word	0x00000008
.L_2069:


//--------------------- .nv.info._ZN10layer_norm31ln_parallel_residual_bwd_kernelINS_13Kernel_traitsI6__halfS2_fS2_fjLj256ELj1ELj4ELj1ELj16ENS_18Kernel_traits_baseILj256ES2_S2_fS2_fjLj128EEEEELb0ELb1ELb1EEEvNS_9BwdParamsE --------------------------
	.section	.nv.info._ZN10layer_norm31ln_parallel_residual_bwd_kernelINS_13Kernel_traitsI6__halfS2_fS2_fjLj256ELj1ELj4ELj1ELj16ENS_18Kernel_traits_baseILj256ES2_S2_fS2_fjLj128EEEEELb0ELb1ELb1EEEvNS_9BwdParamsE,"",@"SHT_CUDA_INFO"
	.sectionflags	@""
	.align	4


	//----- nvinfo : EIATTR_CUDA_API_VERSION
	.align		4
        /*0000*/ 	.byte	0x04, 0x37
        /*0002*/ 	.short	(.L_2071 - .L_2070)
.L_2070:
        /*0004*/ 	.word	0x00000082


	//----- nvinfo : EIATTR_KPARAM_INFO
	.align		4
.L_2071:
        /*0008*/ 	.byte	0x04, 0x17
        /*000a*/ 	.short	(.L_2073 - .L_2072)
.L_2072:
        /*000c*/ 	.word	0x00000000
        /*0010*/ 	.short	0x0000
        /*0012*/ 	.short	0x0000
        /*0014*/ 	.byte	0x00, 0xf0, 0xa1, 0x04


	//----- nvinfo : EIATTR_SPARSE_MMA_MASK
	.align		4
.L_2073:
        /*0018*/ 	.byte	0x03, 0x50
        /*001a*/ 	.short	0x0000


	//----- nvinfo : EIATTR_MAXREG_COUNT
	.align		4
        /*001c*/ 	.byte	0x03, 0x1b
        /*001e*/ 	.short	0x00ff


	//----- nvinfo : EIATTR_NUM_BARRIERS
	.align		4
        /*0020*/ 	.byte	0x02, 0x4c
        /*0022*/ 	.byte	0x01
	.zero		1


	//----- nvinfo : EIATTR_MERCURY_ISA_VERSION
	.align		4
        /*0024*/ 	.byte	0x03, 0x5f
        /*0026*/ 	.short	0x0101


	//----- nvinfo : EIATTR_COOP_GROUP_MASK_REGIDS
	.align		4
        /*0028*/ 	.byte	0x04, 0x29
        /*002a*/ 	.short	(.L_2075 - .L_2074)


	//   ....[0]....
.L_2074:
        /*002c*/ 	.word	0xffffffff


	//   ....[1]....
        /*0030*/ 	.word	0xffffffff


	//   ....[2]....
        /*0034*/ 	.word	0xffffffff


	//   ....[3]....
        /*0038*/ 	.word	0xffffffff


	//   ....[4]....
        /*003c*/ 	.word	0xffffffff


	//   ....[5]....
        /*0040*/ 	.word	0xffffffff


	//   ....[6]....
        /*0044*/ 	.word	0xffffffff


	//   ....[7]....
        /*0048*/ 	.word	0xffffffff


	//   ....[8]....
        /*004c*/ 	.word	0xffffffff


	//   ....[9]....
        /*0050*/ 	.word	0xffffffff


	//   ....[10]....
        /*0054*/ 	.word	0x05000047


	//   ....[11]....
        /*0058*/ 	.word	0x05000047


	//   ....[12]....
        /*005c*/ 	.word	0x05000047


	//   ....[13]....
        /*0060*/ 	.word	0x05000047


	//   ....[14]....
        /*0064*/ 	.word	0x05000047


	//   ....[15]....
        /*0068*/ 	.word	0x05000047


	//   ....[16]....
        /*006c*/ 	.word	0x05000047


	//   ....[17]....
        /*0070*/ 	.word	0x05000047


	//   ....[18]....
        /*0074*/ 	.word	0x05000047


	//   ....[19]....
        /*0078*/ 	.word	0x05000047


	//----- nvinfo : EIATTR_COOP_GROUP_INSTR_OFFSETS
	.align		4
.L_2075:
        /*007c*/ 	.byte	0x04, 0x28
        /*007e*/ 	.short	(.L_2077 - .L_2076)


	//   ....[0]....
.L_2076:
        /*0080*/ 	.word	0x000008d0


	//   ....[1]....
        /*0084*/ 	.word	0x000008f0


	//   ....[2]....
        /*0088*/ 	.word	0x00000910


	//   ....[3]....
        /*008c*/ 	.word	0x00000930


	//   ....[4]....
        /*0090*/ 	.word	0x00000950


	//   ....[5]....
        /*0094*/ 	.word	0x00000970


	//   ....[6]....
        /*0098*/ 	.word	0x00000990


	//   ....[7]....
        /*009c*/ 	.word	0x000009b0


	//   ....[8]....
        /*00a0*/ 	.word	0x000009c0


	//   ....[9]....
        /*00a4*/ 	.word	0x000009e0


	//   ....[10]....
        /*00a8*/ 	.word	0x00002180


	//   ....[11]....
        /*00ac*/ 	.word	0x00002210


	//   ....[12]....
        /*00b0*/ 	.word	0x00002270


	//   ....[13]....
        /*00b4*/ 	.word	0x000022c0


	//   ....[14]....
        /*00b8*/ 	.word	0x00002320


	//   ....[15]....
        /*00bc*/ 	.word	0x00002370


	//   ....[16]....
        /*00c0*/ 	.word	0x000023d0


	//   ....[17]....
        /*00c4*/ 	.word	0x00002420


	//   ....[18]....
        /*00c8*/ 	.word	0x00002480


	//   ....[19]....
        /*00cc*/ 	.word	0x000024d0


	//----- nvinfo : EIATTR_VRC_CTA_INIT_COUNT
	.align		4
.L_2077:
        /*00d0*/ 	.byte	0x02, 0x4a
	.zero		1
	.zero		1


	//----- nvinfo : EIATTR_EXIT_INSTR_OFFSETS
	.align		4
        /*00d4*/ 	.byte	0x04, 0x1c
        /*00d6*/ 	.short	(.L_2079 - .L_2078)


	//   ....[0]....
.L_2078:
        /*00d8*/ 	.word	0x00002110


	//----- nvinfo : EIATTR_MAX_THREADS
	.align		4
.L_2079:
        /*00dc*/ 	.byte	0x04, 0x05
        /*00de*/ 	.short	(.L_2081 - .L_2080)
.L_2080:
        /*00e0*/ 	.word	0x00000080
        /*00e4*/ 	.word	0x00000001
        /*00e8*/ 	.word	0x00000001


	//----- nvinfo : EIATTR_CRS_STACK_SIZE
	.align		4
.L_2081:
        /*00ec*/ 	.byte	0x04, 0x1e
        /*00ee*/ 	.short	(.L_2083 - .L_2082)
.L_2082:
        /*00f0*/ 	.word	0x00000000


	//----- nvinfo : EIATTR_CBANK_PARAM_SIZE
	.align		4
.L_2083:
        /*00f4*/ 	.byte	0x03, 0x19
        /*00f6*/ 	.short	0x0128


	//----- nvinfo : EIATTR_PARAM_CBANK
	.align		4
        /*00f8*/ 	.byte	0x04, 0x0a
        /*00fa*/ 	.short	(.L_2085 - .L_2084)
	.align		4
.L_2084:
        /*00fc*/ 	.word	index@(.nv.constant0._ZN10layer_norm31ln_parallel_residual_bwd_kernelINS_13Kernel_traitsI6__halfS2_fS2_fjLj256ELj1ELj4ELj1ELj16ENS_18Kernel_traits_baseILj256ES2_S2_fS2_fjLj128EEEEELb0ELb1ELb1EEEvNS_9BwdParamsE)
        /*0100*/ 	.short	0x0380
        /*0102*/ 	.short	0x0128


	//----- nvinfo : EIATTR_SW_WAR
	.align		4
.L_2085:
        /*0104*/ 	.byte	0x04, 0x36
        /*0106*/ 	.short	(.L_2087 - .L_2086)
.L_2086:
        /*0108*/ 	.word	0x00000008
.L_2087:


//--------------------- .nv.info._ZN10layer_norm31ln_parallel_residual_bwd_kernelINS_13Kernel_traitsI6__halfS2_fS2_fjLj256ELj1ELj4ELj1ELj16ENS_18Kernel_traits_baseILj256ES2_S2_fS2_fjLj128EEEEELb1ELb0ELb0EEEvNS_9BwdParamsE --------------------------
	.section	.nv.info._ZN10layer_norm31ln_parallel_residual_bwd_kernelINS_13Kernel_traitsI6__halfS2_fS2_fjLj256ELj1ELj4ELj1ELj16ENS_18Kernel_traits_baseILj256ES2_S2_fS2_fjLj128EEEEELb1ELb0ELb0EEEvNS_9BwdParamsE,"",@"SHT_CUDA_INFO"
	.sectionflags	@""
	.align	4


	//----- nvinfo : EIATTR_CUDA_API_VERSION
	.align		4
        /*0000*/ 	.byte	0x04, 0x37
        /*0002*/ 	.short	(.L_2089 - .L_2088)
.L_2088:
        /*0004*/ 	.word	0x00000082


	//----- nvinfo : EIATTR_KPARAM_INFO
	.align		4
.L_2089:
        /*0008*/ 	.byte	0x04, 0x17
        /*000a*/ 	.short	(.L_2091 - .L_2090)
.L_2090:
        /*000c*/ 	.word	0x00000000
        /*0010*/ 	.short	0x0000
        /*0012*/ 	.short	0x0000
        /*0014*/ 	.byte	0x00, 0xf0, 0xa1, 0x04


	//----- nvinfo : EIATTR_SPARSE_MMA_MASK
	.align		4
.L_2091:
        /*0018*/ 	.byte	0x03, 0x50
        /*001a*/ 	.short	0x0000


	//----- nvinfo : EIATTR_MAXREG_COUNT
	.align		4
        /*001c*/ 	.byte	0x03, 0x1b
        /*001e*/ 	.short	0x00ff


	//----- nvinfo : EIATTR_NUM_BARRIERS
	.align		4
        /*0020*/ 	.byte	0x02, 0x4c
        /*0022*/ 	.byte	0x01
	.zero		1


	//----- nvinfo : EIATTR_MERCURY_ISA_VERSION
	.align		4
        /*0024*/ 	.byte	0x03, 0x5f
        /*0026*/ 	.short	0x0101


	//----- nvinfo : EIATTR_COOP_GROUP_MASK_REGIDS
	.align		4
        /*0028*/ 	.byte	0x04, 0x29
        /*002a*/ 	.short	(.L_2093 - .L_2092)


	//   ....[0]....
.L_2092:
        /*002c*/ 	.word	0xffffffff


	//   ....[1]....
        /*0030*/ 	.word	0xffffffff


	//   ....[2]....
        /*0034*/ 	.word	0xffffffff


	//   ....[3]....
        /*0038*/ 	.word	0xffffffff


	//   ....[4]....
        /*003c*/ 	.word	0xffffffff


	//   ....[5]....
        /*0040*/ 	.word	0xffffffff


	//   ....[6]....
        /*0044*/ 	.word	0xffffffff


	//   ....[7]....
        /*0048*/ 	.word	0xffffffff


	//   ....[8]....
        /*004c*/ 	.word	0xffffffff


	//   ....[9]....
        /*0050*/ 	.word	0xffffffff


	//   ....[10]....
        /*0054*/ 	.word	0x05000044


	//   ....[11]....
        /*0058*/ 	.word	0x05000044


	//   ....[12]....
        /*005c*/ 	.word	0x05000044


	//   ....[13]....
        /*0060*/ 	.word	0x05000044


	//   ....[14]....
        /*0064*/ 	.word	0x05000044


	//   ....[15]....
        /*0068*/ 	.word	0x05000044


	//   ....[16]....
        /*006c*/ 	.word	0x05000044


	//   ....[17]....
        /*0070*/ 	.word	0x05000044


	//   ....[18]....
        /*0074*/ 	.word	0x05000044


	//   ....[19]....
        /*0078*/ 	.word	0x05000044


	//----- nvinfo : EIATTR_COOP_GROUP_INSTR_OFFSETS
	.align		4
.L_2093:
        /*007c*/ 	.byte	0x04, 0x28
        /*007e*/ 	.short	(.L_2095 - .L_2094)


	//   ....[0]....
.L_2094:
        /*0080*/ 	.word	0x00000ec0


	//   ....[1]....
        /*0084*/ 	.word	0x00000ed0


	//   ....[2]....
        /*0088*/ 	.word	0x00000f00


	//   ....[3]....
        /*008c*/ 	.word	0x00000f10


	//   ....[4]....
        /*0090*/ 	.word	0x00000f40


	//   ....[5]....
        /*0094*/ 	.word	0x00000f50


	//   ....[6]....
        /*0098*/ 	.word	0x00000f80


	//   ....[7]....
        /*009c*/ 	.word	0x00000f90


	//   ....[8]....
        /*00a0*/ 	.word	0x00000fc0


	//   ....[9]....
        /*00a4*/ 	.word	0x00000fd0


	//   ....[10]....
        /*00a8*/ 	.word	0x000038e0


	//   ....[11]....
        /*00ac*/ 	.word	0x00003970


	//   ....[12]....
        /*00b0*/ 	.word	0x000039e0


	//   ....[13]....
        /*00b4*/ 	.word	0x00003a40


	//   ....[14]....
        /*00b8*/ 	.word	0x00003ab0


	//   ....[15]....
        /*00bc*/ 	.word	0x00003b10


	//   ....[16]....
        /*00c0*/ 	.word	0x00003b80


	//   ....[17]....
        /*00c4*/ 	.word	0x00003be0


	//   ....[18]....
        /*00c8*/ 	.word	0x00003c50


	//   ....[19]....
        /*00cc*/ 	.word	0x00003cb0


	//----- nvinfo : EIATTR_VRC_CTA_INIT_COUNT
	.align		4
.L_2095:
        /*00d0*/ 	.byte	0x02, 0x4a
	.zero		1
	.zero		1


	//----- nvinfo : EIATTR_EXIT_INSTR_OFFSETS
	.align		4
        /*00d4*/ 	.byte	0x04, 0x1c
        /*00d6*/ 	.short	(.L_2097 - .L_2096)


	//   ....[0]....
.L_2096:
        /*00d8*/ 	.word	0x000037b0


	//   ....[1]....
        /*00dc*/ 	.word	0x00003870


	//----- nvinfo : EIATTR_MAX_THREADS
	.align		4
.L_2097:
        /*00e0*/ 	.byte	0x04, 0x05
        /*00e2*/ 	.short	(.L_2099 - .L_2098)
.L_2098:
        /*00e4*/ 	.word	0x00000080
        /*00e8*/ 	.word	0x00000001
        /*00ec*/ 	.word	0x00000001


	//----- nvinfo : EIATTR_CRS_STACK_SIZE
	.align		4
.L_2099:
        /*00f0*/ 	.byte	0x04, 0x1e
        /*00f2*/ 	.short	(.L_2101 - .L_2100)
.L_2100:
        /*00f4*/ 	.word	0x00000000


	//----- nvinfo : EIATTR_CBANK_PARAM_SIZE
	.align		4
.L_2101:
        /*00f8*/ 	.byte	0x03, 0x19
        /*00fa*/ 	.short	0x0128


	//----- nvinfo : EIATTR_PARAM_CBANK
	.align		4
        /*00fc*/ 	.byte	0x04, 0x0a
        /*00fe*/ 	.short	(.L_2103 - .L_2102)
	.align		4
.L_2102:
        /*0100*/ 	.word	index@(.nv.constant0._ZN10layer_norm31ln_parallel_residual_bwd_kernelINS_13Kernel_traitsI6__halfS2_fS2_fjLj256ELj1ELj4ELj1ELj16ENS_18Kernel_traits_baseILj256ES2_S2_fS2_fjLj128EEEEELb1ELb0ELb0EEEvNS_9BwdParamsE)
        /*0104*/ 	.short	0x0380
        /*0106*/ 	.short	0x0128


	//----- nvinfo : EIATTR_SW_WAR
	.align		4
.L_2103:
        /*0108*/ 	.byte	0x04, 0x36
        /*010a*/ 	.short	(.L_2105 - .L_2104)
.L_2104:
        /*010c*/ 	.word	0x00000008
.L_2105:


//--------------------- .nv.info._ZN10layer_norm31ln_parallel_residual_bwd_kernelINS_13Kernel_traitsI6__halfS2_fS2_fjLj256ELj1ELj4ELj1ELj16ENS_18Kernel_traits_baseILj256ES2_S2_fS2_fjLj128EEEEELb1ELb0ELb1EEEvNS_9BwdParamsE --------------------------
	.section	.nv.info._ZN10layer_norm31ln_parallel_residual_bwd_kernelINS_13Kernel_traitsI6__halfS2_fS2_fjLj256ELj1ELj4ELj1ELj16ENS_18Kernel_traits_baseILj256ES2_S2_fS2_fjLj128EEEEELb1ELb0ELb1EEEvNS_9BwdParamsE,"",@"SHT_CUDA_INFO"
	.sectionflags	@""
	.align	4


	//----- nvinfo : EIATTR_CUDA_API_VERSION
	.align		4
        /*0000*/ 	.byte	0x04, 0x37
        /*0002*/ 	.short	(.L_2107 - .L_2106)
.L_2106:
        /*0004*/ 	.word	0x00000082


	//----- nvinfo : EIATTR_KPARAM_INFO
	.align		4
.L_2107:
        /*0008*/ 	.byte	0x04, 0x17
        /*000a*/ 	.short	(.L_2109 - .L_2108)
.L_2108:
        /*000c*/ 	.word	0x00000000
        /*0010*/ 	.short	0x0000
        /*0012*/ 	.short	0x0000
        /*0014*/ 	.byte	0x00, 0xf0, 0xa1, 0x04


	//----- nvinfo : EIATTR_SPARSE_MMA_MASK
	.align		4
.L_2109:
        /*0018*/ 	.byte	0x03, 0x50
        /*001a*/ 	.short	0x0000


	//----- nvinfo : EIATTR_MAXREG_COUNT
	.align		4
        /*001c*/ 	.byte	0x03, 0x1b
        /*001e*/ 	.short	0x00ff


	//----- nvinfo : EIATTR_NUM_BARRIERS
	.align		4
        /*0020*/ 	.byte	0x02, 0x4c
        /*0022*/ 	.byte	0x01
	.zero		1


	//----- nvinfo : EIATTR_MERCURY_ISA_VERSION
	.align		4
        /*0024*/ 	.byte	0x03, 0x5f
        /*0026*/ 	.short	0x0101


	//----- nvinfo : EIATTR_COOP_GROUP_MASK_REGIDS
	.align		4
        /*0028*/ 	.byte	0x04, 0x29
        /*002a*/ 	.short	(.L_2111 - .L_2110)


	//   ....[0]....
.L_2110:
        /*002c*/ 	.word	0xffffffff


	//   ....[1]....
        /*0030*/ 	.word	0xffffffff


	//   ....[2]....
        /*0034*/ 	.word	0xffffffff


	//   ....[3]....
        /*0038*/ 	.word	0xffffffff


	//   ....[4]....
        /*003c*/ 	.word	0xffffffff


	//   ....[5]....
        /*0040*/ 	.word	0xffffffff


	//   ....[6]....
        /*0044*/ 	.word	0xffffffff


	//   ....[7]....
        /*0048*/ 	.word	0xffffffff


	//   ....[8]....
        /*004c*/ 	.word	0xffffffff


	//   ....[9]....
        /*0050*/ 	.word	0xffffffff


	//   ....[10]....
        /*0054*/ 	.word	0x05000071


	//   ....[11]....
        /*0058*/ 	.word	0x05000071


	//   ....[12]....
        /*005c*/ 	.word	0x05000071


	//   ....[13]....
        /*0060*/ 	.word	0x05000071


	//   ....[14]....
        /*0064*/ 	.word	0x05000071


	//   ....[15]....
        /*0068*/ 	.word	0x05000071


	//   ....[16]....
        /*006c*/ 	.word	0x05000071


	//   ....[17]....
        /*0070*/ 	.word	0x05000071


	//   ....[18]....
        /*0074*/ 	.word	0x05000071


	//   ....[19]....
        /*0078*/ 	.word	0x05000071


	//----- nvinfo : EIATTR_COOP_GROUP_INSTR_OFFSETS
	.align		4
.L_2111:
        /*007c*/ 	.byte	0x04, 0x28
        /*007e*/ 	.short	(.L_2113 - .L_2112)


	//   ....[0]....
.L_2112:
        /*0080*/ 	.word	0x00000ee0


	//   ....[1]....
        /*0084*/ 	.word	0x00000ef0


	//   ....[2]....
        /*0088*/ 	.word	0x00000f20


	//   ....[3]....
        /*008c*/ 	.word	0x00000f30


	//   ....[4]....
        /*0090*/ 	.word	0x00000f60


	//   ....[5]....
        /*0094*/ 	.word	0x00000f70


	//   ....[6]....
        /*0098*/ 	.word	0x00000fa0


	//   ....[7]....
        /*009c*/ 	.word	0x00000fb0


	//   ....[8]....
        /*00a0*/ 	.word	0x00000fe0


	//   ....[9]....
        /*00a4*/ 	.word	0x00000ff0


	//   ....[10]....
        /*00a8*/ 	.word	0x000038e0


	//   ....[11]....
        /*00ac*/ 	.word	0x00003970


	//   ....[12]....
        /*00b0*/ 	.word	0x000039d0


	//   ....[13]....
        /*00b4*/ 	.word	0x00003a30


	//   ....[14]....
        /*00b8*/ 	.word	0x00003a90


	//   ....[15]....
        /*00bc*/ 	.word	0x00003af0


	//   ....[16]....
        /*00c0*/ 	.word	0x00003b50


	//   ....[17]....
        /*00c4*/ 	.word	0x00003bb0


	//   ....[18]....
        /*00c8*/ 	.word	0x00003c10


	//   ....[19]....
        /*00cc*/ 	.word	0x00003c70


	//----- nvinfo : EIATTR_VRC_CTA_INIT_COUNT
	.align		4
.L_2113:
        /*00d0*/ 	.byte	0x02, 0x4a
	.zero		1
	.zero		1


	//----- nvinfo : EIATTR_EXIT_INSTR_OFFSETS
	.align		4
        /*00d4*/ 	.byte	0x04, 0x1c
        /*00d6*/ 	.short	(.L_2115 - .L_2114)


	//   ....[0]....
.L_2114:
        /*00d8*/ 	.word	0x00003880


	//----- nvinfo : EIATTR_MAX_THREADS
	.align		4
.L_2115:
        /*00dc*/ 	.byte	0x04, 0x05
        /*00de*/ 	.short	(.L_2117 - .L_2116)
.L_2116:
        /*00e0*/ 	.word	0x00000080
        /*00e4*/ 	.word	0x00000001
        /*00e8*/ 	.word	0x00000001


	//----- nvinfo : EIATTR_CRS_STACK_SIZE
	.align		4
.L_2117:
        /*00ec*/ 	.byte	0x04, 0x1e
        /*00ee*/ 	.short	(.L_2119 - .L_2118)
.L_2118:
        /*00f0*/ 	.word	0x00000000


	//----- nvinfo : EIATTR_CBANK_PARAM_SIZE
	.align		4
.L_2119:
        /*00f4*/ 	.byte	0x03, 0x19
        /*00f6*/ 	.short	0x0128


	//----- nvinfo : EIATTR_PARAM_CBANK
	.align		4
        /*00f8*/ 	.byte	0x04, 0x0a
        /*00fa*/ 	.short	(.L_2121 - .L_2120)
	.align		4
.L_2120:
        /*00fc*/ 	.word	index@(.nv.constant0._ZN10layer_norm31ln_parallel_residual_bwd_kernelINS_13Kernel_traitsI6__halfS2_fS2_fjLj256ELj1ELj4ELj1ELj16ENS_18Kernel_traits_baseILj256ES2_S2_fS2_fjLj128EEEEELb1ELb0ELb1EEEvNS_9BwdParamsE)
        /*0100*/ 	.short	0x0380
        /*0102*/ 	.short	0x0128


	//----- nvinfo : EIATTR_SW_WAR
	.align		4
.L_2121:
        /*0104*/ 	.byte	0x04, 0x36
        /*0106*/ 	.short	(.L_2123 - .L_2122)
.L_2122:
        /*0108*/ 	.word	0x00000008
.L_2123:


//--------------------- .nv.info._ZN10layer_norm22ln_bwd_finalize_kernelINS_22Kernel_traits_finalizeILj256E6__halfS2_fS2_fjLb0ELj1024ELj4ENS_18Kernel_traits_baseILj256ES2_S2_fS2_fjLj1024EEEEELb0ELb0EEEvNS_9BwdParamsE --------------------------
	.section	.nv.info._ZN10layer_norm22ln_bwd_finalize_kernelINS_22Kernel_traits_finalizeILj256E6__halfS2_fS2_fjLb0ELj1024ELj4ENS_18Kernel_traits_baseILj256ES2_S2_fS2_fjLj1024EEEEELb0ELb0EEEvNS_9BwdParamsE,"",@"SHT_CUDA_INFO"
	.sectionflags	@""
	.align	4


	//----- nvinfo : EIATTR_CUDA_API_VERSION
	.align		4
        /*0000*/ 	.byte	0x04, 0x37
        /*0002*/ 	.short	(.L_2125 - .L_2124)
.L_2124:
        /*0004*/ 	.word	0x00000082


	//----- nvinfo : EIATTR_KPARAM_INFO
	.align		4
.L_2125:
        /*0008*/ 	.byte	0x04, 0x17
        /*000a*/ 	.short	(.L_2127 - .L_2126)
.L_2126:
        /*000c*/ 	.word	0x00000000
        /*0010*/ 	.short	0x0000
        /*0012*/ 	.short	0x0000
        /*0014*/ 	.byte	0x00, 0xf0, 0xa1, 0x04


	//----- nvinfo : EIATTR_SPARSE_MMA_MASK
	.align		4
.L_2127:
        /*0018*/ 	.byte	0x03, 0x50
        /*001a*/ 	.short	0x0000


	//----- nvinfo : EIATTR_MAXREG_COUNT
	.align		4
        /*001c*/ 	.byte	0x03, 0x1b
        /*001e*/ 	.short	0x0040


	//----- nvinfo : EIATTR_NUM_BARRIERS
	.align		4
        /*0020*/ 	.byte	0x02, 0x4c
        /*0022*/ 	.byte	0x01
	.zero		1


	//----- nvinfo : EIATTR_MERCURY_ISA_VERSION
	.align		4
        /*0024*/ 	.byte	0x03, 0x5f
        /*0026*/ 	.short	0x0101


	//----- nvinfo : EIATTR_COOP_GROUP_MASK_REGIDS
	.align		4
        /*0028*/ 	.byte	0x04, 0x29
        /*002a*/ 	.short	(.L_2129 - .L_2128)


	//   ....[0]....
.L_2128:
        /*002c*/ 	.word	0xffffffff


	//   ....[1]....
        /*0030*/ 	.word	0xffffffff


	//   ....[2]....
        /*0034*/ 	.word	0xffffffff


	//   ....[3]....
        /*0038*/ 	.word	0xffffffff


	//   ....[4]....
        /*003c*/ 	.word	0xffffffff


	//   ....[5]....
        /*0040*/ 	.word	0xffffffff


	//   ....[6]....
        /*0044*/ 	.word	0xffffffff


	//   ....[7]....
        /*0048*/ 	.word	0xffffffff


	//   ....[8]....
        /*004c*/ 	.word	0xffffffff


	//   ....[9]....
        /*0050*/ 	.word	0xffffffff


	//----- nvinfo : EIATTR_COOP_GROUP_INSTR_OFFSETS
	.align		4
.L_2129:
        /*0054*/ 	.byte	0x04, 0x28
        /*0056*/ 	.short	(.L_2131 - .L_2130)


	//   ....[0]....
.L_2130:
        /*0058*/ 	.word	0x00001540


	//   ....[1]....
        /*005c*/ 	.word	0x00001550


	//   ....[2]....
        /*0060*/ 	.word	0x00001580


	//   ....[3]....
        /*0064*/ 	.word	0x00001590


	//   ....[4]....
        /*0068*/ 	.word	0x000015c0


	//   ....[5]....
        /*006c*/ 	.word	0x000015d0


	//   ....[6]....
        /*0070*/ 	.word	0x00001610


	//   ....[7]....
        /*0074*/ 	.word	0x00001630


	//   ....[8]....
        /*0078*/ 	.word	0x00001680


	//   ....[9]....
        /*007c*/ 	.word	0x00001690


	//----- nvinfo : EIATTR_VRC_CTA_INIT_COUNT
	.align		4
.L_2131:
        /*0080*/ 	.byte	0x02, 0x4a
	.zero		1
	.zero		1


	//----- nvinfo : EIATTR_EXIT_INSTR_OFFSETS
	.align		4
        /*0084*/ 	.byte	0x04, 0x1c
        /*0086*/ 	.short	(.L_2133 - .L_2132)


	//   ....[0]....
.L_2132:
        /*0088*/ 	.word	0x00000060


	//   ....[1]....
        /*008c*/ 	.word	0x000016f0


	//   ....[2]....
        /*0090*/ 	.word	0x00001720


	//   ....[3]....
        /*0094*/ 	.word	0x000017e0


	//----- nvinfo : EIATTR_MAX_THREADS
	.align		4
.L_2133:
        /*0098*/ 	.byte	0x04, 0x05
        /*009a*/ 	.short	(.L_2135 - .L_2134)
.L_2134:
        /*009c*/ 	.word	0x00000400
        /*00a0*/ 	.word	0x00000001
        /*00a4*/ 	.word	0x00000001


	//----- nvinfo : EIATTR_CRS_STACK_SIZE
	.align		4
.L_2135:
        /*00a8*/ 	.byte	0x04, 0x1e
        /*00aa*/ 	.short	(.L_2137 - .L_2136)
.L_2136:
        /*00ac*/ 	.word	0x00000000


	//----- nvinfo : EIATTR_CBANK_PARAM_SIZE
	.align		4
.L_2137:
        /*00b0*/ 	.byte	0x03, 0x19
        /*00b2*/ 	.short	0x0128


	//----- nvinfo : EIATTR_PARAM_CBANK
	.align		4
        /*00b4*/ 	.byte	0x04, 0x0a
        /*00b6*/ 	.short	(.L_2139 - .L_2138)
	.align		4
.L_2138:
        /*00b8*/ 	.word	index@(.nv.constant0._ZN10layer_norm22ln_bwd_finalize_kernelINS_22Kernel_traits_finalizeILj256E6__halfS2_fS2_fjLb0ELj1024ELj4ENS_18Kernel_traits_baseILj256ES2_S2_fS2_fjLj1024EEEEELb0ELb0EEEvNS_9BwdParamsE)
        /*00bc*/ 	.short	0x0380
        /*00be*/ 	.short	0x0128


	//----- nvinfo : EIATTR_SW_WAR
	.align		4
.L_2139:
        /*00c0*/ 	.byte	0x04, 0x36
        /*00c2*/ 	.short	(.L_2141 - .L_2140)
.L_2140:
        /*00c4*/ 	.word	0x00000008
.L_2141:


//--------------------- .nv.info._ZN10layer_norm40ln_parallel_residual_bwd_finalize_kernelINS_22Kernel_traits_finalizeILj256E6__halfS2_fS2_fjLb0ELj1024ELj4ENS_18Kernel_traits_baseILj256ES2_S2_fS2_fjLj1024EEEEELb0EEEvNS_9BwdParamsE --------------------------
	.section	.nv.info._ZN10layer_norm40ln_parallel_residual_bwd_finalize_kernelINS_22Kernel_traits_finalizeILj256E6__halfS2_fS2_fjLb0ELj1024ELj4ENS_18Kernel_traits_baseILj256ES2_S2_fS2_fjLj1024EEEEELb0EEEvNS_9BwdParamsE,"",@"SHT_CUDA_INFO"
	.sectionflags	@""
	.align	4


	//----- nvinfo : EIATTR_CUDA_API_VERSION
	.align		4
        /*0000*/ 	.byte	0x04, 0x37
        /*0002*/ 	.short	(.L_2143 - .L_2142)
.L_2142:
        /*0004*/ 	.word	0x00000082


	//----- nvinfo : EIATTR_KPARAM_INFO
	.align		4
.L_2143:
        /*0008*/ 	.byte	0x04, 0x17
        /*000a*/ 	.short	(.L_2145 - .L_2144)
.L_2144:
        /*000c*/ 	.word	0x00000000
        /*0010*/ 	.short	0x0000
        /*0012*/ 	.short	0x0000
        /*0014*/ 	.byte	0x00, 0xf0, 0xa1, 0x04


	//----- nvinfo : EIATTR_SPARSE_MMA_MASK
	.align		4
.L_2145:
        /*0018*/ 	.byte	0x03, 0x50
        /*001a*/ 	.short	0x0000


	//----- nvinfo : EIATTR_MAXREG_COUNT
	.align		4
        /*001c*/ 	.byte	0x03, 0x1b
        /*001e*/ 	.short	0x0040


	//----- nvinfo : EIATTR_NUM_BARRIERS
	.align		4
        /*0020*/ 	.byte	0x02, 0x4c
        /*0022*/ 	.byte	0x01
	.zero		1


	//----- nvinfo : EIATTR_MERCURY_ISA_VERSION
	.align		4
        /*0024*/ 	.byte	0x03, 0x5f
        /*0026*/ 	.short	0x0101


	//----- nvinfo : EIATTR_COOP_GROUP_MASK_REGIDS
	.align		4
        /*0028*/ 	.byte	0x04, 0x29
        /*002a*/ 	.short	(.L_2147 - .L_2146)


	//   ....[0]....
.L_2146:
        /*002c*/ 	.word	0xffffffff


	//   ....[1]....
        /*0030*/ 	.word	0xffffffff


	//   ....[2]....
        /*0034*/ 	.word	0xffffffff


	//   ....[3]....
        /*0038*/ 	.word	0xffffffff


	//   ....[4]....
        /*003c*/ 	.word	0xffffffff


	//   ....[5]....
        /*0040*/ 	.word	0xffffffff


	//   ....[6]....
        /*0044*/ 	.word	0xffffffff


	//   ....[7]....
        /*0048*/ 	.word	0xffffffff


	//   ....[8]....
        /*004c*/ 	.word	0xffffffff


	//   ....[9]....
        /*0050*/ 	.word	0xffffffff


	//   ....[10]....
        /*0054*/ 	.word	0xffffffff


	//   ....[11]....
        /*0058*/ 	.word	0xffffffff


	//   ....[12]....
        /*005c*/ 	.word	0xffffffff


	//   ....[13]....
        /*0060*/ 	.word	0xffffffff


	//   ....[14]....
        /*0064*/ 	.word	0xffffffff


	//   ....[15]....
        /*0068*/ 	.word	0xffffffff


	//   ....[16]....
        /*006c*/ 	.word	0xffffffff


	//   ....[17]....
        /*0070*/ 	.word	0xffffffff


	//   ....[18]....
        /*0074*/ 	.word	0xffffffff


	//   ....[19]....
        /*0078*/ 	.word	0xffffffff


	//----- nvinfo : EIATTR_COOP_GROUP_INSTR_OFFSETS
	.align		4
.L_2147:
        /*007c*/ 	.byte	0x04, 0x28
        /*007e*/ 	.short	(.L_2149 - .L_2148)


	//   ....[0]....
.L_2148:
        /*0080*/ 	.word	0x000013a0


	//   ....[1]....
        /*0084*/ 	.word	0x000013b0


	//   ....[2]....
        /*0088*/ 	.word	0x000013c0


	//   ....[3]....
        /*008c*/ 	.word	0x000013d0


	//   ....[4]....
        /*0090*/ 	.word	0x00001400


	//   ....[5]....
        /*0094*/ 	.word	0x00001430


	//   ....[6]....
        /*0098*/ 	.word	0x00001440


	//   ....[7]....
        /*009c*/ 	.word	0x00001450


	//   ....[8]....
        /*00a0*/ 	.word	0x00001470


	//   ....[9]....
        /*00a4*/ 	.word	0x000014b0


	//   ....[10]....
        /*00a8*/ 	.word	0x000014e0


	//   ....[11]....
        /*00ac*/ 	.word	0x000014f0


	//   ....[12]....
        /*00b0*/ 	.word	0x00001510


	//   ....[13]....
        /*00b4*/ 	.word	0x00001540


	//   ....[14]....
        /*00b8*/ 	.word	0x00001560


	//   ....[15]....
        /*00bc*/ 	.word	0x00001570


	//   ....[16]....
        /*00c0*/ 	.word	0x000015b0


	//   ....[17]....
        /*00c4*/ 	.word	0x000015e0


	//   ....[18]....
        /*00c8*/ 	.word	0x00001600


	//   ....[19]....
        /*00cc*/ 	.word	0x00001610


	//----- nvinfo : EIATTR_VRC_CTA_INIT_COUNT
	.align		4
.L_2149:
        /*00d0*/ 	.byte	0x02, 0x4a
	.zero		1
	.zero		1


	//----- nvinfo : EIATTR_EXIT_INSTR_OFFSETS
	.align		4
        /*00d4*/ 	.byte	0x04, 0x1c
        /*00d6*/ 	.short	(.L_2151 - .L_2150)


	//   ....[0]....
.L_2150:
        /*00d8*/ 	.word	0x00000060


	//   ....[1]....
        /*00dc*/ 	.word	0x000016c0


	//   ....[2]....
        /*00e0*/ 	.word	0x000016f0


	//   ....[3]....
        /*00e4*/ 	.word	0x00001850


	//----- nvinfo : EIATTR_MAX_THREADS
	.align		4
.L_2151:
        /*00e8*/ 	.byte	0x04, 0x05
        /*00ea*/ 	.short	(.L_2153 - .L_2152)
.L_2152:
        /*00ec*/ 	.word	0x00000400
        /*00f0*/ 	.word	0x00000001
        /*00f4*/ 	.word	0x00000001


	//----- nvinfo : EIATTR_CRS_STACK_SIZE
	.align		4
.L_2153:
        /*00f8*/ 	.byte	0x04, 0x1e
        /*00fa*/ 	.short	(.L_2155 - .L_2154)
.L_2154:
        /*00fc*/ 	.word	0x00000000


	//----- nvinfo : EIATTR_CBANK_PARAM_SIZE
	.align		4
.L_2155:
        /*0100*/ 	.byte	0x03, 0x19
        /*0102*/ 	.short	0x0128


	//----- nvinfo : EIATTR_PARAM_CBANK
	.align		4
        /*0104*/ 	.byte	0x04, 0x0a
        /*0106*/ 	.short	(.L_2157 - .L_2156)
	.align		4
.L_2156:
        /*0108*/ 	.word	index@(.nv.constant0._ZN10layer_norm40ln_parallel_residual_bwd_finalize_kernelINS_22Kernel_traits_finalizeILj256E6__halfS2_fS2_fjLb0ELj1024ELj4ENS_18Kernel_traits_baseILj256ES2_S2_fS2_fjLj1024EEEEELb0EEEvNS_9BwdParamsE)
        /*010c*/ 	.short	0x0380
        /*010e*/ 	.short	0x0128


	//----- nvinfo : EIATTR_SW_WAR
	.align		4
.L_2157:
        /*0110*/ 	.byte	0x04, 0x36
        /*0112*/ 	.short	(.L_2159 - .L_2158)
.L_2158:
        /*0114*/ 	.word	0x00000008
.L_2159:


//--------------------- .nv.info._ZN10layer_norm31ln_parallel_residual_bwd_kernelINS_13Kernel_traitsI6__halfS2_fS2_fjLj256ELj1ELj4ELj1ELj16ENS_18Kernel_traits_baseILj256ES2_S2_fS2_fjLj128EEEEELb1ELb1ELb0EEEvNS_9BwdParamsE --------------------------
	.section	.nv.info._ZN10layer_norm31ln_parallel_residual_bwd_kernelINS_13Kernel_traitsI6__halfS2_fS2_fjLj256ELj1ELj4ELj1ELj16ENS_18Kernel_traits_baseILj256ES2_S2_fS2_fjLj128EEEEELb1ELb1ELb0EEEvNS_9BwdParamsE,"",@"SHT_CUDA_INFO"
	.sectionflags	@""
	.align	4


	//----- nvinfo : EIATTR_CUDA_API_VERSION
	.align		4
        /*0000*/ 	.byte	0x04, 0x37
        /*0002*/ 	.short	(.L_2161 - .L_2160)
.L_2160:
        /*0004*/ 	.word	0x00000082


	//----- nvinfo : EIATTR_KPARAM_INFO
	.align		4
.L_2161:
        /*0008*/ 	.byte	0x04, 0x17
        /*000a*/ 	.short	(.L_2163 - .L_2162)
.L_2162:
        /*000c*/ 	.word	0x00000000
        /*0010*/ 	.short	0x0000
        /*0012*/ 	.short	0x0000
        /*0014*/ 	.byte	0x00, 0xf0, 0xa1, 0x04


	//----- nvinfo : EIATTR_SPARSE_MMA_MASK
	.align		4
.L_2163:
        /*0018*/ 	.byte	0x03, 0x50
        /*001a*/ 	.short	0x0000


	//----- nvinfo : EIATTR_MAXREG_COUNT
	.align		4
        /*001c*/ 	.byte	0x03, 0x1b
        /*001e*/ 	.short	0x00ff


	//----- nvinfo : EIATTR_NUM_BARRIERS
	.align		4
        /*0020*/ 	.byte	0x02, 0x4c
        /*0022*/ 	.byte	0x01
	.zero		1


	//----- nvinfo : EIATTR_MERCURY_ISA_VERSION
	.align		4
        /*0024*/ 	.byte	0x03, 0x5f
        /*0026*/ 	.short	0x0101


	//----- nvinfo : EIATTR_COOP_GROUP_MASK_REGIDS
	.align		4
        /*0028*/ 	.byte	0x04, 0x29
        /*002a*/ 	.short	(.L_2165 - .L_2164)


	//   ....[0]....
.L_2164:
        /*002c*/ 	.word	0xffffffff


	//   ....[1]....
        /*0030*/ 	.word	0xffffffff


	//   ....[2]....
        /*0034*/ 	.word	0xffffffff


	//   ....[3]....
        /*0038*/ 	.word	0xffffffff


	//   ....[4]....
        /*003c*/ 	.word	0xffffffff


	//   ....[5]....
        /*0040*/ 	.word	0xffffffff


	//   ....[6]....
        /*0044*/ 	.word	0xffffffff


	//   ....[7]....
        /*0048*/ 	.word	0xffffffff


	//   ....[8]....
        /*004c*/ 	.word	0xffffffff


	//   ....[9]....
        /*0050*/ 	.word	0xffffffff


	//   ....[10]....
        /*0054*/ 	.word	0x05000048


	//   ....[11]....
        /*0058*/ 	.word	0x05000048


	//   ....[12]....
        /*005c*/ 	.word	0x05000048


	//   ....[13]....
        /*0060*/ 	.word	0x05000048


	//   ....[14]....
        /*0064*/ 	.word	0x05000048


	//   ....[15]....
        /*0068*/ 	.word	0x05000048


	//   ....[16]....
        /*006c*/ 	.word	0x05000048


	//   ....[17]....
        /*0070*/ 	.word	0x05000048


	//   ....[18]....
        /*0074*/ 	.word	0x05000048


	//   ....[19]....
        /*0078*/ 	.word	0x05000048


	//----- nvinfo : EIATTR_COOP_GROUP_INSTR_OFFSETS
	.align		4
.L_2165:
        /*007c*/ 	.byte	0x04, 0x28
        /*007e*/ 	.short	(.L_2167 - .L_2166)


	//   ....[0]....
.L_2166:
        /*0080*/ 	.word	0x00000ae0


	//   ....[1]....
        /*0084*/ 	.word	0x00000af0


	//   ....[2]....
        /*0088*/ 	.word	0x00000b20


	//   ....[3]....
        /*008c*/ 	.word	0x00000b30


	//   ....[4]....
        /*0090*/ 	.word	0x00000b60


	//   ....[5]....
        /*0094*/ 	.word	0x00000b70


	//   ....[6]....
        /*0098*/ 	.word	0x00000ba0


	//   ....[7]....
        /*009c*/ 	.word	0x00000bb0


	//   ....[8]....
        /*00a0*/ 	.word	0x00000be0


	//   ....[9]....
        /*00a4*/ 	.word	0x00000bf0


	//   ....[10]....
        /*00a8*/ 	.word	0x00003100


	//   ....[11]....
        /*00ac*/ 	.word	0x00003190


	//   ....[12]....
        /*00b0*/ 	.word	0x00003200


	//   ....[13]....
        /*00b4*/ 	.word	0x00003260


	//   ....[14]....
        /*00b8*/ 	.word	0x000032d0


	//   ....[15]....
        /*00bc*/ 	.word	0x00003330


	//   ....[16]....
        /*00c0*/ 	.word	0x000033a0


	//   ....[17]....
        /*00c4*/ 	.word	0x00003400


	//   ....[18]....
        /*00c8*/ 	.word	0x00003470


	//   ....[19]....
        /*00cc*/ 	.word	0x000034d0


	//----- nvinfo : EIATTR_VRC_CTA_INIT_COUNT
	.align		4
.L_2167:
        /*00d0*/ 	.byte	0x02, 0x4a
	.zero		1
	.zero		1


	//----- nvinfo : EIATTR_EXIT_INSTR_OFFSETS
	.align		4
        /*00d4*/ 	.byte	0x04, 0x1c
        /*00d6*/ 	.short	(.L_2169 - .L_2168)


	//   ....[0]....
.L_2168:
        /*00d8*/ 	.word	0x00003060


	//   ....[1]....
        /*00dc*/ 	.word	0x00003090


	//----- nvinfo : EIATTR_MAX_THREADS
	.align		4
.L_2169:
        /*00e0*/ 	.byte	0x04, 0x05
        /*00e2*/ 	.short	(.L_2171 - .L_2170)
.L_2170:
        /*00e4*/ 	.word	0x00000080
        /*00e8*/ 	.word	0x00000001
        /*00ec*/ 	.word	0x00000001


	//----- nvinfo : EIATTR_CRS_STACK_SIZE
	.align		4
.L_2171:
        /*00f0*/ 	.byte	0x04, 0x1e
        /*00f2*/ 	.short	(.L_2173 - .L_2172)
.L_2172:
        /*00f4*/ 	.word	0x00000000


	//----- nvinfo : EIATTR_CBANK_PARAM_SIZE
	.align		4
.L_2173:
        /*00f8*/ 	.byte	0x03, 0x19
        /*00fa*/ 	.short	0x0128


	//----- nvinfo : EIATTR_PARAM_CBANK
	.align		4
        /*00fc*/ 	.byte	0x04, 0x0a
        /*00fe*/ 	.short	(.L_2175 - .L_2174)
	.align		4
.L_2174:
        /*0100*/ 	.word	index@(.nv.constant0._ZN10layer_norm31ln_parallel_residual_bwd_kernelINS_13Kernel_traitsI6__halfS2_fS2_fjLj256ELj1ELj4ELj1ELj16ENS_18Kernel_traits_baseILj256ES2_S2_fS2_fjLj128EEEEELb1ELb1ELb0EEEvNS_9BwdParamsE)
        /*0104*/ 	.short	0x0380
        /*0106*/ 	.short	0x0128


	//----- nvinfo : EIATTR_SW_WAR
	.align		4
.L_2175:
        /*0108*/ 	.byte	0x04, 0x36
        /*010a*/ 	.short	(.L_2177 - .L_2176)
.L_2176:
        /*010c*/ 	.word	0x00000008
.L_2177:


//--------------------- .nv.info._ZN10layer_norm22ln_bwd_finalize_kernelINS_22Kernel_traits_finalizeILj256E6__halfS2_fS2_fjLb0ELj1024ELj4ENS_18Kernel_traits_baseILj256ES2_S2_fS2_fjLj1024EEEEELb0ELb1EEEvNS_9BwdParamsE --------------------------
	.section	.nv.info._ZN10layer_norm22ln_bwd_finalize_kernelINS_22Kernel_traits_finalizeILj256E6__halfS2_fS2_fjLb0ELj1024ELj4ENS_18Kernel_traits_baseILj256ES2_S2_fS2_fjLj1024EEEEELb0ELb1EEEvNS_9BwdParamsE,"",@"SHT_CUDA_INFO"
	.sectionflags	@""
	.align	4


	//----- nvinfo : EIATTR_CUDA_API_VERSION
	.align		4
        /*0000*/ 	.byte	0x04, 0x37
        /*0002*/ 	.short	(.L_2179 - .L_2178)
.L_2178:
        /*0004*/ 	.word	0x00000082


	//----- nvinfo : EIATTR_KPARAM_INFO
	.align		4
.L_2179:
        /*0008*/ 	.byte	0x04, 0x17
        /*000a*/ 	.short	(.L_2181 - .L_2180)
.L_2180:
        /*000c*/ 	.word	0x00000000
        /*0010*/ 	.short	0x0000
        /*0012*/ 	.short	0x0000
        /*0014*/ 	.byte	0x00, 0xf0, 0xa1, 0x04


	//----- nvinfo : EIATTR_SPARSE_MMA_MASK
	.align		4
.L_2181:
        /*0018*/ 	.byte	0x03, 0x50
        /*001a*/ 	.short	0x0000


	//----- nvinfo : EIATTR_MAXREG_COUNT
	.align		4
        /*001c*/ 	.byte	0x03, 0x1b
        /*001e*/ 	.short	0x0040


	//----- nvinfo : EIATTR_NUM_BARRIERS
	.align		4
        /*0020*/ 	.byte	0x02, 0x4c
        /*0022*/ 	.byte	0x01
	.zero		1


	//----- nvinfo : EIATTR_MERCURY_ISA_VERSION
	.align		4
        /*0024*/ 	.byte	0x03, 0x5f
        /*0026*/ 	.short	0x0101


	//----- nvinfo : EIATTR_COOP_GROUP_MASK_REGIDS
	.align		4
        /*0028*/ 	.byte	0x04, 0x29
        /*002a*/ 	.short	(.L_2183 - .L_2182)


	//   ....[0]....
.L_2182:
        /*002c*/ 	.word	0xffffffff


	//   ....[1]....
        /*0030*/ 	.word	0xffffffff


	//   ....[2]....
        /*0034*/ 	.word	0xffffffff


	//   ....[3]....
        /*0038*/ 	.word	0xffffffff


	//   ....[4]....
        /*003c*/ 	.word	0xffffffff


	//   ....[5]....
        /*0040*/ 	.word	0xffffffff


	//   ....[6]....
        /*0044*/ 	.word	0xffffffff


	//   ....[7]....
        /*0048*/ 	.word	0xffffffff


	//   ....[8]....
        /*004c*/ 	.word	0xffffffff


	//   ....[9]....
        /*0050*/ 	.word	0xffffffff


	//----- nvinfo : EIATTR_COOP_GROUP_INSTR_OFFSETS
	.align		4
.L_2183:
        /*0054*/ 	.byte	0x04, 0x28
        /*0056*/ 	.short	(.L_2185 - .L_2184)


	//   ....[0]....
.L_2184:
        /*0058*/ 	.word	0x00001560


	//   ....[1]....
        /*005c*/ 	.word	0x00001570


	//   ....[2]....
        /*0060*/ 	.word	0x000015a0


	//   ....[3]....
        /*0064*/ 	.word	0x000015b0


	//   ....[4]....
        /*0068*/ 	.word	0x000015e0


	//   ....[5]....
        /*006c*/ 	.word	0x000015f0


	//   ....[6]....
        /*0070*/ 	.word	0x00001620


	//   ....[7]....
        /*0074*/ 	.word	0x00001640


	//   ....[8]....
        /*0078*/ 	.word	0x00001670


	//   ....[9]....
        /*007c*/ 	.word	0x00001680


	//----- nvinfo : EIATTR_VRC_CTA_INIT_COUNT
	.align		4
.L_2185:
        /*0080*/ 	.byte	0x02, 0x4a
	.zero		1
	.zero		1


	//----- nvinfo : EIATTR_EXIT_INSTR_OFFSETS
	.align		4
        /*0084*/ 	.byte	0x04, 0x1c
        /*0086*/ 	.short	(.L_2187 - .L_2186)


	//   ....[0]....
.L_2186:
        /*0088*/ 	.word	0x00000060


	//   ....[1]....
        /*008c*/ 	.word	0x000016e0


	//   ....[2]....
        /*0090*/ 	.word	0x000017d0


	//----- nvinfo : EIATTR_MAX_THREADS
	.align		4
.L_2187:
        /*0094*/ 	.byte	0x04, 0x05
        /*0096*/ 	.short	(.L_2189 - .L_2188)
.L_2188:
        /*0098*/ 	.word	0x00000400
        /*009c*/ 	.word	0x00000001
        /*00a0*/ 	.word	0x00000001


	//----- nvinfo : EIATTR_CRS_STACK_SIZE
	.align		4
.L_2189:
        /*00a4*/ 	.byte	0x04, 0x1e
        /*00a6*/ 	.short	(.L_2191 - .L_2190)
.L_2190:
        /*00a8*/ 	.word	0x00000000


	//----- nvinfo : EIATTR_CBANK_PARAM_SIZE
	.align		4
.L_2191:
        /*00ac*/ 	.byte	0x03, 0x19
        /*00ae*/ 	.short	0x0128


	//----- nvinfo : EIATTR_PARAM_CBANK
	.align		4
        /*00b0*/ 	.byte	0x04, 0x0a
        /*00b2*/ 	.short	(.L_2193 - .L_2192)
	.align		4
.L_2192:
        /*00b4*/ 	.word	index@(.nv.constant0._ZN10layer_norm22ln_bwd_finalize_kernelINS_22Kernel_traits_finalizeILj256E6__halfS2_fS2_fjLb0ELj1024ELj4ENS_18Kernel_traits_baseILj256ES2_S2_fS2_fjLj1024EEEEELb0ELb1EEEvNS_9BwdParamsE)
        /*00b8*/ 	.short	0x0380
        /*00ba*/ 	.short	0x0128


	//----- nvinfo : EIATTR_SW_WAR
	.align		4
.L_2193:
        /*00bc*/ 	.byte	0x04, 0x36
        /*00be*/ 	.short	(.L_2195 - .L_2194)
.L_2194:
        /*00c0*/ 	.word	0x00000008
.L_2195:


//--------------------- .nv.info._ZN10layer_norm40ln_parallel_residual_bwd_finalize_kernelINS_22Kernel_traits_finalizeILj256E6__halfS2_fS2_fjLb0ELj1024ELj4ENS_18Kernel_traits_baseILj256ES2_S2_fS2_fjLj1024EEEEELb1EEEvNS_9BwdParamsE --------------------------
	.section	.nv.info._ZN10layer_norm40ln_parallel_residual_bwd_finalize_kernelINS_22Kernel_traits_finalizeILj256E6__halfS2_fS2_fjLb0ELj1024ELj4ENS_18Kernel_traits_baseILj256ES2_S2_fS2_fjLj1024EEEEELb1EEEvNS_9BwdParamsE,"",@"SHT_CUDA_INFO"
	.sectionflags	@""
	.align	4


	//----- nvinfo : EIATTR_CUDA_API_VERSION
	.align		4
        /*0000*/ 	.byte	0x04, 0x37
        /*0002*/ 	.short	(.L_2197 - .L_2196)
.L_2196:
        /*0004*/ 	.word	0x00000082


	//----- nvinfo : EIATTR_KPARAM_INFO
	.align		4
.L_2197:
        /*0008*/ 	.byte	0x04, 0x17
        /*000a*/ 	.short	(.L_2199 - .L_2198)
.L_2198:
        /*000c*/ 	.word	0x00000000
        /*0010*/ 	.short	0x0000
        /*0012*/ 	.short	0x0000
        /*0014*/ 	.byte	0x00, 0xf0, 0xa1, 0x04


	//----- nvinfo : EIATTR_SPARSE_MMA_MASK
	.align		4
.L_2199:
        /*0018*/ 	.byte	0x03, 0x50
        /*001a*/ 	.short	0x0000


	//----- nvinfo : EIATTR_MAXREG_COUNT
	.align		4
        /*001c*/ 	.byte	0x03, 0x1b
        /*001e*/ 	.short	0x0040


	//----- nvinfo : EIATTR_NUM_BARRIERS
	.align		4
        /*0020*/ 	.byte	0x02, 0x4c
        /*0022*/ 	.byte	0x01
	.zero		1


	//----- nvinfo : EIATTR_MERCURY_ISA_VERSION
	.align		4
        /*0024*/ 	.byte	0x03, 0x5f
        /*0026*/ 	.short	0x0101


	//----- nvinfo : EIATTR_COOP_GROUP_MASK_REGIDS
	.align		4
        /*0028*/ 	.byte	0x04, 0x29
        /*002a*/ 	.short	(.L_2201 - .L_2200)


	//   ....[0]....
.L_2200:
        /*002c*/ 	.word	0xffffffff


	//   ....[1]....
        /*0030*/ 	.word	0xffffffff


	//   ....[2]....
        /*0034*/ 	.word	0xffffffff


	//   ....[3]....
        /*0038*/ 	.word	0xffffffff


	//   ....[4]....
        /*003c*/ 	.word	0xffffffff


	//   ....[5]....
        /*0040*/ 	.word	0xffffffff


	//   ....[6]....
        /*0044*/ 	.word	0xffffffff


	//   ....[7]....
        /*0048*/ 	.word	0xffffffff


	//   ....[8]....
        /*004c*/ 	.word	0xffffffff


	//   ....[9]....
        /*0050*/ 	.word	0xffffffff


	//   ....[10]....
        /*0054*/ 	.word	0xffffffff


	//   ....[11]....
        /*0058*/ 	.word	0xffffffff


	//   ....[12]....
        /*005c*/ 	.word	0xffffffff


	//   ....[13]....
        /*0060*/ 	.word	0xffffffff


	//   ....[14]....
        /*0064*/ 	.word	0xffffffff


	//   ....[15]....
        /*0068*/ 	.word	0xffffffff


	//   ....[16]....
        /*006c*/ 	.word	0xffffffff


	//   ....[17]....
        /*0070*/ 	.word	0xffffffff


	//   ....[18]....
        /*0074*/ 	.word	0xffffffff


	//   ....[19]....
        /*0078*/ 	.word	0xffffffff


	//----- nvinfo : EIATTR_COOP_GROUP_INSTR_OFFSETS
	.align		4
.L_2201:
        /*007c*/ 	.byte	0x04, 0x28
        /*007e*/ 	.short	(.L_2203 - .L_2202)


	//   ....[0]....
.L_2202:
        /*0080*/ 	.word	0x000013e0


	//   ....[1]....
        /*0084*/ 	.word	0x000013f0


	//   ....[2]....
        /*0088*/ 	.word	0x00001400


	//   ....[3]....
        /*008c*/ 	.word	0x00001410


	//   ....[4]....
        /*0090*/ 	.word	0x00001450


	//   ....[5]....
        /*0094*/ 	.word	0x00001470


	//   ....[6]....
        /*0098*/ 	.word	0x00001480


	//   ....[7]....
        /*009c*/ 	.word	0x00001490


	//   ....[8]....
        /*00a0*/ 	.word	0x000014d0


	//   ....[9]....
        /*00a4*/ 	.word	0x000014f0


	//   ....[10]....
        /*00a8*/ 	.word	0x00001500


	//   ....[11]....
        /*00ac*/ 	.word	0x00001510


	//   ....[12]....
        /*00b0*/ 	.word	0x00001540


	//   ....[13]....
        /*00b4*/ 	.word	0x00001560


	//   ....[14]....
        /*00b8*/ 	.word	0x00001580


	//   ....[15]....
        /*00bc*/ 	.word	0x00001590


	//   ....[16]....
        /*00c0*/ 	.word	0x000015c0


	//   ....[17]....
        /*00c4*/ 	.word	0x000015e0


	//   ....[18]....
        /*00c8*/ 	.word	0x00001600


	//   ....[19]....
        /*00cc*/ 	.word	0x00001610


	//----- nvinfo : EIATTR_VRC_CTA_INIT_COUNT
	.align		4
.L_2203:
        /*00d0*/ 	.byte	0x02, 0x4a
	.zero		1
	.zero		1


	//----- nvinfo : EIATTR_EXIT_INSTR_OFFSETS
	.align		4
        /*00d4*/ 	.byte	0x04, 0x1c
        /*00d6*/ 	.short	(.L_2205 - .L_2204)


	//   ....[0]....
.L_2204:
        /*00d8*/ 	.word	0x00000060


	//   ....[1]....
        /*00dc*/ 	.word	0x000016b0


	//   ....[2]....
        /*00e0*/ 	.word	0x00001840


	//----- nvinfo : EIATTR_MAX_THREADS
	.align		4
.L_2205:
        /*00e4*/ 	.byte	0x04, 0x05
        /*00e6*/ 	.short	(.L_2207 - .L_2206)
.L_2206:
        /*00e8*/ 	.word	0x00000400
        /*00ec*/ 	.word	0x00000001
        /*00f0*/ 	.word	0x00000001


	//----- nvinfo : EIATTR_CRS_STACK_SIZE
	.align		4
.L_2207:
        /*00f4*/ 	.byte	0x04, 0x1e
        /*00f6*/ 	.short	(.L_2209 - .L_2208)
.L_2208:
        /*00f8*/ 	.word	0x00000000


	//----- nvinfo : EIATTR_CBANK_PARAM_SIZE
	.align		4
.L_2209:
        /*00fc*/ 	.byte	0x03, 0x19
        /*00fe*/ 	.short	0x0128


	//----- nvinfo : EIATTR_PARAM_CBANK
	.align		4
        /*0100*/ 	.byte	0x04, 0x0a
        /*0102*/ 	.short	(.L_2211 - .L_2210)
	.align		4
.L_2210:
        /*0104*/ 	.word	index@(.nv.constant0._ZN10layer_norm40ln_parallel_residual_bwd_finalize_kernelINS_22Kernel_traits_finalizeILj256E6__halfS2_fS2_fjLb0ELj1024ELj4ENS_18Kernel_traits_baseILj256ES2_S2_fS2_fjLj1024EEEEELb1EEEvNS_9BwdParamsE)
        /*0108*/ 	.short	0x0380
        /*010a*/ 	.short	0x0128


	//----- nvinfo : EIATTR_SW_WAR
	.align		4
.L_2211:
        /*010c*/ 	.byte	0x04, 0x36
        /*010e*/ 	.short	(.L_2213 - .L_2212)
.L_2212:
        /*0110*/ 	.word	0x00000008
.L_2213:


//--------------------- .nv.info._ZN10layer_norm31ln_parallel_residual_bwd_kernelINS_13Kernel_traitsI6__halfS2_fS2_fjLj256ELj1ELj4ELj1ELj16ENS_18Kernel_traits_baseILj256ES2_S2_fS2_fjLj128EEEEELb1ELb1ELb1EEEvNS_9BwdParamsE --------------------------
	.section	.nv.info._ZN10layer_norm31ln_parallel_residual_bwd_kernelINS_13Kernel_traitsI6__halfS2_fS2_fjLj256ELj1ELj4ELj1ELj16ENS_18Kernel_traits_baseILj256ES2_S2_fS2_fjLj128EEEEELb1ELb1ELb1EEEvNS_9BwdParamsE,"",@"SHT_CUDA_INFO"
	.sectionflags	@""
	.align	4


	//----- nvinfo : EIATTR_CUDA_API_VERSION
	.align		4
        /*0000*/ 	.byte	0x04, 0x37
        /*0002*/ 	.short	(.L_2215 - .L_2214)
.L_2214:
        /*0004*/ 	.word	0x00000082


	//----- nvinfo : EIATTR_KPARAM_INFO
	.align		4
.L_2215:
        /*0008*/ 	.byte	0x04, 0x17
        /*000a*/ 	.short	(.L_2217 - .L_2216)
.L_2216:
        /*000c*/ 	.word	0x00000000
        /*0010*/ 	.short	0x0000
        /*0012*/ 	.short	0x0000
        /*0014*/ 	.byte	0x00, 0xf0, 0xa1, 0x04


	//----- nvinfo : EIATTR_SPARSE_MMA_MASK
	.align		4
.L_2217:
        /*0018*/ 	.byte	0x03, 0x50
        /*001a*/ 	.short	0x0000


	//----- nvinfo : EIATTR_MAXREG_COUNT
	.align		4
        /*001c*/ 	.byte	0x03, 0x1b
        /*001e*/ 	.short	0x00ff


	//----- nvinfo : EIATTR_NUM_BARRIERS
	.align		4
        /*0020*/ 	.byte	0x02, 0x4c
        /*0022*/ 	.byte	0x01
	.zero		1


	//----- nvinfo : EIATTR_MERCURY_ISA_VERSION
	.align		4
        /*0024*/ 	.byte	0x03, 0x5f
        /*0026*/ 	.short	0x0101


	//----- nvinfo : EIATTR_COOP_GROUP_MASK_REGIDS
	.align		4
        /*0028*/ 	.byte	0x04, 0x29
        /*002a*/ 	.short	(.L_2219 - .L_2218)


	//   ....[0]....
.L_2218:
        /*002c*/ 	.word	0xffffffff


	//   ....[1]....
        /*0030*/ 	.word	0xffffffff


	//   ....[2]....
        /*0034*/ 	.word	0xffffffff


	//   ....[3]....
        /*0038*/ 	.word	0xffffffff


	//   ....[4]....
        /*003c*/ 	.word	0xffffffff


	//   ....[5]....
        /*0040*/ 	.word	0xffffffff


	//   ....[6]....
        /*0044*/ 	.word	0xffffffff


	//   ....[7]....
        /*0048*/ 	.word	0xffffffff


	//   ....[8]....
        /*004c*/ 	.word	0xffffffff


	//   ....[9]....
        /*0050*/ 	.word	0xffffffff


	//   ....[10]....
        /*0054*/ 	.word	0x05000055


	//   ....[11]....
        /*0058*/ 	.word	0x05000055


	//   ....[12]....
        /*005c*/ 	.word	0x05000055


	//   ....[13]....
        /*0060*/ 	.word	0x05000055


	//   ....[14]....
        /*0064*/ 	.word	0x05000055


	//   ....[15]....
        /*0068*/ 	.word	0x05000055


	//   ....[16]....
        /*006c*/ 	.word	0x05000055


	//   ....[17]....
        /*0070*/ 	.word	0x05000055


	//   ....[18]....
        /*0074*/ 	.word	0x05000055


	//   ....[19]....
        /*0078*/ 	.word	0x05000055


	//----- nvinfo : EIATTR_COOP_GROUP_INSTR_OFFSETS
	.align		4
.L_2219:
        /*007c*/ 	.byte	0x04, 0x28
        /*007e*/ 	.short	(.L_2221 - .L_2220)


	//   ....[0]....
.L_2220:
        /*0080*/ 	.word	0x00000ac0


	//   ....[1]....
        /*0084*/ 	.word	0x00000ad0


	//   ....[2]....
        /*0088*/ 	.word	0x00000b00


	//   ....[3]....
        /*008c*/ 	.word	0x00000b10


	//   ....[4]....
        /*0090*/ 	.word	0x00000b40


	//   ....[5]....
        /*0094*/ 	.word	0x00000b50


	//   ....[6]....
        /*0098*/ 	.word	0x00000b80


	//   ....[7]....
        /*009c*/ 	.word	0x00000b90


	//   ....[8]....
        /*00a0*/ 	.word	0x00000bc0


	//   ....[9]....
        /*00a4*/ 	.word	0x00000bd0


	//   ....[10]....
        /*00a8*/ 	.word	0x00003050


	//   ....[11]....
        /*00ac*/ 	.word	0x000030e0


	//   ....[12]....
        /*00b0*/ 	.word	0x00003140


	//   ....[13]....
        /*00b4*/ 	.word	0x000031a0


	//   ....[14]....
        /*00b8*/ 	.word	0x00003200


	//   ....[15]....
        /*00bc*/ 	.word	0x00003260


	//   ....[16]....
        /*00c0*/ 	.word	0x000032c0


	//   ....[17]....
        /*00c4*/ 	.word	0x00003320


	//   ....[18]....
        /*00c8*/ 	.word	0x00003380


	//   ....[19]....
        /*00cc*/ 	.word	0x000033e0


	//----- nvinfo : EIATTR_VRC_CTA_INIT_COUNT
	.align		4
.L_2221:
        /*00d0*/ 	.byte	0x02, 0x4a
	.zero		1
	.zero		1


	//----- nvinfo : EIATTR_EXIT_INSTR_OFFSETS
	.align		4
        /*00d4*/ 	.byte	0x04, 0x1c
        /*00d6*/ 	.short	(.L_2223 - .L_2222)


	//   ....[0]....
.L_2222:
        /*00d8*/ 	.word	0x00002ff0


	//----- nvinfo : EIATTR_MAX_THREADS
	.align		4
.L_2223:
        /*00dc*/ 	.byte	0x04, 0x05
        /*00de*/ 	.short	(.L_2225 - .L_2224)
.L_2224:
        /*00e0*/ 	.word	0x00000080
        /*00e4*/ 	.word	0x00000001
        /*00e8*/ 	.word	0x00000001


	//----- nvinfo : EIATTR_CRS_STACK_SIZE
	.align		4
.L_2225:
        /*00ec*/ 	.byte	0x04, 0x1e
        /*00ee*/ 	.short	(.L_2227 - .L_2226)
.L_2226:
        /*00f0*/ 	.word	0x00000000


	//----- nvinfo : EIATTR_CBANK_PARAM_SIZE
	.align		4
.L_2227:
        /*00f4*/ 	.byte	0x03, 0x19
        /*00f6*/ 	.short	0x0128


	//----- nvinfo : EIATTR_PARAM_CBANK
	.align		4
        /*00f8*/ 	.byte	0x04, 0x0a
        /*00fa*/ 	.short	(.L_2229 - .L_2228)
	.align		4
.L_2228:
        /*00fc*/ 	.word	index@(.nv.constant0._ZN10layer_norm31ln_parallel_residual_bwd_kernelINS_13Kernel_traitsI6__halfS2_fS2_fjLj256ELj1ELj4ELj1ELj16ENS_18Kernel_traits_baseILj256ES2_S2_fS2_fjLj128EEEEELb1ELb1ELb1EEEvNS_9BwdParamsE)
        /*0100*/ 	.short	0x0380
        /*0102*/ 	.short	0x0128


	//----- nvinfo : EIATTR_SW_WAR
	.align		4
.L_2229:
        /*0104*/ 	.byte	0x04, 0x36
        /*0106*/ 	.short	(.L_2231 - .L_2230)
.L_2230:
        /*0108*/ 	.word	0x00000008
.L_2231:


//--------------------- .nv.info._ZN10layer_norm31ln_parallel_residual_bwd_kernelINS_13Kernel_traitsIf6__halffS2_fjLj256ELj1ELj4ELj1ELj16ENS_18Kernel_traits_baseILj256EfS2_fS2_fjLj128EEEEELb0ELb0ELb0EEEvNS_9BwdParamsE --------------------------
	.section	.nv.info._ZN10layer_norm31ln_parallel_residual_bwd_kernelINS_13Kernel_traitsIf6__halffS2_fjLj256ELj1ELj4ELj1ELj16ENS_18Kernel_traits_baseILj256EfS2_fS2_fjLj128EEEEELb0ELb0ELb0EEEvNS_9BwdParamsE,"",@"SHT_CUDA_INFO"
	.sectionflags	@""
	.align	4


	//----- nvinfo : EIATTR_CUDA_API_VERSION
	.align		4
        /*0000*/ 	.byte	0x04, 0x37
        /*0002*/ 	.short	(.L_2233 - .L_2232)
.L_2232:
        /*0004*/ 	.word	0x00000082


	//----- nvinfo : EIATTR_KPARAM_INFO
	.align		4
.L_2233:
        /*0008*/ 	.byte	0x04, 0x17
        /*000a*/ 	.short	(.L_2235 - .L_2234)
.L_2234:
        /*000c*/ 	.word	0x00000000
        /*0010*/ 	.short	0x0000
        /*0012*/ 	.short	0x0000
        /*0014*/ 	.byte	0x00, 0xf0, 0xa1, 0x04


	//----- nvinfo : EIATTR_SPARSE_MMA_MASK
	.align		4
.L_2235:
        /*0018*/ 	.byte	0x03, 0x50
        /*001a*/ 	.short	0x0000


	//----- nvinfo : EIATTR_MAXREG_COUNT
	.align		4
        /*001c*/ 	.byte	0x03, 0x1b
        /*001e*/ 	.short	0x00ff


	//----- nvinfo : EIATTR_NUM_BARRIERS
	.align		4
        /*0020*/ 	.byte	0x02, 0x4c
        /*0022*/ 	.byte	0x01
	.zero		1


	//----- nvinfo : EIATTR_MERCURY_ISA_VERSION
	.align		4
        /*0024*/ 	.byte	0x03, 0x5f
        /*0026*/ 	.short	0x0101


	//----- nvinfo : EIATTR_COOP_GROUP_MASK_REGIDS
	.align		4
        /*0028*/ 	.byte	0x04, 0x29
        /*002a*/ 	.short	(.L_2237 - .L_2236)


	//   ....[0]....
.L_2236:
        /*002c*/ 	.word	0xffffffff


	//   ....[1]....
        /*0030*/ 	.word	0xffffffff


	//   ....[2]....
        /*0034*/ 	.word	0xffffffff


	//   ....[3]....
        /*0038*/ 	.word	0xffffffff


	//   ....[4]....
        /*003c*/ 	.word	0xffffffff


	//   ....[5]....
        /*0040*/ 	.word	0xffffffff


	//   ....[6]....
        /*0044*/ 	.word	0xffffffff


	//   ....[7]....
        /*0048*/ 	.word	0xffffffff


	//   ....[8]....
        /*004c*/ 	.word	0xffffffff


	//   ....[9]....
        /*0050*/ 	.word	0xffffffff


	//   ....[10]....
        /*0054*/ 	.word	0x05000063


	//   ....[11]....
        /*0058*/ 	.word	0x05000063


	//   ....[12]....
        /*005c*/ 	.word	0x05000063


	//   ....[13]....
        /*0060*/ 	.word	0x05000063


	//   ....[14]....
        /*0064*/ 	.word	0x05000063


	//   ....[15]....
        /*0068*/ 	.word	0x05000063


	//   ....[16]....
        /*006c*/ 	.word	0x05000063


	//   ....[17]....
        /*0070*/ 	.word	0x05000063


	//   ....[18]....
        /*0074*/ 	.word	0x05000063


	//   ....[19]....
        /*0078*/ 	.word	0x05000063


	//----- nvinfo : EIATTR_COOP_GROUP_INSTR_OFFSETS
	.align		4
.L_2237:
        /*007c*/ 	.byte	0x04, 0x28
        /*007e*/ 	.short	(.L_2239 - .L_2238)


	//   ....[0]....
.L_2238:
        /*0080*/ 	.word	0x00000b70


	//   ....[1]....
        /*0084*/ 	.word	0x00000b80


	//   ....[2]....
        /*0088*/ 	.word	0x00000bb0


	//   ....[3]....
        /*008c*/ 	.word	0x00000bc0


	//   ....[4]....
        /*0090*/ 	.word	0x00000bf0


	//   ....[5]....
        /*0094*/ 	.word	0x00000c00


	//   ....[6]....
        /*0098*/ 	.word	0x00000c30


	//   ....[7]....
        /*009c*/ 	.word	0x00000c40


	//   ....[8]....
        /*00a0*/ 	.word	0x00000c70


	//   ....[9]....
        /*00a4*/ 	.word	0x00000c80


	//   ....[10]....
        /*00a8*/ 	.word	0x000028a0


	//   ....[11]....
        /*00ac*/ 	.word	0x00002930


	//   ....[12]....
        /*00b0*/ 	.word	0x000029a0


	//   ....[13]....
        /*00b4*/ 	.word	0x00002a00


	//   ....[14]....
        /*00b8*/ 	.word	0x00002a70


	//   ....[15]....
        /*00bc*/ 	.word	0x00002ad0


	//   ....[16]....
        /*00c0*/ 	.word	0x00002b40


	//   ....[17]....
        /*00c4*/ 	.word	0x00002ba0


	//   ....[18]....
        /*00c8*/ 	.word	0x00002c10


	//   ....[19]....
        /*00cc*/ 	.word	0x00002c70


	//----- nvinfo : EIATTR_VRC_CTA_INIT_COUNT
	.align		4
.L_2239:
        /*00d0*/ 	.byte	0x02, 0x4a
	.zero		1
	.zero		1


	//----- nvinfo : EIATTR_EXIT_INSTR_OFFSETS
	.align		4
        /*00d4*/ 	.byte	0x04, 0x1c
        /*00d6*/ 	.short	(.L_2241 - .L_2240)


	//   ....[0]....
.L_2240:
        /*00d8*/ 	.word	0x00002770


	//   ....[1]....
        /*00dc*/ 	.word	0x00002830


	//----- nvinfo : EIATTR_MAX_THREADS
	.align		4
.L_2241:
        /*00e0*/ 	.byte	0x04, 0x05
        /*00e2*/ 	.short	(.L_2243 - .L_2242)
.L_2242:
        /*00e4*/ 	.word	0x00000080
        /*00e8*/ 	.word	0x00000001
        /*00ec*/ 	.word	0x00000001


	//----- nvinfo : EIATTR_CRS_STACK_SIZE
	.align		4
.L_2243:
        /*00f0*/ 	.byte	0x04, 0x1e
        /*00f2*/ 	.short	(.L_2245 - .L_2244)
.L_2244:
        /*00f4*/ 	.word	0x00000000


	//----- nvinfo : EIATTR_CBANK_PARAM_SIZE
	.align		4
.L_2245:
        /*00f8*/ 	.byte	0x03, 0x19
        /*00fa*/ 	.short	0x0128


	//----- nvinfo : EIATTR_PARAM_CBANK
	.align		4
        /*00fc*/ 	.byte	0x04, 0x0a
        /*00fe*/ 	.short	(.L_2247 - .L_2246)
	.align		4
.L_2246:
        /*0100*/ 	.word	index@(.nv.constant0._ZN10layer_norm31ln_parallel_residual_bwd_kernelINS_13Kernel_traitsIf6__halffS2_fjLj256ELj1ELj4ELj1ELj16ENS_18Kernel_traits_baseILj256EfS2_fS2_fjLj128EEEEELb0ELb0ELb0EEEvNS_9BwdParamsE)
        /*0104*/ 	.short	0x0380
        /*0106*/ 	.short	0x0128


	//----- nvinfo : EIATTR_SW_WAR
	.align		4
.L_2247:
        /*0108*/ 	.byte	0x04, 0x36
        /*010a*/ 	.short	(.L_2249 - .L_2248)
.L_2248:
        /*010c*/ 	.word	0x00000008
.L_2249:


//--------------------- .nv.info._ZN10layer_norm31ln_parallel_residual_bwd_kernelINS_13Kernel_traitsIf6__halffS2_fjLj256ELj1ELj4ELj1ELj16ENS_18Kernel_traits_baseILj256EfS2_fS2_fjLj128EEEEELb0ELb0ELb1EEEvNS_9BwdParamsE --------------------------
	.section	.nv.info._ZN10layer_norm31ln_parallel_residual_bwd_kernelINS_13Kernel_traitsIf6__halffS2_fjLj256ELj1ELj4ELj1ELj16ENS_18Kernel_traits_baseILj256EfS2_fS2_fjLj128EEEEELb0ELb0ELb1EEEvNS_9BwdParamsE,"",@"SHT_CUDA_INFO"
	.sectionflags	@""
	.align	4


	//----- nvinfo : EIATTR_CUDA_API_VERSION
	.align		4
        /*0000*/ 	.byte	0x04, 0x37
        /*0002*/ 	.short	(.L_2251 - .L_2250)
.L_2250:
        /*0004*/ 	.word	0x00000082


	//----- nvinfo : EIATTR_KPARAM_INFO
	.align		4
.L_2251:
        /*0008*/ 	.byte	0x04, 0x17
        /*000a*/ 	.short	(.L_2253 - .L_2252)
.L_2252:
        /*000c*/ 	.word	0x00000000
        /*0010*/ 	.short	0x0000
        /*0012*/ 	.short	0x0000
        /*0014*/ 	.byte	0x00, 0xf0, 0xa1, 0x04


	//----- nvinfo : EIATTR_SPARSE_MMA_MASK
	.align		4
.L_2253:
        /*0018*/ 	.byte	0x03, 0x50
        /*001a*/ 	.short	0x0000


	//----- nvinfo : EIATTR_MAXREG_COUNT
	.align		4
        /*001c*/ 	.byte	0x03, 0x1b
        /*001e*/ 	.short	0x00ff


	//----- nvinfo : EIATTR_NUM_BARRIERS
	.align		4
        /*0020*/ 	.byte	0x02, 0x4c
        /*0022*/ 	.byte	0x01
	.zero		1


	//----- nvinfo : EIATTR_MERCURY_ISA_VERSION
	.align		4
        /*0024*/ 	.byte	0x03, 0x5f
        /*0026*/ 	.short	0x0101


	//----- nvinfo : EIATTR_COOP_GROUP_MASK_REGIDS
	.align		4
        /*0028*/ 	.byte	0x04, 0x29
        /*002a*/ 	.short	(.L_2255 - .L_2254)


	//   ....[0]....
.L_2254:
        /*002c*/ 	.word	0xffffffff


	//   ....[1]....
        /*0030*/ 	.word	0xffffffff


	//   ....[2]....
        /*0034*/ 	.word	0xffffffff


	//   ....[3]....
        /*0038*/ 	.word	0xffffffff


	//   ....[4]....
        /*003c*/ 	.word	0xffffffff


	//   ....[5]....
        /*0040*/ 	.word	0xffffffff


	//   ....[6]....
        /*0044*/ 	.word	0xffffffff


	//   ....[7]....
        /*0048*/ 	.word	0xffffffff


	//   ....[8]....
        /*004c*/ 	.word	0xffffffff


	//   ....[9]....
        /*0050*/ 	.word	0xffffffff


	//   ....[10]....
        /*0054*/ 	.word	0x05000062


	//   ....[11]....
        /*0058*/ 	.word	0x05000062


	//   ....[12]....
        /*005c*/ 	.word	0x05000062


	//   ....[13]....
        /*0060*/ 	.word	0x05000062


	//   ....[14]....
        /*0064*/ 	.word	0x05000062


	//   ....[15]....
        /*0068*/ 	.word	0x05000062


	//   ....[16]....
        /*006c*/ 	.word	0x05000062


	//   ....[17]....
        /*0070*/ 	.word	0x05000062


	//   ....[18]....
        /*0074*/ 	.word	0x05000062


	//   ....[19]....
        /*0078*/ 	.word	0x05000062


	//----- nvinfo : EIATTR_COOP_GROUP_INSTR_OFFSETS
	.align		4
.L_2255:
        /*007c*/ 	.byte	0x04, 0x28
        /*007e*/ 	.short	(.L_2257 - .L_2256)


	//   ....[0]....
.L_2256:
        /*0080*/ 	.word	0x00000bd0


	//   ....[1]....
        /*0084*/ 	.word	0x00000be0


	//   ....[2]....
        /*0088*/ 	.word	0x00000c10


	//   ....[3]....
        /*008c*/ 	.word	0x00000c20


	//   ....[4]....
        /*0090*/ 	.word	0x00000c60


	//   ....[5]....
        /*0094*/ 	.word	0x00000c70


	//   ....[6]....
        /*0098*/ 	.word	0x00000ca0


	//   ....[7]....
        /*009c*/ 	.word	0x00000cb0


	//   ....[8]....
        /*00a0*/ 	.word	0x00000ce0


	//   ....[9]....
        /*00a4*/ 	.word	0x00000d00


	//   ....[10]....
        /*00a8*/ 	.word	0x000028e0


	//   ....[11]....
        /*00ac*/ 	.word	0x00002970


	//   ....[12]....
        /*00b0*/ 	.word	0x000029e0


	//   ....[13]....
        /*00b4*/ 	.word	0x00002a40


	//   ....[14]....
        /*00b8*/ 	.word	0x00002ab0


	//   ....[15]....
        /*00bc*/ 	.word	0x00002b20


	//   ....[16]....
        /*00c0*/ 	.word	0x00002b90


	//   ....[17]....
        /*00c4*/ 	.word	0x00002bf0


	//   ....[18]....
        /*00c8*/ 	.word	0x00002c60


	//   ....[19]....
        /*00cc*/ 	.word	0x00002cd0


	//----- nvinfo : EIATTR_VRC_CTA_INIT_COUNT
	.align		4
.L_2257:
        /*00d0*/ 	.byte	0x02, 0x4a
	.zero		1
	.zero		1


	//----- nvinfo : EIATTR_EXIT_INSTR_OFFSETS
	.align		4
        /*00d4*/ 	.byte	0x04, 0x1c
        /*00d6*/ 	.short	(.L_2259 - .L_2258)


	//   ....[0]....
.L_2258:
        /*00d8*/ 	.word	0x00002870


	//----- nvinfo : EIATTR_MAX_THREADS
	.align		4
.L_2259:
        /*00dc*/ 	.byte	0x04, 0x05
        /*00de*/ 	.short	(.L_2261 - .L_2260)
.L_2260:
        /*00e0*/ 	.word	0x00000080
        /*00e4*/ 	.word	0x00000001
        /*00e8*/ 	.word	0x00000001


	//----- nvinfo : EIATTR_CRS_STACK_SIZE
	.align		4
.L_2261:
        /*00ec*/ 	.byte	0x04, 0x1e
        /*00ee*/ 	.short	(.L_2263 - .L_2262)
.L_2262:
        /*00f0*/ 	.word	0x00000000


	//----- nvinfo : EIATTR_CBANK_PARAM_SIZE
	.align		4
.L_2263:
        /*00f4*/ 	.byte	0x03, 0x19
        /*00f6*/ 	.short	0x0128


	//----- nvinfo : EIATTR_PARAM_CBANK
	.align		4
        /*00f8*/ 	.byte	0x04, 0x0a
        /*00fa*/ 	.short	(.L_2265 - .L_2264)
	.align		4
.L_2264:
        /*00fc*/ 	.word	index@(.nv.constant0._ZN10layer_norm31ln_parallel_residual_bwd_kernelINS_13Kernel_traitsIf6__halffS2_fjLj256ELj1ELj4ELj1ELj16ENS_18Kernel_traits_baseILj256EfS2_fS2_fjLj128EEEEELb0ELb0ELb1EEEvNS_9BwdParamsE)
        /*0100*/ 	.short	0x0380
        /*0102*/ 	.short	0x0128


	//----- nvinfo : EIATTR_SW_WAR
	.align		4
.L_2265:
        /*0104*/ 	.byte	0x04, 0x36
        /*0106*/ 	.short	(.L_2267 - .L_2266)
.L_2266:
        /*0108*/ 	.word	0x00000008
.L_2267:


//--------------------- .nv.info._ZN10layer_norm31ln_parallel_residual_bwd_kernelINS_13Kernel_traitsIf6__halffS2_fjLj256ELj1ELj4ELj1ELj16ENS_18Kernel_traits_baseILj256EfS2_fS2_fjLj128EEEEELb0ELb1ELb0EEEvNS_9BwdParamsE --------------------------
	.section	.nv.info._ZN10layer_norm31ln_parallel_residual_bwd_kernelINS_13Kernel_traitsIf6__halffS2_fjLj256ELj1ELj4ELj1ELj16ENS_18Kernel_traits_baseILj256EfS2_fS2_fjLj128EEEEELb0ELb1ELb0EEEvNS_9BwdParamsE,"",@"SHT_CUDA_INFO"
	.sectionflags	@""
	.align	4


	//----- nvinfo : EIATTR_CUDA_API_VERSION
	.align		4
        /*0000*/ 	.byte	0x04, 0x37
        /*0002*/ 	.short	(.L_2269 - .L_2268)
.L_2268:
        /*0004*/ 	.word	0x00000082


	//----- nvinfo : EIATTR_KPARAM_INFO
	.align		4
.L_2269:
        /*0008*/ 	.byte	0x04, 0x17
        /*000a*/ 	.short	(.L_2271 - .L_2270)
.L_2270:
        /*000c*/ 	.word	0x00000000
        /*0010*/ 	.short	0x0000
        /*0012*/ 	.short	0x0000
        /*0014*/ 	.byte	0x00, 0xf0, 0xa1, 0x04


	//----- nvinfo : EIATTR_SPARSE_MMA_MASK
	.align		4
.L_2271:
        /*0018*/ 	.byte	0x03, 0x50
        /*001a*/ 	.short	0x0000


	//----- nvinfo : EIATTR_MAXREG_COUNT
	.align		4
        /*001c*/ 	.byte	0x03, 0x1b
        /*001e*/ 	.short	0x00ff


	//----- nvinfo : EIATTR_NUM_BARRIERS
	.align		4
        /*0020*/ 	.byte	0x02, 0x4c
        /*0022*/ 	.byte	0x01
	.zero		1


	//----- nvinfo : EIATTR_MERCURY_ISA_VERSION
	.align		4
        /*0024*/ 	.byte	0x03, 0x5f
        /*0026*/ 	.short	0x0101


	//----- nvinfo : EIATTR_COOP_GROUP_MASK_REGIDS
	.align		4
        /*0028*/ 	.byte	0x04, 0x29
        /*002a*/ 	.short	(.L_2273 - .L_2272)


	//   ....[0]....
.L_2272:
        /*002c*/ 	.word	0xffffffff


	//   ....[1]....
        /*0030*/ 	.word	0xffffffff


	//   ....[2]....
        /*0034*/ 	.word	0xffffffff


	//   ....[3]....
        /*0038*/ 	.word	0xffffffff


	//   ....[4]....
        /*003c*/ 	.word	0xffffffff


	//   ....[5]....
        /*0040*/ 	.word	0xffffffff


	//   ....[6]....
        /*0044*/ 	.word	0xffffffff


	//   ....[7]....
        /*0048*/ 	.word	0xffffffff


	//   ....[8]....
        /*004c*/ 	.word	0xffffffff


	//   ....[9]....
        /*0050*/ 	.word	0xffffffff


	//   ....[10]....
        /*0054*/ 	.word	0x05000034


	//   ....[11]....
        /*0058*/ 	.word	0x05000034


	//   ....[12]....
        /*005c*/ 	.word	0x05000034


	//   ....[13]....
        /*0060*/ 	.word	0x05000034


	//   ....[14]....
        /*0064*/ 	.word	0x05000034


	//   ....[15]....
        /*0068*/ 	.word	0x05000034


	//   ....[16]....
        /*006c*/ 	.word	0x05000034


	//   ....[17]....
        /*0070*/ 	.word	0x05000034


	//   ....[18]....
        /*0074*/ 	.word	0x05000034


	//   ....[19]....
        /*0078*/ 	.word	0x05000034


	//----- nvinfo : EIATTR_COOP_GROUP_INSTR_OFFSETS
	.align		4
.L_2273:
        /*007c*/ 	.byte	0x04, 0x28
        /*007e*/ 	.short	(.L_2275 - .L_2274)


	//   ....[0]....
.L_2274:
        /*0080*/ 	.word	0x00000870


	//   ....[1]....
        /*0084*/ 	.word	0x00000880


	//   ....[2]....
        /*0088*/ 	.word	0x000008b0


	//   ....[3]....
        /*008c*/ 	.word	0x000008c0


	//   ....[4]....
        /*0090*/ 	.word	0x000008f0


	//   ....[5]....
        /*0094*/ 	.word	0x00000900


	//   ....[6]....
        /*0098*/ 	.word	0x00000930


	//   ....[7]....
        /*009c*/ 	.word	0x00000940


	//   ....[8]....
        /*00a0*/ 	.word	0x00000970


	//   ....[9]....
        /*00a4*/ 	.word	0x00000980


	//   ....[10]....
        /*00a8*/ 	.word	0x00002160


	//   ....[11]....
        /*00ac*/ 	.word	0x000021f0


	//   ....[12]....
        /*00b0*/ 	.word	0x00002250


	//   ....[13]....
        /*00b4*/ 	.word	0x000022b0


	//   ....[14]....
        /*00b8*/ 	.word	0x00002310


	//   ....[15]....
        /*00bc*/ 	.word	0x00002370


	//   ....[16]....
        /*00c0*/ 	.word	0x000023d0


	//   ....[17]....
        /*00c4*/ 	.word	0x00002430


	//   ....[18]....
        /*00c8*/ 	.word	0x00002490


	//   ....[19]....
        /*00cc*/ 	.word	0x000024f0


	//----- nvinfo : EIATTR_VRC_CTA_INIT_COUNT
	.align		4
.L_2275:
        /*00d0*/ 	.byte	0x02, 0x4a
	.zero		1
	.zero		1


	//----- nvinfo : EIATTR_EXIT_INSTR_OFFSETS
	.align		4
        /*00d4*/ 	.byte	0x04, 0x1c
        /*00d6*/ 	.short	(.L_2277 - .L_2276)


	//   ....[0]....
.L_2276:
        /*00d8*/ 	.word	0x000020d0


	//   ....[1]....
        /*00dc*/ 	.word	0x00002100


	//----- nvinfo : EIATTR_MAX_THREADS
	.align		4
.L_2277:
        /*00e0*/ 	.byte	0x04, 0x05
        /*00e2*/ 	.short	(.L_2279 - .L_2278)
.L_2278:
        /*00e4*/ 	.word	0x00000080
        /*00e8*/ 	.word	0x00000001
        /*00ec*/ 	.word	0x00000001


	//----- nvinfo : EIATTR_CRS_STACK_SIZE
	.align		4
.L_2279:
        /*00f0*/ 	.byte	0x04, 0x1e
        /*00f2*/ 	.short	(.L_2281 - .L_2280)
.L_2280:
        /*00f4*/ 	.word	0x00000000


	//----- nvinfo : EIATTR_CBANK_PARAM_SIZE
	.align		4
.L_2281:
        /*00f8*/ 	.byte	0x03, 0x19
        /*00fa*/ 	.short	0x0128


	//----- nvinfo : EIATTR_PARAM_CBANK
	.align		4
        /*00fc*/ 	.byte	0x04, 0x0a
        /*00fe*/ 	.short	(.L_2283 - .L_2282)
	.align		4
.L_2282:
        /*0100*/ 	.word	index@(.nv.constant0._ZN10layer_norm31ln_parallel_residual_bwd_kernelINS_13Kernel_traitsIf6__halffS2_fjLj256ELj1ELj4ELj1ELj16ENS_18Kernel_traits_baseILj256EfS2_fS2_fjLj128EEEEELb0ELb1ELb0EEEvNS_9BwdParamsE)
        /*0104*/ 	.short	0x0380
        /*0106*/ 	.short	0x0128


	//----- nvinfo : EIATTR_SW_WAR
	.align		4
.L_2283:
        /*0108*/ 	.byte	0x04, 0x36
        /*010a*/ 	.short	(.L_2285 - .L_2284)
.L_2284:
        /*010c*/ 	.word	0x00000008
.L_2285:


//--------------------- .nv.info._ZN10layer_norm31ln_parallel_residual_bwd_kernelINS_13Kernel_traitsIf6__halffS2_fjLj256ELj1ELj4ELj1ELj16ENS_18Kernel_traits_baseILj256EfS2_fS2_fjLj128EEEEELb0ELb1ELb1EEEvNS_9BwdParamsE --------------------------
	.section	.nv.info._ZN10layer_norm31ln_parallel_residual_bwd_kernelINS_13Kernel_traitsIf6__halffS2_fjLj256ELj1ELj4ELj1ELj16ENS_18Kernel_traits_baseILj256EfS2_fS2_fjLj128EEEEELb0ELb1ELb1EEEvNS_9BwdParamsE,"",@"SHT_CUDA_INFO"
	.sectionflags	@""
	.align	4


	//----- nvinfo : EIATTR_CUDA_API_VERSION
	.align		4
        /*0000*/ 	.byte	0x04, 0x37
        /*0002*/ 	.short	(.L_2287 - .L_2286)
.L_2286:
        /*0004*/ 	.word	0x00000082


	//----- nvinfo : EIATTR_KPARAM_INFO
	.align		4
.L_2287:
        /*0008*/ 	.byte	0x04, 0x17
        /*000a*/ 	.short	(.L_2289 - .L_2288)
.L_2288:
        /*000c*/ 	.word	0x00000000
        /*0010*/ 	.short	0x0000
        /*0012*/ 	.short	0x0000
        /*0014*/ 	.byte	0x00, 0xf0, 0xa1, 0x04


	//----- nvinfo : EIATTR_SPARSE_MMA_MASK
	.align		4
.L_2289:
        /*0018*/ 	.byte	0x03, 0x50
        /*001a*/ 	.short	0x0000


	//----- nvinfo : EIATTR_MAXREG_COUNT
	.align		4
        /*001c*/ 	.byte	0x03, 0x1b
        /*001e*/ 	.short	0x00ff


	//----- nvinfo : EIATTR_NUM_BARRIERS
	.align		4
        /*0020*/ 	.byte	0x02, 0x4c
        /*0022*/ 	.byte	0x01
	.zero		1


	//----- nvinfo : EIATTR_MERCURY_ISA_VERSION
	.align		4
        /*0024*/ 	.byte	0x03, 0x5f
        /*0026*/ 	.short	0x0101


	//----- nvinfo : EIATTR_COOP_GROUP_MASK_REGIDS
	.align		4
        /*0028*/ 	.byte	0x04, 0x29
        /*002a*/ 	.short	(.L_2291 - .L_2290)


	//   ....[0]....
.L_2290:
        /*002c*/ 	.word	0xffffffff


	//   ....[1]....
        /*0030*/ 	.word	0xffffffff


	//   ....[2]....
        /*0034*/ 	.word	0xffffffff


	//   ....[3]....
        /*0038*/ 	.word	0xffffffff


	//   ....[4]....
        /*003c*/ 	.word	0xffffffff


	//   ....[5]....
        /*0040*/ 	.word	0xffffffff


	//   ....[6]....
        /*0044*/ 	.word	0xffffffff


	//   ....[7]....
        /*0048*/ 	.word	0xffffffff


	//   ....[8]....
        /*004c*/ 	.word	0xffffffff


	//   ....[9]....
        /*0050*/ 	.word	0xffffffff


	//   ....[10]....
        /*0054*/ 	.word	0x05000047


	//   ....[11]....
        /*0058*/ 	.word	0x05000047


	//   ....[12]....
        /*005c*/ 	.word	0x05000047


	//   ....[13]....
        /*0060*/ 	.word	0x05000047


	//   ....[14]....
        /*0064*/ 	.word	0x05000047


	//   ....[15]....
        /*0068*/ 	.word	0x05000047


	//   ....[16]....
        /*006c*/ 	.word	0x05000047


	//   ....[17]....
        /*0070*/ 	.word	0x05000047


	//   ....[18]....
        /*0074*/ 	.word	0x05000047


	//   ....[19]....
        /*0078*/ 	.word	0x05000047


	//----- nvinfo : EIATTR_COOP_GROUP_INSTR_OFFSETS
	.align		4
.L_2291:
        /*007c*/ 	.byte	0x04, 0x28
        /*007e*/ 	.short	(.L_2293 - .L_2292)


	//   ....[0]....
.L_2292:
        /*0080*/ 	.word	0x00000860


	//   ....[1]....
        /*0084*/ 	.word	0x00000880


	//   ....[2]....
        /*0088*/ 	.word	0x000008a0


	//   ....[3]....
        /*008c*/ 	.word	0x000008c0


	//   ....[4]....
        /*0090*/ 	.word	0x000008e0


	//   ....[5]....
        /*0094*/ 	.word	0x00000900


	//   ....[6]....
        /*0098*/ 	.word	0x00000920


	//   ....[7]....
        /*009c*/ 	.word	0x00000940


	//   ....[8]....
        /*00a0*/ 	.word	0x00000950


	//   ....[9]....
        /*00a4*/ 	.word	0x00000970


	//   ....[10]....
        /*00a8*/ 	.word	0x00002110


	//   ....[11]....
        /*00ac*/ 	.word	0x000021a0


	//   ....[12]....
        /*00b0*/ 	.word	0x00002200


	//   ....[13]....
        /*00b4*/ 	.word	0x00002250


	//   ....[14]....
        /*00b8*/ 	.word	0x000022b0


	//   ....[15]....
        /*00bc*/ 	.word	0x00002300


	//   ....[16]....
        /*00c0*/ 	.word	0x00002360


	//   ....[17]....
        /*00c4*/ 	.word	0x000023b0


	//   ....[18]....
        /*00c8*/ 	.word	0x00002410


	//   ....[19]....
        /*00cc*/ 	.word	0x00002460


	//----- nvinfo : EIATTR_VRC_CTA_INIT_COUNT
	.align		4
.L_2293:
        /*00d0*/ 	.byte	0x02, 0x4a
	.zero		1
	.zero		1


	//----- nvinfo : EIATTR_EXIT_INSTR_OFFSETS
	.align		4
        /*00d4*/ 	.byte	0x04, 0x1c
        /*00d6*/ 	.short	(.L_2295 - .L_2294)


	//   ....[0]....
.L_2294:
        /*00d8*/ 	.word	0x000020a0


	//----- nvinfo : EIATTR_MAX_THREADS
	.align		4
.L_2295:
        /*00dc*/ 	.byte	0x04, 0x05
        /*00de*/ 	.short	(.L_2297 - .L_2296)
.L_2296:
        /*00e0*/ 	.word	0x00000080
        /*00e4*/ 	.word	0x00000001
        /*00e8*/ 	.word	0x00000001


	//----- nvinfo : EIATTR_CRS_STACK_SIZE
	.align		4
.L_2297:
        /*00ec*/ 	.byte	0x04, 0x1e
        /*00ee*/ 	.short	(.L_2299 - .L_2298)
.L_2298:
        /*00f0*/ 	.word	0x00000000


	//----- nvinfo : EIATTR_CBANK_PARAM_SIZE
	.align		4
.L_2299:
        /*00f4*/ 	.byte	0x03, 0x19
        /*00f6*/ 	.short	0x0128


	//----- nvinfo : EIATTR_PARAM_CBANK
	.align		4
        /*00f8*/ 	.byte	0x04, 0x0a
        /*00fa*/ 	.short	(.L_2301 - .L_2300)
	.align		4
.L_2300:
        /*00fc*/ 	.word	index@(.nv.constant0._ZN10layer_norm31ln_parallel_residual_bwd_kernelINS_13Kernel_traitsIf6__halffS2_fjLj256ELj1ELj4ELj1ELj16ENS_18Kernel_traits_baseILj256EfS2_fS2_fjLj128EEEEELb0ELb1ELb1EEEvNS_9BwdParamsE)
        /*0100*/ 	.short	0x0380
        /*0102*/ 	.short	0x0128


	//----- nvinfo : EIATTR_SW_WAR
	.align		4
.L_2301:
        /*0104*/ 	.byte	0x04, 0x36
        /*0106*/ 	.short	(.L_2303 - .L_2302)
.L_2302:
        /*0108*/ 	.word	0x00000008
.L_2303:


//--------------------- .nv.info._ZN10layer_norm31ln_parallel_residual_bwd_kernelINS_13Kernel_traitsIf6__halffS2_fjLj256ELj1ELj4ELj1ELj16ENS_18Kernel_traits_baseILj256EfS2_fS2_fjLj128EEEEELb1ELb0ELb0EEEvNS_9BwdParamsE --------------------------
	.section	.nv.info._ZN10layer_norm31ln_parallel_residual_bwd_kernelINS_13Kernel_traitsIf6__halffS2_fjLj256ELj1ELj4ELj1ELj16ENS_18Kernel_traits_baseILj256EfS2_fS2_fjLj128EEEEELb1ELb0ELb0EEEvNS_9BwdParamsE,"",@"SHT_CUDA_INFO"
	.sectionflags	@""
	.align	4


	//----- nvinfo : EIATTR_CUDA_API_VERSION
	.align		4
        /*0000*/ 	.byte	0x04, 0x37
        /*0002*/ 	.short	(.L_2305 - .L_2304)
.L_2304:
        /*0004*/ 	.word	0x00000082


	//----- nvinfo : EIATTR_KPARAM_INFO
	.align		4
.L_2305:
        /*0008*/ 	.byte	0x04, 0x17
        /*000a*/ 	.short	(.L_2307 - .L_2306)
.L_2306:
        /*000c*/ 	.word	0x00000000
        /*0010*/ 	.short	0x0000
        /*0012*/ 	.short	0x0000
        /*0014*/ 	.byte	0x00, 0xf0, 0xa1, 0x04


	//----- nvinfo : EIATTR_SPARSE_MMA_MASK
	.align		4
.L_2307:
        /*0018*/ 	.byte	0x03, 0x50
        /*001a*/ 	.short	0x0000


	//----- nvinfo : EIATTR_MAXREG_COUNT
	.align		4
        /*001c*/ 	.byte	0x03, 0x1b
        /*001e*/ 	.short	0x00ff


	//----- nvinfo : EIATTR_NUM_BARRIERS
	.align		4
        /*0020*/ 	.byte	0x02, 0x4c
        /*0022*/ 	.byte	0x01
	.zero		1


	//----- nvinfo : EIATTR_MERCURY_ISA_VERSION
	.align		4
        /*0024*/ 	.byte	0x03, 0x5f
        /*0026*/ 	.short	0x0101


	//----- nvinfo : EIATTR_COOP_GROUP_MASK_REGIDS
	.align		4
        /*0028*/ 	.byte	0x04, 0x29
        /*002a*/ 	.short	(.L_2309 - .L_2308)


	//   ....[0]....
.L_2308:
        /*002c*/ 	.word	0xffffffff


	//   ....[1]....
        /*0030*/ 	.word	0xffffffff


	//   ....[2]....
        /*0034*/ 	.word	0xffffffff


	//   ....[3]....
        /*0038*/ 	.word	0xffffffff


	//   ....[4]....
        /*003c*/ 	.word	0xffffffff


	//   ....[5]....
        /*0040*/ 	.word	0xffffffff


	//   ....[6]....
        /*0044*/ 	.word	0xffffffff


	//   ....[7]....
        /*0048*/ 	.word	0xffffffff


	//   ....[8]....
        /*004c*/ 	.word	0xffffffff


	//   ....[9]....
        /*0050*/ 	.word	0xffffffff


	//   ....[10]....
        /*0054*/ 	.word	0x05000066


	//   ....[11]....
        /*0058*/ 	.word	0x05000066


	//   ....[12]....
        /*005c*/ 	.word	0x05000066


	//   ....[13]....
        /*0060*/ 	.word	0x05000066


	//   ....[14]....
        /*0064*/ 	.word	0x05000066


	//   ....[15]....
        /*0068*/ 	.word	0x05000066


	//   ....[16]....
        /*006c*/ 	.word	0x05000066


	//   ....[17]....
        /*0070*/ 	.word	0x05000066


	//   ....[18]....
        /*0074*/ 	.word	0x05000066


	//   ....[19]....
        /*0078*/ 	.word	0x05000066


	//----- nvinfo : EIATTR_COOP_GROUP_INSTR_OFFSETS
	.align		4
.L_2309:
        /*007c*/ 	.byte	0x04, 0x28
        /*007e*/ 	.short	(.L_2311 - .L_2310)


	//   ....[0]....
.L_2310:
        /*0080*/ 	.word	0x00000d60


	//   ....[1]....
        /*0084*/ 	.word	0x00000d70


	//   ....[2]....
        /*0088*/ 	.word	0x00000da0


	//   ....[3]....
        /*008c*/ 	.word	0x00000db0


	//   ....[4]....
        /*0090*/ 	.word	0x00000de0


	//   ....[5]....
        /*0094*/ 	.word	0x00000df0


	//   ....[6]....
        /*0098*/ 	.word	0x00000e20


	//   ....[7]....
        /*009c*/ 	.word	0x00000e30


	//   ....[8]....
        /*00a0*/ 	.word	0x00000e60


	//   ....[9]....
        /*00a4*/ 	.word	0x00000e70


	//   ....[10]....
        /*00a8*/ 	.word	0x00003780


	//   ....[11]....
        /*00ac*/ 	.word	0x00003810


	//   ....[12]....
        /*00b0*/ 	.word	0x00003880


	//   ....[13]....
        /*00b4*/ 	.word	0x000038e0


	//   ....[14]....
        /*00b8*/ 	.word	0x00003950


	//   ....[15]....
        /*00bc*/ 	.word	0x000039b0


	//   ....[16]....
        /*00c0*/ 	.word	0x00003a20


	//   ....[17]....
        /*00c4*/ 	.word	0x00003a80


	//   ....[18]....
        /*00c8*/ 	.word	0x00003af0


	//   ....[19]....
        /*00cc*/ 	.word	0x00003b50


	//----- nvinfo : EIATTR_VRC_CTA_INIT_COUNT
	.align		4
.L_2311:
        /*00d0*/ 	.byte	0x02, 0x4a
	.zero		1
	.zero		1


	//----- nvinfo : EIATTR_EXIT_INSTR_OFFSETS
	.align		4
        /*00d4*/ 	.byte	0x04, 0x1c
        /*00d6*/ 	.short	(.L_2313 - .L_2312)


	//   ....[0]....
.L_2312:
        /*00d8*/ 	.word	0x00003650


	//   ....[1]....
        /*00dc*/ 	.word	0x00003710


	//----- nvinfo : EIATTR_MAX_THREADS
	.align		4
.L_2313:
        /*00e0*/ 	.byte	0x04, 0x05
        /*00e2*/ 	.short	(.L_2315 - .L_2314)
.L_2314:
        /*00e4*/ 	.word	0x00000080
        /*00e8*/ 	.word	0x00000001
        /*00ec*/ 	.word	0x00000001


	//----- nvinfo : EIATTR_CRS_STACK_SIZE
	.align		4
.L_2315:
        /*00f0*/ 	.byte	0x04, 0x1e
        /*00f2*/ 	.short	(.L_2317 - .L_2316)
.L_2316:
        /*00f4*/ 	.word	0x00000000


	//----- nvinfo : EIATTR_CBANK_PARAM_SIZE
	.align		4
.L_2317:
        /*00f8*/ 	.byte	0x03, 0x19
        /*00fa*/ 	.short	0x0128


	//----- nvinfo : EIATTR_PARAM_CBANK
	.align		4
        /*00fc*/ 	.byte	0x04, 0x0a
        /*00fe*/ 	.short	(.L_2319 - .L_2318)
	.align		4
.L_2318:
        /*0100*/ 	.word	index@(.nv.constant0._ZN10layer_norm31ln_parallel_residual_bwd_kernelINS_13Kernel_traitsIf6__halffS2_fjLj256ELj1ELj4ELj1ELj16ENS_18Kernel_traits_baseILj256EfS2_fS2_fjLj128EEEEELb1ELb0ELb0EEEvNS_9BwdParamsE)
        /*0104*/ 	.short	0x0380
        /*0106*/ 	.short	0x0128


	//----- nvinfo : EIATTR_SW_WAR
	.align		4
.L_2319:
        /*0108*/ 	.byte	0x04, 0x36
        /*010a*/ 	.short	(.L_2321 - .L_2320)
.L_2320:
        /*010c*/ 	.word	0x00000008
.L_2321:


//--------------------- .nv.info._ZN10layer_norm31ln_parallel_residual_bwd_kernelINS_13Kernel_traitsIf6__halffS2_fjLj256ELj1ELj4ELj1ELj16ENS_18Kernel_traits_baseILj256EfS2_fS2_fjLj128EEEEELb1ELb0ELb1EEEvNS_9BwdParamsE --------------------------
	.section	.nv.info._ZN10layer_norm31ln_parallel_residual_bwd_kernelINS_13Kernel_traitsIf6__halffS2_fjLj256ELj1ELj4ELj1ELj16ENS_18Kernel_traits_baseILj256EfS2_fS2_fjLj128EEEEELb1ELb0ELb1EEEvNS_9BwdParamsE,"",@"SHT_CUDA_INFO"
	.sectionflags	@""
	.align	4


	//----- nvinfo : EIATTR_CUDA_API_VERSION
	.align		4
        /*0000*/ 	.byte	0x04, 0x37
        /*0002*/ 	.short	(.L_2323 - .L_2322)
.L_2322:
        /*0004*/ 	.word	0x00000082


	//----- nvinfo : EIATTR_KPARAM_INFO
	.align		4
.L_2323:
        /*0008*/ 	.byte	0x04, 0x17
        /*000a*/ 	.short	(.L_2325 - .L_2324)
.L_2324:
        /*000c*/ 	.word	0x00000000
        /*0010*/ 	.short	0x0000
        /*0012*/ 	.short	0x0000
        /*0014*/ 	.byte	0x00, 0xf0, 0xa1, 0x04


	//----- nvinfo : EIATTR_SPARSE_MMA_MASK
	.align		4
.L_2325:
        /*0018*/ 	.byte	0x03, 0x50
        /*001a*/ 	.short	0x0000


	//----- nvinfo : EIATTR_MAXREG_COUNT
	.align		4
        /*001c*/ 	.byte	0x03, 0x1b
        /*001e*/ 	.short	0x00ff


	//----- nvinfo : EIATTR_NUM_BARRIERS
	.align		4
        /*0020*/ 	.byte	0x02, 0x4c
        /*0022*/ 	.byte	0x01
	.zero		1


	//----- nvinfo : EIATTR_MERCURY_ISA_VERSION
	.align		4
        /*0024*/ 	.byte	0x03, 0x5f
        /*0026*/ 	.short	0x0101


	//----- nvinfo : EIATTR_COOP_GROUP_MASK_REGIDS
	.align		4
        /*0028*/ 	.byte	0x04, 0x29
        /*002a*/ 	.short	(.L_2327 - .L_2326)


	//   ....[0]....
.L_2326:
        /*002c*/ 	.word	0xffffffff


	//   ....[1]....
        /*0030*/ 	.word	0xffffffff


	//   ....[2]....
        /*0034*/ 	.word	0xffffffff


	//   ....[3]....
        /*0038*/ 	.word	0xffffffff


	//   ....[4]....
        /*003c*/ 	.word	0xffffffff


	//   ....[5]....
        /*0040*/ 	.word	0xffffffff


	//   ....[6]....
        /*0044*/ 	.word	0xffffffff


	//   ....[7]....
        /*0048*/ 	.word	0xffffffff


	//   ....[8]....
        /*004c*/ 	.word	0xffffffff


	//   ....[9]....
        /*0050*/ 	.word	0xffffffff


	//   ....[10]....
        /*0054*/ 	.word	0x05000071


	//   ....[11]....
        /*0058*/ 	.word	0x05000071


	//   ....[12]....
        /*005c*/ 	.word	0x05000071


	//   ....[13]....
        /*0060*/ 	.word	0x05000071


	//   ....[14]....
        /*0064*/ 	.word	0x05000071


	//   ....[15]....
        /*0068*/ 	.word	0x05000071


	//   ....[16]....
        /*006c*/ 	.word	0x05000071


	//   ....[17]....
        /*0070*/ 	.word	0x05000071


	//   ....[18]....
        /*0074*/ 	.word	0x05000071


	//   ....[19]....
        /*0078*/ 	.word	0x05000071


	//----- nvinfo : EIATTR_COOP_GROUP_INSTR_OFFSETS
	.align		4
.L_2327:
        /*007c*/ 	.byte	0x04, 0x28
        /*007e*/ 	.short	(.L_2329 - .L_2328)


	//   ....[0]....
.L_2328:
        /*0080*/ 	.word	0x00000e00


	//   ....[1]....
        /*0084*/ 	.word	0x00000e10


	//   ....[2]....
        /*0088*/ 	.word	0x00000e40


	//   ....[3]....
        /*008c*/ 	.word	0x00000e50


	//   ....[4]....
        /*0090*/ 	.word	0x00000e80


	//   ....[5]....
        /*0094*/ 	.word	0x00000e90


	//   ....[6]....
        /*0098*/ 	.word	0x00000ec0


	//   ....[7]....
        /*009c*/ 	.word	0x00000ed0


	//   ....[8]....
        /*00a0*/ 	.word	0x00000f00


	//   ....[9]....
        /*00a4*/ 	.word	0x00000f10


	//   ....[10]....
        /*00a8*/ 	.word	0x00003800


	//   ....[11]....
        /*00ac*/ 	.word	0x00003890


	//   ....[12]....
        /*00b0*/ 	.word	0x000038f0


	//   ....[13]....
        /*00b4*/ 	.word	0x00003950


	//   ....[14]....
        /*00b8*/ 	.word	0x000039b0


	//   ....[15]....
        /*00bc*/ 	.word	0x00003a10


	//   ....[16]....
        /*00c0*/ 	.word	0x00003a70


	//   ....[17]....
        /*00c4*/ 	.word	0x00003ad0


	//   ....[18]....
        /*00c8*/ 	.word	0x00003b30


	//   ....[19]....
        /*00cc*/ 	.word	0x00003b90


	//----- nvinfo : EIATTR_VRC_CTA_INIT_COUNT
	.align		4
.L_2329:
        /*00d0*/ 	.byte	0x02, 0x4a
	.zero		1
	.zero		1


	//----- nvinfo : EIATTR_EXIT_INSTR_OFFSETS
	.align		4
        /*00d4*/ 	.byte	0x04, 0x1c
        /*00d6*/ 	.short	(.L_2331 - .L_2330)


	//   ....[0]....
.L_2330:
        /*00d8*/ 	.word	0x000037a0


	//----- nvinfo : EIATTR_MAX_THREADS
	.align		4
.L_2331:
        /*00dc*/ 	.byte	0x04, 0x05
        /*00de*/ 	.short	(.L_2333 - .L_2332)
.L_2332:
        /*00e0*/ 	.word	0x00000080
        /*00e4*/ 	.word	0x00000001
        /*00e8*/ 	.word	0x00000001


	//----- nvinfo : EIATTR_CRS_STACK_SIZE
	.align		4
.L_2333:
        /*00ec*/ 	.byte	0x04, 0x1e
        /*00ee*/ 	.short	(.L_2335 - .L_2334)
.L_2334:
        /*00f0*/ 	.word	0x00000000


	//----- nvinfo : EIATTR_CBANK_PARAM_SIZE
	.align		4
.L_2335:
        /*00f4*/ 	.byte	0x03, 0x19
        /*00f6*/ 	.short	0x0128


	//----- nvinfo : EIATTR_PARAM_CBANK
	.align		4
        /*00f8*/ 	.byte	0x04, 0x0a
        /*00fa*/ 	.short	(.L_2337 - .L_2336)
	.align		4
.L_2336:
        /*00fc*/ 	.word	index@(.nv.constant0._ZN10layer_norm31ln_parallel_residual_bwd_kernelINS_13Kernel_traitsIf6__halffS2_fjLj256ELj1ELj4ELj1ELj16ENS_18Kernel_traits_baseILj256EfS2_fS2_fjLj128EEEEELb1ELb0ELb1EEEvNS_9BwdParamsE)
        /*0100*/ 	.short	0x0380
        /*0102*/ 	.short	0x0128


	//----- nvinfo : EIATTR_SW_WAR
	.align		4
.L_2337:
        /*0104*/ 	.byte	0x04, 0x36
        /*0106*/ 	.short	(.L_2339 - .L_2338)
.L_2338:
        /*0108*/ 	.word	0x00000008
.L_2339:


//--------------------- .nv.info._ZN10layer_norm22ln_bwd_finalize_kernelINS_22Kernel_traits_finalizeILj256Ef6__halffS2_fjLb0ELj1024ELj4ENS_18Kernel_traits_baseILj256EfS2_fS2_fjLj1024EEEEELb0ELb0EEEvNS_9BwdParamsE --------------------------
	.section	.nv.info._ZN10layer_norm22ln_bwd_finalize_kernelINS_22Kernel_traits_finalizeILj256Ef6__halffS2_fjLb0ELj1024ELj4ENS_18Kernel_traits_baseILj256EfS2_fS2_fjLj1024EEEEELb0ELb0EEEvNS_9BwdParamsE,"",@"SHT_CUDA_INFO"
	.sectionflags	@""
	.align	4


	//----- nvinfo : EIATTR_CUDA_API_VERSION
	.align		4
        /*0000*/ 	.byte	0x04, 0x37
        /*0002*/ 	.short	(.L_2341 - .L_2340)
.L_2340:
        /*0004*/ 	.word	0x00000082


	//----- nvinfo : EIATTR_KPARAM_INFO
	.align		4
.L_2341:
        /*0008*/ 	.byte	0x04, 0x17
        /*000a*/ 	.short	(.L_2343 - .L_2342)
.L_2342:
        /*000c*/ 	.word	0x00000000
        /*0010*/ 	.short	0x0000
        /*0012*/ 	.short	0x0000
        /*0014*/ 	.byte	0x00, 0xf0, 0xa1, 0x04


	//----- nvinfo : EIATTR_SPARSE_MMA_MASK
	.align		4
.L_2343:
        /*0018*/ 	.byte	0x03, 0x50
        /*001a*/ 	.short	0x0000


	//----- nvinfo : EIATTR_MAXREG_COUNT
	.align		4
        /*001c*/ 	.byte	0x03, 0x1b
        /*001e*/ 	.short	0x0040


	//----- nvinfo : EIATTR_NUM_BARRIERS
	.align		4
        /*0020*/ 	.byte	0x02, 0x4c
        /*0022*/ 	.byte	0x01
	.zero		1


	//----- nvinfo : EIATTR_MERCURY_ISA_VERSION
	.align		4
        /*0024*/ 	.byte	0x03, 0x5f
        /*0026*/ 	.short	0x0101


	//----- nvinfo : EIATTR_COOP_GROUP_MASK_REGIDS
	.align		4
        /*0028*/ 	.byte	0x04, 0x29
        /*002a*/ 	.short	(.L_2345 - .L_2344)


	//   ....[0]....
.L_2344:
        /*002c*/ 	.word	0xffffffff


	//   ....[1]....
        /*0030*/ 	.word	0xffffffff


	//   ....[2]....
        /*0034*/ 	.word	0xffffffff


	//   ....[3]....
        /*0038*/ 	.word	0xffffffff


	//   ....[4]....
        /*003c*/ 	.word	0xffffffff


	//   ....[5]....
        /*0040*/ 	.word	0xffffffff


	//   ....[6]....
        /*0044*/ 	.word	0xffffffff


	//   ....[7]....
        /*0048*/ 	.word	0xffffffff


	//   ....[8]....
        /*004c*/ 	.word	0xffffffff


	//   ....[9]....
        /*0050*/ 	.word	0xffffffff


	//----- nvinfo : EIATTR_COOP_GROUP_INSTR_OFFSETS
	.align		4
.L_2345:
        /*0054*/ 	.byte	0x04, 0x28
        /*0056*/ 	.short	(.L_2347 - .L_2346)


	//   ....[0]....
.L_2346:
        /*0058*/ 	.word	0x00001550


	//   ....[1]....
        /*005c*/ 	.word	0x00001560


	//   ....[2]....
        /*0060*/ 	.word	0x00001590


	//   ....[3]....
        /*0064*/ 	.word	0x000015a0


	//   ....[4]....
        /*0068*/ 	.word	0x000015d0


	//   ....[5]....
        /*006c*/ 	.word	0x000015e0


	//   ....[6]....
        /*0070*/ 	.word	0x00001610


	//   ....[7]....
        /*0074*/ 	.word	0x00001630


	//   ....[8]....
        /*0078*/ 	.word	0x00001680


	//   ....[9]....
        /*007c*/ 	.word	0x00001690


	//----- nvinfo : EIATTR_VRC_CTA_INIT_COUNT
	.align		4
.L_2347:
        /*0080*/ 	.byte	0x02, 0x4a
	.zero		1
	.zero		1


	//----- nvinfo : EIATTR_EXIT_INSTR_OFFSETS
	.align		4
        /*0084*/ 	.byte	0x04, 0x1c
        /*0086*/ 	.short	(.L_2349 - .L_2348)


	//   ....[0]....
.L_2348:
        /*0088*/ 	.word	0x00000060


	//   ....[1]....
        /*008c*/ 	.word	0x000016f0


	//   ....[2]....
        /*0090*/ 	.word	0x00001720


	//   ....[3]....
        /*0094*/ 	.word	0x000017c0


	//----- nvinfo : EIATTR_MAX_THREADS
	.align		4
.L_2349:
        /*0098*/ 	.byte	0x04, 0x05
        /*009a*/ 	.short	(.L_2351 - .L_2350)
.L_2350:
        /*009c*/ 	.word	0x00000400
        /*00a0*/ 	.word	0x00000001
        /*00a4*/ 	.word	0x00000001


	//----- nvinfo : EIATTR_CRS_STACK_SIZE
	.align		4
.L_2351:
        /*00a8*/ 	.byte	0x04, 0x1e
        /*00aa*/ 	.short	(.L_2353 - .L_2352)
.L_2352:
        /*00ac*/ 	.word	0x00000000


	//----- nvinfo : EIATTR_CBANK_PARAM_SIZE
	.align		4
.L_2353:
        /*00b0*/ 	.byte	0x03, 0x19
        /*00b2*/ 	.short	0x0128


	//----- nvinfo : EIATTR_PARAM_CBANK
	.align		4
        /*00b4*/ 	.byte	0x04, 0x0a
        /*00b6*/ 	.short	(.L_2355 - .L_2354)
	.align		4
.L_2354:
        /*00b8*/ 	.word	index@(.nv.constant0._ZN10layer_norm22ln_bwd_finalize_kernelINS_22Kernel_traits_finalizeILj256Ef6__halffS2_fjLb0ELj1024ELj4ENS_18Kernel_traits_baseILj256EfS2_fS2_fjLj1024EEEEELb0ELb0EEEvNS_9BwdParamsE)
        /*00bc*/ 	.short	0x0380
        /*00be*/ 	.short	0x0128


	//----- nvinfo : EIATTR_SW_WAR
	.align		4
.L_2355:
        /*00c0*/ 	.byte	0x04, 0x36
        /*00c2*/ 	.short	(.L_2357 - .L_2356)
.L_2356:
        /*00c4*/ 	.word	0x00000008
.L_2357:


//--------------------- .nv.info._ZN10layer_norm40ln_parallel_residual_bwd_finalize_kernelINS_22Kernel_traits_finalizeILj256Ef6__halffS2_fjLb0ELj1024ELj4ENS_18Kernel_traits_baseILj256EfS2_fS2_fjLj1024EEEEELb0EEEvNS_9BwdParamsE --------------------------
	.section	.nv.info._ZN10layer_norm40ln_parallel_residual_bwd_finalize_kernelINS_22Kernel_traits_finalizeILj256Ef6__halffS2_fjLb0ELj1024ELj4ENS_18Kernel_traits_baseILj256EfS2_fS2_fjLj1024EEEEELb0EEEvNS_9BwdParamsE,"",@"SHT_CUDA_INFO"
	.sectionflags	@""
	.align	4


	//----- nvinfo : EIATTR_CUDA_API_VERSION
	.align		4
        /*0000*/ 	.byte	0x04, 0x37
        /*0002*/ 	.short	(.L_2359 - .L_2358)
.L_2358:
        /*0004*/ 	.word	0x00000082


	//----- nvinfo : EIATTR_KPARAM_INFO
	.align		4
.L_2359:
        /*0008*/ 	.byte	0x04, 0x17
        /*000a*/ 	.short	(.L_2361 - .L_2360)
.L_2360:
        /*000c*/ 	.word	0x00000000
        /*0010*/ 	.short	0x0000
        /*0012*/ 	.short	0x0000
        /*0014*/ 	.byte	0x00, 0xf0, 0xa1, 0x04


	//----- nvinfo : EIATTR_SPARSE_MMA_MASK
	.align		4
.L_2361:
        /*0018*/ 	.byte	0x03, 0x50
        /*001a*/ 	.short	0x0000


	//----- nvinfo : EIATTR_MAXREG_COUNT
	.align		4
        /*001c*/ 	.byte	0x03, 0x1b
        /*001e*/ 	.short	0x0040


	//----- nvinfo : EIATTR_NUM_BARRIERS
	.align		4
        /*0020*/ 	.byte	0x02, 0x4c
        /*0022*/ 	.byte	0x01
	.zero		1


	//----- nvinfo : EIATTR_MERCURY_ISA_VERSION
	.align		4
        /*0024*/ 	.byte	0x03, 0x5f
        /*0026*/ 	.short	0x0101


	//----- nvinfo : EIATTR_COOP_GROUP_MASK_REGIDS
	.align		4
        /*0028*/ 	.byte	0x04, 0x29
        /*002a*/ 	.short	(.L_2363 - .L_2362)


	//   ....[0]....
.L_2362:
        /*002c*/ 	.word	0xffffffff


	//   ....[1]....
        /*0030*/ 	.word	0xffffffff


	//   ....[2]....
        /*0034*/ 	.word	0xffffffff


	//   ....[3]....
        /*0038*/ 	.word	0xffffffff


	//   ....[4]....
        /*003c*/ 	.word	0xffffffff


	//   ....[5]....
        /*0040*/ 	.word	0xffffffff


	//   ....[6]....
        /*0044*/ 	.word	0xffffffff


	//   ....[7]....
        /*0048*/ 	.word	0xffffffff


	//   ....[8]....
        /*004c*/ 	.word	0xffffffff


	//   ....[9]....
        /*0050*/ 	.word	0xffffffff


	//   ....[10]....
        /*0054*/ 	.word	0xffffffff


	//   ....[11]....
        /*0058*/ 	.word	0xffffffff


	//   ....[12]....
        /*005c*/ 	.word	0xffffffff


	//   ....[13]....
        /*0060*/ 	.word	0xffffffff


	//   ....[14]....
        /*0064*/ 	.word	0xffffffff


	//   ....[15]....
        /*0068*/ 	.word	0xffffffff


	//   ....[16]....
        /*006c*/ 	.word	0xffffffff


	//   ....[17]....
        /*0070*/ 	.word	0xffffffff


	//   ....[18]....
        /*0074*/ 	.word	0xffffffff


	//   ....[19]....
        /*0078*/ 	.word	0xffffffff


	//----- nvinfo : EIATTR_COOP_GROUP_INSTR_OFFSETS
	.align		4
.L_2363:
        /*007c*/ 	.byte	0x04, 0x28
        /*007e*/ 	.short	(.L_2365 - .L_2364)


	//   ....[0]....
.L_2364:
        /*0080*/ 	.word	0x000013a0


	//   ....[1]....
        /*0084*/ 	.word	0x000013b0


	//   ....[2]....
        /*0088*/ 	.word	0x000013c0


	//   ....[3]....
        /*008c*/ 	.word	0x000013d0


	//   ....[4]....
        /*0090*/ 	.word	0x00001410


	//   ....[5]....
        /*0094*/ 	.word	0x00001430


	//   ....[6]....
        /*0098*/ 	.word	0x00001440


	//   ....[7]....
        /*009c*/ 	.word	0x00001450


	//   ....[8]....
        /*00a0*/ 	.word	0x00001480


	//   ....[9]....
        /*00a4*/ 	.word	0x000014b0


	//   ....[10]....
        /*00a8*/ 	.word	0x000014e0


	//   ....[11]....
        /*00ac*/ 	.word	0x000014f0


	//   ....[12]....
        /*00b0*/ 	.word	0x00001520


	//   ....[13]....
        /*00b4*/ 	.word	0x00001540


	//   ....[14]....
        /*00b8*/ 	.word	0x00001560


	//   ....[15]....
        /*00bc*/ 	.word	0x00001570


	//   ....[16]....
        /*00c0*/ 	.word	0x000015b0


	//   ....[17]....
        /*00c4*/ 	.word	0x000015e0


	//   ....[18]....
        /*00c8*/ 	.word	0x00001600


	//   ....[19]....
        /*00cc*/ 	.word	0x00001610


	//----- nvinfo : EIATTR_VRC_CTA_INIT_COUNT
	.align		4
.L_2365:
        /*00d0*/ 	.byte	0x02, 0x4a
	.zero		1
	.zero		1


	//----- nvinfo : EIATTR_EXIT_INSTR_OFFSETS
	.align		4
        /*00d4*/ 	.byte	0x04, 0x1c
        /*00d6*/ 	.short	(.L_2367 - .L_2366)


	//   ....[0]....
.L_2366:
        /*00d8*/ 	.word	0x00000060


	//   ....[1]....
        /*00dc*/ 	.word	0x000016c0


	//   ....[2]....
        /*00e0*/ 	.word	0x000016f0


	//   ....[3]....
        /*00e4*/ 	.word	0x00001810


	//----- nvinfo : EIATTR_MAX_THREADS
	.align		4
.L_2367:
        /*00e8*/ 	.byte	0x04, 0x05
        /*00ea*/ 	.short	(.L_2369 - .L_2368)
.L_2368:
        /*00ec*/ 	.word	0x00000400
        /*00f0*/ 	.word	0x00000001
        /*00f4*/ 	.word	0x00000001


	//----- nvinfo : EIATTR_CRS_STACK_SIZE
	.align		4
.L_2369:
        /*00f8*/ 	.byte	0x04, 0x1e
        /*00fa*/ 	.short	(.L_2371 - .L_2370)
.L_2370:
        /*00fc*/ 	.word	0x00000000


	//----- nvinfo : EIATTR_CBANK_PARAM_SIZE
	.align		4
.L_2371:
        /*0100*/ 	.byte	0x03, 0x19
        /*0102*/ 	.short	0x0128


	//----- nvinfo : EIATTR_PARAM_CBANK
	.align		4
        /*0104*/ 	.byte	0x04, 0x0a
        /*0106*/ 	.short	(.L_2373 - .L_2372)
	.align		4
.L_2372:
        /*0108*/ 	.word	index@(.nv.constant0._ZN10layer_norm40ln_parallel_residual_bwd_finalize_kernelINS_22Kernel_traits_finalizeILj256Ef6__halffS2_fjLb0ELj1024ELj4ENS_18Kernel_traits_baseILj256EfS2_fS2_fjLj1024EEEEELb0EEEvNS_9BwdParamsE)
        /*010c*/ 	.short	0x0380
        /*010e*/ 	.short	0x0128


	//----- nvinfo : EIATTR_SW_WAR
	.align		4
.L_2373:
        /*0110*/ 	.byte	0x04, 0x36
        /*0112*/ 	.short	(.L_2375 - .L_2374)
.L_2374:
        /*0114*/ 	.word	0x00000008
.L_2375:


//--------------------- .nv.info._ZN10layer_norm31ln_parallel_residual_bwd_kernelINS_13Kernel_traitsIf6__halffS2_fjLj256ELj1ELj4ELj1ELj16ENS_18Kernel_traits_baseILj256EfS2_fS2_fjLj128EEEEELb1ELb1ELb0EEEvNS_9BwdParamsE --------------------------
	.section	.nv.info._ZN10layer_norm31ln_parallel_residual_bwd_kernelINS_13Kernel_traitsIf6__halffS2_fjLj256ELj1ELj4ELj1ELj16ENS_18Kernel_traits_baseILj256EfS2_fS2_fjLj128EEEEELb1ELb1ELb0EEEvNS_9BwdParamsE,"",@"SHT_CUDA_INFO"
	.sectionflags	@""
	.align	4


	//----- nvinfo : EIATTR_CUDA_API_VERSION
	.align		4
        /*0000*/ 	.byte	0x04, 0x37
        /*0002*/ 	.short	(.L_2377 - .L_2376)
.L_2376:
        /*0004*/ 	.word	0x00000082


	//----- nvinfo : EIATTR_KPARAM_INFO
	.align		4
.L_2377:
        /*0008*/ 	.byte	0x04, 0x17
        /*000a*/ 	.short	(.L_2379 - .L_2378)
.L_2378:
        /*000c*/ 	.word	0x00000000
        /*0010*/ 	.short	0x0000
        /*0012*/ 	.short	0x0000
        /*0014*/ 	.byte	0x00, 0xf0, 0xa1, 0x04


	//----- nvinfo : EIATTR_SPARSE_MMA_MASK
	.align		4
.L_2379:
        /*0018*/ 	.byte	0x03, 0x50
        /*001a*/ 	.short	0x0000


	//----- nvinfo : EIATTR_MAXREG_COUNT
	.align		4
        /*001c*/ 	.byte	0x03, 0x1b
        /*001e*/ 	.short	0x00ff


	//----- nvinfo : EIATTR_NUM_BARRIERS
	.align		4
        /*0020*/ 	.byte	0x02, 0x4c
        /*0022*/ 	.byte	0x01
	.zero		1


	//----- nvinfo : EIATTR_MERCURY_ISA_VERSION
	.align		4
        /*0024*/ 	.byte	0x03, 0x5f
        /*0026*/ 	.short	0x0101


	//----- nvinfo : EIATTR_COOP_GROUP_MASK_REGIDS
	.align		4
        /*0028*/ 	.byte	0x04, 0x29
        /*002a*/ 	.short	(.L_2381 - .L_2380)


	//   ....[0]....
.L_2380:
        /*002c*/ 	.word	0xffffffff


	//   ....[1]....
        /*0030*/ 	.word	0xffffffff


	//   ....[2]....
        /*0034*/ 	.word	0xffffffff


	//   ....[3]....
        /*0038*/ 	.word	0xffffffff


	//   ....[4]....
        /*003c*/ 	.word	0xffffffff


	//   ....[5]....
        /*0040*/ 	.word	0xffffffff


	//   ....[6]....
        /*0044*/ 	.word	0xffffffff


	//   ....[7]....
        /*0048*/ 	.word	0xffffffff


	//   ....[8]....
        /*004c*/ 	.word	0xffffffff


	//   ....[9]....
        /*0050*/ 	.word	0xffffffff


	//   ....[10]....
        /*0054*/ 	.word	0x05000038


	//   ....[11]....
        /*0058*/ 	.word	0x05000038


	//   ....[12]....
        /*005c*/ 	.word	0x05000038


	//   ....[13]....
        /*0060*/ 	.word	0x05000038


	//   ....[14]....
        /*0064*/ 	.word	0x05000038


	//   ....[15]....
        /*0068*/ 	.word	0x05000038


	//   ....[16]....
        /*006c*/ 	.word	0x05000038


	//   ....[17]....
        /*0070*/ 	.word	0x05000038


	//   ....[18]....
        /*0074*/ 	.word	0x05000038


	//   ....[19]....
        /*0078*/ 	.word	0x05000038


	//----- nvinfo : EIATTR_COOP_GROUP_INSTR_OFFSETS
	.align		4
.L_2381:
        /*007c*/ 	.byte	0x04, 0x28
        /*007e*/ 	.short	(.L_2383 - .L_2382)


	//   ....[0]....
.L_2382:
        /*0080*/ 	.word	0x00000a60


	//   ....[1]....
        /*0084*/ 	.word	0x00000a70


	//   ....[2]....
        /*0088*/ 	.word	0x00000aa0


	//   ....[3]....
        /*008c*/ 	.word	0x00000ab0


	//   ....[4]....
        /*0090*/ 	.word	0x00000ae0


	//   ....[5]....
        /*0094*/ 	.word	0x00000af0


	//   ....[6]....
        /*0098*/ 	.word	0x00000b20


	//   ....[7]....
        /*009c*/ 	.word	0x00000b30


	//   ....[8]....
        /*00a0*/ 	.word	0x00000b60


	//   ....[9]....
        /*00a4*/ 	.word	0x00000b70


	//   ....[10]....
        /*00a8*/ 	.word	0x00003070


	//   ....[11]....
        /*00ac*/ 	.word	0x00003100


	//   ....[12]....
        /*00b0*/ 	.word	0x00003160


	//   ....[13]....
        /*00b4*/ 	.word	0x000031c0


	//   ....[14]....
        /*00b8*/ 	.word	0x00003220


	//   ....[15]....
        /*00bc*/ 	.word	0x00003280


	//   ....[16]....
        /*00c0*/ 	.word	0x000032e0


	//   ....[17]....
        /*00c4*/ 	.word	0x00003340


	//   ....[18]....
        /*00c8*/ 	.word	0x000033a0


	//   ....[19]....
        /*00cc*/ 	.word	0x00003400


	//----- nvinfo : EIATTR_VRC_CTA_INIT_COUNT
	.align		4
.L_2383:
        /*00d0*/ 	.byte	0x02, 0x4a
	.zero		1
	.zero		1


	//----- nvinfo : EIATTR_EXIT_INSTR_OFFSETS
	.align		4
        /*00d4*/ 	.byte	0x04, 0x1c
        /*00d6*/ 	.short	(.L_2385 - .L_2384)


	//   ....[0]....
.L_2384:
        /*00d8*/ 	.word	0x00002fe0


	//   ....[1]....
        /*00dc*/ 	.word	0x00003010


	//----- nvinfo : EIATTR_MAX_THREADS
	.align		4
.L_2385:
        /*00e0*/ 	.byte	0x04, 0x05
        /*00e2*/ 	.short	(.L_2387 - .L_2386)
.L_2386:
        /*00e4*/ 	.word	0x00000080
        /*00e8*/ 	.word	0x00000001
        /*00ec*/ 	.word	0x00000001


	//----- nvinfo : EIATTR_CRS_STACK_SIZE
	.align		4
.L_2387:
        /*00f0*/ 	.byte	0x04, 0x1e
        /*00f2*/ 	.short	(.L_2389 - .L_2388)
.L_2388:
        /*00f4*/ 	.word	0x00000000


	//----- nvinfo : EIATTR_CBANK_PARAM_SIZE
	.align		4
.L_2389:
        /*00f8*/ 	.byte	0x03, 0x19
        /*00fa*/ 	.short	0x0128


	//----- nvinfo : EIATTR_PARAM_CBANK
	.align		4
        /*00fc*/ 	.byte	0x04, 0x0a
        /*00fe*/ 	.short	(.L_2391 - .L_2390)
	.align		4
.L_2390:
        /*0100*/ 	.word	index@(.nv.constant0._ZN10layer_norm31ln_parallel_residual_bwd_kernelINS_13Kernel_traitsIf6__halffS2_fjLj256ELj1ELj4ELj1ELj16ENS_18Kernel_traits_baseILj256EfS2_fS2_fjLj128EEEEELb1ELb1ELb0EEEvNS_9BwdParamsE)
        /*0104*/ 	.short	0x0380
        /*0106*/ 	.short	0x0128


	//----- nvinfo : EIATTR_SW_WAR
	.align		4
.L_2391:
        /*0108*/ 	.byte	0x04, 0x36
        /*010a*/ 	.short	(.L_2393 - .L_2392)
.L_2392:
        /*010c*/ 	.word	0x00000008
.L_2393:


//--------------------- .nv.info._ZN10layer_norm22ln_bwd_finalize_kernelINS_22Kernel_traits_finalizeILj256Ef6__halffS2_fjLb0ELj1024ELj4ENS_18Kernel_traits_baseILj256EfS2_fS2_fjLj1024EEEEELb0ELb1EEEvNS_9BwdParamsE --------------------------
	.section	.nv.info._ZN10layer_norm22ln_bwd_finalize_kernelINS_22Kernel_traits_finalizeILj256Ef6__halffS2_fjLb0ELj1024ELj4ENS_18Kernel_traits_baseILj256EfS2_fS2_fjLj1024EEEEELb0ELb1EEEvNS_9BwdParamsE,"",@"SHT_CUDA_INFO"
	.sectionflags	@""
	.align	4


	//----- nvinfo : EIATTR_CUDA_API_VERSION
	.align		4
        /*0000*/ 	.byte	0x04, 0x37
        /*0002*/ 	.short	(.L_2395 - .L_2394)
.L_2394:
        /*0004*/ 	.word	0x00000082


	//----- nvinfo : EIATTR_KPARAM_INFO
	.align		4
.L_2395:
        /*0008*/ 	.byte	0x04, 0x17
        /*000a*/ 	.short	(.L_2397 - .L_2396)
.L_2396:
        /*000c*/ 	.word	0x00000000
        /*0010*/ 	.short	0x0000
        /*0012*/ 	.short	0x0000
        /*0014*/ 	.byte	0x00, 0xf0, 0xa1, 0x04


	//----- nvinfo : EIATTR_SPARSE_MMA_MASK
	.align		4
.L_2397:
        /*0018*/ 	.byte	0x03, 0x50
        /*001a*/ 	.short	0x0000


	//----- nvinfo : EIATTR_MAXREG_COUNT
	.align		4
        /*001c*/ 	.byte	0x03, 0x1b
        /*001e*/ 	.short	0x0040


	//----- nvinfo : EIATTR_NUM_BARRIERS
	.align		4
        /*0020*/ 	.byte	0x02, 0x4c
        /*0022*/ 	.byte	0x01
	.zero		1


	//----- nvinfo : EIATTR_MERCURY_ISA_VERSION
	.align		4
        /*0024*/ 	.byte	0x03, 0x5f
        /*0026*/ 	.short	0x0101


	//----- nvinfo : EIATTR_COOP_GROUP_MASK_REGIDS
	.align		4
        /*0028*/ 	.byte	0x04, 0x29
        /*002a*/ 	.short	(.L_2399 - .L_2398)


	//   ....[0]....
.L_2398:
        /*002c*/ 	.word	0xffffffff


	//   ....[1]....
        /*0030*/ 	.word	0xffffffff


	//   ....[2]....
        /*0034*/ 	.word	0xffffffff


	//   ....[3]....
        /*0038*/ 	.word	0xffffffff


	//   ....[4]....
        /*003c*/ 	.word	0xffffffff


	//   ....[5]....
        /*0040*/ 	.word	0xffffffff


	//   ....[6]....
        /*0044*/ 	.word	0xffffffff


	//   ....[7]....
        /*0048*/ 	.word	0xffffffff


	//   ....[8]....
        /*004c*/ 	.word	0xffffffff


	//   ....[9]....
        /*0050*/ 	.word	0xffffffff


	//----- nvinfo : EIATTR_COOP_GROUP_INSTR_OFFSETS
	.align		4
.L_2399:
        /*0054*/ 	.byte	0x04, 0x28
        /*0056*/ 	.short	(.L_2401 - .L_2400)


	//   ....[0]....
.L_2400:
        /*0058*/ 	.word	0x00001560


	//   ....[1]....
        /*005c*/ 	.word	0x00001570


	//   ....[2]....
        /*0060*/ 	.word	0x000015a0


	//   ....[3]....
        /*0064*/ 	.word	0x000015b0


	//   ....[4]....
        /*0068*/ 	.word	0x000015e0


	//   ....[5]....
        /*006c*/ 	.word	0x000015f0


	//   ....[6]....
        /*0070*/ 	.word	0x00001620


	//   ....[7]....
        /*0074*/ 	.word	0x00001640


	//   ....[8]....
        /*0078*/ 	.word	0x00001670


	//   ....[9]....
        /*007c*/ 	.word	0x00001680


	//----- nvinfo : EIATTR_VRC_CTA_INIT_COUNT
	.align		4
.L_2401:
        /*0080*/ 	.byte	0x02, 0x4a
	.zero		1
	.zero		1


	//----- nvinfo : EIATTR_EXIT_INSTR_OFFSETS
	.align		4
        /*0084*/ 	.byte	0x04, 0x1c
        /*0086*/ 	.short	(.L_2403 - .L_2402)


	//   ....[0]....
.L_2402:
        /*0088*/ 	.word	0x00000060


	//   ....[1]....
        /*008c*/ 	.word	0x000016e0


	//   ....[2]....
        /*0090*/ 	.word	0x000017b0


	//----- nvinfo : EIATTR_MAX_THREADS
	.align		4
.L_2403:
        /*0094*/ 	.byte	0x04, 0x05
        /*0096*/ 	.short	(.L_2405 - .L_2404)
.L_2404:
        /*0098*/ 	.word	0x00000400
        /*009c*/ 	.word	0x00000001
        /*00a0*/ 	.word	0x00000001


	//----- nvinfo : EIATTR_CRS_STACK_SIZE
	.align		4
.L_2405:
        /*00a4*/ 	.byte	0x04, 0x1e
        /*00a6*/ 	.short	(.L_2407 - .L_2406)
.L_2406:
        /*00a8*/ 	.word	0x00000000


	//----- nvinfo : EIATTR_CBANK_PARAM_SIZE
	.align		4
.L_2407:
        /*00ac*/ 	.byte	0x03, 0x19
        /*00ae*/ 	.short	0x0128


	//----- nvinfo : EIATTR_PARAM_CBANK
	.align		4
        /*00b0*/ 	.byte	0x04, 0x0a
        /*00b2*/ 	.short	(.L_2409 - .L_2408)
	.align		4
.L_2408:
        /*00b4*/ 	.word	index@(.nv.constant0._ZN10layer_norm22ln_bwd_finalize_kernelINS_22Kernel_traits_finalizeILj256Ef6__halffS2_fjLb0ELj1024ELj4ENS_18Kernel_traits_baseILj256EfS2_fS2_fjLj1024EEEEELb0ELb1EEEvNS_9BwdParamsE)
        /*00b8*/ 	.short	0x0380
        /*00ba*/ 	.short	0x0128


	//----- nvinfo : EIATTR_SW_WAR
	.align		4
.L_2409:
        /*00bc*/ 	.byte	0x04, 0x36
        /*00be*/ 	.short	(.L_2411 - .L_2410)
.L_2410:
        /*00c0*/ 	.word	0x00000008
.L_2411:


//--------------------- .nv.info._ZN10layer_norm40ln_parallel_residual_bwd_finalize_kernelINS_22Kernel_traits_finalizeILj256Ef6__halffS2_fjLb0ELj1024ELj4ENS_18Kernel_traits_baseILj256EfS2_fS2_fjLj1024EEEEELb1EEEvNS_9BwdParamsE --------------------------
	.section	.nv.info._ZN10layer_norm40ln_parallel_residual_bwd_finalize_kernelINS_22Kernel_traits_finalizeILj256Ef6__halffS2_fjLb0ELj1024ELj4ENS_18Kernel_traits_baseILj256EfS2_fS2_fjLj1024EEEEELb1EEEvNS_9BwdParamsE,"",@"SHT_CUDA_INFO"
	.sectionflags	@""
	.align	4


	//----- nvinfo : EIATTR_CUDA_API_VERSION
	.align		4
        /*0000*/ 	.byte	0x04, 0x37
        /*0002*/ 	.short	(.L_2413 - .L_2412)
.L_2412:
        /*0004*/ 	.word	0x00000082


	//----- nvinfo : EIATTR_KPARAM_INFO
	.align		4
.L_2413:
        /*0008*/ 	.byte	0x04, 0x17
        /*000a*/ 	.short	(.L_2415 - .L_2414)
.L_2414:
        /*000c*/ 	.word	0x00000000
        /*0010*/ 	.short	0x0000
        /*0012*/ 	.short	0x0000
        /*0014*/ 	.byte	0x00, 0xf0, 0xa1, 0x04


	//----- nvinfo : EIATTR_SPARSE_MMA_MASK
	.align		4
.L_2415:
        /*0018*/ 	.byte	0x03, 0x50
        /*001a*/ 	.short	0x0000


	//----- nvinfo : EIATTR_MAXREG_COUNT
	.align		4
        /*001c*/ 	.byte	0x03, 0x1b
        /*001e*/ 	.short	0x0040


	//----- nvinfo : EIATTR_NUM_BARRIERS
	.align		4
        /*0020*/ 	.byte	0x02, 0x4c
        /*0022*/ 	.byte	0x01
	.zero		1


	//----- nvinfo : EIATTR_MERCURY_ISA_VERSION
	.align		4
        /*0024*/ 	.byte	0x03, 0x5f
        /*0026*/ 	.short	0x0101


	//----- nvinfo : EIATTR_COOP_GROUP_MASK_REGIDS
	.align		4
        /*0028*/ 	.byte	0x04, 0x29
        /*002a*/ 	.short	(.L_2417 - .L_2416)


	//   ....[0]....
.L_2416:
        /*002c*/ 	.word	0xffffffff


	//   ....[1]....
        /*0030*/ 	.word	0xffffffff


	//   ....[2]....
        /*0034*/ 	.word	0xffffffff


	//   ....[3]....
        /*0038*/ 	.word	0xffffffff


	//   ....[4]....
        /*003c*/ 	.word	0xffffffff


	//   ....[5]....
        /*0040*/ 	.word	0xffffffff


	//   ....[6]....
        /*0044*/ 	.word	0xffffffff


	//   ....[7]....
        /*0048*/ 	.word	0xffffffff


	//   ....[8]....
        /*004c*/ 	.word	0xffffffff


	//   ....[9]....
        /*0050*/ 	.word	0xffffffff


	//   ....[10]....
        /*0054*/ 	.word	0xffffffff


	//   ....[11]....
        /*0058*/ 	.word	0xffffffff


	//   ....[12]....
        /*005c*/ 	.word	0xffffffff


	//   ....[13]....
        /*0060*/ 	.word	0xffffffff


	//   ....[14]....
        /*0064*/ 	.word	0xffffffff


	//   ....[15]....
        /*0068*/ 	.word	0xffffffff


	//   ....[16]....
        /*006c*/ 	.word	0xffffffff


	//   ....[17]....
        /*0070*/ 	.word	0xffffffff


	//   ....[18]....
        /*0074*/ 	.word	0xffffffff


	//   ....[19]....
        /*0078*/ 	.word	0xffffffff


	//----- nvinfo : EIATTR_COOP_GROUP_INSTR_OFFSETS
	.align		4
.L_2417:
        /*007c*/ 	.byte	0x04, 0x28
        /*007e*/ 	.short	(.L_2419 - .L_2418)


	//   ....[0]....
.L_2418:
        /*0080*/ 	.word	0x000013e0


	//   ....[1]....
        /*0084*/ 	.word	0x000013f0


	//   ....[2]....
        /*0088*/ 	.word	0x00001400


	//   ....[3]....
        /*008c*/ 	.word	0x00001410


	//   ....[4]....
        /*0090*/ 	.word	0x00001450


	//   ....[5]....
        /*0094*/ 	.word	0x00001470


	//   ....[6]....
        /*0098*/ 	.word	0x00001480


	//   ....[7]....
        /*009c*/ 	.word	0x00001490


	//   ....[8]....
        /*00a0*/ 	.word	0x000014d0


	//   ....[9]....
        /*00a4*/ 	.word	0x000014f0


	//   ....[10]....
        /*00a8*/ 	.word	0x00001500


	//   ....[11]....
        /*00ac*/ 	.word	0x00001510


	//   ....[12]....
        /*00b0*/ 	.word	0x00001540


	//   ....[13]....
        /*00b4*/ 	.word	0x00001560


	//   ....[14]....
        /*00b8*/ 	.word	0x00001580


	//   ....[15]....
        /*00bc*/ 	.word	0x00001590


	//   ....[16]....
        /*00c0*/ 	.word	0x000015c0


	//   ....[17]....
        /*00c4*/ 	.word	0x000015e0


	//   ....[18]....
        /*00c8*/ 	.word	0x00001600


	//   ....[19]....
        /*00cc*/ 	.word	0x00001610


	//----- nvinfo : EIATTR_VRC_CTA_INIT_COUNT
	.align		4
.L_2419:
        /*00d0*/ 	.byte	0x02, 0x4a
	.zero		1
	.zero		1


	//----- nvinfo : EIATTR_EXIT_INSTR_OFFSETS
	.align		4
        /*00d4*/ 	.byte	0x04, 0x1c
        /*00d6*/ 	.short	(.L_2421 - .L_2420)


	//   ....[0]....
.L_2420:
        /*00d8*/ 	.word	0x00000060


	//   ....[1]....
        /*00dc*/ 	.word	0x000016b0


	//   ....[2]....
        /*00e0*/ 	.word	0x00001800


	//----- nvinfo : EIATTR_MAX_THREADS
	.align		4
.L_2421:
        /*00e4*/ 	.byte	0x04, 0x05
        /*00e6*/ 	.short	(.L_2423 - .L_2422)
.L_2422:
        /*00e8*/ 	.word	0x00000400
        /*00ec*/ 	.word	0x00000001
        /*00f0*/ 	.word	0x00000001


	//----- nvinfo : EIATTR_CRS_STACK_SIZE
	.align		4
.L_2423:
        /*00f4*/ 	.byte	0x04, 0x1e
        /*00f6*/ 	.short	(.L_2425 - .L_2424)
.L_2424:
        /*00f8*/ 	.word	0x00000000


	//----- nvinfo : EIATTR_CBANK_PARAM_SIZE
	.align		4
.L_2425:
        /*00fc*/ 	.byte	0x03, 0x19
        /*00fe*/ 	.short	0x0128


	//----- nvinfo : EIATTR_PARAM_CBANK
	.align		4
        /*0100*/ 	.byte	0x04, 0x0a
        /*0102*/ 	.short	(.L_2427 - .L_2426)
	.align		4
.L_2426:
        /*0104*/ 	.word	index@(.nv.constant0._ZN10layer_norm40ln_parallel_residual_bwd_finalize_kernelINS_22Kernel_traits_finalizeILj256Ef6__halffS2_fjLb0ELj1024ELj4ENS_18Kernel_traits_baseILj256EfS2_fS2_fjLj1024EEEEELb1EEEvNS_9BwdParamsE)
        /*0108*/ 	.short	0x0380
        /*010a*/ 	.short	0x0128


	//----- nvinfo : EIATTR_SW_WAR
	.align		4
.L_2427:
        /*010c*/ 	.byte	0x04, 0x36
        /*010e*/ 	.short	(.L_2429 - .L_2428)
.L_2428:
        /*0110*/ 	.word	0x00000008
.L_2429:


//--------------------- .nv.info._ZN10layer_norm31ln_parallel_residual_bwd_kernelINS_13Kernel_traitsIf6__halffS2_fjLj256ELj1ELj4ELj1ELj16ENS_18Kernel_traits_baseILj256EfS2_fS2_fjLj128EEEEELb1ELb1ELb1EEEvNS_9BwdParamsE --------------------------
	.section	.nv.info._ZN10layer_norm31ln_parallel_residual_bwd_kernelINS_13Kernel_traitsIf6__halffS2_fjLj256ELj1ELj4ELj1ELj16ENS_18Kernel_traits_baseILj256EfS2_fS2_fjLj128EEEEELb1ELb1ELb1EEEvNS_9BwdParamsE,"",@"SHT_CUDA_INFO"
	.sectionflags	@""
	.align	4


	//----- nvinfo : EIATTR_CUDA_API_VERSION
	.align		4
        /*0000*/ 	.byte	0x04, 0x37
        /*0002*/ 	.short	(.L_2431 - .L_2430)
.L_2430:
        /*0004*/ 	.word	0x00000082


	//----- nvinfo : EIATTR_KPARAM_INFO
	.align		4
.L_2431:
        /*0008*/ 	.byte	0x04, 0x17
        /*000a*/ 	.short	(.L_2433 - .L_2432)
.L_2432:
        /*000c*/ 	.word	0x00000000
        /*0010*/ 	.short	0x0000
        /*0012*/ 	.short	0x0000
        /*0014*/ 	.byte	0x00, 0xf0, 0xa1, 0x04


	//----- nvinfo : EIATTR_SPARSE_MMA_MASK
	.align		4
.L_2433:
        /*0018*/ 	.byte	0x03, 0x50
        /*001a*/ 	.short	0x0000


	//----- nvinfo : EIATTR_MAXREG_COUNT
	.align		4
        /*001c*/ 	.byte	0x03, 0x1b
        /*001e*/ 	.short	0x00ff


	//----- nvinfo : EIATTR_NUM_BARRIERS
	.align		4
        /*0020*/ 	.byte	0x02, 0x4c
        /*0022*/ 	.byte	0x01
	.zero		1


	//----- nvinfo : EIATTR_MERCURY_ISA_VERSION
	.align		4
        /*0024*/ 	.byte	0x03, 0x5f
        /*0026*/ 	.short	0x0101


	//----- nvinfo : EIATTR_COOP_GROUP_MASK_REGIDS
	.align		4
        /*0028*/ 	.byte	0x04, 0x29
        /*002a*/ 	.short	(.L_2435 - .L_2434)


	//   ....[0]....
.L_2434:
        /*002c*/ 	.word	0xffffffff


	//   ....[1]....
        /*0030*/ 	.word	0xffffffff


	//   ....[2]....
        /*0034*/ 	.word	0xffffffff


	//   ....[3]....
        /*0038*/ 	.word	0xffffffff


	//   ....[4]....
        /*003c*/ 	.word	0xffffffff


	//   ....[5]....
        /*0040*/ 	.word	0xffffffff


	//   ....[6]....
        /*0044*/ 	.word	0xffffffff


	//   ....[7]....
        /*0048*/ 	.word	0xffffffff


	//   ....[8]....
        /*004c*/ 	.word	0xffffffff


	//   ....[9]....
        /*0050*/ 	.word	0xffffffff


	//   ....[10]....
        /*0054*/ 	.word	0x05000055


	//   ....[11]....
        /*0058*/ 	.word	0x05000055


	//   ....[12]....
        /*005c*/ 	.word	0x05000055


	//   ....[13]....
        /*0060*/ 	.word	0x05000055


	//   ....[14]....
        /*0064*/ 	.word	0x05000055


	//   ....[15]....
        /*0068*/ 	.word	0x05000055


	//   ....[16]....
        /*006c*/ 	.word	0x05000055


	//   ....[17]....
        /*0070*/ 	.word	0x05000055


	//   ....[18]....
        /*0074*/ 	.word	0x05000055


	//   ....[19]....
        /*0078*/ 	.word	0x05000055


	//----- nvinfo : EIATTR_COOP_GROUP_INSTR_OFFSETS
	.align		4
.L_2435:
        /*007c*/ 	.byte	0x04, 0x28
        /*007e*/ 	.short	(.L_2437 - .L_2436)


	//   ....[0]....
.L_2436:
        /*0080*/ 	.word	0x00000a60


	//   ....[1]....
        /*0084*/ 	.word	0x00000a70


	//   ....[2]....
        /*0088*/ 	.word	0x00000aa0


	//   ....[3]....
        /*008c*/ 	.word	0x00000ab0


	//   ....[4]....
        /*0090*/ 	.word	0x00000ae0


	//   ....[5]....
        /*0094*/ 	.word	0x00000af0


	//   ....[6]....
        /*0098*/ 	.word	0x00000b20


	//   ....[7]....
        /*009c*/ 	.word	0x00000b30


	//   ....[8]....
        /*00a0*/ 	.word	0x00000b60


	//   ....[9]....
        /*00a4*/ 	.word	0x00000b70


	//   ....[10]....
        /*00a8*/ 	.word	0x00003030


	//   ....[11]....
        /*00ac*/ 	.word	0x000030c0


	//   ....[12]....
        /*00b0*/ 	.word	0x00003120


	//   ....[13]....
        /*00b4*/ 	.word	0x00003180


	//   ....[14]....
        /*00b8*/ 	.word	0x000031e0


	//   ....[15]....
        /*00bc*/ 	.word	0x00003240


	//   ....[16]....
        /*00c0*/ 	.word	0x000032a0


	//   ....[17]....
        /*00c4*/ 	.word	0x00003300


	//   ....[18]....
        /*00c8*/ 	.word	0x00003360


	//   ....[19]....
        /*00cc*/ 	.word	0x000033c0


	//----- nvinfo : EIATTR_VRC_CTA_INIT_COUNT
	.align		4
.L_2437:
        /*00d0*/ 	.byte	0x02, 0x4a
	.zero		1
	.zero		1


	//----- nvinfo : EIATTR_EXIT_INSTR_OFFSETS
	.align		4
        /*00d4*/ 	.byte	0x04, 0x1c
        /*00d6*/ 	.short	(.L_2439 - .L_2438)


	//   ....[0]....
.L_2438:
        /*00d8*/ 	.word	0x00002fd0


	//----- nvinfo : EIATTR_MAX_THREADS
	.align		4
.L_2439:
        /*00dc*/ 	.byte	0x04, 0x05
        /*00de*/ 	.short	(.L_2441 - .L_2440)
.L_2440:
        /*00e0*/ 	.word	0x00000080
        /*00e4*/ 	.word	0x00000001
        /*00e8*/ 	.word	0x00000001


	//----- nvinfo : EIATTR_CRS_STACK_SIZE
	.align		4
.L_2441:
        /*00ec*/ 	.byte	0x04, 0x1e
        /*00ee*/ 	.short	(.L_2443 - .L_2442)
.L_2442:
        /*00f0*/ 	.word	0x00000000


	//----- nvinfo : EIATTR_CBANK_PARAM_SIZE
	.align		4
.L_2443:
        /*00f4*/ 	.byte	0x03, 0x19
        /*00f6*/ 	.short	0x0128


	//----- nvinfo : EIATTR_PARAM_CBANK
	.align		4
        /*00f8*/ 	.byte	0x04, 0x0a
        /*00fa*/ 	.short	(.L_2445 - .L_2444)
	.align		4
.L_2444:
        /*00fc*/ 	.word	index@(.nv.constant0._ZN10layer_norm31ln_parallel_residual_bwd_kernelINS_13Kernel_traitsIf6__halffS2_fjLj256ELj1ELj4ELj1ELj16ENS_18Kernel_traits_baseILj256EfS2_fS2_fjLj128EEEEELb1ELb1ELb1EEEvNS_9BwdParamsE)
        /*0100*/ 	.short	0x0380
        /*0102*/ 	.short	0x0128


	//----- nvinfo : EIATTR_SW_WAR
	.align		4
.L_2445:
        /*0104*/ 	.byte	0x04, 0x36
        /*0106*/ 	.short	(.L_2447 - .L_2446)
.L_2446:
        /*0108*/ 	.word	0x00000008
.L_2447:


//--------------------- .nv.info._ZN10layer_norm31ln_parallel_residual_bwd_kernelINS_13Kernel_traitsI6__halfffffjLj256ELj1ELj4ELj1ELj16ENS_18Kernel_traits_baseILj256ES2_ffffjLj128EEEEELb0ELb0ELb0EEEvNS_9BwdParamsE --------------------------
	.section	.nv.info._ZN10layer_norm31ln_parallel_residual_bwd_kernelINS_13Kernel_traitsI6__halfffffjLj256ELj1ELj4ELj1ELj16ENS_18Kernel_traits_baseILj256ES2_ffffjLj128EEEEELb0ELb0ELb0EEEvNS_9BwdParamsE,"",@"SHT_CUDA_INFO"
	.sectionflags	@""
	.align	4


	//----- nvinfo : EIATTR_CUDA_API_VERSION
	.align		4
        /*0000*/ 	.byte	0x04, 0x37
        /*0002*/ 	.short	(.L_2449 - .L_2448)
.L_2448:
        /*0004*/ 	.word	0x00000082


	//----- nvinfo : EIATTR_KPARAM_INFO
	.align		4
.L_2449:
        /*0008*/ 	.byte	0x04, 0x17
        /*000a*/ 	.short	(.L_2451 - .L_2450)
.L_2450:
        /*000c*/ 	.word	0x00000000
        /*0010*/ 	.short	0x0000
        /*0012*/ 	.short	0x0000
        /*0014*/ 	.byte	0x00, 0xf0, 0xa1, 0x04


	//----- nvinfo : EIATTR_SPARSE_MMA_MASK
	.align		4
.L_2451:
        /*0018*/ 	.byte	0x03, 0x50
        /*001a*/ 	.short	0x0000


	//----- nvinfo : EIATTR_MAXREG_COUNT
	.align		4
        /*001c*/ 	.byte	0x03, 0x1b
        /*001e*/ 	.short	0x00ff


	//----- nvinfo : EIATTR_NUM_BARRIERS
	.align		4
        /*0020*/ 	.byte	0x02, 0x4c
        /*0022*/ 	.byte	0x01
	.zero		1


	//----- nvinfo : EIATTR_MERCURY_ISA_VERSION
	.align		4
        /*0024*/ 	.byte	0x03, 0x5f
        /*0026*/ 	.short	0x0101


	//----- nvinfo : EIATTR_COOP_GROUP_MASK_REGIDS
	.align		4
        /*0028*/ 	.byte	0x04, 0x29
        /*002a*/ 	.short	(.L_2453 - .L_2452)


	//   ....[0]....
.L_2452:
        /*002c*/ 	.word	0xffffffff


	//   ....[1]....
        /*0030*/ 	.word	0xffffffff


	//   ....[2]....
        /*0034*/ 	.word	0xffffffff


	//   ....[3]....
        /*0038*/ 	.word	0xffffffff


	//   ....[4]....
        /*003c*/ 	.word	0xffffffff


	//   ....[5]....
        /*0040*/ 	.word	0xffffffff


	//   ....[6]....
        /*0044*/ 	.word	0xffffffff


	//   ....[7]....
        /*0048*/ 	.word	0xffffffff


	//   ....[8]....
        /*004c*/ 	.word	0xffffffff


	//   ....[9]....
        /*0050*/ 	.word	0xffffffff


	//   ....[10]....
        /*0054*/ 	.word	0x05000038


	//   ....[11]....
        /*0058*/ 	.word	0x05000038


	//   ....[12]....
        /*005c*/ 	.word	0x05000038


	//   ....[13]....
        /*0060*/ 	.word	0x05000038


	//   ....[14]....
        /*0064*/ 	.word	0x05000038


	//   ....[15]....
        /*0068*/ 	.word	0x05000038


	//   ....[16]....
        /*006c*/ 	.word	0x05000038


	//   ....[17]....
        /*0070*/ 	.word	0x05000038


	//   ....[18]....
        /*0074*/ 	.word	0x05000038


	//   ....[19]....
        /*0078*/ 	.word	0x05000038


	//----- nvinfo : EIATTR_COOP_GROUP_INSTR_OFFSETS
	.align		4
.L_2453:
        /*007c*/ 	.byte	0x04, 0x28
        /*007e*/ 	.short	(.L_2455 - .L_2454)


	//   ....[0]....
.L_2454:
        /*0080*/ 	.word	0x00000f20


	//   ....[1]....
        /*0084*/ 	.word	0x00000f30


	//   ....[2]....
        /*0088*/ 	.word	0x00000f60


	//   ....[3]....
        /*008c*/ 	.word	0x00000f70


	//   ....[4]....
        /*0090*/ 	.word	0x00000fa0


	//   ....[5]....
        /*0094*/ 	.word	0x00000fb0


	//   ....[6]....
        /*0098*/ 	.word	0x00000fe0


	//   ....[7]....
        /*009c*/ 	.word	0x00000ff0


	//   ....[8]....
        /*00a0*/ 	.word	0x00001020


	//   ....[9]....
        /*00a4*/ 	.word	0x00001030


	//   ....[10]....
        /*00a8*/ 	.word	0x00002ff0


	//   ....[11]....
        /*00ac*/ 	.word	0x00003080


	//   ....[12]....
        /*00b0*/ 	.word	0x000030e0


	//   ....[13]....
        /*00b4*/ 	.word	0x00003140


	//   ....[14]....
        /*00b8*/ 	.word	0x000031a0


	//   ....[15]....
        /*00bc*/ 	.word	0x00003200


	//   ....[16]....
        /*00c0*/ 	.word	0x00003260


	//   ....[17]....
        /*00c4*/ 	.word	0x000032c0


	//   ....[18]....
        /*00c8*/ 	.word	0x00003320


	//   ....[19]....
        /*00cc*/ 	.word	0x00003380


	//----- nvinfo : EIATTR_VRC_CTA_INIT_COUNT
	.align		4
.L_2455:
        /*00d0*/ 	.byte	0x02, 0x4a
	.zero		1
	.zero		1


	//----- nvinfo : EIATTR_EXIT_INSTR_OFFSETS
	.align		4
        /*00d4*/ 	.byte	0x04, 0x1c
        /*00d6*/ 	.short	(.L_2457 - .L_2456)


	//   ....[0]....
.L_2456:
        /*00d8*/ 	.word	0x00002ec0


	//   ....[1]....
        /*00dc*/ 	.word	0x00002f80


	//----- nvinfo : EIATTR_MAX_THREADS
	.align		4
.L_2457:
        /*00e0*/ 	.byte	0x04, 0x05
        /*00e2*/ 	.short	(.L_2459 - .L_2458)
.L_2458:
        /*00e4*/ 	.word	0x00000080
        /*00e8*/ 	.word	0x00000001
        /*00ec*/ 	.word	0x00000001


	//----- nvinfo : EIATTR_CRS_STACK_SIZE
	.align		4
.L_2459:
        /*00f0*/ 	.byte	0x04, 0x1e
        /*00f2*/ 	.short	(.L_2461 - .L_2460)
.L_2460:
        /*00f4*/ 	.word	0x00000000


	//----- nvinfo : EIATTR_CBANK_PARAM_SIZE
	.align		4
.L_2461:
        /*00f8*/ 	.byte	0x03, 0x19
        /*00fa*/ 	.short	0x0128


	//----- nvinfo : EIATTR_PARAM_CBANK
	.align		4
        /*00fc*/ 	.byte	0x04, 0x0a
        /*00fe*/ 	.short	(.L_2463 - .L_2462)
	.align		4
.L_2462:
        /*0100*/ 	.word	index@(.nv.constant0._ZN10layer_norm31ln_parallel_residual_bwd_kernelINS_13Kernel_traitsI6__halfffffjLj256ELj1ELj4ELj1ELj16ENS_18Kernel_traits_baseILj256ES2_ffffjLj128EEEEELb0ELb0ELb0EEEvNS_9BwdParamsE)
        /*0104*/ 	.short	0x0380
        /*0106*/ 	.short	0x0128


	//----- nvinfo : EIATTR_SW_WAR
	.align		4
.L_2463:
        /*0108*/ 	.byte	0x04, 0x36
        /*010a*/ 	.short	(.L_2465 - .L_2464)
.L_2464:
        /*010c*/ 	.word	0x00000008
.L_2465:


//--------------------- .nv.info._ZN10layer_norm31ln_parallel_residual_bwd_kernelINS_13Kernel_traitsI6__halfffffjLj256ELj1ELj4ELj1ELj16ENS_18Kernel_traits_baseILj256ES2_ffffjLj128EEEEELb0ELb0ELb1EEEvNS_9BwdParamsE --------------------------
	.section	.nv.info._ZN10layer_norm31ln_parallel_residual_bwd_kernelINS_13Kernel_traitsI6__halfffffjLj256ELj1ELj4ELj1ELj16ENS_18Kernel_traits_baseILj256ES2_ffffjLj128EEEEELb0ELb0ELb1EEEvNS_9BwdParamsE,"",@"SHT_CUDA_INFO"
	.sectionflags	@""
	.align	4


	//----- nvinfo : EIATTR_CUDA_API_VERSION
	.align		4
        /*0000*/ 	.byte	0x04, 0x37
        /*0002*/ 	.short	(.L_2467 - .L_2466)
.L_2466:
        /*0004*/ 	.word	0x00000082


	//----- nvinfo : EIATTR_KPARAM_INFO
	.align		4
.L_2467:
        /*0008*/ 	.byte	0x04, 0x17
        /*000a*/ 	.short	(.L_2469 - .L_2468)
.L_2468:
        /*000c*/ 	.word	0x00000000
        /*0010*/ 	.short	0x0000
        /*0012*/ 	.short	0x0000
        /*0014*/ 	.byte	0x00, 0xf0, 0xa1, 0x04


	//----- nvinfo : EIATTR_SPARSE_MMA_MASK
	.align		4
.L_2469:
        /*0018*/ 	.byte	0x03, 0x50
        /*001a*/ 	.short	0x0000


	//----- nvinfo : EIATTR_MAXREG_COUNT
	.align		4
        /*001c*/ 	.byte	0x03, 0x1b
        /*001e*/ 	.short	0x00ff


	//----- nvinfo : EIATTR_NUM_BARRIERS
	.align		4
        /*0020*/ 	.byte	0x02, 0x4c
        /*0022*/ 	.byte	0x01
	.zero		1


	//----- nvinfo : EIATTR_MERCURY_ISA_VERSION
	.align		4
        /*0024*/ 	.byte	0x03, 0x5f
        /*0026*/ 	.short	0x0101


	//----- nvinfo : EIATTR_COOP_GROUP_MASK_REGIDS
	.align		4
        /*0028*/ 	.byte	0x04, 0x29
        /*002a*/ 	.short	(.L_2471 - .L_2470)


	//   ....[0]....
.L_2470:
        /*002c*/ 	.word	0xffffffff


	//   ....[1]....
        /*0030*/ 	.word	0xffffffff


	//   ....[2]....
        /*0034*/ 	.word	0xffffffff


	//   ....[3]....
        /*0038*/ 	.word	0xffffffff


	//   ....[4]....
        /*003c*/ 	.word	0xffffffff


	//   ....[5]....
        /*0040*/ 	.word	0xffffffff


	//   ....[6]....
        /*0044*/ 	.word	0xffffffff


	//   ....[7]....
        /*0048*/ 	.word	0xffffffff


	//   ....[8]....
        /*004c*/ 	.word	0xffffffff


	//   ....[9]....
        /*0050*/ 	.word	0xffffffff


	//   ....[10]....
        /*0054*/ 	.word	0x05000031


	//   ....[11]....
        /*0058*/ 	.word	0x05000031


	//   ....[12]....
        /*005c*/ 	.word	0x05000031


	//   ....[13]....
        /*0060*/ 	.word	0x05000031


	//   ....[14]....
        /*0064*/ 	.word	0x05000031


	//   ....[15]....
        /*0068*/ 	.word	0x05000031


	//   ....[16]....
        /*006c*/ 	.word	0x05000031


	//   ....[17]....
        /*0070*/ 	.word	0x05000031


	//   ....[18]....
        /*0074*/ 	.word	0x05000031


	//   ....[19]....
        /*0078*/ 	.word	0x05000031


	//----- nvinfo : EIATTR_COOP_GROUP_INSTR_OFFSETS
	.align		4
.L_2471:
        /*007c*/ 	.byte	0x04, 0x28
        /*007e*/ 	.short	(.L_2473 - .L_2472)


	//   ....[0]....
.L_2472:
        /*0080*/ 	.word	0x00000d70


	//   ....[1]....
        /*0084*/ 	.word	0x00000d80


	//   ....[2]....
        /*0088*/ 	.word	0x00000db0


	//   ....[3]....
        /*008c*/ 	.word	0x00000dc0


	//   ....[4]....
        /*0090*/ 	.word	0x00000df0


	//   ....[5]....
        /*0094*/ 	.word	0x00000e00


	//   ....[6]....
        /*0098*/ 	.word	0x00000e30


	//   ....[7]....
        /*009c*/ 	.word	0x00000e40


	//   ....[8]....
        /*00a0*/ 	.word	0x00000e70


	//   ....[9]....
        /*00a4*/ 	.word	0x00000e80


	//   ....[10]....
        /*00a8*/ 	.word	0x00002cd0


	//   ....[11]....
        /*00ac*/ 	.word	0x00002d60


	//   ....[12]....
        /*00b0*/ 	.word	0x00002dc0


	//   ....[13]....
        /*00b4*/ 	.word	0x00002e20


	//   ....[14]....
        /*00b8*/ 	.word	0x00002e80


	//   ....[15]....
        /*00bc*/ 	.word	0x00002ee0


	//   ....[16]....
        /*00c0*/ 	.word	0x00002f40


	//   ....[17]....
        /*00c4*/ 	.word	0x00002fa0


	//   ....[18]....
        /*00c8*/ 	.word	0x00003000


	//   ....[19]....
        /*00cc*/ 	.word	0x00003060


	//----- nvinfo : EIATTR_VRC_CTA_INIT_COUNT
	.align		4
.L_2473:
        /*00d0*/ 	.byte	0x02, 0x4a
	.zero		1
	.zero		1


	//----- nvinfo : EIATTR_EXIT_INSTR_OFFSETS
	.align		4
        /*00d4*/ 	.byte	0x04, 0x1c
        /*00d6*/ 	.short	(.L_2475 - .L_2474)


	//   ....[0]....
.L_2474:
        /*00d8*/ 	.word	0x00002c70


	//----- nvinfo : EIATTR_MAX_THREADS
	.align		4
.L_2475:
        /*00dc*/ 	.byte	0x04, 0x05
        /*00de*/ 	.short	(.L_2477 - .L_2476)
.L_2476:
        /*00e0*/ 	.word	0x00000080
        /*00e4*/ 	.word	0x00000001
        /*00e8*/ 	.word	0x00000001


	//----- nvinfo : EIATTR_CRS_STACK_SIZE
	.align		4
.L_2477:
        /*00ec*/ 	.byte	0x04, 0x1e
        /*00ee*/ 	.short	(.L_2479 - .L_2478)
.L_2478:
        /*00f0*/ 	.word	0x00000000


	//----- nvinfo : EIATTR_CBANK_PARAM_SIZE
	.align		4
.L_2479:
        /*00f4*/ 	.byte	0x03, 0x19
        /*00f6*/ 	.short	0x0128


	//----- nvinfo : EIATTR_PARAM_CBANK
	.align		4
        /*00f8*/ 	.byte	0x04, 0x0a
        /*00fa*/ 	.short	(.L_2481 - .L_2480)
	.align		4
.L_2480:
        /*00fc*/ 	.word	index@(.nv.constant0._ZN10layer_norm31ln_parallel_residual_bwd_kernelINS_13Kernel_traitsI6__halfffffjLj256ELj1ELj4ELj1ELj16ENS_18Kernel_traits_baseILj256ES2_ffffjLj128EEEEELb0ELb0ELb1EEEvNS_9BwdParamsE)
        /*0100*/ 	.short	0x0380
        /*0102*/ 	.short	0x0128


	//----- nvinfo : EIATTR_SW_WAR
	.align		4
.L_2481:
        /*0104*/ 	.byte	0x04, 0x36
        /*0106*/ 	.short	(.L_2483 - .L_2482)
.L_2482:
        /*0108*/ 	.word	0x00000008
.L_2483:


//--------------------- .nv.info._ZN10layer_norm31ln_parallel_residual_bwd_kernelINS_13Kernel_traitsI6__halfffffjLj256ELj1ELj4ELj1ELj16ENS_18Kernel_traits_baseILj256ES2_ffffjLj128EEEEELb0ELb1ELb0EEEvNS_9BwdParamsE --------------------------
	.section	.nv.info._ZN10layer_norm31ln_parallel_residual_bwd_kernelINS_13Kernel_traitsI6__halfffffjLj256ELj1ELj4ELj1ELj16ENS_18Kernel_traits_baseILj256ES2_ffffjLj128EEEEELb0ELb1ELb0EEEvNS_9BwdParamsE,"",@"SHT_CUDA_INFO"
	.sectionflags	@""
	.align	4


	//----- nvinfo : EIATTR_CUDA_API_VERSION
	.align		4
        /*0000*/ 	.byte	0x04, 0x37
        /*0002*/ 	.short	(.L_2485 - .L_2484)
.L_2484:
        /*0004*/ 	.word	0x00000082


	//----- nvinfo : EIATTR_KPARAM_INFO
	.align		4
.L_2485:
        /*0008*/ 	.byte	0x04, 0x17
        /*000a*/ 	.short	(.L_2487 - .L_2486)
.L_2486:
        /*000c*/ 	.word	0x00000000
        /*0010*/ 	.short	0x0000
        /*0012*/ 	.short	0x0000
        /*0014*/ 	.byte	0x00, 0xf0, 0xa1, 0x04


	//----- nvinfo : EIATTR_SPARSE_MMA_MASK
	.align		4
.L_2487:
        /*0018*/ 	.byte	0x03, 0x50
        /*001a*/ 	.short	0x0000


	//----- nvinfo : EIATTR_MAXREG_COUNT
	.align		4
        /*001c*/ 	.byte	0x03, 0x1b
        /*001e*/ 	.short	0x00ff


	//----- nvinfo : EIATTR_NUM_BARRIERS
	.align		4
        /*0020*/ 	.byte	0x02, 0x4c
        /*0022*/ 	.byte	0x01
	.zero		1


	//----- nvinfo : EIATTR_MERCURY_ISA_VERSION
	.align		4
        /*0024*/ 	.byte	0x03, 0x5f
        /*0026*/ 	.short	0x0101


	//----- nvinfo : EIATTR_COOP_GROUP_MASK_REGIDS
	.align		4
        /*0028*/ 	.byte	0x04, 0x29
        /*002a*/ 	.short	(.L_2489 - .L_2488)


	//   ....[0]....
.L_2488:
        /*002c*/ 	.word	0xffffffff


	//   ....[1]....
        /*0030*/ 	.word	0xffffffff


	//   ....[2]....
        /*0034*/ 	.word	0xffffffff


	//   ....[3]....
        /*0038*/ 	.word	0xffffffff


	//   ....[4]....
        /*003c*/ 	.word	0xffffffff


	//   ....[5]....
        /*0040*/ 	.word	0xffffffff


	//   ....[6]....
        /*0044*/ 	.word	0xffffffff


	//   ....[7]....
        /*0048*/ 	.word	0xffffffff


	//   ....[8]....
        /*004c*/ 	.word	0xffffffff


	//   ....[9]....
        /*0050*/ 	.word	0xffffffff


	//   ....[10]....
        /*0054*/ 	.word	0x05000028


	//   ....[11]....
        /*0058*/ 	.word	0x05000028


	//   ....[12]....
        /*005c*/ 	.word	0x05000028


	//   ....[13]....
        /*0060*/ 	.word	0x05000028


	//   ....[14]....
        /*0064*/ 	.word	0x05000028


	//   ....[15]....
        /*0068*/ 	.word	0x05000028


	//   ....[16]....
        /*006c*/ 	.word	0x05000028


	//   ....[17]....
        /*0070*/ 	.word	0x05000028


	//   ....[18]....
        /*0074*/ 	.word	0x05000028


	//   ....[19]....
        /*0078*/ 	.word	0x05000028


	//----- nvinfo : EIATTR_COOP_GROUP_INSTR_OFFSETS
	.align		4
.L_2489:
        /*007c*/ 	.byte	0x04, 0x28
        /*007e*/ 	.short	(.L_2491 - .L_2490)


	//   ....[0]....
.L_2490:
        /*0080*/ 	.word	0x00001070


	//   ....[1]....
        /*0084*/ 	.word	0x00001080


	//   ....[2]....
        /*0088*/ 	.word	0x000010b0


	//   ....[3]....
        /*008c*/ 	.word	0x000010c0


	//   ....[4]....
        /*0090*/ 	.word	0x000010f0


	//   ....[5]....
        /*0094*/ 	.word	0x00001100


	//   ....[6]....
        /*0098*/ 	.word	0x00001130


	//   ....[7]....
        /*009c*/ 	.word	0x00001140


	//   ....[8]....
        /*00a0*/ 	.word	0x00001170


	//   ....[9]....
        /*00a4*/ 	.word	0x00001180


	//   ....[10]....
        /*00a8*/ 	.word	0x00002d50


	//   ....[11]....
        /*00ac*/ 	.word	0x00002de0


	//   ....[12]....
        /*00b0*/ 	.word	0x00002e40


	//   ....[13]....
        /*00b4*/ 	.word	0x00002ea0


	//   ....[14]....
        /*00b8*/ 	.word	0x00002f00


	//   ....[15]....
        /*00bc*/ 	.word	0x00002f60


	//   ....[16]....
        /*00c0*/ 	.word	0x00002fc0


	//   ....[17]....
        /*00c4*/ 	.word	0x00003020


	//   ....[18]....
        /*00c8*/ 	.word	0x00003080


	//   ....[19]....
        /*00cc*/ 	.word	0x000030e0


	//----- nvinfo : EIATTR_VRC_CTA_INIT_COUNT
	.align		4
.L_2491:
        /*00d0*/ 	.byte	0x02, 0x4a
	.zero		1
	.zero		1


	//----- nvinfo : EIATTR_EXIT_INSTR_OFFSETS
	.align		4
        /*00d4*/ 	.byte	0x04, 0x1c
        /*00d6*/ 	.short	(.L_2493 - .L_2492)


	//   ....[0]....
.L_2492:
        /*00d8*/ 	.word	0x00002cc0


	//   ....[1]....
        /*00dc*/ 	.word	0x00002cf0


	//----- nvinfo : EIATTR_MAX_THREADS
	.align		4
.L_2493:
        /*00e0*/ 	.byte	0x04, 0x05
        /*00e2*/ 	.short	(.L_2495 - .L_2494)
.L_2494:
        /*00e4*/ 	.word	0x00000080
        /*00e8*/ 	.word	0x00000001
        /*00ec*/ 	.word	0x00000001


	//----- nvinfo : EIATTR_CRS_STACK_SIZE
	.align		4
.L_2495:
        /*00f0*/ 	.byte	0x04, 0x1e
        /*00f2*/ 	.short	(.L_2497 - .L_2496)
.L_2496:
        /*00f4*/ 	.word	0x00000000


	//----- nvinfo : EIATTR_CBANK_PARAM_SIZE
	.align		4
.L_2497:
        /*00f8*/ 	.byte	0x03, 0x19
        /*00fa*/ 	.short	0x0128


	//----- nvinfo : EIATTR_PARAM_CBANK
	.align		4
        /*00fc*/ 	.byte	0x04, 0x0a
        /*00fe*/ 	.short	(.L_2499 - .L_2498)
	.align		4
.L_2498:
        /*0100*/ 	.word	index@(.nv.constant0._ZN10layer_norm31ln_parallel_residual_bwd_kernelINS_13Kernel_traitsI6__halfffffjLj256ELj1ELj4ELj1ELj16ENS_18Kernel_traits_baseILj256ES2_ffffjLj128EEEEELb0ELb1ELb0EEEvNS_9BwdParamsE)
        /*0104*/ 	.short	0x0380
        /*0106*/ 	.short	0x0128


	//----- nvinfo : EIATTR_SW_WAR
	.align		4
.L_2499:
        /*0108*/ 	.byte	0x04, 0x36
        /*010a*/ 	.short	(.L_2501 - .L_2500)
.L_2500:
        /*010c*/ 	.word	0x00000008
.L_2501:


//--------------------- .nv.info._ZN10layer_norm31ln_parallel_residual_bwd_kernelINS_13Kernel_traitsI6__halfffffjLj256ELj1ELj4ELj1ELj16ENS_18Kernel_traits_baseILj256ES2_ffffjLj128EEEEELb0ELb1ELb1EEEvNS_9BwdParamsE --------------------------
	.section	.nv.info._ZN10layer_norm31ln_parallel_residual_bwd_kernelINS_13Kernel_traitsI6__halfffffjLj256ELj1ELj4ELj1ELj16ENS_18Kernel_traits_baseILj256ES2_ffffjLj128EEEEELb0ELb1ELb1EEEvNS_9BwdParamsE,"",@"SHT_CUDA_INFO"
	.sectionflags	@""
	.align	4


	//----- nvinfo : EIATTR_CUDA_API_VERSION
	.align		4
        /*0000*/ 	.byte	0x04, 0x37
        /*0002*/ 	.short	(.L_2503 - .L_2502)
.L_2502:
        /*0004*/ 	.word	0x00000082


	//----- nvinfo : EIATTR_KPARAM_INFO
	.align		4
.L_2503:
        /*0008*/ 	.byte	0x04, 0x17
        /*000a*/ 	.short	(.L_2505 - .L_2504)
.L_2504:
        /*000c*/ 	.word	0x00000000
        /*0010*/ 	.short	0x0000
        /*0012*/ 	.short	0x0000
        /*0014*/ 	.byte	0x00, 0xf0, 0xa1, 0x04


	//----- nvinfo : EIATTR_SPARSE_MMA_MASK
	.align		4
.L_2505:
        /*0018*/ 	.byte	0x03, 0x50
        /*001a*/ 	.short	0x0000


	//----- nvinfo : EIATTR_MAXREG_COUNT
	.align		4
        /*001c*/ 	.byte	0x03, 0x1b
        /*001e*/ 	.short	0x00ff


	//----- nvinfo : EIATTR_NUM_BARRIERS
	.align		4
        /*0020*/ 	.byte	0x02, 0x4c
        /*0022*/ 	.byte	0x01
	.zero		1


	//----- nvinfo : EIATTR_MERCURY_ISA_VERSION
	.align		4
        /*0024*/ 	.byte	0x03, 0x5f
        /*0026*/ 	.short	0x0101


	//----- nvinfo : EIATTR_COOP_GROUP_MASK_REGIDS
	.align		4
        /*0028*/ 	.byte	0x04, 0x29
        /*002a*/ 	.short	(.L_2507 - .L_2506)


	//   ....[0]....
.L_2506:
        /*002c*/ 	.word	0xffffffff


	//   ....[1]....
        /*0030*/ 	.word	0xffffffff


	//   ....[2]....
        /*0034*/ 	.word	0xffffffff


	//   ....[3]....
        /*0038*/ 	.word	0xffffffff


	//   ....[4]....
        /*003c*/ 	.word	0xffffffff


	//   ....[5]....
        /*0040*/ 	.word	0xffffffff


	//   ....[6]....
        /*0044*/ 	.word	0xffffffff


	//   ....[7]....
        /*0048*/ 	.word	0xffffffff


	//   ....[8]....
        /*004c*/ 	.word	0xffffffff


	//   ....[9]....
        /*0050*/ 	.word	0xffffffff


	//   ....[10]....
        /*0054*/ 	.word	0x05000049


	//   ....[11]....
        /*0058*/ 	.word	0x05000049


	//   ....[12]....
        /*005c*/ 	.word	0x05000049


	//   ....[13]....
        /*0060*/ 	.word	0x05000049


	//   ....[14]....
        /*0064*/ 	.word	0x05000049


	//   ....[15]....
        /*0068*/ 	.word	0x05000049


	//   ....[16]....
        /*006c*/ 	.word	0x05000049


	//   ....[17]....
        /*0070*/ 	.word	0x05000049


	//   ....[18]....
        /*0074*/ 	.word	0x05000049


	//   ....[19]....
        /*0078*/ 	.word	0x05000049


	//----- nvinfo : EIATTR_COOP_GROUP_INSTR_OFFSETS
	.align		4
.L_2507:
        /*007c*/ 	.byte	0x04, 0x28
        /*007e*/ 	.short	(.L_2509 - .L_2508)


	//   ....[0]....
.L_2508:
        /*0080*/ 	.word	0x00000e30


	//   ....[1]....
        /*0084*/ 	.word	0x00000e40


	//   ....[2]....
        /*0088*/ 	.word	0x00000e70


	//   ....[3]....
        /*008c*/ 	.word	0x00000e80


	//   ....[4]....
        /*0090*/ 	.word	0x00000eb0


	//   ....[5]....
        /*0094*/ 	.word	0x00000ec0


	//   ....[6]....
        /*0098*/ 	.word	0x00000ef0


	//   ....[7]....
        /*009c*/ 	.word	0x00000f00


	//   ....[8]....
        /*00a0*/ 	.word	0x00000f30


	//   ....[9]....
        /*00a4*/ 	.word	0x00000f40


	//   ....[10]....
        /*00a8*/ 	.word	0x00002950


	//   ....[11]....
        /*00ac*/ 	.word	0x000029e0


	//   ....[12]....
        /*00b0*/ 	.word	0x00002a50


	//   ....[13]....
        /*00b4*/ 	.word	0x00002ab0


	//   ....[14]....
        /*00b8*/ 	.word	0x00002b20


	//   ....[15]....
        /*00bc*/ 	.word	0x00002b80


	//   ....[16]....
        /*00c0*/ 	.word	0x00002bf0


	//   ....[17]....
        /*00c4*/ 	.word	0x00002c50


	//   ....[18]....
        /*00c8*/ 	.word	0x00002cc0


	//   ....[19]....
        /*00cc*/ 	.word	0x00002d20


	//----- nvinfo : EIATTR_VRC_CTA_INIT_COUNT
	.align		4
.L_2509:
        /*00d0*/ 	.byte	0x02, 0x4a
	.zero		1
	.zero		1


	//----- nvinfo : EIATTR_EXIT_INSTR_OFFSETS
	.align		4
        /*00d4*/ 	.byte	0x04, 0x1c
        /*00d6*/ 	.short	(.L_2511 - .L_2510)


	//   ....[0]....
.L_2510:
        /*00d8*/ 	.word	0x000028e0


	//----- nvinfo : EIATTR_MAX_THREADS
	.align		4
.L_2511:
        /*00dc*/ 	.byte	0x04, 0x05
        /*00de*/ 	.short	(.L_2513 - .L_2512)
.L_2512:
        /*00e0*/ 	.word	0x00000080
        /*00e4*/ 	.word	0x00000001
        /*00e8*/ 	.word	0x00000001


	//----- nvinfo : EIATTR_CRS_STACK_SIZE
	.align		4
.L_2513:
        /*00ec*/ 	.byte	0x04, 0x1e
        /*00ee*/ 	.short	(.L_2515 - .L_2514)
.L_2514:
        /*00f0*/ 	.word	0x00000000


	//----- nvinfo : EIATTR_CBANK_PARAM_SIZE
	.align		4
.L_2515:
        /*00f4*/ 	.byte	0x03, 0x19
        /*00f6*/ 	.short	0x0128


	//----- nvinfo : EIATTR_PARAM_CBANK
	.align		4
        /*00f8*/ 	.byte	0x04, 0x0a
        /*00fa*/ 	.short	(.L_2517 - .L_2516)
	.align		4
.L_2516:
        /*00fc*/ 	.word	index@(.nv.constant0._ZN10layer_norm31ln_parallel_residual_bwd_kernelINS_13Kernel_traitsI6__halfffffjLj256ELj1ELj4ELj1ELj16ENS_18Kernel_traits_baseILj256ES2_ffffjLj128EEEEELb0ELb1ELb1EEEvNS_9BwdParamsE)
        /*0100*/ 	.short	0x0380
        /*0102*/ 	.short	0x0128


	//----- nvinfo : EIATTR_SW_WAR
	.align		4
.L_2517:
        /*0104*/ 	.byte	0x04, 0x36
        /*0106*/ 	.short	(.L_2519 - .L_2518)
.L_2518:
        /*0108*/ 	.word	0x00000008
.L_2519:


//--------------------- .nv.info._ZN10layer_norm31ln_parallel_residual_bwd_kernelINS_13Kernel_traitsI6__halfffffjLj256ELj1ELj4ELj1ELj16ENS_18Kernel_traits_baseILj256ES2_ffffjLj128EEEEELb1ELb0ELb0EEEvNS_9BwdParamsE --------------------------
	.section	.nv.info._ZN10layer_norm31ln_parallel_residual_bwd_kernelINS_13Kernel_traitsI6__halfffffjLj256ELj1ELj4ELj1ELj16ENS_18Kernel_traits_baseILj256ES2_ffffjLj128EEEEELb1ELb0ELb0EEEvNS_9BwdParamsE,"",@"SHT_CUDA_INFO"
	.sectionflags	@""
	.align	4


	//----- nvinfo : EIATTR_CUDA_API_VERSION
	.align		4
        /*0000*/ 	.byte	0x04, 0x37
        /*0002*/ 	.short	(.L_2521 - .L_2520)
.L_2520:
        /*0004*/ 	.word	0x00000082


	//----- nvinfo : EIATTR_KPARAM_INFO
	.align		4
.L_2521:
        /*0008*/ 	.byte	0x04, 0x17
        /*000a*/ 	.short	(.L_2523 - .L_2522)
.L_2522:
        /*000c*/ 	.word	0x00000000
        /*0010*/ 	.short	0x0000
        /*0012*/ 	.short	0x0000
        /*0014*/ 	.byte	0x00, 0xf0, 0xa1, 0x04


	//----- nvinfo : EIATTR_SPARSE_MMA_MASK
	.align		4
.L_2523:
        /*0018*/ 	.byte	0x03, 0x50
        /*001a*/ 	.short	0x0000


	//----- nvinfo : EIATTR_MAXREG_COUNT
	.align		4
        /*001c*/ 	.byte	0x03, 0x1b
        /*001e*/ 	.short	0x00ff


	//----- nvinfo : EIATTR_NUM_BARRIERS
	.align		4
        /*0020*/ 	.byte	0x02, 0x4c
        /*0022*/ 	.byte	0x01
	.zero		1


	//----- nvinfo : EIATTR_MERCURY_ISA_VERSION
	.align		4
        /*0024*/ 	.byte	0x03, 0x5f
        /*0026*/ 	.short	0x0101


	//----- nvinfo : EIATTR_COOP_GROUP_MASK_REGIDS
	.align		4
        /*0028*/ 	.byte	0x04, 0x29
        /*002a*/ 	.short	(.L_2525 - .L_2524)


	//   ....[0]....
.L_2524:
        /*002c*/ 	.word	0xffffffff


	//   ....[1]....
        /*0030*/ 	.word	0xffffffff


	//   ....[2]....
        /*0034*/ 	.word	0xffffffff


	//   ....[3]....
        /*0038*/ 	.word	0xffffffff


	//   ....[4]....
        /*003c*/ 	.word	0xffffffff


	//   ....[5]....
        /*0040*/ 	.word	0xffffffff


	//   ....[6]....
        /*0044*/ 	.word	0xffffffff


	//   ....[7]....
        /*0048*/ 	.word	0xffffffff


	//   ....[8]....
        /*004c*/ 	.word	0xffffffff


	//   ....[9]....
        /*0050*/ 	.word	0xffffffff


	//   ....[10]....
        /*0054*/ 	.word	0x0500003c


	//   ....[11]....
        /*0058*/ 	.word	0x0500003c


	//   ....[12]....
        /*005c*/ 	.word	0x0500003c


	//   ....[13]....
        /*0060*/ 	.word	0x0500003c


	//   ....[14]....
        /*0064*/ 	.word	0x0500003c


	//   ....[15]....
        /*0068*/ 	.word	0x0500003c


	//   ....[16]....
        /*006c*/ 	.word	0x0500003c


	//   ....[17]....
        /*0070*/ 	.word	0x0500003c


	//   ....[18]....
        /*0074*/ 	.word	0x0500003c


	//   ....[19]....
        /*0078*/ 	.word	0x0500003c


	//----- nvinfo : EIATTR_COOP_GROUP_INSTR_OFFSETS
	.align		4
.L_2525:
        /*007c*/ 	.byte	0x04, 0x28
        /*007e*/ 	.short	(.L_2527 - .L_2526)


	//   ....[0]....
.L_2526:
        /*0080*/ 	.word	0x00001060


	//   ....[1]....
        /*0084*/ 	.word	0x00001070


	//   ....[2]....
        /*0088*/ 	.word	0x000010a0


	//   ....[3]....
        /*008c*/ 	.word	0x000010b0


	//   ....[4]....
        /*0090*/ 	.word	0x000010e0


	//   ....[5]....
        /*0094*/ 	.word	0x000010f0


	//   ....[6]....
        /*0098*/ 	.word	0x00001120


	//   ....[7]....
        /*009c*/ 	.word	0x00001130


	//   ....[8]....
        /*00a0*/ 	.word	0x00001160


	//   ....[9]....
        /*00a4*/ 	.word	0x00001170


	//   ....[10]....
        /*00a8*/ 	.word	0x00003d20


	//   ....[11]....
        /*00ac*/ 	.word	0x00003db0


	//   ....[12]....
        /*00b0*/ 	.word	0x00003e20


	//   ....[13]....
        /*00b4*/ 	.word	0x00003e80


	//   ....[14]....
        /*00b8*/ 	.word	0x00003ef0


	//   ....[15]....
        /*00bc*/ 	.word	0x00003f50


	//   ....[16]....
        /*00c0*/ 	.word	0x00003fc0


	//   ....[17]....
        /*00c4*/ 	.word	0x00004020


	//   ....[18]....
        /*00c8*/ 	.word	0x00004090


	//   ....[19]....
        /*00cc*/ 	.word	0x000040f0


	//----- nvinfo : EIATTR_VRC_CTA_INIT_COUNT
	.align		4
.L_2527:
        /*00d0*/ 	.byte	0x02, 0x4a
	.zero		1
	.zero		1


	//----- nvinfo : EIATTR_EXIT_INSTR_OFFSETS
	.align		4
        /*00d4*/ 	.byte	0x04, 0x1c
        /*00d6*/ 	.short	(.L_2529 - .L_2528)


	//   ....[0]....
.L_2528:
        /*00d8*/ 	.word	0x00003bf0


	//   ....[1]....
        /*00dc*/ 	.word	0x00003cb0


	//----- nvinfo : EIATTR_MAX_THREADS
	.align		4
.L_2529:
        /*00e0*/ 	.byte	0x04, 0x05
        /*00e2*/ 	.short	(.L_2531 - .L_2530)
.L_2530:
        /*00e4*/ 	.word	0x00000080
        /*00e8*/ 	.word	0x00000001
        /*00ec*/ 	.word	0x00000001


	//----- nvinfo : EIATTR_CRS_STACK_SIZE
	.align		4
.L_2531:
        /*00f0*/ 	.byte	0x04, 0x1e
        /*00f2*/ 	.short	(.L_2533 - .L_2532)
.L_2532:
        /*00f4*/ 	.word	0x00000000


	//----- nvinfo : EIATTR_CBANK_PARAM_SIZE
	.align		4
.L_2533:
        /*00f8*/ 	.byte	0x03, 0x19
        /*00fa*/ 	.short	0x0128


	//----- nvinfo : EIATTR_PARAM_CBANK
	.align		4
        /*00fc*/ 	.byte	0x04, 0x0a
        /*00fe*/ 	.short	(.L_2535 - .L_2534)
	.align		4
.L_2534:
        /*0100*/ 	.word	index@(.nv.constant0._ZN10layer_norm31ln_parallel_residual_bwd_kernelINS_13Kernel_traitsI6__halfffffjLj256ELj1ELj4ELj1ELj16ENS_18Kernel_traits_baseILj256ES2_ffffjLj128EEEEELb1ELb0ELb0EEEvNS_9BwdParamsE)
        /*0104*/ 	.short	0x0380
        /*0106*/ 	.short	0x0128


	//----- nvinfo : EIATTR_SW_WAR
	.align		4
.L_2535:
        /*0108*/ 	.byte	0x04, 0x36
        /*010a*/ 	.short	(.L_2537 - .L_2536)
.L_2536:
        /*010c*/ 	.word	0x00000008
.L_2537:


//--------------------- .nv.info._ZN10layer_norm31ln_parallel_residual_bwd_kernelINS_13Kernel_traitsI6__halfffffjLj256ELj1ELj4ELj1ELj16ENS_18Kernel_traits_baseILj256ES2_ffffjLj128EEEEELb1ELb0ELb1EEEvNS_9BwdParamsE --------------------------
	.section	.nv.info._ZN10layer_norm31ln_parallel_residual_bwd_kernelINS_13Kernel_traitsI6__halfffffjLj256ELj1ELj4ELj1ELj16ENS_18Kernel_traits_baseILj256ES2_ffffjLj128EEEEELb1ELb0ELb1EEEvNS_9BwdParamsE,"",@"SHT_CUDA_INFO"
	.sectionflags	@""
	.align	4


	//----- nvinfo : EIATTR_CUDA_API_VERSION
	.align		4
        /*0000*/ 	.byte	0x04, 0x37
        /*0002*/ 	.short	(.L_2539 - .L_2538)
.L_2538:
        /*0004*/ 	.word	0x00000082


	//----- nvinfo : EIATTR_KPARAM_INFO
	.align		4
.L_2539:
        /*0008*/ 	.byte	0x04, 0x17
        /*000a*/ 	.short	(.L_2541 - .L_2540)
.L_2540:
        /*000c*/ 	.word	0x00000000
        /*0010*/ 	.short	0x0000
        /*0012*/ 	.short	0x0000
        /*0014*/ 	.byte	0x00, 0xf0, 0xa1, 0x04


	//----- nvinfo : EIATTR_SPARSE_MMA_MASK
	.align		4
.L_2541:
        /*0018*/ 	.byte	0x03, 0x50
        /*001a*/ 	.short	0x0000


	//----- nvinfo : EIATTR_MAXREG_COUNT
	.align		4
        /*001c*/ 	.byte	0x03, 0x1b
        /*001e*/ 	.short	0x00ff


	//----- nvinfo : EIATTR_NUM_BARRIERS
	.align		4
        /*0020*/ 	.byte	0x02, 0x4c
        /*0022*/ 	.byte	0x01
	.zero		1


	//----- nvinfo : EIATTR_MERCURY_ISA_VERSION
	.align		4
        /*0024*/ 	.byte	0x03, 0x5f
        /*0026*/ 	.short	0x0101


	//----- nvinfo : EIATTR_COOP_GROUP_MASK_REGIDS
	.align		4
        /*0028*/ 	.byte	0x04, 0x29
        /*002a*/ 	.short	(.L_2543 - .L_2542)


	//   ....[0]....
.L_2542:
        /*002c*/ 	.word	0xffffffff


	//   ....[1]....
        /*0030*/ 	.word	0xffffffff


	//   ....[2]....
        /*0034*/ 	.word	0xffffffff


	//   ....[3]....
        /*0038*/ 	.word	0xffffffff


	//   ....[4]....
        /*003c*/ 	.word	0xffffffff


	//   ....[5]....
        /*0040*/ 	.word	0xffffffff


	//   ....[6]....
        /*0044*/ 	.word	0xffffffff


	//   ....[7]....
        /*0048*/ 	.word	0xffffffff


	//   ....[8]....
        /*004c*/ 	.word	0xffffffff


	//   ....[9]....
        /*0050*/ 	.word	0xffffffff


	//   ....[10]....
        /*0054*/ 	.word	0x0500003a


	//   ....[11]....
        /*0058*/ 	.word	0x0500003a


	//   ....[12]....
        /*005c*/ 	.word	0x0500003a


	//   ....[13]....
        /*0060*/ 	.word	0x0500003a


	//   ....[14]....
        /*0064*/ 	.word	0x0500003a


	//   ....[15]....
        /*0068*/ 	.word	0x0500003a


	//   ....[16]....
        /*006c*/ 	.word	0x0500003a


	//   ....[17]....
        /*0070*/ 	.word	0x0500003a


	//   ....[18]....
        /*0074*/ 	.word	0x0500003a


	//   ....[19]....
        /*0078*/ 	.word	0x0500003a


	//----- nvinfo : EIATTR_COOP_GROUP_INSTR_OFFSETS
	.align		4
.L_2543:
        /*007c*/ 	.byte	0x04, 0x28
        /*007e*/ 	.short	(.L_2545 - .L_2544)


	//   ....[0]....
.L_2544:
        /*0080*/ 	.word	0x00000dd0


	//   ....[1]....
        /*0084*/ 	.word	0x00000de0


	//   ....[2]....
        /*0088*/ 	.word	0x00000e10


	//   ....[3]....
        /*008c*/ 	.word	0x00000e20


	//   ....[4]....
        /*0090*/ 	.word	0x00000e50


	//   ....[5]....
        /*0094*/ 	.word	0x00000e60


	//   ....[6]....
        /*0098*/ 	.word	0x00000e90


	//   ....[7]....
        /*009c*/ 	.word	0x00000ea0


	//   ....[8]....
        /*00a0*/ 	.word	0x00000ed0


	//   ....[9]....
        /*00a4*/ 	.word	0x00000ee0


	//   ....[10]....
        /*00a8*/ 	.word	0x00003980


	//   ....[11]....
        /*00ac*/ 	.word	0x00003a10


	//   ....[12]....
        /*00b0*/ 	.word	0x00003a80


	//   ....[13]....
        /*00b4*/ 	.word	0x00003ae0


	//   ....[14]....
        /*00b8*/ 	.word	0x00003b50


	//   ....[15]....
        /*00bc*/ 	.word	0x00003bb0


	//   ....[16]....
        /*00c0*/ 	.word	0x00003c20


	//   ....[17]....
        /*00c4*/ 	.word	0x00003c80


	//   ....[18]....
        /*00c8*/ 	.word	0x00003cf0


	//   ....[19]....
        /*00cc*/ 	.word	0x00003d50


	//----- nvinfo : EIATTR_VRC_CTA_INIT_COUNT
	.align		4
.L_2545:
        /*00d0*/ 	.byte	0x02, 0x4a
	.zero		1
	.zero		1


	//----- nvinfo : EIATTR_EXIT_INSTR_OFFSETS
	.align		4
        /*00d4*/ 	.byte	0x04, 0x1c
        /*00d6*/ 	.short	(.L_2547 - .L_2546)


	//   ....[0]....
.L_2546:
        /*00d8*/ 	.word	0x00003910


	//----- nvinfo : EIATTR_MAX_THREADS
	.align		4
.L_2547:
        /*00dc*/ 	.byte	0x04, 0x05
        /*00de*/ 	.short	(.L_2549 - .L_2548)
.L_2548:
        /*00e0*/ 	.word	0x00000080
        /*00e4*/ 	.word	0x00000001
        /*00e8*/ 	.word	0x00000001


	//----- nvinfo : EIATTR_CRS_STACK_SIZE
	.align		4
.L_2549:
        /*00ec*/ 	.byte	0x04, 0x1e
        /*00ee*/ 	.short	(.L_2551 - .L_2550)
.L_2550:
        /*00f0*/ 	.word	0x00000000


	//----- nvinfo : EIATTR_CBANK_PARAM_SIZE
	.align		4
.L_2551:
        /*00f4*/ 	.byte	0x03, 0x19
        /*00f6*/ 	.short	0x0128


	//----- nvinfo : EIATTR_PARAM_CBANK
	.align		4
        /*00f8*/ 	.byte	0x04, 0x0a
        /*00fa*/ 	.short	(.L_2553 - .L_2552)
	.align		4
.L_2552:
        /*00fc*/ 	.word	index@(.nv.constant0._ZN10layer_norm31ln_parallel_residual_bwd_kernelINS_13Kernel_traitsI6__halfffffjLj256ELj1ELj4ELj1ELj16ENS_18Kernel_traits_baseILj256ES2_ffffjLj128EEEEELb1ELb0ELb1EEEvNS_9BwdParamsE)
        /*0100*/ 	.short	0x0380
        /*0102*/ 	.short	0x0128


	//----- nvinfo : EIATTR_SW_WAR
	.align		4
.L_2553:
        /*0104*/ 	.byte	0x04, 0x36
        /*0106*/ 	.short	(.L_2555 - .L_2554)
.L_2554:
        /*0108*/ 	.word	0x00000008
.L_2555:


//--------------------- .nv.info._ZN10layer_norm22ln_bwd_finalize_kernelINS_22Kernel_traits_finalizeILj256E6__halfffffjLb0ELj1024ELj4ENS_18Kernel_traits_baseILj256ES2_ffffjLj1024EEEEELb0ELb0EEEvNS_9BwdParamsE --------------------------
	.section	.nv.info._ZN10layer_norm22ln_bwd_finalize_kernelINS_22Kernel_traits_finalizeILj256E6__halfffffjLb0ELj1024ELj4ENS_18Kernel_traits_baseILj256ES2_ffffjLj1024EEEEELb0ELb0EEEvNS_9BwdParamsE,"",@"SHT_CUDA_INFO"
	.sectionflags	@""
	.align	4


	//----- nvinfo : EIATTR_CUDA_API_VERSION
	.align		4
        /*0000*/ 	.byte	0x04, 0x37
        /*0002*/ 	.short	(.L_2557 - .L_2556)
.L_2556:
        /*0004*/ 	.word	0x00000082


	//----- nvinfo : EIATTR_KPARAM_INFO
	.align		4
.L_2557:
        /*0008*/ 	.byte	0x04, 0x17
        /*000a*/ 	.short	(.L_2559 - .L_2558)
.L_2558:
        /*000c*/ 	.word	0x00000000
        /*0010*/ 	.short	0x0000
        /*0012*/ 	.short	0x0000
        /*0014*/ 	.byte	0x00, 0xf0, 0xa1, 0x04


	//----- nvinfo : EIATTR_SPARSE_MMA_MASK
	.align		4
.L_2559:
        /*0018*/ 	.byte	0x03, 0x50
        /*001a*/ 	.short	0x0000


	//----- nvinfo : EIATTR_MAXREG_COUNT
	.align		4
        /*001c*/ 	.byte	0x03, 0x1b
        /*001e*/ 	.short	0x0040


	//----- nvinfo : EIATTR_NUM_BARRIERS
	.align		4
        /*0020*/ 	.byte	0x02, 0x4c
        /*0022*/ 	.byte	0x01
	.zero		1


	//----- nvinfo : EIATTR_MERCURY_ISA_VERSION
	.align		4
        /*0024*/ 	.byte	0x03, 0x5f
        /*0026*/ 	.short	0x0101


	//----- nvinfo : EIATTR_COOP_GROUP_MASK_REGIDS
	.align		4
        /*0028*/ 	.byte	0x04, 0x29
        /*002a*/ 	.short	(.L_2561 - .L_2560)


	//   ....[0]....
.L_2560:
        /*002c*/ 	.word	0xffffffff


	//   ....[1]....
        /*0030*/ 	.word	0xffffffff


	//   ....[2]....
        /*0034*/ 	.word	0xffffffff


	//   ....[3]....
        /*0038*/ 	.word	0xffffffff


	//   ....[4]....
        /*003c*/ 	.word	0xffffffff


	//   ....[5]....
        /*0040*/ 	.word	0xffffffff


	//   ....[6]....
        /*0044*/ 	.word	0xffffffff


	//   ....[7]....
        /*0048*/ 	.word	0xffffffff


	//   ....[8]....
        /*004c*/ 	.word	0xffffffff


	//   ....[9]....
        /*0050*/ 	.word	0xffffffff


	//----- nvinfo : EIATTR_COOP_GROUP_INSTR_OFFSETS
	.align		4
.L_2561:
        /*0054*/ 	.byte	0x04, 0x28
        /*0056*/ 	.short	(.L_2563 - .L_2562)


	//   ....[0]....
.L_2562:
        /*0058*/ 	.word	0x00001540


	//   ....[1]....
        /*005c*/ 	.word	0x00001550


	//   ....[2]....
        /*0060*/ 	.word	0x00001580


	//   ....[3]....
        /*0064*/ 	.word	0x00001590


	//   ....[4]....
        /*0068*/ 	.word	0x000015c0


	//   ....[5]....
        /*006c*/ 	.word	0x000015d0


	//   ....[6]....
        /*0070*/ 	.word	0x00001610


	//   ....[7]....
        /*0074*/ 	.word	0x00001630


	//   ....[8]....
        /*0078*/ 	.word	0x00001680


	//   ....[9]....
        /*007c*/ 	.word	0x00001690


	//----- nvinfo : EIATTR_VRC_CTA_INIT_COUNT
	.align		4
.L_2563:
        /*0080*/ 	.byte	0x02, 0x4a
	.zero		1
	.zero		1


	//----- nvinfo : EIATTR_EXIT_INSTR_OFFSETS
	.align		4
        /*0084*/ 	.byte	0x04, 0x1c
        /*0086*/ 	.short	(.L_2565 - .L_2564)


	//   ....[0]....
.L_2564:
        /*0088*/ 	.word	0x00000060


	//   ....[1]....
        /*008c*/ 	.word	0x000016f0


	//   ....[2]....
        /*0090*/ 	.word	0x00001720


	//   ....[3]....
        /*0094*/ 	.word	0x000017e0


	//----- nvinfo : EIATTR_MAX_THREADS
	.align		4
.L_2565:
        /*0098*/ 	.byte	0x04, 0x05
        /*009a*/ 	.short	(.L_2567 - .L_2566)
.L_2566:
        /*009c*/ 	.word	0x00000400
        /*00a0*/ 	.word	0x00000001
        /*00a4*/ 	.word	0x00000001


	//----- nvinfo : EIATTR_CRS_STACK_SIZE
	.align		4
.L_2567:
        /*00a8*/ 	.byte	0x04, 0x1e
        /*00aa*/ 	.short	(.L_2569 - .L_2568)
.L_2568:
        /*00ac*/ 	.word	0x00000000


	//----- nvinfo : EIATTR_CBANK_PARAM_SIZE
	.align		4
.L_2569:
        /*00b0*/ 	.byte	0x03, 0x19
        /*00b2*/ 	.short	0x0128


	//----- nvinfo : EIATTR_PARAM_CBANK
	.align		4
        /*00b4*/ 	.byte	0x04, 0x0a
        /*00b6*/ 	.short	(.L_2571 - .L_2570)
	.align		4
.L_2570:
        /*00b8*/ 	.word	index@(.nv.constant0._ZN10layer_norm22ln_bwd_finalize_kernelINS_22Kernel_traits_finalizeILj256E6__halfffffjLb0ELj1024ELj4ENS_18Kernel_traits_baseILj256ES2_ffffjLj1024EEEEELb0ELb0EEEvNS_9BwdParamsE)
        /*00bc*/ 	.short	0x0380
        /*00be*/ 	.short	0x0128


	//----- nvinfo : EIATTR_SW_WAR
	.align		4
.L_2571:
        /*00c0*/ 	.byte	0x04, 0x36
        /*00c2*/ 	.short	(.L_2573 - .L_2572)
.L_2572:
        /*00c4*/ 	.word	0x00000008
.L_2573:


//--------------------- .nv.info._ZN10layer_norm40ln_parallel_residual_bwd_finalize_kernelINS_22Kernel_traits_finalizeILj256E6__halfffffjLb0ELj1024ELj4ENS_18Kernel_traits_baseILj256ES2_ffffjLj1024EEEEELb0EEEvNS_9BwdParamsE --------------------------
	.section	.nv.info._ZN10layer_norm40ln_parallel_residual_bwd_finalize_kernelINS_22Kernel_traits_finalizeILj256E6__halfffffjLb0ELj1024ELj4ENS_18Kernel_traits_baseILj256ES2_ffffjLj1024EEEEELb0EEEvNS_9BwdParamsE,"",@"SHT_CUDA_INFO"
	.sectionflags	@""
	.align	4


	//----- nvinfo : EIATTR_CUDA_API_VERSION
	.align		4
        /*0000*/ 	.byte	0x04, 0x37
        /*0002*/ 	.short	(.L_2575 - .L_2574)
.L_2574:
        /*0004*/ 	.word	0x00000082


	//----- nvinfo : EIATTR_KPARAM_INFO
	.align		4
.L_2575:
        /*0008*/ 	.byte	0x04, 0x17
        /*000a*/ 	.short	(.L_2577 - .L_2576)
.L_2576:
        /*000c*/ 	.word	0x00000000
        /*0010*/ 	.short	0x0000
        /*0012*/ 	.short	0x0000
        /*0014*/ 	.byte	0x00, 0xf0, 0xa1, 0x04


	//----- nvinfo : EIATTR_SPARSE_MMA_MASK
	.align		4
.L_2577:
        /*0018*/ 	.byte	0x03, 0x50
        /*001a*/ 	.short	0x0000


	//----- nvinfo : EIATTR_MAXREG_COUNT
	.align		4
        /*001c*/ 	.byte	0x03, 0x1b
        /*001e*/ 	.short	0x0040


	//----- nvinfo : EIATTR_NUM_BARRIERS
	.align		4
        /*0020*/ 	.byte	0x02, 0x4c
        /*0022*/ 	.byte	0x01
	.zero		1


	//----- nvinfo : EIATTR_MERCURY_ISA_VERSION
	.align		4
        /*0024*/ 	.byte	0x03, 0x5f
        /*0026*/ 	.short	0x0101


	//----- nvinfo : EIATTR_COOP_GROUP_MASK_REGIDS
	.align		4
        /*0028*/ 	.byte	0x04, 0x29
        /*002a*/ 	.short	(.L_2579 - .L_2578)


	//   ....[0]....
.L_2578:
        /*002c*/ 	.word	0xffffffff


	//   ....[1]....
        /*0030*/ 	.word	0xffffffff


	//   ....[2]....
        /*0034*/ 	.word	0xffffffff


	//   ....[3]....
        /*0038*/ 	.word	0xffffffff


	//   ....[4]....
        /*003c*/ 	.word	0xffffffff


	//   ....[5]....
        /*0040*/ 	.word	0xffffffff


	//   ....[6]....
        /*0044*/ 	.word	0xffffffff


	//   ....[7]....
        /*0048*/ 	.word	0xffffffff


	//   ....[8]....
        /*004c*/ 	.word	0xffffffff


	//   ....[9]....
        /*0050*/ 	.word	0xffffffff


	//   ....[10]....
        /*0054*/ 	.word	0xffffffff


	//   ....[11]....
        /*0058*/ 	.word	0xffffffff


	//   ....[12]....
        /*005c*/ 	.word	0xffffffff


	//   ....[13]....
        /*0060*/ 	.word	0xffffffff


	//   ....[14]....
        /*0064*/ 	.word	0xffffffff


	//   ....[15]....
        /*0068*/ 	.word	0xffffffff


	//   ....[16]....
        /*006c*/ 	.word	0xffffffff


	//   ....[17]....
        /*0070*/ 	.word	0xffffffff


	//   ....[18]....
        /*0074*/ 	.word	0xffffffff


	//   ....[19]....
        /*0078*/ 	.word	0xffffffff


	//----- nvinfo : EIATTR_COOP_GROUP_INSTR_OFFSETS
	.align		4
.L_2579:
        /*007c*/ 	.byte	0x04, 0x28
        /*007e*/ 	.short	(.L_2581 - .L_2580)


	//   ....[0]....
.L_2580:
        /*0080*/ 	.word	0x000013a0


	//   ....[1]....
        /*0084*/ 	.word	0x000013b0


	//   ....[2]....
        /*0088*/ 	.word	0x000013c0


	//   ....[3]....
        /*008c*/ 	.word	0x000013d0


	//   ....[4]....
        /*0090*/ 	.word	0x00001400


	//   ....[5]....
        /*0094*/ 	.word	0x00001430


	//   ....[6]....
        /*0098*/ 	.word	0x00001440


	//   ....[7]....
        /*009c*/ 	.word	0x00001450


	//   ....[8]....
        /*00a0*/ 	.word	0x00001470


	//   ....[9]....
        /*00a4*/ 	.word	0x000014b0


	//   ....[10]....
        /*00a8*/ 	.word	0x000014e0


	//   ....[11]....
        /*00ac*/ 	.word	0x000014f0


	//   ....[12]....
        /*00b0*/ 	.word	0x00001510


	//   ....[13]....
        /*00b4*/ 	.word	0x00001540


	//   ....[14]....
        /*00b8*/ 	.word	0x00001560


	//   ....[15]....
        /*00bc*/ 	.word	0x00001570


	//   ....[16]....
        /*00c0*/ 	.word	0x000015b0


	//   ....[17]....
        /*00c4*/ 	.word	0x000015e0


	//   ....[18]....
        /*00c8*/ 	.word	0x00001600


	//   ....[19]....
        /*00cc*/ 	.word	0x00001610


	//----- nvinfo : EIATTR_VRC_CTA_INIT_COUNT
	.align		4
.L_2581:
        /*00d0*/ 	.byte	0x02, 0x4a
	.zero		1
	.zero		1


	//----- nvinfo : EIATTR_EXIT_INSTR_OFFSETS
	.align		4
        /*00d4*/ 	.byte	0x04, 0x1c
        /*00d6*/ 	.short	(.L_2583 - .L_2582)


	//   ....[0]....
.L_2582:
        /*00d8*/ 	.word	0x00000060


	//   ....[1]....
        /*00dc*/ 	.word	0x000016c0


	//   ....[2]....
        /*00e0*/ 	.word	0x000016f0


	//   ....[3]....
        /*00e4*/ 	.word	0x00001850


	//----- nvinfo : EIATTR_MAX_THREADS
	.align		4
.L_2583:
        /*00e8*/ 	.byte	0x04, 0x05
        /*00ea*/ 	.short	(.L_2585 - .L_2584)
.L_2584:
        /*00ec*/ 	.word	0x00000400
        /*00f0*/ 	.word	0x00000001
        /*00f4*/ 	.word	0x00000001


	//----- nvinfo : EIATTR_CRS_STACK_SIZE
	.align		4
.L_2585:
        /*00f8*/ 	.byte	0x04, 0x1e
        /*00fa*/ 	.short	(.L_2587 - .L_2586)
.L_2586:
        /*00fc*/ 	.word	0x00000000


	//----- nvinfo : EIATTR_CBANK_PARAM_SIZE
	.align		4
.L_2587:
        /*0100*/ 	.byte	0x03, 0x19
        /*0102*/ 	.short	0x0128


	//----- nvinfo : EIATTR_PARAM_CBANK
	.align		4
        /*0104*/ 	.byte	0x04, 0x0a
        /*0106*/ 	.short	(.L_2589 - .L_2588)
	.align		4
.L_2588:
        /*0108*/ 	.word	index@(.nv.constant0._ZN10layer_norm40ln_parallel_residual_bwd_finalize_kernelINS_22Kernel_traits_finalizeILj256E6__halfffffjLb0ELj1024ELj4ENS_18Kernel_traits_baseILj256ES2_ffffjLj1024EEEEELb0EEEvNS_9BwdParamsE)
        /*010c*/ 	.short	0x0380
        /*010e*/ 	.short	0x0128


	//----- nvinfo : EIATTR_SW_WAR
	.align		4
.L_2589:
        /*0110*/ 	.byte	0x04, 0x36
        /*0112*/ 	.short	(.L_2591 - .L_2590)
.L_2590:
        /*0114*/ 	.word	0x00000008
.L_2591:


//--------------------- .nv.info._ZN10layer_norm31ln_parallel_residual_bwd_kernelINS_13Kernel_traitsI6__halfffffjLj256ELj1ELj4ELj1ELj16ENS_18Kernel_traits_baseILj256ES2_ffffjLj128EEEEELb1ELb1ELb0EEEvNS_9BwdParamsE --------------------------
	.section	.nv.info._ZN10layer_norm31ln_parallel_residual_bwd_kernelINS_13Kernel_traitsI6__halfffffjLj256ELj1ELj4ELj1ELj16ENS_18Kernel_traits_baseILj256ES2_ffffjLj128EEEEELb1ELb1ELb0EEEvNS_9BwdParamsE,"",@"SHT_CUDA_INFO"
	.sectionflags	@""
	.align	4


	//----- nvinfo : EIATTR_CUDA_API_VERSION
	.align		4
        /*0000*/ 	.byte	0x04, 0x37
        /*0002*/ 	.short	(.L_2593 - .L_2592)
.L_2592:
        /*0004*/ 	.word	0x00000082


	//----- nvinfo : EIATTR_KPARAM_INFO
	.align		4
.L_2593:
        /*0008*/ 	.byte	0x04, 0x17
        /*000a*/ 	.short	(.L_2595 - .L_2594)
.L_2594:
        /*000c*/ 	.word	0x00000000
        /*0010*/ 	.short	0x0000
        /*0012*/ 	.short	0x0000
        /*0014*/ 	.byte	0x00, 0xf0, 0xa1, 0x04


	//----- nvinfo : EIATTR_SPARSE_MMA_MASK
	.align		4
.L_2595:
        /*0018*/ 	.byte	0x03, 0x50
        /*001a*/ 	.short	0x0000


	//----- nvinfo : EIATTR_MAXREG_COUNT
	.align		4
        /*001c*/ 	.byte	0x03, 0x1b
        /*001e*/ 	.short	0x00ff


	//----- nvinfo : EIATTR_NUM_BARRIERS
	.align		4
        /*0020*/ 	.byte	0x02, 0x4c
        /*0022*/ 	.byte	0x01
	.zero		1


	//----- nvinfo : EIATTR_MERCURY_ISA_VERSION
	.align		4
        /*0024*/ 	.byte	0x03, 0x5f
        /*0026*/ 	.short	0x0101


	//----- nvinfo : EIATTR_COOP_GROUP_MASK_REGIDS
	.align		4
        /*0028*/ 	.byte	0x04, 0x29
        /*002a*/ 	.short	(.L_2597 - .L_2596)


	//   ....[0]....
.L_2596:
        /*002c*/ 	.word	0xffffffff


	//   ....[1]....
        /*0030*/ 	.word	0xffffffff


	//   ....[2]....
        /*0034*/ 	.word	0xffffffff


	//   ....[3]....
        /*0038*/ 	.word	0xffffffff


	//   ....[4]....
        /*003c*/ 	.word	0xffffffff


	//   ....[5]....
        /*0040*/ 	.word	0xffffffff


	//   ....[6]....
        /*0044*/ 	.word	0xffffffff


	//   ....[7]....
        /*0048*/ 	.word	0xffffffff


	//   ....[8]....
        /*004c*/ 	.word	0xffffffff


	//   ....[9]....
        /*0050*/ 	.word	0xffffffff


	//   ....[10]....
        /*0054*/ 	.word	0x0500002c


	//   ....[11]....
        /*0058*/ 	.word	0x0500002c


	//   ....[12]....
        /*005c*/ 	.word	0x0500002c


	//   ....[13]....
        /*0060*/ 	.word	0x0500002c


	//   ....[14]....
        /*0064*/ 	.word	0x0500002c


	//   ....[15]....
        /*0068*/ 	.word	0x0500002c


	//   ....[16]....
        /*006c*/ 	.word	0x0500002c


	//   ....[17]....
        /*0070*/ 	.word	0x0500002c


	//   ....[18]....
        /*0074*/ 	.word	0x0500002c


	//   ....[19]....
        /*0078*/ 	.word	0x0500002c


	//----- nvinfo : EIATTR_COOP_GROUP_INSTR_OFFSETS
	.align		4
.L_2597:
        /*007c*/ 	.byte	0x04, 0x28
        /*007e*/ 	.short	(.L_2599 - .L_2598)


	//   ....[0]....
.L_2598:
        /*0080*/ 	.word	0x00000c00


	//   ....[1]....
        /*0084*/ 	.word	0x00000c10


	//   ....[2]....
        /*0088*/ 	.word	0x00000c40


	//   ....[3]....
        /*008c*/ 	.word	0x00000c50


	//   ....[4]....
        /*0090*/ 	.word	0x00000c80


	//   ....[5]....
        /*0094*/ 	.word	0x00000c90


	//   ....[6]....
        /*0098*/ 	.word	0x00000cc0


	//   ....[7]....
        /*009c*/ 	.word	0x00000cd0


	//   ....[8]....
        /*00a0*/ 	.word	0x00000d00


	//   ....[9]....
        /*00a4*/ 	.word	0x00000d10


	//   ....[10]....
        /*00a8*/ 	.word	0x000034b0


	//   ....[11]....
        /*00ac*/ 	.word	0x00003540


	//   ....[12]....
        /*00b0*/ 	.word	0x000035a0


	//   ....[13]....
        /*00b4*/ 	.word	0x00003600


	//   ....[14]....
        /*00b8*/ 	.word	0x00003660


	//   ....[15]....
        /*00bc*/ 	.word	0x000036c0


	//   ....[16]....
        /*00c0*/ 	.word	0x00003720


	//   ....[17]....
        /*00c4*/ 	.word	0x00003780


	//   ....[18]....
        /*00c8*/ 	.word	0x000037e0


	//   ....[19]....
        /*00cc*/ 	.word	0x00003840


	//----- nvinfo : EIATTR_VRC_CTA_INIT_COUNT
	.align		4
.L_2599:
        /*00d0*/ 	.byte	0x02, 0x4a
	.zero		1
	.zero		1


	//----- nvinfo : EIATTR_EXIT_INSTR_OFFSETS
	.align		4
        /*00d4*/ 	.byte	0x04, 0x1c
        /*00d6*/ 	.short	(.L_2601 - .L_2600)


	//   ....[0]....
.L_2600:
        /*00d8*/ 	.word	0x00003420


	//   ....[1]....
        /*00dc*/ 	.word	0x00003450


	//----- nvinfo : EIATTR_MAX_THREADS
	.align		4
.L_2601:
        /*00e0*/ 	.byte	0x04, 0x05
        /*00e2*/ 	.short	(.L_2603 - .L_2602)
.L_2602:
        /*00e4*/ 	.word	0x00000080
        /*00e8*/ 	.word	0x00000001
        /*00ec*/ 	.word	0x00000001


	//----- nvinfo : EIATTR_CRS_STACK_SIZE
	.align		4
.L_2603:
        /*00f0*/ 	.byte	0x04, 0x1e
        /*00f2*/ 	.short	(.L_2605 - .L_2604)
.L_2604:
        /*00f4*/ 	.word	0x00000000


	//----- nvinfo : EIATTR_CBANK_PARAM_SIZE
	.align		4
.L_2605:
        /*00f8*/ 	.byte	0x03, 0x19
        /*00fa*/ 	.short	0x0128


	//----- nvinfo : EIATTR_PARAM_CBANK
	.align		4
        /*00fc*/ 	.byte	0x04, 0x0a
        /*00fe*/ 	.short	(.L_2607 - .L_2606)
	.align		4
.L_2606:
        /*0100*/ 	.word	index@(.nv.constant0._ZN10layer_norm31ln_parallel_residual_bwd_kernelINS_13Kernel_traitsI6__halfffffjLj256ELj1ELj4ELj1ELj16ENS_18Kernel_traits_baseILj256ES2_ffffjLj128EEEEELb1ELb1ELb0EEEvNS_9BwdParamsE)
        /*0104*/ 	.short	0x0380
        /*0106*/ 	.short	0x0128


	//----- nvinfo : EIATTR_SW_WAR
	.align		4
.L_2607:
        /*0108*/ 	.byte	0x04, 0x36
        /*010a*/ 	.short	(.L_2609 - .L_2608)
.L_2608:
        /*010c*/ 	.word	0x00000008
.L_2609:


//--------------------- .nv.info._ZN10layer_norm22ln_bwd_finalize_kernelINS_22Kernel_traits_finalizeILj256E6__halfffffjLb0ELj1024ELj4ENS_18Kernel_traits_baseILj256ES2_ffffjLj1024EEEEELb0ELb1EEEvNS_9BwdParamsE --------------------------
	.section	.nv.info._ZN10layer_norm22ln_bwd_finalize_kernelINS_22Kernel_traits_finalizeILj256E6__halfffffjLb0ELj1024ELj4ENS_18Kernel_traits_baseILj256ES2_ffffjLj1024EEEEELb0ELb1EEEvNS_9BwdParamsE,"",@"SHT_CUDA_INFO"
	.sectionflags	@""
	.align	4


	//----- nvinfo : EIATTR_CUDA_API_VERSION
	.align		4
        /*0000*/ 	.byte	0x04, 0x37
        /*0002*/ 	.short	(.L_2611 - .L_2610)
.L_2610:
        /*0004*/ 	.word	0x00000082


	//----- nvinfo : EIATTR_KPARAM_INFO
	.align		4
.L_2611:
        /*0008*/ 	.byte	0x04, 0x17
        /*000a*/ 	.short	(.L_2613 - .L_2612)
.L_2612:
        /*000c*/ 	.word	0x00000000
        /*0010*/ 	.short	0x0000
        /*0012*/ 	.short	0x0000
        /*0014*/ 	.byte	0x00, 0xf0, 0xa1, 0x04


	//----- nvinfo : EIATTR_SPARSE_MMA_MASK
	.align		4
.L_2613:
        /*0018*/ 	.byte	0x03, 0x50
        /*001a*/ 	.short	0x0000


	//----- nvinfo : EIATTR_MAXREG_COUNT
	.align		4
        /*001c*/ 	.byte	0x03, 0x1b
        /*001e*/ 	.short	0x0040


	//----- nvinfo : EIATTR_NUM_BARRIERS
	.align		4
        /*0020*/ 	.byte	0x02, 0x4c
        /*0022*/ 	.byte	0x01
	.zero		1


	//----- nvinfo : EIATTR_MERCURY_ISA_VERSION
	.align		4
        /*0024*/ 	.byte	0x03, 0x5f
        /*0026*/ 	.short	0x0101


	//----- nvinfo : EIATTR_COOP_GROUP_MASK_REGIDS
	.align		4
        /*0028*/ 	.byte	0x04, 0x29
        /*002a*/ 	.short	(.L_2615 - .L_2614)


	//   ....[0]....
.L_2614:
        /*002c*/ 	.word	0xffffffff


	//   ....[1]....
        /*0030*/ 	.word	0xffffffff


	//   ....[2]....
        /*0034*/ 	.word	0xffffffff


	//   ....[3]....
        /*0038*/ 	.word	0xffffffff


	//   ....[4]....
        /*003c*/ 	.word	0xffffffff


	//   ....[5]....
        /*0040*/ 	.word	0xffffffff


	//   ....[6]....
        /*0044*/ 	.word	0xffffffff


	//   ....[7]....
        /*0048*/ 	.word	0xffffffff


	//   ....[8]....
        /*004c*/ 	.word	0xffffffff


	//   ....[9]....
        /*0050*/ 	.word	0xffffffff


	//----- nvinfo : EIATTR_COOP_GROUP_INSTR_OFFSETS
	.align		4
.L_2615:
        /*0054*/ 	.byte	0x04, 0x28
        /*0056*/ 	.short	(.L_2617 - .L_2616)


	//   ....[0]....
.L_2616:
        /*0058*/ 	.word	0x00001560


	//   ....[1]....
        /*005c*/ 	.word	0x00001570


	//   ....[2]....
        /*0060*/ 	.word	0x000015a0


	//   ....[3]....
        /*0064*/ 	.word	0x000015b0


	//   ....[4]....
        /*0068*/ 	.word	0x000015e0


	//   ....[5]....
        /*006c*/ 	.word	0x000015f0


	//   ....[6]....
        /*0070*/ 	.word	0x00001620


	//   ....[7]....
        /*0074*/ 	.word	0x00001640


	//   ....[8]....
        /*0078*/ 	.word	0x00001670


	//   ....[9]....
        /*007c*/ 	.word	0x00001680


	//----- nvinfo : EIATTR_VRC_CTA_INIT_COUNT
	.align		4
.L_2617:
        /*0080*/ 	.byte	0x02, 0x4a
	.zero		1
	.zero		1


	//----- nvinfo : EIATTR_EXIT_INSTR_OFFSETS
	.align		4
        /*0084*/ 	.byte	0x04, 0x1c
        /*0086*/ 	.short	(.L_2619 - .L_2618)


	//   ....[0]....
.L_2618:
        /*0088*/ 	.word	0x00000060


	//   ....[1]....
        /*008c*/ 	.word	0x000016e0


	//   ....[2]....
        /*0090*/ 	.word	0x000017d0


	//----- nvinfo : EIATTR_MAX_THREADS
	.align		4
.L_2619:
        /*0094*/ 	.byte	0x04, 0x05
        /*0096*/ 	.short	(.L_2621 - .L_2620)
.L_2620:
        /*0098*/ 	.word	0x00000400
        /*009c*/ 	.word	0x00000001
        /*00a0*/ 	.word	0x00000001


	//----- nvinfo : EIATTR_CRS_STACK_SIZE
	.align		4
.L_2621:
        /*00a4*/ 	.byte	0x04, 0x1e
        /*00a6*/ 	.short	(.L_2623 - .L_2622)
.L_2622:
        /*00a8*/ 	.word	0x00000000


	//----- nvinfo : EIATTR_CBANK_PARAM_SIZE
	.align		4
.L_2623:
        /*00ac*/ 	.byte	0x03, 0x19
        /*00ae*/ 	.short	0x0128


	//----- nvinfo : EIATTR_PARAM_CBANK
	.align		4
        /*00b0*/ 	.byte	0x04, 0x0a
        /*00b2*/ 	.short	(.L_2625 - .L_2624)
	.align		4
.L_2624:
        /*00b4*/ 	.word	index@(.nv.constant0._ZN10layer_norm22ln_bwd_finalize_kernelINS_22Kernel_traits_finalizeILj256E6__halfffffjLb0ELj1024ELj4ENS_18Kernel_traits_baseILj256ES2_ffffjLj1024EEEEELb0ELb1EEEvNS_9BwdParamsE)
        /*00b8*/ 	.short	0x0380
        /*00ba*/ 	.short	0x0128


	//----- nvinfo : EIATTR_SW_WAR
	.align		4
.L_2625:
        /*00bc*/ 	.byte	0x04, 0x36
        /*00be*/ 	.short	(.L_2627 - .L_2626)
.L_2626:
        /*00c0*/ 	.word	0x00000008
.L_2627:


//--------------------- .nv.info._ZN10layer_norm40ln_parallel_residual_bwd_finalize_kernelINS_22Kernel_traits_finalizeILj256E6__halfffffjLb0ELj1024ELj4ENS_18Kernel_traits_baseILj256ES2_ffffjLj1024EEEEELb1EEEvNS_9BwdParamsE --------------------------
	.section	.nv.info._ZN10layer_norm40ln_parallel_residual_bwd_finalize_kernelINS_22Kernel_traits_finalizeILj256E6__halfffffjLb0ELj1024ELj4ENS_18Kernel_traits_baseILj256ES2_ffffjLj1024EEEEELb1EEEvNS_9BwdParamsE,"",@"SHT_CUDA_INFO"
	.sectionflags	@""
	.align	4


	//----- nvinfo : EIATTR_CUDA_API_VERSION
	.align		4
        /*0000*/ 	.byte	0x04, 0x37
        /*0002*/ 	.short	(.L_2629 - .L_2628)
.L_2628:
        /*0004*/ 	.word	0x00000082


	//----- nvinfo : EIATTR_KPARAM_INFO
	.align		4
.L_2629:
        /*0008*/ 	.byte	0x04, 0x17
        /*000a*/ 	.short	(.L_2631 - .L_2630)
.L_2630:
        /*000c*/ 	.word	0x00000000
        /*0010*/ 	.short	0x0000
        /*0012*/ 	.short	0x0000
        /*0014*/ 	.byte	0x00, 0xf0, 0xa1, 0x04


	//----- nvinfo : EIATTR_SPARSE_MMA_MASK
	.align		4
.L_2631:
        /*0018*/ 	.byte	0x03, 0x50
        /*001a*/ 	.short	0x0000


	//----- nvinfo : EIATTR_MAXREG_COUNT
	.align		4
        /*001c*/ 	.byte	0x03, 0x1b
        /*001e*/ 	.short	0x0040


	//----- nvinfo : EIATTR_NUM_BARRIERS
	.align		4
        /*0020*/ 	.byte	0x02, 0x4c
        /*0022*/ 	.byte	0x01
	.zero		1


	//----- nvinfo : EIATTR_MERCURY_ISA_VERSION
	.align		4
        /*0024*/ 	.byte	0x03, 0x5f
        /*0026*/ 	.short	0x0101


	//----- nvinfo : EIATTR_COOP_GROUP_MASK_REGIDS
	.align		4
        /*0028*/ 	.byte	0x04, 0x29
        /*002a*/ 	.short	(.L_2633 - .L_2632)


	//   ....[0]....
.L_2632:
        /*002c*/ 	.word	0xffffffff


	//   ....[1]....
        /*0030*/ 	.word	0xffffffff


	//   ....[2]....
        /*0034*/ 	.word	0xffffffff


	//   ....[3]....
        /*0038*/ 	.word	0xffffffff


	//   ....[4]....
        /*003c*/ 	.word	0xffffffff


	//   ....[5]....
        /*0040*/ 	.word	0xffffffff


	//   ....[6]....
        /*0044*/ 	.word	0xffffffff


	//   ....[7]....
        /*0048*/ 	.word	0xffffffff


	//   ....[8]....
        /*004c*/ 	.word	0xffffffff


	//   ....[9]....
        /*0050*/ 	.word	0xffffffff


	//   ....[10]....
        /*0054*/ 	.word	0xffffffff


	//   ....[11]....
        /*0058*/ 	.word	0xffffffff


	//   ....[12]....
        /*005c*/ 	.word	0xffffffff


	//   ....[13]....
        /*0060*/ 	.word	0xffffffff


	//   ....[14]....
        /*0064*/ 	.word	0xffffffff


	//   ....[15]....
        /*0068*/ 	.word	0xffffffff


	//   ....[16]....
        /*006c*/ 	.word	0xffffffff


	//   ....[17]....
        /*0070*/ 	.word	0xffffffff


	//   ....[18]....
        /*0074*/ 	.word	0xffffffff


	//   ....[19]....
        /*0078*/ 	.word	0xffffffff


	//----- nvinfo : EIATTR_COOP_GROUP_INSTR_OFFSETS
	.align		4
.L_2633:
        /*007c*/ 	.byte	0x04, 0x28
        /*007e*/ 	.short	(.L_2635 - .L_2634)


	//   ....[0]....
.L_2634:
        /*0080*/ 	.word	0x000013e0


	//   ....[1]....
        /*0084*/ 	.word	0x000013f0


	//   ....[2]....
        /*0088*/ 	.word	0x00001400


	//   ....[3]....
        /*008c*/ 	.word	0x00001410


	//   ....[4]....
        /*0090*/ 	.word	0x00001450


	//   ....[5]....
        /*0094*/ 	.word	0x00001470


	//   ....[6]....
        /*0098*/ 	.word	0x00001480


	//   ....[7]....
        /*009c*/ 	.word	0x00001490


	//   ....[8]....
        /*00a0*/ 	.word	0x000014d0


	//   ....[9]....
        /*00a4*/ 	.word	0x000014f0


	//   ....[10]....
        /*00a8*/ 	.word	0x00001500


	//   ....[11]....
        /*00ac*/ 	.word	0x00001510


	//   ....[12]....
        /*00b0*/ 	.word	0x00001540


	//   ....[13]....
        /*00b4*/ 	.word	0x00001560


	//   ....[14]....
        /*00b8*/ 	.word	0x00001580


	//   ....[15]....
        /*00bc*/ 	.word	0x00001590


	//   ....[16]....
        /*00c0*/ 	.word	0x000015c0


	//   ....[17]....
        /*00c4*/ 	.word	0x000015e0


	//   ....[18]....
        /*00c8*/ 	.word	0x00001600


	//   ....[19]....
        /*00cc*/ 	.word	0x00001610


	//----- nvinfo : EIATTR_VRC_CTA_INIT_COUNT
	.align		4
.L_2635:
        /*00d0*/ 	.byte	0x02, 0x4a
	.zero		1
	.zero		1


	//----- nvinfo : EIATTR_EXIT_INSTR_OFFSETS
	.align		4
        /*00d4*/ 	.byte	0x04, 0x1c
        /*00d6*/ 	.short	(.L_2637 - .L_2636)


	//   ....[0]....
.L_2636:
        /*00d8*/ 	.word	0x00000060


	//   ....[1]....
        /*00dc*/ 	.word	0x000016b0


	//   ....[2]....
        /*00e0*/ 	.word	0x00001840


	//----- nvinfo : EIATTR_MAX_THREADS
	.align		4
.L_2637:
        /*00e4*/ 	.byte	0x04, 0x05
        /*00e6*/ 	.short	(.L_2639 - .L_2638)
.L_2638:
        /*00e8*/ 	.word	0x00000400
        /*00ec*/ 	.word	0x00000001
        /*00f0*/ 	.word	0x00000001


	//----- nvinfo : EIATTR_CRS_STACK_SIZE
	.align		4
.L_2639:
        /*00f4*/ 	.byte	0x04, 0x1e
        /*00f6*/ 	.short	(.L_2641 - .L_2640)
.L_2640:
        /*00f8*/ 	.word	0x00000000


	//----- nvinfo : EIATTR_CBANK_PARAM_SIZE
	.align		4
.L_2641:
        /*00fc*/ 	.byte	0x03, 0x19
        /*00fe*/ 	.short	0x0128


	//----- nvinfo : EIATTR_PARAM_CBANK
	.align		4
        /*0100*/ 	.byte	0x04, 0x0a
        /*0102*/ 	.short	(.L_2643 - .L_2642)
	.align		4
.L_2642:
        /*0104*/ 	.word	index@(.nv.constant0._ZN10layer_norm40ln_parallel_residual_bwd_finalize_kernelINS_22Kernel_traits_finalizeILj256E6__halfffffjLb0ELj1024ELj4ENS_18Kernel_traits_baseILj256ES2_ffffjLj1024EEEEELb1EEEvNS_9BwdParamsE)
        /*0108*/ 	.short	0x0380
        /*010a*/ 	.short	0x0128


	//----- nvinfo : EIATTR_SW_WAR
	.align		4
.L_2643:
        /*010c*/ 	.byte	0x04, 0x36
        /*010e*/ 	.short	(.L_2645 - .L_2644)
.L_2644:
        /*0110*/ 	.word	0x00000008
.L_2645:


//--------------------- .nv.info._ZN10layer_norm31ln_parallel_residual_bwd_kernelINS_13Kernel_traitsI6__halfffffjLj256ELj1ELj4ELj1ELj16ENS_18Kernel_traits_baseILj256ES2_ffffjLj128EEEEELb1ELb1ELb1EEEvNS_9BwdParamsE --------------------------
	.section	.nv.info._ZN10layer_norm31ln_parallel_residual_bwd_kernelINS_13Kernel_traitsI6__halfffffjLj256ELj1ELj4ELj1ELj16ENS_18Kernel_traits_baseILj256ES2_ffffjLj128EEEEELb1ELb1ELb1EEEvNS_9BwdParamsE,"",@"SHT_CUDA_INFO"
	.sectionflags	@""
	.align	4


	//----- nvinfo : EIATTR_CUDA_API_VERSION
	.align		4
        /*0000*/ 	.byte	0x04, 0x37
        /*0002*/ 	.short	(.L_2647 - .L_2646)
.L_2646:
        /*0004*/ 	.word	0x00000082


	//----- nvinfo : EIATTR_KPARAM_INFO
	.align		4
.L_2647:
        /*0008*/ 	.byte	0x04, 0x17
        /*000a*/ 	.short	(.L_2649 - .L_2648)
.L_2648:
        /*000c*/ 	.word	0x00000000
        /*0010*/ 	.short	0x0000
        /*0012*/ 	.short	0x0000
        /*0014*/ 	.byte	0x00, 0xf0, 0xa1, 0x04


	//----- nvinfo : EIATTR_SPARSE_MMA_MASK
	.align		4
.L_2649:
        /*0018*/ 	.byte	0x03, 0x50
        /*001a*/ 	.short	0x0000


	//----- nvinfo : EIATTR_MAXREG_COUNT
	.align		4
        /*001c*/ 	.byte	0x03, 0x1b
        /*001e*/ 	.short	0x00ff


	//----- nvinfo : EIATTR_NUM_BARRIERS
	.align		4
        /*0020*/ 	.byte	0x02, 0x4c
        /*0022*/ 	.byte	0x01
	.zero		1


	//----- nvinfo : EIATTR_MERCURY_ISA_VERSION
	.align		4
        /*0024*/ 	.byte	0x03, 0x5f
        /*0026*/ 	.short	0x0101


	//----- nvinfo : EIATTR_COOP_GROUP_MASK_REGIDS
	.align		4
        /*0028*/ 	.byte	0x04, 0x29
        /*002a*/ 	.short	(.L_2651 - .L_2650)


	//   ....[0]....
.L_2650:
        /*002c*/ 	.word	0xffffffff


	//   ....[1]....
        /*0030*/ 	.word	0xffffffff


	//   ....[2]....
        /*0034*/ 	.word	0xffffffff


	//   ....[3]....
        /*0038*/ 	.word	0xffffffff


	//   ....[4]....
        /*003c*/ 	.word	0xffffffff


	//   ....[5]....
        /*0040*/ 	.word	0xffffffff


	//   ....[6]....
        /*0044*/ 	.word	0xffffffff


	//   ....[7]....
        /*0048*/ 	.word	0xffffffff


	//   ....[8]....
        /*004c*/ 	.word	0xffffffff


	//   ....[9]....
        /*0050*/ 	.word	0xffffffff


	//   ....[10]....
        /*0054*/ 	.word	0x05000046


	//   ....[11]....
        /*0058*/ 	.word	0x05000046


	//   ....[12]....
        /*005c*/ 	.word	0x05000046


	//   ....[13]....
        /*0060*/ 	.word	0x05000046


	//   ....[14]....
        /*0064*/ 	.word	0x05000046


	//   ....[15]....
        /*0068*/ 	.word	0x05000046


	//   ....[16]....
        /*006c*/ 	.word	0x05000046


	//   ....[17]....
        /*0070*/ 	.word	0x05000046


	//   ....[18]....
        /*0074*/ 	.word	0x05000046


	//   ....[19]....
        /*0078*/ 	.word	0x05000046


	//----- nvinfo : EIATTR_COOP_GROUP_INSTR_OFFSETS
	.align		4
.L_2651:
        /*007c*/ 	.byte	0x04, 0x28
        /*007e*/ 	.short	(.L_2653 - .L_2652)


	//   ....[0]....
.L_2652:
        /*0080*/ 	.word	0x00000a60


	//   ....[1]....
        /*0084*/ 	.word	0x00000a80


	//   ....[2]....
        /*0088*/ 	.word	0x00000aa0


	//   ....[3]....
        /*008c*/ 	.word	0x00000ac0


	//   ....[4]....
        /*0090*/ 	.word	0x00000ae0


	//   ....[5]....
        /*0094*/ 	.word	0x00000b00


	//   ....[6]....
        /*0098*/ 	.word	0x00000b20


	//   ....[7]....
        /*009c*/ 	.word	0x00000b40


	//   ....[8]....
        /*00a0*/ 	.word	0x00000b50


	//   ....[9]....
        /*00a4*/ 	.word	0x00000b70


	//   ....[10]....
        /*00a8*/ 	.word	0x00003200


	//   ....[11]....
        /*00ac*/ 	.word	0x00003290


	//   ....[12]....
        /*00b0*/ 	.word	0x000032f0


	//   ....[13]....
        /*00b4*/ 	.word	0x00003340


	//   ....[14]....
        /*00b8*/ 	.word	0x000033a0


	//   ....[15]....
        /*00bc*/ 	.word	0x000033f0


	//   ....[16]....
        /*00c0*/ 	.word	0x00003450


	//   ....[17]....
        /*00c4*/ 	.word	0x000034a0


	//   ....[18]....
        /*00c8*/ 	.word	0x00003500


	//   ....[19]....
        /*00cc*/ 	.word	0x00003550


	//----- nvinfo : EIATTR_VRC_CTA_INIT_COUNT
	.align		4
.L_2653:
        /*00d0*/ 	.byte	0x02, 0x4a
	.zero		1
	.zero		1


	//----- nvinfo : EIATTR_EXIT_INSTR_OFFSETS
	.align		4
        /*00d4*/ 	.byte	0x04, 0x1c
        /*00d6*/ 	.short	(.L_2655 - .L_2654)


	//   ....[0]....
.L_2654:
        /*00d8*/ 	.word	0x00003190


	//----- nvinfo : EIATTR_MAX_THREADS
	.align		4
.L_2655:
        /*00dc*/ 	.byte	0x04, 0x05
        /*00de*/ 	.short	(.L_2657 - .L_2656)
.L_2656:
        /*00e0*/ 	.word	0x00000080
        /*00e4*/ 	.word	0x00000001
        /*00e8*/ 	.word	0x00000001


	//----- nvinfo : EIATTR_CRS_STACK_SIZE
	.align		4
.L_2657:
        /*00ec*/ 	.byte	0x04, 0x1e
        /*00ee*/ 	.short	(.L_2659 - .L_2658)
.L_2658:
        /*00f0*/ 	.word	0x00000000


	//----- nvinfo : EIATTR_CBANK_PARAM_SIZE
	.align		4
.L_2659:
        /*00f4*/ 	.byte	0x03, 0x19
        /*00f6*/ 	.short	0x0128


	//----- nvinfo : EIATTR_PARAM_CBANK
	.align		4
        /*00f8*/ 	.byte	0x04, 0x0a
        /*00fa*/ 	.short	(.L_2661 - .L_2660)
	.align		4
.L_2660:
        /*00fc*/ 	.word	index@(.nv.constant0._ZN10layer_norm31ln_parallel_residual_bwd_kernelINS_13Kernel_traitsI6__halfffffjLj256ELj1ELj4ELj1ELj16ENS_18Kernel_traits_baseILj256ES2_ffffjLj128EEEEELb1ELb1ELb1EEEvNS_9BwdParamsE)
        /*0100*/ 	.short	0x0380
        /*0102*/ 	.short	0x0128


	//----- nvinfo : EIATTR_SW_WAR
	.align		4
.L_2661:
        /*0104*/ 	.byte	0x04, 0x36
        /*0106*/ 	.short	(.L_2663 - .L_2662)
.L_2662:
        /*0108*/ 	.word	0x00000008
.L_2663:


//--------------------- .nv.info._ZN10layer_norm31ln_parallel_residual_bwd_kernelINS_13Kernel_traitsIfffffjLj256ELj1ELj4ELj1ELj16ENS_18Kernel_traits_baseILj256EfffffjLj128EEEEELb0ELb0ELb0EEEvNS_9BwdParamsE --------------------------
	.section	.nv.info._ZN10layer_norm31ln_parallel_residual_bwd_kernelINS_13Kernel_traitsIfffffjLj256ELj1ELj4ELj1ELj16ENS_18Kernel_traits_baseILj256EfffffjLj128EEEEELb0ELb0ELb0EEEvNS_9BwdParamsE,"",@"SHT_CUDA_INFO"
	.sectionflags	@""
	.align	4


	//----- nvinfo : EIATTR_CUDA_API_VERSION
	.align		4
        /*0000*/ 	.byte	0x04, 0x37
        /*0002*/ 	.short	(.L_2665 - .L_2664)
.L_2664:
        /*0004*/ 	.word	0x00000082


	//----- nvinfo : EIATTR_KPARAM_INFO
	.align		4
.L_2665:
        /*0008*/ 	.byte	0x04, 0x17
        /*000a*/ 	.short	(.L_2667 - .L_2666)
.L_2666:
        /*000c*/ 	.word	0x00000000
        /*0010*/ 	.short	0x0000
        /*0012*/ 	.short	0x0000
        /*0014*/ 	.byte	0x00, 0xf0, 0xa1, 0x04


	//----- nvinfo : EIATTR_SPARSE_MMA_MASK
	.align		4
.L_2667:
        /*0018*/ 	.byte	0x03, 0x50
        /*001a*/ 	.short	0x0000


	//----- nvinfo : EIATTR_MAXREG_COUNT
	.align		4
        /*001c*/ 	.byte	0x03, 0x1b
        /*001e*/ 	.short	0x00ff


	//----- nvinfo : EIATTR_NUM_BARRIERS
	.align		4
        /*0020*/ 	.byte	0x02, 0x4c
        /*0022*/ 	.byte	0x01
	.zero		1


	//----- nvinfo : EIATTR_MERCURY_ISA_VERSION
	.align		4
        /*0024*/ 	.byte	0x03, 0x5f
        /*0026*/ 	.short	0x0101


	//----- nvinfo : EIATTR_COOP_GROUP_MASK_REGIDS
	.align		4
        /*0028*/ 	.byte	0x04, 0x29
        /*002a*/ 	.short	(.L_2669 - .L_2668)


	//   ....[0]....
.L_2668:
        /*002c*/ 	.word	0xffffffff


	//   ....[1]....
        /*0030*/ 	.word	0xffffffff


	//   ....[2]....
        /*0034*/ 	.word	0xffffffff


	//   ....[3]....
        /*0038*/ 	.word	0xffffffff


	//   ....[4]....
        /*003c*/ 	.word	0xffffffff


	//   ....[5]....
        /*0040*/ 	.word	0xffffffff


	//   ....[6]....
        /*0044*/ 	.word	0xffffffff


	//   ....[7]....
        /*0048*/ 	.word	0xffffffff


	//   ....[8]....
        /*004c*/ 	.word	0xffffffff


	//   ....[9]....
        /*0050*/ 	.word	0xffffffff


	//   ....[10]....
        /*0054*/ 	.word	0x0500004c


	//   ....[11]....
        /*0058*/ 	.word	0x0500004c


	//   ....[12]....
        /*005c*/ 	.word	0x0500004c


	//   ....[13]....
        /*0060*/ 	.word	0x0500004c


	//   ....[14]....
        /*0064*/ 	.word	0x0500004c


	//   ....[15]....
        /*0068*/ 	.word	0x0500004c


	//   ....[16]....
        /*006c*/ 	.word	0x0500004c


	//   ....[17]....
        /*0070*/ 	.word	0x0500004c


	//   ....[18]....
        /*0074*/ 	.word	0x0500004c


	//   ....[19]....
        /*0078*/ 	.word	0x0500004c


	//----- nvinfo : EIATTR_COOP_GROUP_INSTR_OFFSETS
	.align		4
.L_2669:
        /*007c*/ 	.byte	0x04, 0x28
        /*007e*/ 	.short	(.L_2671 - .L_2670)


	//   ....[0]....
.L_2670:
        /*0080*/ 	.word	0x00000d00


	//   ....[1]....
        /*0084*/ 	.word	0x00000d10


	//   ....[2]....
        /*0088*/ 	.word	0x00000d40


	//   ....[3]....
        /*008c*/ 	.word	0x00000d50


	//   ....[4]....
        /*0090*/ 	.word	0x00000d80


	//   ....[5]....
        /*0094*/ 	.word	0x00000d90


	//   ....[6]....
        /*0098*/ 	.word	0x00000dc0


	//   ....[7]....
        /*009c*/ 	.word	0x00000dd0


	//   ....[8]....
        /*00a0*/ 	.word	0x00000e00


	//   ....[9]....
        /*00a4*/ 	.word	0x00000e10


	//   ....[10]....
        /*00a8*/ 	.word	0x00002dd0


	//   ....[11]....
        /*00ac*/ 	.word	0x00002e60


	//   ....[12]....
        /*00b0*/ 	.word	0x00002ed0


	//   ....[13]....
        /*00b4*/ 	.word	0x00002f30


	//   ....[14]....
        /*00b8*/ 	.word	0x00002fa0


	//   ....[15]....
        /*00bc*/ 	.word	0x00003000


	//   ....[16]....
        /*00c0*/ 	.word	0x00003070


	//   ....[17]....
        /*00c4*/ 	.word	0x000030d0


	//   ....[18]....
        /*00c8*/ 	.word	0x00003140


	//   ....[19]....
        /*00cc*/ 	.word	0x000031a0


	//----- nvinfo : EIATTR_VRC_CTA_INIT_COUNT
	.align		4
.L_2671:
        /*00d0*/ 	.byte	0x02, 0x4a
	.zero		1
	.zero		1


	//----- nvinfo : EIATTR_EXIT_INSTR_OFFSETS
	.align		4
        /*00d4*/ 	.byte	0x04, 0x1c
        /*00d6*/ 	.short	(.L_2673 - .L_2672)


	//   ....[0]....
.L_2672:
        /*00d8*/ 	.word	0x00002ca0


	//   ....[1]....
        /*00dc*/ 	.word	0x00002d60


	//----- nvinfo : EIATTR_MAX_THREADS
	.align		4
.L_2673:
        /*00e0*/ 	.byte	0x04, 0x05
        /*00e2*/ 	.short	(.L_2675 - .L_2674)
.L_2674:
        /*00e4*/ 	.word	0x00000080
        /*00e8*/ 	.word	0x00000001
        /*00ec*/ 	.word	0x00000001


	//----- nvinfo : EIATTR_CRS_STACK_SIZE
	.align		4
.L_2675:
        /*00f0*/ 	.byte	0x04, 0x1e
        /*00f2*/ 	.short	(.L_2677 - .L_2676)
.L_2676:
        /*00f4*/ 	.word	0x00000000


	//----- nvinfo : EIATTR_CBANK_PARAM_SIZE
	.align		4
.L_2677:
        /*00f8*/ 	.byte	0x03, 0x19
        /*00fa*/ 	.short	0x0128


	//----- nvinfo : EIATTR_PARAM_CBANK
	.align		4
        /*00fc*/ 	.byte	0x04, 0x0a
        /*00fe*/ 	.short	(.L_2679 - .L_2678)
	.align		4
.L_2678:
        /*0100*/ 	.word	index@(.nv.constant0._ZN10layer_norm31ln_parallel_residual_bwd_kernelINS_13Kernel_traitsIfffffjLj256ELj1ELj4ELj1ELj16ENS_18Kernel_traits_baseILj256EfffffjLj128EEEEELb0ELb0ELb0EEEvNS_9BwdParamsE)
        /*0104*/ 	.short	0x0380
        /*0106*/ 	.short	0x0128


	//----- nvinfo : EIATTR_SW_WAR
	.align		4
.L_2679:
        /*0108*/ 	.byte	0x04, 0x36
        /*010a*/ 	.short	(.L_2681 - .L_2680)
.L_2680:
        /*010c*/ 	.word	0x00000008
.L_2681:


//--------------------- .nv.info._ZN10layer_norm31ln_parallel_residual_bwd_kernelINS_13Kernel_traitsIfffffjLj256ELj1ELj4ELj1ELj16ENS_18Kernel_traits_baseILj256EfffffjLj128EEEEELb0ELb0ELb1EEEvNS_9BwdParamsE --------------------------
	.section	.nv.info._ZN10layer_norm31ln_parallel_residual_bwd_kernelINS_13Kernel_traitsIfffffjLj256ELj1ELj4ELj1ELj16ENS_18Kernel_traits_baseILj256EfffffjLj128EEEEELb0ELb0ELb1EEEvNS_9BwdParamsE,"",@"SHT_CUDA_INFO"
	.sectionflags	@""
	.align	4


	//----- nvinfo : EIATTR_CUDA_API_VERSION
	.align		4
        /*0000*/ 	.byte	0x04, 0x37
        /*0002*/ 	.short	(.L_2683 - .L_2682)
.L_2682:
        /*0004*/ 	.word	0x00000082


	//----- nvinfo : EIATTR_KPARAM_INFO
	.align		4
.L_2683:
        /*0008*/ 	.byte	0x04, 0x17
        /*000a*/ 	.short	(.L_2685 - .L_2684)
.L_2684:
        /*000c*/ 	.word	0x00000000
        /*0010*/ 	.short	0x0000
        /*0012*/ 	.short	0x0000
        /*0014*/ 	.byte	0x00, 0xf0, 0xa1, 0x04


	//----- nvinfo : EIATTR_SPARSE_MMA_MASK
	.align		4
.L_2685:
        /*0018*/ 	.byte	0x03, 0x50
        /*001a*/ 	.short	0x0000


	//----- nvinfo : EIATTR_MAXREG_COUNT
	.align		4
        /*001c*/ 	.byte	0x03, 0x1b
        /*001e*/ 	.short	0x00ff


	//----- nvinfo : EIATTR_NUM_BARRIERS
	.align		4
        /*0020*/ 	.byte	0x02, 0x4c
        /*0022*/ 	.byte	0x01
	.zero		1


	//----- nvinfo : EIATTR_MERCURY_ISA_VERSION
	.align		4
        /*0024*/ 	.byte	0x03, 0x5f
        /*0026*/ 	.short	0x0101


	//----- nvinfo : EIATTR_COOP_GROUP_MASK_REGIDS
	.align		4
        /*0028*/ 	.byte	0x04, 0x29
        /*002a*/ 	.short	(.L_2687 - .L_2686)


	//   ....[0]....
.L_2686:
        /*002c*/ 	.word	0xffffffff


	//   ....[1]....
        /*0030*/ 	.word	0xffffffff


	//   ....[2]....
        /*0034*/ 	.word	0xffffffff


	//   ....[3]....
        /*0038*/ 	.word	0xffffffff


	//   ....[4]....
        /*003c*/ 	.word	0xffffffff


	//   ....[5]....
        /*0040*/ 	.word	0xffffffff


	//   ....[6]....
        /*0044*/ 	.word	0xffffffff


	//   ....[7]....
        /*0048*/ 	.word	0xffffffff


	//   ....[8]....
        /*004c*/ 	.word	0xffffffff


	//   ....[9]....
        /*0050*/ 	.word	0xffffffff


	//   ....[10]....
        /*0054*/ 	.word	0x0500003d


	//   ....[11]....
        /*0058*/ 	.word	0x0500003d


	//   ....[12]....
        /*005c*/ 	.word	0x0500003d


	//   ....[13]....
        /*0060*/ 	.word	0x0500003d


	//   ....[14]....
        /*0064*/ 	.word	0x0500003d


	//   ....[15]....
        /*0068*/ 	.word	0x0500003d


	//   ....[16]....
        /*006c*/ 	.word	0x0500003d


	//   ....[17]....
        /*0070*/ 	.word	0x0500003d


	//   ....[18]....
        /*0074*/ 	.word	0x0500003d


	//   ....[19]....
        /*0078*/ 	.word	0x0500003d


	//----- nvinfo : EIATTR_COOP_GROUP_INSTR_OFFSETS
	.align		4
.L_2687:
        /*007c*/ 	.byte	0x04, 0x28
        /*007e*/ 	.short	(.L_2689 - .L_2688)


	//   ....[0]....
.L_2688:
        /*0080*/ 	.word	0x00000bd0


	//   ....[1]....
        /*0084*/ 	.word	0x00000be0


	//   ....[2]....
        /*0088*/ 	.word	0x00000c10


	//   ....[3]....
        /*008c*/ 	.word	0x00000c20


	//   ....[4]....
        /*0090*/ 	.word	0x00000c50


	//   ....[5]....
        /*0094*/ 	.word	0x00000c60


	//   ....[6]....
        /*0098*/ 	.word	0x00000c90


	//   ....[7]....
        /*009c*/ 	.word	0x00000ca0


	//   ....[8]....
        /*00a0*/ 	.word	0x00000cd0


	//   ....[9]....
        /*00a4*/ 	.word	0x00000ce0


	//   ....[10]....
        /*00a8*/ 	.word	0x00002b40


	//   ....[11]....
        /*00ac*/ 	.word	0x00002bd0


	//   ....[12]....
        /*00b0*/ 	.word	0x00002c30


	//   ....[13]....
        /*00b4*/ 	.word	0x00002c90


	//   ....[14]....
        /*00b8*/ 	.word	0x00002cf0


	//   ....[15]....
        /*00bc*/ 	.word	0x00002d50


	//   ....[16]....
        /*00c0*/ 	.word	0x00002db0


	//   ....[17]....
        /*00c4*/ 	.word	0x00002e10


	//   ....[18]....
        /*00c8*/ 	.word	0x00002e70


	//   ....[19]....
        /*00cc*/ 	.word	0x00002ed0


	//----- nvinfo : EIATTR_VRC_CTA_INIT_COUNT
	.align		4
.L_2689:
        /*00d0*/ 	.byte	0x02, 0x4a
	.zero		1
	.zero		1


	//----- nvinfo : EIATTR_EXIT_INSTR_OFFSETS
	.align		4
        /*00d4*/ 	.byte	0x04, 0x1c
        /*00d6*/ 	.short	(.L_2691 - .L_2690)


	//   ....[0]....
.L_2690:
        /*00d8*/ 	.word	0x00002ae0


	//----- nvinfo : EIATTR_MAX_THREADS
	.align		4
.L_2691:
        /*00dc*/ 	.byte	0x04, 0x05
        /*00de*/ 	.short	(.L_2693 - .L_2692)
.L_2692:
        /*00e0*/ 	.word	0x00000080
        /*00e4*/ 	.word	0x00000001
        /*00e8*/ 	.word	0x00000001


	//----- nvinfo : EIATTR_CRS_STACK_SIZE
	.align		4
.L_2693:
        /*00ec*/ 	.byte	0x04, 0x1e
        /*00ee*/ 	.short	(.L_2695 - .L_2694)
.L_2694:
        /*00f0*/ 	.word	0x00000000


	//----- nvinfo : EIATTR_CBANK_PARAM_SIZE
	.align		4
.L_2695:
        /*00f4*/ 	.byte	0x03, 0x19
        /*00f6*/ 	.short	0x0128


	//----- nvinfo : EIATTR_PARAM_CBANK
	.align		4
        /*00f8*/ 	.byte	0x04, 0x0a
        /*00fa*/ 	.short	(.L_2697 - .L_2696)
	.align		4
.L_2696:
        /*00fc*/ 	.word	index@(.nv.constant0._ZN10layer_norm31ln_parallel_residual_bwd_kernelINS_13Kernel_traitsIfffffjLj256ELj1ELj4ELj1ELj16ENS_18Kernel_traits_baseILj256EfffffjLj128EEEEELb0ELb0ELb1EEEvNS_9BwdParamsE)
        /*0100*/ 	.short	0x0380
        /*0102*/ 	.short	0x0128


	//----- nvinfo : EIATTR_SW_WAR
	.align		4
.L_2697:
        /*0104*/ 	.byte	0x04, 0x36
        /*0106*/ 	.short	(.L_2699 - .L_2698)
.L_2698:
        /*0108*/ 	.word	0x00000008
.L_2699:


//--------------------- .nv.info._ZN10layer_norm31ln_parallel_residual_bwd_kernelINS_13Kernel_traitsIfffffjLj256ELj1ELj4ELj1ELj16ENS_18Kernel_traits_baseILj256EfffffjLj128EEEEELb0ELb1ELb0EEEvNS_9BwdParamsE --------------------------
	.section	.nv.info._ZN10layer_norm31ln_parallel_residual_bwd_kernelINS_13Kernel_traitsIfffffjLj256ELj1ELj4ELj1ELj16ENS_18Kernel_traits_baseILj256EfffffjLj128EEEEELb0ELb1ELb0EEEvNS_9BwdParamsE,"",@"SHT_CUDA_INFO"
	.sectionflags	@""
	.align	4


	//----- nvinfo : EIATTR_CUDA_API_VERSION
	.align		4
        /*0000*/ 	.byte	0x04, 0x37
        /*0002*/ 	.short	(.L_2701 - .L_2700)
.L_2700:
        /*0004*/ 	.word	0x00000082


	//----- nvinfo : EIATTR_KPARAM_INFO
	.align		4
.L_2701:
        /*0008*/ 	.byte	0x04, 0x17
        /*000a*/ 	.short	(.L_2703 - .L_2702)
.L_2702:
        /*000c*/ 	.word	0x00000000
        /*0010*/ 	.short	0x0000
        /*0012*/ 	.short	0x0000
        /*0014*/ 	.byte	0x00, 0xf0, 0xa1, 0x04


	//----- nvinfo : EIATTR_SPARSE_MMA_MASK
	.align		4
.L_2703:
        /*0018*/ 	.byte	0x03, 0x50
        /*001a*/ 	.short	0x0000


	//----- nvinfo : EIATTR_MAXREG_COUNT
	.align		4
        /*001c*/ 	.byte	0x03, 0x1b
        /*001e*/ 	.short	0x00ff


	//----- nvinfo : EIATTR_NUM_BARRIERS
	.align		4
        /*0020*/ 	.byte	0x02, 0x4c
        /*0022*/ 	.byte	0x01
	.zero		1


	//----- nvinfo : EIATTR_MERCURY_ISA_VERSION
	.align		4
        /*0024*/ 	.byte	0x03, 0x5f
        /*0026*/ 	.short	0x0101


	//----- nvinfo : EIATTR_COOP_GROUP_MASK_REGIDS
	.align		4
        /*0028*/ 	.byte	0x04, 0x29
        /*002a*/ 	.short	(.L_2705 - .L_2704)


	//   ....[0]....
.L_2704:
        /*002c*/ 	.word	0xffffffff


	//   ....[1]....
        /*0030*/ 	.word	0xffffffff


	//   ....[2]....
        /*0034*/ 	.word	0xffffffff


	//   ....[3]....
        /*0038*/ 	.word	0xffffffff


	//   ....[4]....
        /*003c*/ 	.word	0xffffffff


	//   ....[5]....
        /*0040*/ 	.word	0xffffffff


	//   ....[6]....
        /*0044*/ 	.word	0xffffffff


	//   ....[7]....
        /*0048*/ 	.word	0xffffffff


	//   ....[8]....
        /*004c*/ 	.word	0xffffffff


	//   ....[9]....
        /*0050*/ 	.word	0xffffffff


	//   ....[10]....
        /*0054*/ 	.word	0x05000045


	//   ....[11]....
        /*0058*/ 	.word	0x05000045


	//   ....[12]....
        /*005c*/ 	.word	0x05000045


	//   ....[13]....
        /*0060*/ 	.word	0x05000045


	//   ....[14]....
        /*0064*/ 	.word	0x05000045


	//   ....[15]....
        /*0068*/ 	.word	0x05000045


	//   ....[16]....
        /*006c*/ 	.word	0x05000045


	//   ....[17]....
        /*0070*/ 	.word	0x05000045


	//   ....[18]....
        /*0074*/ 	.word	0x05000045


	//   ....[19]....
        /*0078*/ 	.word	0x05000045


	//----- nvinfo : EIATTR_COOP_GROUP_INSTR_OFFSETS
	.align		4
.L_2705:
        /*007c*/ 	.byte	0x04, 0x28
        /*007e*/ 	.short	(.L_2707 - .L_2706)


	//   ....[0]....
.L_2706:
        /*0080*/ 	.word	0x00000ee0


	//   ....[1]....
        /*0084*/ 	.word	0x00000ef0


	//   ....[2]....
        /*0088*/ 	.word	0x00000f20


	//   ....[3]....
        /*008c*/ 	.word	0x00000f30


	//   ....[4]....
        /*0090*/ 	.word	0x00000f60


	//   ....[5]....
        /*0094*/ 	.word	0x00000f70


	//   ....[6]....
        /*0098*/ 	.word	0x00000fa0


	//   ....[7]....
        /*009c*/ 	.word	0x00000fb0


	//   ....[8]....
        /*00a0*/ 	.word	0x00000fe0


	//   ....[9]....
        /*00a4*/ 	.word	0x00000ff0


	//   ....[10]....
        /*00a8*/ 	.word	0x00002bd0


	//   ....[11]....
        /*00ac*/ 	.word	0x00002c60


	//   ....[12]....
        /*00b0*/ 	.word	0x00002cd0


	//   ....[13]....
        /*00b4*/ 	.word	0x00002d30


	//   ....[14]....
        /*00b8*/ 	.word	0x00002da0


	//   ....[15]....
        /*00bc*/ 	.word	0x00002e00


	//   ....[16]....
        /*00c0*/ 	.word	0x00002e70


	//   ....[17]....
        /*00c4*/ 	.word	0x00002ed0


	//   ....[18]....
        /*00c8*/ 	.word	0x00002f40


	//   ....[19]....
        /*00cc*/ 	.word	0x00002fa0


	//----- nvinfo : EIATTR_VRC_CTA_INIT_COUNT
	.align		4
.L_2707:
        /*00d0*/ 	.byte	0x02, 0x4a
	.zero		1
	.zero		1


	//----- nvinfo : EIATTR_EXIT_INSTR_OFFSETS
	.align		4
        /*00d4*/ 	.byte	0x04, 0x1c
        /*00d6*/ 	.short	(.L_2709 - .L_2708)


	//   ....[0]....
.L_2708:
        /*00d8*/ 	.word	0x00002b30


	//   ....[1]....
        /*00dc*/ 	.word	0x00002b60


	//----- nvinfo : EIATTR_MAX_THREADS
	.align		4
.L_2709:
        /*00e0*/ 	.byte	0x04, 0x05
        /*00e2*/ 	.short	(.L_2711 - .L_2710)
.L_2710:
        /*00e4*/ 	.word	0x00000080
        /*00e8*/ 	.word	0x00000001
        /*00ec*/ 	.word	0x00000001


	//----- nvinfo : EIATTR_CRS_STACK_SIZE
	.align		4
.L_2711:
        /*00f0*/ 	.byte	0x04, 0x1e
        /*00f2*/ 	.short	(.L_2713 - .L_2712)
.L_2712:
        /*00f4*/ 	.word	0x00000000


	//----- nvinfo : EIATTR_CBANK_PARAM_SIZE
	.align		4
.L_2713:
        /*00f8*/ 	.byte	0x03, 0x19
        /*00fa*/ 	.short	0x0128


	//----- nvinfo : EIATTR_PARAM_CBANK
	.align		4
        /*00fc*/ 	.byte	0x04, 0x0a
        /*00fe*/ 	.short	(.L_2715 - .L_2714)
	.align		4
.L_2714:
        /*0100*/ 	.word	index@(.nv.constant0._ZN10layer_norm31ln_parallel_residual_bwd_kernelINS_13Kernel_traitsIfffffjLj256ELj1ELj4ELj1ELj16ENS_18Kernel_traits_baseILj256EfffffjLj128EEEEELb0ELb1ELb0EEEvNS_9BwdParamsE)
        /*0104*/ 	.short	0x0380
        /*0106*/ 	.short	0x0128


	//----- nvinfo : EIATTR_SW_WAR
	.align		4
.L_2715:
        /*0108*/ 	.byte	0x04, 0x36
        /*010a*/ 	.short	(.L_2717 - .L_2716)
.L_2716:
        /*010c*/ 	.word	0x00000008
.L_2717:


//--------------------- .nv.info._ZN10layer_norm31ln_parallel_residual_bwd_kernelINS_13Kernel_traitsIfffffjLj256ELj1ELj4ELj1ELj16ENS_18Kernel_traits_baseILj256EfffffjLj128EEEEELb0ELb1ELb1EEEvNS_9BwdParamsE --------------------------
	.section	.nv.info._ZN10layer_norm31ln_parallel_residual_bwd_kernelINS_13Kernel_traitsIfffffjLj256ELj1ELj4ELj1ELj16ENS_18Kernel_traits_baseILj256EfffffjLj128EEEEELb0ELb1ELb1EEEvNS_9BwdParamsE,"",@"SHT_CUDA_INFO"
	.sectionflags	@""
	.align	4


	//----- nvinfo : EIATTR_CUDA_API_VERSION
	.align		4
        /*0000*/ 	.byte	0x04, 0x37
        /*0002*/ 	.short	(.L_2719 - .L_2718)
.L_2718:
        /*0004*/ 	.word	0x00000082


	//----- nvinfo : EIATTR_KPARAM_INFO
	.align		4
.L_2719:
        /*0008*/ 	.byte	0x04, 0x17
        /*000a*/ 	.short	(.L_2721 - .L_2720)
.L_2720:
        /*000c*/ 	.word	0x00000000
        /*0010*/ 	.short	0x0000
        /*0012*/ 	.short	0x0000
        /*0014*/ 	.byte	0x00, 0xf0, 0xa1, 0x04


	//----- nvinfo : EIATTR_SPARSE_MMA_MASK
	.align		4
.L_2721:
        /*0018*/ 	.byte	0x03, 0x50
        /*001a*/ 	.short	0x0000


	//----- nvinfo : EIATTR_MAXREG_COUNT
	.align		4
        /*001c*/ 	.byte	0x03, 0x1b
        /*001e*/ 	.short	0x00ff


	//----- nvinfo : EIATTR_NUM_BARRIERS
	.align		4
        /*0020*/ 	.byte	0x02, 0x4c
        /*0022*/ 	.byte	0x01
	.zero		1


	//----- nvinfo : EIATTR_MERCURY_ISA_VERSION
	.align		4
        /*0024*/ 	.byte	0x03, 0x5f
        /*0026*/ 	.short	0x0101


	//----- nvinfo : EIATTR_COOP_GROUP_MASK_REGIDS
	.align		4
        /*0028*/ 	.byte	0x04, 0x29
        /*002a*/ 	.short	(.L_2723 - .L_2722)


	//   ....[0]....
.L_2722:
        /*002c*/ 	.word	0xffffffff


	//   ....[1]....
        /*0030*/ 	.word	0xffffffff


	//   ....[2]....
        /*0034*/ 	.word	0xffffffff


	//   ....[3]....
        /*0038*/ 	.word	0xffffffff


	//   ....[4]....
        /*003c*/ 	.word	0xffffffff


	//   ....[5]....
        /*0040*/ 	.word	0xffffffff


	//   ....[6]....
        /*0044*/ 	.word	0xffffffff


	//   ....[7]....
        /*0048*/ 	.word	0xffffffff


	//   ....[8]....
        /*004c*/ 	.word	0xffffffff


	//   ....[9]....
        /*0050*/ 	.word	0xffffffff


	//   ....[10]....
        /*0054*/ 	.word	0x0500004b


	//   ....[11]....
        /*0058*/ 	.word	0x0500004b


	//   ....[12]....
        /*005c*/ 	.word	0x0500004b


	//   ....[13]....
        /*0060*/ 	.word	0x0500004b


	//   ....[14]....
        /*0064*/ 	.word	0x0500004b


	//   ....[15]....
        /*0068*/ 	.word	0x0500004b


	//   ....[16]....
        /*006c*/ 	.word	0x0500004b


	//   ....[17]....
        /*0070*/ 	.word	0x0500004b


	//   ....[18]....
        /*0074*/ 	.word	0x0500004b


	//   ....[19]....
        /*0078*/ 	.word	0x0500004b


	//----- nvinfo : EIATTR_COOP_GROUP_INSTR_OFFSETS
	.align		4
.L_2723:
        /*007c*/ 	.byte	0x04, 0x28
        /*007e*/ 	.short	(.L_2725 - .L_2724)


	//   ....[0]....
.L_2724:
        /*0080*/ 	.word	0x00000cc0


	//   ....[1]....
        /*0084*/ 	.word	0x00000cd0


	//   ....[2]....
        /*0088*/ 	.word	0x00000d00


	//   ....[3]....
        /*008c*/ 	.word	0x00000d10


	//   ....[4]....
        /*0090*/ 	.word	0x00000d40


	//   ....[5]....
        /*0094*/ 	.word	0x00000d50


	//   ....[6]....
        /*0098*/ 	.word	0x00000d80


	//   ....[7]....
        /*009c*/ 	.word	0x00000d90


	//   ....[8]....
        /*00a0*/ 	.word	0x00000dc0


	//   ....[9]....
        /*00a4*/ 	.word	0x00000dd0


	//   ....[10]....
        /*00a8*/ 	.word	0x00002800


	//   ....[11]....
        /*00ac*/ 	.word	0x00002890


	//   ....[12]....
        /*00b0*/ 	.word	0x00002900


	//   ....[13]....
        /*00b4*/ 	.word	0x00002960


	//   ....[14]....
        /*00b8*/ 	.word	0x000029d0


	//   ....[15]....
        /*00bc*/ 	.word	0x00002a30


	//   ....[16]....
        /*00c0*/ 	.word	0x00002aa0


	//   ....[17]....
        /*00c4*/ 	.word	0x00002b00


	//   ....[18]....
        /*00c8*/ 	.word	0x00002b70


	//   ....[19]....
        /*00cc*/ 	.word	0x00002bd0


	//----- nvinfo : EIATTR_VRC_CTA_INIT_COUNT
	.align		4
.L_2725:
        /*00d0*/ 	.byte	0x02, 0x4a
	.zero		1
	.zero		1


	//----- nvinfo : EIATTR_EXIT_INSTR_OFFSETS
	.align		4
        /*00d4*/ 	.byte	0x04, 0x1c
        /*00d6*/ 	.short	(.L_2727 - .L_2726)


	//   ....[0]....
.L_2726:
        /*00d8*/ 	.word	0x00002790


	//----- nvinfo : EIATTR_MAX_THREADS
	.align		4
.L_2727:
        /*00dc*/ 	.byte	0x04, 0x05
        /*00de*/ 	.short	(.L_2729 - .L_2728)
.L_2728:
        /*00e0*/ 	.word	0x00000080
        /*00e4*/ 	.word	0x00000001
        /*00e8*/ 	.word	0x00000001


	//----- nvinfo : EIATTR_CRS_STACK_SIZE
	.align		4
.L_2729:
        /*00ec*/ 	.byte	0x04, 0x1e
        /*00ee*/ 	.short	(.L_2731 - .L_2730)
.L_2730:
        /*00f0*/ 	.word	0x00000000


	//----- nvinfo : EIATTR_CBANK_PARAM_SIZE
	.align		4
.L_2731:
        /*00f4*/ 	.byte	0x03, 0x19
        /*00f6*/ 	.short	0x0128


	//----- nvinfo : EIATTR_PARAM_CBANK
	.align		4
        /*00f8*/ 	.byte	0x04, 0x0a
        /*00fa*/ 	.short	(.L_2733 - .L_2732)
	.align		4
.L_2732:
        /*00fc*/ 	.word	index@(.nv.constant0._ZN10layer_norm31ln_parallel_residual_bwd_kernelINS_13Kernel_traitsIfffffjLj256ELj1ELj4ELj1ELj16ENS_18Kernel_traits_baseILj256EfffffjLj128EEEEELb0ELb1ELb1EEEvNS_9BwdParamsE)
        /*0100*/ 	.short	0x0380
        /*0102*/ 	.short	0x0128


	//----- nvinfo : EIATTR_SW_WAR
	.align		4
.L_2733:
        /*0104*/ 	.byte	0x04, 0x36
        /*0106*/ 	.short	(.L_2735 - .L_2734)
.L_2734:
        /*0108*/ 	.word	0x00000008
.L_2735:


//--------------------- .nv.info._ZN10layer_norm31ln_parallel_residual_bwd_kernelINS_13Kernel_traitsIfffffjLj256ELj1ELj4ELj1ELj16ENS_18Kernel_traits_baseILj256EfffffjLj128EEEEELb1ELb0ELb0EEEvNS_9BwdParamsE --------------------------
	.section	.nv.info._ZN10layer_norm31ln_parallel_residual_bwd_kernelINS_13Kernel_traitsIfffffjLj256ELj1ELj4ELj1ELj16ENS_18Kernel_traits_baseILj256EfffffjLj128EEEEELb1ELb0ELb0EEEvNS_9BwdParamsE,"",@"SHT_CUDA_INFO"
	.sectionflags	@""
	.align	4


	//----- nvinfo : EIATTR_CUDA_API_VERSION
	.align		4
        /*0000*/ 	.byte	0x04, 0x37
        /*0002*/ 	.short	(.L_2737 - .L_2736)
.L_2736:
        /*0004*/ 	.word	0x00000082


	//----- nvinfo : EIATTR_KPARAM_INFO
	.align		4
.L_2737:
        /*0008*/ 	.byte	0x04, 0x17
        /*000a*/ 	.short	(.L_2739 - .L_2738)
.L_2738:
        /*000c*/ 	.word	0x00000000
        /*0010*/ 	.short	0x0000
        /*0012*/ 	.short	0x0000
        /*0014*/ 	.byte	0x00, 0xf0, 0xa1, 0x04


	//----- nvinfo : EIATTR_SPARSE_MMA_MASK
	.align		4
.L_2739:
        /*0018*/ 	.byte	0x03, 0x50
        /*001a*/ 	.short	0x0000


	//----- nvinfo : EIATTR_MAXREG_COUNT
	.align		4
        /*001c*/ 	.byte	0x03, 0x1b
        /*001e*/ 	.short	0x00ff


	//----- nvinfo : EIATTR_NUM_BARRIERS
	.align		4
        /*0020*/ 	.byte	0x02, 0x4c
        /*0022*/ 	.byte	0x01
	.zero		1


	//----- nvinfo : EIATTR_MERCURY_ISA_VERSION
	.align		4
        /*0024*/ 	.byte	0x03, 0x5f
        /*0026*/ 	.short	0x0101


	//----- nvinfo : EIATTR_COOP_GROUP_MASK_REGIDS
	.align		4
        /*0028*/ 	.byte	0x04, 0x29
        /*002a*/ 	.short	(.L_2741 - .L_2740)


	//   ....[0]....
.L_2740:
        /*002c*/ 	.word	0xffffffff


	//   ....[1]....
        /*0030*/ 	.word	0xffffffff


	//   ....[2]....
        /*0034*/ 	.word	0xffffffff


	//   ....[3]....
        /*0038*/ 	.word	0xffffffff


	//   ....[4]....
        /*003c*/ 	.word	0xffffffff


	//   ....[5]....
        /*0040*/ 	.word	0xffffffff


	//   ....[6]....
        /*0044*/ 	.word	0xffffffff


	//   ....[7]....
        /*0048*/ 	.word	0xffffffff


	//   ....[8]....
        /*004c*/ 	.word	0xffffffff


	//   ....[9]....
        /*0050*/ 	.word	0xffffffff


	//   ....[10]....
        /*0054*/ 	.word	0x0500004c


	//   ....[11]....
        /*0058*/ 	.word	0x0500004c


	//   ....[12]....
        /*005c*/ 	.word	0x0500004c


	//   ....[13]....
        /*0060*/ 	.word	0x0500004c


	//   ....[14]....
        /*0064*/ 	.word	0x0500004c


	//   ....[15]....
        /*0068*/ 	.word	0x0500004c


	//   ....[16]....
        /*006c*/ 	.word	0x0500004c


	//   ....[17]....
        /*0070*/ 	.word	0x0500004c


	//   ....[18]....
        /*0074*/ 	.word	0x0500004c


	//   ....[19]....
        /*0078*/ 	.word	0x0500004c


	//----- nvinfo : EIATTR_COOP_GROUP_INSTR_OFFSETS
	.align		4
.L_2741:
        /*007c*/ 	.byte	0x04, 0x28
        /*007e*/ 	.short	(.L_2743 - .L_2742)


	//   ....[0]....
.L_2742:
        /*0080*/ 	.word	0x00000e30


	//   ....[1]....
        /*0084*/ 	.word	0x00000e40


	//   ....[2]....
        /*0088*/ 	.word	0x00000e70


	//   ....[3]....
        /*008c*/ 	.word	0x00000e80


	//   ....[4]....
        /*0090*/ 	.word	0x00000eb0


	//   ....[5]....
        /*0094*/ 	.word	0x00000ec0


	//   ....[6]....
        /*0098*/ 	.word	0x00000ef0


	//   ....[7]....
        /*009c*/ 	.word	0x00000f00


	//   ....[8]....
        /*00a0*/ 	.word	0x00000f30


	//   ....[9]....
        /*00a4*/ 	.word	0x00000f40


	//   ....[10]....
        /*00a8*/ 	.word	0x00003af0


	//   ....[11]....
        /*00ac*/ 	.word	0x00003b80


	//   ....[12]....
        /*00b0*/ 	.word	0x00003bf0


	//   ....[13]....
        /*00b4*/ 	.word	0x00003c50


	//   ....[14]....
        /*00b8*/ 	.word	0x00003cc0


	//   ....[15]....
        /*00bc*/ 	.word	0x00003d20


	//   ....[16]....
        /*00c0*/ 	.word	0x00003d90


	//   ....[17]....
        /*00c4*/ 	.word	0x00003df0


	//   ....[18]....
        /*00c8*/ 	.word	0x00003e60


	//   ....[19]....
        /*00cc*/ 	.word	0x00003ec0


	//----- nvinfo : EIATTR_VRC_CTA_INIT_COUNT
	.align		4
.L_2743:
        /*00d0*/ 	.byte	0x02, 0x4a
	.zero		1
	.zero		1


	//----- nvinfo : EIATTR_EXIT_INSTR_OFFSETS
	.align		4
        /*00d4*/ 	.byte	0x04, 0x1c
        /*00d6*/ 	.short	(.L_2745 - .L_2744)


	//   ....[0]....
.L_2744:
        /*00d8*/ 	.word	0x000039c0


	//   ....[1]....
        /*00dc*/ 	.word	0x00003a80


	//----- nvinfo : EIATTR_MAX_THREADS
	.align		4
.L_2745:
        /*00e0*/ 	.byte	0x04, 0x05
        /*00e2*/ 	.short	(.L_2747 - .L_2746)
.L_2746:
        /*00e4*/ 	.word	0x00000080
        /*00e8*/ 	.word	0x00000001
        /*00ec*/ 	.word	0x00000001


	//----- nvinfo : EIATTR_CRS_STACK_SIZE
	.align		4
.L_2747:
        /*00f0*/ 	.byte	0x04, 0x1e
        /*00f2*/ 	.short	(.L_2749 - .L_2748)
.L_2748:
        /*00f4*/ 	.word	0x00000000


	//----- nvinfo : EIATTR_CBANK_PARAM_SIZE
	.align		4
.L_2749:
        /*00f8*/ 	.byte	0x03, 0x19
        /*00fa*/ 	.short	0x0128


	//----- nvinfo : EIATTR_PARAM_CBANK
	.align		4
        /*00fc*/ 	.byte	0x04, 0x0a
        /*00fe*/ 	.short	(.L_2751 - .L_2750)
	.align		4
.L_2750:
        /*0100*/ 	.word	index@(.nv.constant0._ZN10layer_norm31ln_parallel_residual_bwd_kernelINS_13Kernel_traitsIfffffjLj256ELj1ELj4ELj1ELj16ENS_18Kernel_traits_baseILj256EfffffjLj128EEEEELb1ELb0ELb0EEEvNS_9BwdParamsE)
        /*0104*/ 	.short	0x0380
        /*0106*/ 	.short	0x0128


	//----- nvinfo : EIATTR_SW_WAR
	.align		4
.L_2751:
        /*0108*/ 	.byte	0x04, 0x36
        /*010a*/ 	.short	(.L_2753 - .L_2752)
.L_2752:
        /*010c*/ 	.word	0x00000008
.L_2753:


//--------------------- .nv.info._ZN10layer_norm31ln_parallel_residual_bwd_kernelINS_13Kernel_traitsIfffffjLj256ELj1ELj4ELj1ELj16ENS_18Kernel_traits_baseILj256EfffffjLj128EEEEELb1ELb0ELb1EEEvNS_9BwdParamsE --------------------------
	.section	.nv.info._ZN10layer_norm31ln_parallel_residual_bwd_kernelINS_13Kernel_traitsIfffffjLj256ELj1ELj4ELj1ELj16ENS_18Kernel_traits_baseILj256EfffffjLj128EEEEELb1ELb0ELb1EEEvNS_9BwdParamsE,"",@"SHT_CUDA_INFO"
	.sectionflags	@""
	.align	4


	//----- nvinfo : EIATTR_CUDA_API_VERSION
	.align		4
        /*0000*/ 	.byte	0x04, 0x37
        /*0002*/ 	.short	(.L_2755 - .L_2754)
.L_2754:
        /*0004*/ 	.word	0x00000082


	//----- nvinfo : EIATTR_KPARAM_INFO
	.align		4
.L_2755:
        /*0008*/ 	.byte	0x04, 0x17
        /*000a*/ 	.short	(.L_2757 - .L_2756)
.L_2756:
        /*000c*/ 	.word	0x00000000
        /*0010*/ 	.short	0x0000
        /*0012*/ 	.short	0x0000
        /*0014*/ 	.byte	0x00, 0xf0, 0xa1, 0x04


	//----- nvinfo : EIATTR_SPARSE_MMA_MASK
	.align		4
.L_2757:
        /*0018*/ 	.byte	0x03, 0x50
        /*001a*/ 	.short	0x0000


	//----- nvinfo : EIATTR_MAXREG_COUNT
	.align		4
        /*001c*/ 	.byte	0x03, 0x1b
        /*001e*/ 	.short	0x00ff


	//----- nvinfo : EIATTR_NUM_BARRIERS
	.align		4
        /*0020*/ 	.byte	0x02, 0x4c
        /*0022*/ 	.byte	0x01
	.zero		1


	//----- nvinfo : EIATTR_MERCURY_ISA_VERSION
	.align		4
        /*0024*/ 	.byte	0x03, 0x5f
        /*0026*/ 	.short	0x0101


	//----- nvinfo : EIATTR_COOP_GROUP_MASK_REGIDS
	.align		4
        /*0028*/ 	.byte	0x04, 0x29
        /*002a*/ 	.short	(.L_2759 - .L_2758)


	//   ....[0]....
.L_2758:
        /*002c*/ 	.word	0xffffffff


	//   ....[1]....
        /*0030*/ 	.word	0xffffffff


	//   ....[2]....
        /*0034*/ 	.word	0xffffffff


	//   ....[3]....
        /*0038*/ 	.word	0xffffffff


	//   ....[4]....
        /*003c*/ 	.word	0xffffffff


	//   ....[5]....
        /*0040*/ 	.word	0xffffffff


	//   ....[6]....
        /*0044*/ 	.word	0xffffffff


	//   ....[7]....
        /*0048*/ 	.word	0xffffffff


	//   ....[8]....
        /*004c*/ 	.word	0xffffffff


	//   ....[9]....
        /*0050*/ 	.word	0xffffffff


	//   ....[10]....
        /*0054*/ 	.word	0x05000046


	//   ....[11]....
        /*0058*/ 	.word	0x05000046


	//   ....[12]....
        /*005c*/ 	.word	0x05000046


	//   ....[13]....
        /*0060*/ 	.word	0x05000046


	//   ....[14]....
        /*0064*/ 	.word	0x05000046


	//   ....[15]....
        /*0068*/ 	.word	0x05000046


	//   ....[16]....
        /*006c*/ 	.word	0x05000046


	//   ....[17]....
        /*0070*/ 	.word	0x05000046


	//   ....[18]....
        /*0074*/ 	.word	0x05000046


	//   ....[19]....
        /*0078*/ 	.word	0x05000046


	//----- nvinfo : EIATTR_COOP_GROUP_INSTR_OFFSETS
	.align		4
.L_2759:
        /*007c*/ 	.byte	0x04, 0x28
        /*007e*/ 	.short	(.L_2761 - .L_2760)


	//   ....[0]....
.L_2760:
        /*0080*/ 	.word	0x00000c50


	//   ....[1]....
        /*0084*/ 	.word	0x00000c60


	//   ....[2]....
        /*0088*/ 	.word	0x00000c90


	//   ....[3]....
        /*008c*/ 	.word	0x00000ca0


	//   ....[4]....
        /*0090*/ 	.word	0x00000cd0


	//   ....[5]....
        /*0094*/ 	.word	0x00000ce0


	//   ....[6]....
        /*0098*/ 	.word	0x00000d10


	//   ....[7]....
        /*009c*/ 	.word	0x00000d20


	//   ....[8]....
        /*00a0*/ 	.word	0x00000d50


	//   ....[9]....
        /*00a4*/ 	.word	0x00000d60


	//   ....[10]....
        /*00a8*/ 	.word	0x00003800


	//   ....[11]....
        /*00ac*/ 	.word	0x00003890


	//   ....[12]....
        /*00b0*/ 	.word	0x00003900


	//   ....[13]....
        /*00b4*/ 	.word	0x00003960


	//   ....[14]....
        /*00b8*/ 	.word	0x000039d0


	//   ....[15]....
        /*00bc*/ 	.word	0x00003a30


	//   ....[16]....
        /*00c0*/ 	.word	0x00003aa0


	//   ....[17]....
        /*00c4*/ 	.word	0x00003b00


	//   ....[18]....
        /*00c8*/ 	.word	0x00003b70


	//   ....[19]....
        /*00cc*/ 	.word	0x00003bd0


	//----- nvinfo : EIATTR_VRC_CTA_INIT_COUNT
	.align		4
.L_2761:
        /*00d0*/ 	.byte	0x02, 0x4a
	.zero		1
	.zero		1


	//----- nvinfo : EIATTR_EXIT_INSTR_OFFSETS
	.align		4
        /*00d4*/ 	.byte	0x04, 0x1c
        /*00d6*/ 	.short	(.L_2763 - .L_2762)


	//   ....[0]....
.L_2762:
        /*00d8*/ 	.word	0x00003790


	//----- nvinfo : EIATTR_MAX_THREADS
	.align		4
.L_2763:
        /*00dc*/ 	.byte	0x04, 0x05
        /*00de*/ 	.short	(.L_2765 - .L_2764)
.L_2764:
        /*00e0*/ 	.word	0x00000080
        /*00e4*/ 	.word	0x00000001
        /*00e8*/ 	.word	0x00000001


	//----- nvinfo : EIATTR_CRS_STACK_SIZE
	.align		4
.L_2765:
        /*00ec*/ 	.byte	0x04, 0x1e
        /*00ee*/ 	.short	(.L_2767 - .L_2766)
.L_2766:
        /*00f0*/ 	.word	0x00000000


	//----- nvinfo : EIATTR_CBANK_PARAM_SIZE
	.align		4
.L_2767:
        /*00f4*/ 	.byte	0x03, 0x19
        /*00f6*/ 	.short	0x0128


	//----- nvinfo : EIATTR_PARAM_CBANK
	.align		4
        /*00f8*/ 	.byte	0x04, 0x0a
        /*00fa*/ 	.short	(.L_2769 - .L_2768)
	.align		4
.L_2768:
        /*00fc*/ 	.word	index@(.nv.constant0._ZN10layer_norm31ln_parallel_residual_bwd_kernelINS_13Kernel_traitsIfffffjLj256ELj1ELj4ELj1ELj16ENS_18Kernel_traits_baseILj256EfffffjLj128EEEEELb1ELb0ELb1EEEvNS_9BwdParamsE)
        /*0100*/ 	.short	0x0380
        /*0102*/ 	.short	0x0128


	//----- nvinfo : EIATTR_SW_WAR
	.align		4
.L_2769:
        /*0104*/ 	.byte	0x04, 0x36
        /*0106*/ 	.short	(.L_2771 - .L_2770)
.L_2770:
        /*0108*/ 	.word	0x00000008
.L_2771:


//--------------------- .nv.info._ZN10layer_norm22ln_bwd_finalize_kernelINS_22Kernel_traits_finalizeILj256EfffffjLb0ELj1024ELj4ENS_18Kernel_traits_baseILj256EfffffjLj1024EEEEELb0ELb0EEEvNS_9BwdParamsE --------------------------
	.section	.nv.info._ZN10layer_norm22ln_bwd_finalize_kernelINS_22Kernel_traits_finalizeILj256EfffffjLb0ELj1024ELj4ENS_18Kernel_traits_baseILj256EfffffjLj1024EEEEELb0ELb0EEEvNS_9BwdParamsE,"",@"SHT_CUDA_INFO"
	.sectionflags	@""
	.align	4


	//----- nvinfo : EIATTR_CUDA_API_VERSION
	.align		4
        /*0000*/ 	.byte	0x04, 0x37
        /*0002*/ 	.short	(.L_2773 - .L_2772)
.L_2772:
        /*0004*/ 	.word	0x00000082


	//----- nvinfo : EIATTR_KPARAM_INFO
	.align		4
.L_2773:
        /*0008*/ 	.byte	0x04, 0x17
        /*000a*/ 	.short	(.L_2775 - .L_2774)
.L_2774:
        /*000c*/ 	.word	0x00000000
        /*0010*/ 	.short	0x0000
        /*0012*/ 	.short	0x0000
        /*0014*/ 	.byte	0x00, 0xf0, 0xa1, 0x04


	//----- nvinfo : EIATTR_SPARSE_MMA_MASK
	.align		4
.L_2775:
        /*0018*/ 	.byte	0x03, 0x50
        /*001a*/ 	.short	0x0000


	//----- nvinfo : EIATTR_MAXREG_COUNT
	.align		4
        /*001c*/ 	.byte	0x03, 0x1b
        /*001e*/ 	.short	0x0040


	//----- nvinfo : EIATTR_NUM_BARRIERS
	.align		4
        /*0020*/ 	.byte	0x02, 0x4c
        /*0022*/ 	.byte	0x01
	.zero		1


	//----- nvinfo : EIATTR_MERCURY_ISA_VERSION
	.align		4
        /*0024*/ 	.byte	0x03, 0x5f
        /*0026*/ 	.short	0x0101


	//----- nvinfo : EIATTR_COOP_GROUP_MASK_REGIDS
	.align		4
        /*0028*/ 	.byte	0x04, 0x29
        /*002a*/ 	.short	(.L_2777 - .L_2776)


	//   ....[0]....
.L_2776:
        /*002c*/ 	.word	0xffffffff


	//   ....[1]....
        /*0030*/ 	.word	0xffffffff


	//   ....[2]....
        /*0034*/ 	.word	0xffffffff


	//   ....[3]....
        /*0038*/ 	.word	0xffffffff


	//   ....[4]....
        /*003c*/ 	.word	0xffffffff


	//   ....[5]....
        /*0040*/ 	.word	0xffffffff


	//   ....[6]....
        /*0044*/ 	.word	0xffffffff


	//   ....[7]....
        /*0048*/ 	.word	0xffffffff


	//   ....[8]....
        /*004c*/ 	.word	0xffffffff


	//   ....[9]....
        /*0050*/ 	.word	0xffffffff


	//----- nvinfo : EIATTR_COOP_GROUP_INSTR_OFFSETS
	.align		4
.L_2777:
        /*0054*/ 	.byte	0x04, 0x28
        /*0056*/ 	.short	(.L_2779 - .L_2778)


	//   ....[0]....
.L_2778:
        /*0058*/ 	.word	0x00001550


	//   ....[1]....
        /*005c*/ 	.word	0x00001560


	//   ....[2]....
        /*0060*/ 	.word	0x00001590


	//   ....[3]....
        /*0064*/ 	.word	0x000015a0


	//   ....[4]....
        /*0068*/ 	.word	0x000015d0


	//   ....[5]....
        /*006c*/ 	.word	0x000015e0


	//   ....[6]....
        /*0070*/ 	.word	0x00001610


	//   ....[7]....
        /*0074*/ 	.word	0x00001630


	//   ....[8]....
        /*0078*/ 	.word	0x00001680


	//   ....[9]....
        /*007c*/ 	.word	0x00001690


	//----- nvinfo : EIATTR_VRC_CTA_INIT_COUNT
	.align		4
.L_2779:
        /*0080*/ 	.byte	0x02, 0x4a
	.zero		1
	.zero		1


	//----- nvinfo : EIATTR_EXIT_INSTR_OFFSETS
	.align		4
        /*0084*/ 	.byte	0x04, 0x1c
        /*0086*/ 	.short	(.L_2781 - .L_2780)


	//   ....[0]....
.L_2780:
        /*0088*/ 	.word	0x00000060


	//   ....[1]....
        /*008c*/ 	.word	0x000016f0


	//   ....[2]....
        /*0090*/ 	.word	0x00001720


	//   ....[3]....
        /*0094*/ 	.word	0x000017c0


	//----- nvinfo : EIATTR_MAX_THREADS
	.align		4
.L_2781:
        /*0098*/ 	.byte	0x04, 0x05
        /*009a*/ 	.short	(.L_2783 - .L_2782)
.L_2782:
        /*009c*/ 	.word	0x00000400
        /*00a0*/ 	.word	0x00000001
        /*00a4*/ 	.word	0x00000001


	//----- nvinfo : EIATTR_CRS_STACK_SIZE
	.align		4
.L_2783:
        /*00a8*/ 	.byte	0x04, 0x1e
        /*00aa*/ 	.short	(.L_2785 - .L_2784)
.L_2784:
        /*00ac*/ 	.word	0x00000000


	//----- nvinfo : EIATTR_CBANK_PARAM_SIZE
	.align		4
.L_2785:
        /*00b0*/ 	.byte	0x03, 0x19
        /*00b2*/ 	.short	0x0128


	//----- nvinfo : EIATTR_PARAM_CBANK
	.align		4
        /*00b4*/ 	.byte	0x04, 0x0a
        /*00b6*/ 	.short	(.L_2787 - .L_2786)
	.align		4
.L_2786:
        /*00b8*/ 	.word	index@(.nv.constant0._ZN10layer_norm22ln_bwd_finalize_kernelINS_22Kernel_traits_finalizeILj256EfffffjLb0ELj1024ELj4ENS_18Kernel_traits_baseILj256EfffffjLj1024EEEEELb0ELb0EEEvNS_9BwdParamsE)
        /*00bc*/ 	.short	0x0380
        /*00be*/ 	.short	0x0128


	//----- nvinfo : EIATTR_SW_WAR
	.align		4
.L_2787:
        /*00c0*/ 	.byte	0x04, 0x36
        /*00c2*/ 	.short	(.L_2789 - .L_2788)
.L_2788:
        /*00c4*/ 	.word	0x00000008
.L_2789:


//--------------------- .nv.info._ZN10layer_norm40ln_parallel_residual_bwd_finalize_kernelINS_22Kernel_traits_finalizeILj256EfffffjLb0ELj1024ELj4ENS_18Kernel_traits_baseILj256EfffffjLj1024EEEEELb0EEEvNS_9BwdParamsE --------------------------
	.section	.nv.info._ZN10layer_norm40ln_parallel_residual_bwd_finalize_kernelINS_22Kernel_traits_finalizeILj256EfffffjLb0ELj1024ELj4ENS_18Kernel_traits_baseILj256EfffffjLj1024EEEEELb0EEEvNS_9BwdParamsE,"",@"SHT_CUDA_INFO"
	.sectionflags	@""
	.align	4


	//----- nvinfo : EIATTR_CUDA_API_VERSION
	.align		4
        /*0000*/ 	.byte	0x04, 0x37
        /*0002*/ 	.short	(.L_2791 - .L_2790)
.L_2790:
        /*0004*/ 	.word	0x00000082


	//----- nvinfo : EIATTR_KPARAM_INFO
	.align		4
.L_2791:
        /*0008*/ 	.byte	0x04, 0x17
        /*000a*/ 	.short	(.L_2793 - .L_2792)
.L_2792:
        /*000c*/ 	.word	0x00000000
        /*0010*/ 	.short	0x0000
        /*0012*/ 	.short	0x0000
        /*0014*/ 	.byte	0x00, 0xf0, 0xa1, 0x04


	//----- nvinfo : EIATTR_SPARSE_MMA_MASK
	.align		4
.L_2793:
        /*0018*/ 	.byte	0x03, 0x50
        /*001a*/ 	.short	0x0000


	//----- nvinfo : EIATTR_MAXREG_COUNT
	.align		4
        /*001c*/ 	.byte	0x03, 0x1b
        /*001e*/ 	.short	0x0040


	//----- nvinfo : EIATTR_NUM_BARRIERS
	.align		4
        /*0020*/ 	.byte	0x02, 0x4c
        /*0022*/ 	.byte	0x01
	.zero		1


	//----- nvinfo : EIATTR_MERCURY_ISA_VERSION
	.align		4
        /*0024*/ 	.byte	0x03, 0x5f
        /*0026*/ 	.short	0x0101


	//----- nvinfo : EIATTR_COOP_GROUP_MASK_REGIDS
	.align		4
        /*0028*/ 	.byte	0x04, 0x29
        /*002a*/ 	.short	(.L_2795 - .L_2794)


	//   ....[0]....
.L_2794:
        /*002c*/ 	.word	0xffffffff


	//   ....[1]....
        /*0030*/ 	.word	0xffffffff


	//   ....[2]....
        /*0034*/ 	.word	0xffffffff


	//   ....[3]....
        /*0038*/ 	.word	0xffffffff


	//   ....[4]....
        /*003c*/ 	.word	0xffffffff


	//   ....[5]....
        /*0040*/ 	.word	0xffffffff


	//   ....[6]....
        /*0044*/ 	.word	0xffffffff


	//   ....[7]....
        /*0048*/ 	.word	0xffffffff


	//   ....[8]....
        /*004c*/ 	.word	0xffffffff


	//   ....[9]....
        /*0050*/ 	.word	0xffffffff


	//   ....[10]....
        /*0054*/ 	.word	0xffffffff


	//   ....[11]....
        /*0058*/ 	.word	0xffffffff


	//   ....[12]....
        /*005c*/ 	.word	0xffffffff


	//   ....[13]....
        /*0060*/ 	.word	0xffffffff


	//   ....[14]....
        /*0064*/ 	.word	0xffffffff


	//   ....[15]....
        /*0068*/ 	.word	0xffffffff


	//   ....[16]....
        /*006c*/ 	.word	0xffffffff


	//   ....[17]....
        /*0070*/ 	.word	0xffffffff


	//   ....[18]....
        /*0074*/ 	.word	0xffffffff


	//   ....[19]....
        /*0078*/ 	.word	0xffffffff


	//----- nvinfo : EIATTR_COOP_GROUP_INSTR_OFFSETS
	.align		4
.L_2795:
        /*007c*/ 	.byte	0x04, 0x28
        /*007e*/ 	.short	(.L_2797 - .L_2796)


	//   ....[0]....
.L_2796:
        /*0080*/ 	.word	0x000013a0


	//   ....[1]....
        /*0084*/ 	.word	0x000013b0


	//   ....[2]....
        /*0088*/ 	.word	0x000013c0


	//   ....[3]....
        /*008c*/ 	.word	0x000013d0


	//   ....[4]....
        /*0090*/ 	.word	0x00001410


	//   ....[5]....
        /*0094*/ 	.word	0x00001430


	//   ....[6]....
        /*0098*/ 	.word	0x00001440


	//   ....[7]....
        /*009c*/ 	.word	0x00001450


	//   ....[8]....
        /*00a0*/ 	.word	0x00001480


	//   ....[9]....
        /*00a4*/ 	.word	0x000014b0


	//   ....[10]....
        /*00a8*/ 	.word	0x000014e0


	//   ....[11]....
        /*00ac*/ 	.word	0x000014f0


	//   ....[12]....
        /*00b0*/ 	.word	0x00001520


	//   ....[13]....
        /*00b4*/ 	.word	0x00001540


	//   ....[14]....
        /*00b8*/ 	.word	0x00001560


	//   ....[15]....
        /*00bc*/ 	.word	0x00001570


	//   ....[16]....
        /*00c0*/ 	.word	0x000015b0


	//   ....[17]....
        /*00c4*/ 	.word	0x000015e0


	//   ....[18]....
        /*00c8*/ 	.word	0x00001600


	//   ....[19]....
        /*00cc*/ 	.word	0x00001610


	//----- nvinfo : EIATTR_VRC_CTA_INIT_COUNT
	.align		4
.L_2797:
        /*00d0*/ 	.byte	0x02, 0x4a
	.zero		1
	.zero		1


	//----- nvinfo : EIATTR_EXIT_INSTR_OFFSETS
	.align		4
        /*00d4*/ 	.byte	0x04, 0x1c
        /*00d6*/ 	.short	(.L_2799 - .L_2798)


	//   ....[0]....
.L_2798:
        /*00d8*/ 	.word	0x00000060


	//   ....[1]....
        /*00dc*/ 	.word	0x000016c0


	//   ....[2]....
        /*00e0*/ 	.word	0x000016f0


	//   ....[3]....
        /*00e4*/ 	.word	0x00001810


	//----- nvinfo : EIATTR_MAX_THREADS
	.align		4
.L_2799:
        /*00e8*/ 	.byte	0x04, 0x05
        /*00ea*/ 	.short	(.L_2801 - .L_2800)
.L_2800:
        /*00ec*/ 	.word	0x00000400
        /*00f0*/ 	.word	0x00000001
        /*00f4*/ 	.word	0x00000001


	//----- nvinfo : EIATTR_CRS_STACK_SIZE
	.align		4
.L_2801:
        /*00f8*/ 	.byte	0x04, 0x1e
        /*00fa*/ 	.short	(.L_2803 - .L_2802)
.L_2802:
        /*00fc*/ 	.word	0x00000000


	//----- nvinfo : EIATTR_CBANK_PARAM_SIZE
	.align		4
.L_2803:
        /*0100*/ 	.byte	0x03, 0x19
        /*0102*/ 	.short	0x0128


	//----- nvinfo : EIATTR_PARAM_CBANK
	.align		4
        /*0104*/ 	.byte	0x04, 0x0a
        /*0106*/ 	.short	(.L_2805 - .L_2804)
	.align		4
.L_2804:
        /*0108*/ 	.word	index@(.nv.constant0._ZN10layer_norm40ln_parallel_residual_bwd_finalize_kernelINS_22Kernel_traits_finalizeILj256EfffffjLb0ELj1024ELj4ENS_18Kernel_traits_baseILj256EfffffjLj1024EEEEELb0EEEvNS_9BwdParamsE)
        /*010c*/ 	.short	0x0380
        /*010e*/ 	.short	0x0128


	//----- nvinfo : EIATTR_SW_WAR
	.align		4
.L_2805:
        /*0110*/ 	.byte	0x04, 0x36
        /*0112*/ 	.short	(.L_2807 - .L_2806)
.L_2806:
        /*0114*/ 	.word	0x00000008
.L_2807:


//--------------------- .nv.info._ZN10layer_norm31ln_parallel_residual_bwd_kernelINS_13Kernel_traitsIfffffjLj256ELj1ELj4ELj1ELj16ENS_18Kernel_traits_baseILj256EfffffjLj128EEEEELb1ELb1ELb0EEEvNS_9BwdParamsE --------------------------
	.section	.nv.info._ZN10layer_norm31ln_parallel_residual_bwd_kernelINS_13Kernel_traitsIfffffjLj256ELj1ELj4ELj1ELj16ENS_18Kernel_traits_baseILj256EfffffjLj128EEEEELb1ELb1ELb0EEEvNS_9BwdParamsE,"",@"SHT_CUDA_INFO"
	.sectionflags	@""
	.align	4


	//----- nvinfo : EIATTR_CUDA_API_VERSION
	.align		4
        /*0000*/ 	.byte	0x04, 0x37
        /*0002*/ 	.short	(.L_2809 - .L_2808)
.L_2808:
        /*0004*/ 	.word	0x00000082


	//----- nvinfo : EIATTR_KPARAM_INFO
	.align		4
.L_2809:
        /*0008*/ 	.byte	0x04, 0x17
        /*000a*/ 	.short	(.L_2811 - .L_2810)
.L_2810:
        /*000c*/ 	.word	0x00000000
        /*0010*/ 	.short	0x0000
        /*0012*/ 	.short	0x0000
        /*0014*/ 	.byte	0x00, 0xf0, 0xa1, 0x04


	//----- nvinfo : EIATTR_SPARSE_MMA_MASK
	.align		4
.L_2811:
        /*0018*/ 	.byte	0x03, 0x50
        /*001a*/ 	.short	0x0000


	//----- nvinfo : EIATTR_MAXREG_COUNT
	.align		4
        /*001c*/ 	.byte	0x03, 0x1b
        /*001e*/ 	.short	0x00ff


	//----- nvinfo : EIATTR_NUM_BARRIERS
	.align		4
        /*0020*/ 	.byte	0x02, 0x4c
        /*0022*/ 	.byte	0x01
	.zero		1


	//----- nvinfo : EIATTR_MERCURY_ISA_VERSION
	.align		4
        /*0024*/ 	.byte	0x03, 0x5f
        /*0026*/ 	.short	0x0101


	//----- nvinfo : EIATTR_COOP_GROUP_MASK_REGIDS
	.align		4
        /*0028*/ 	.byte	0x04, 0x29
        /*002a*/ 	.short	(.L_2813 - .L_2812)


	//   ....[0]....
.L_2812:
        /*002c*/ 	.word	0xffffffff


	//   ....[1]....
        /*0030*/ 	.word	0xffffffff


	//   ....[2]....
        /*0034*/ 	.word	0xffffffff


	//   ....[3]....
        /*0038*/ 	.word	0xffffffff


	//   ....[4]....
        /*003c*/ 	.word	0xffffffff


	//   ....[5]....
        /*0040*/ 	.word	0xffffffff


	//   ....[6]....
        /*0044*/ 	.word	0xffffffff


	//   ....[7]....
        /*0048*/ 	.word	0xffffffff


	//   ....[8]....
        /*004c*/ 	.word	0xffffffff


	//   ....[9]....
        /*0050*/ 	.word	0xffffffff


	//   ....[10]....
        /*0054*/ 	.word	0x05000030


	//   ....[11]....
        /*0058*/ 	.word	0x05000030


	//   ....[12]....
        /*005c*/ 	.word	0x05000030


	//   ....[13]....
        /*0060*/ 	.word	0x05000030


	//   ....[14]....
        /*0064*/ 	.word	0x05000030


	//   ....[15]....
        /*0068*/ 	.word	0x05000030


	//   ....[16]....
        /*006c*/ 	.word	0x05000030


	//   ....[17]....
        /*0070*/ 	.word	0x05000030


	//   ....[18]....
        /*0074*/ 	.word	0x05000030


	//   ....[19]....
        /*0078*/ 	.word	0x05000030


	//----- nvinfo : EIATTR_COOP_GROUP_INSTR_OFFSETS
	.align		4
.L_2813:
        /*007c*/ 	.byte	0x04, 0x28
        /*007e*/ 	.short	(.L_2815 - .L_2814)


	//   ....[0]....
.L_2814:
        /*0080*/ 	.word	0x00000b00


	//   ....[1]....
        /*0084*/ 	.word	0x00000b10


	//   ....[2]....
        /*0088*/ 	.word	0x00000b40


	//   ....[3]....
        /*008c*/ 	.word	0x00000b50


	//   ....[4]....
        /*0090*/ 	.word	0x00000b80


	//   ....[5]....
        /*0094*/ 	.word	0x00000b90


	//   ....[6]....
        /*0098*/ 	.word	0x00000bc0


	//   ....[7]....
        /*009c*/ 	.word	0x00000bd0


	//   ....[8]....
        /*00a0*/ 	.word	0x00000c00


	//   ....[9]....
        /*00a4*/ 	.word	0x00000c10


	//   ....[10]....
        /*00a8*/ 	.word	0x000033c0


	//   ....[11]....
        /*00ac*/ 	.word	0x00003450


	//   ....[12]....
        /*00b0*/ 	.word	0x000034b0


	//   ....[13]....
        /*00b4*/ 	.word	0x00003510


	//   ....[14]....
        /*00b8*/ 	.word	0x00003570


	//   ....[15]....
        /*00bc*/ 	.word	0x000035d0


	//   ....[16]....
        /*00c0*/ 	.word	0x00003630


	//   ....[17]....
        /*00c4*/ 	.word	0x00003690


	//   ....[18]....
        /*00c8*/ 	.word	0x000036f0


	//   ....[19]....
        /*00cc*/ 	.word	0x00003750


	//----- nvinfo : EIATTR_VRC_CTA_INIT_COUNT
	.align		4
.L_2815:
        /*00d0*/ 	.byte	0x02, 0x4a
	.zero		1
	.zero		1


	//----- nvinfo : EIATTR_EXIT_INSTR_OFFSETS
	.align		4
        /*00d4*/ 	.byte	0x04, 0x1c
        /*00d6*/ 	.short	(.L_2817 - .L_2816)


	//   ....[0]....
.L_2816:
        /*00d8*/ 	.word	0x00003320


	//   ....[1]....
        /*00dc*/ 	.word	0x00003350


	//----- nvinfo : EIATTR_MAX_THREADS
	.align		4
.L_2817:
        /*00e0*/ 	.byte	0x04, 0x05
        /*00e2*/ 	.short	(.L_2819 - .L_2818)
.L_2818:
        /*00e4*/ 	.word	0x00000080
        /*00e8*/ 	.word	0x00000001
        /*00ec*/ 	.word	0x00000001


	//----- nvinfo : EIATTR_CRS_STACK_SIZE
	.align		4
.L_2819:
        /*00f0*/ 	.byte	0x04, 0x1e
        /*00f2*/ 	.short	(.L_2821 - .L_2820)
.L_2820:
        /*00f4*/ 	.word	0x00000000


	//----- nvinfo : EIATTR_CBANK_PARAM_SIZE
	.align		4
.L_2821:
        /*00f8*/ 	.byte	0x03, 0x19
        /*00fa*/ 	.short	0x0128


	//----- nvinfo : EIATTR_PARAM_CBANK
	.align		4
        /*00fc*/ 	.byte	0x04, 0x0a
        /*00fe*/ 	.short	(.L_2823 - .L_2822)
	.align		4
.L_2822:
        /*0100*/ 	.word	index@(.nv.constant0._ZN10layer_norm31ln_parallel_residual_bwd_kernelINS_13Kernel_traitsIfffffjLj256ELj1ELj4ELj1ELj16ENS_18Kernel_traits_baseILj256EfffffjLj128EEEEELb1ELb1ELb0EEEvNS_9BwdParamsE)
        /*0104*/ 	.short	0x0380
        /*0106*/ 	.short	0x0128


	//----- nvinfo : EIATTR_SW_WAR
	.align		4
.L_2823:
        /*0108*/ 	.byte	0x04, 0x36
        /*010a*/ 	.short	(.L_2825 - .L_2824)
.L_2824:
        /*010c*/ 	.word	0x00000008
.L_2825:


//--------------------- .nv.info._ZN10layer_norm22ln_bwd_finalize_kernelINS_22Kernel_traits_finalizeILj256EfffffjLb0ELj1024ELj4ENS_18Kernel_traits_baseILj256EfffffjLj1024EEEEELb0ELb1EEEvNS_9BwdParamsE --------------------------
	.section	.nv.info._ZN10layer_norm22ln_bwd_finalize_kernelINS_22Kernel_traits_finalizeILj256EfffffjLb0ELj1024ELj4ENS_18Kernel_traits_baseILj256EfffffjLj1024EEEEELb0ELb1EEEvNS_9BwdParamsE,"",@"SHT_CUDA_INFO"
	.sectionflags	@""
	.align	4


	//----- nvinfo : EIATTR_CUDA_API_VERSION
	.align		4
        /*0000*/ 	.byte	0x04, 0x37
        /*0002*/ 	.short	(.L_2827 - .L_2826)
.L_2826:
        /*0004*/ 	.word	0x00000082


	//----- nvinfo : EIATTR_KPARAM_INFO
	.align		4
.L_2827:
        /*0008*/ 	.byte	0x04, 0x17
        /*000a*/ 	.short	(.L_2829 - .L_2828)
.L_2828:
        /*000c*/ 	.word	0x00000000
        /*0010*/ 	.short	0x0000
        /*0012*/ 	.short	0x0000
        /*0014*/ 	.byte	0x00, 0xf0, 0xa1, 0x04


	//----- nvinfo : EIATTR_SPARSE_MMA_MASK
	.align		4
.L_2829:
        /*0018*/ 	.byte	0x03, 0x50
        /*001a*/ 	.short	0x0000


	//----- nvinfo : EIATTR_MAXREG_COUNT
	.align		4
        /*001c*/ 	.byte	0x03, 0x1b
        /*001e*/ 	.short	0x0040


	//----- nvinfo : EIATTR_NUM_BARRIERS
	.align		4
        /*0020*/ 	.byte	0x02, 0x4c
        /*0022*/ 	.byte	0x01
	.zero		1


	//----- nvinfo : EIATTR_MERCURY_ISA_VERSION
	.align		4
        /*0024*/ 	.byte	0x03, 0x5f
        /*0026*/ 	.short	0x0101


	//----- nvinfo : EIATTR_COOP_GROUP_MASK_REGIDS
	.align		4
        /*0028*/ 	.byte	0x04, 0x29
        /*002a*/ 	.short	(.L_2831 - .L_2830)


	//   ....[0]....
.L_2830:
        /*002c*/ 	.word	0xffffffff


	//   ....[1]....
        /*0030*/ 	.word	0xffffffff


	//   ....[2]....
        /*0034*/ 	.word	0xffffffff


	//   ....[3]....
        /*0038*/ 	.word	0xffffffff


	//   ....[4]....
        /*003c*/ 	.word	0xffffffff


	//   ....[5]....
        /*0040*/ 	.word	0xffffffff


	//   ....[6]....
        /*0044*/ 	.word	0xffffffff


	//   ....[7]....
        /*0048*/ 	.word	0xffffffff


	//   ....[8]....
        /*004c*/ 	.word	0xffffffff


	//   ....[9]....
        /*0050*/ 	.word	0xffffffff


	//----- nvinfo : EIATTR_COOP_GROUP_INSTR_OFFSETS
	.align		4
.L_2831:
        /*0054*/ 	.byte	0x04, 0x28
        /*0056*/ 	.short	(.L_2833 - .L_2832)


	//   ....[0]....
.L_2832:
        /*0058*/ 	.word	0x00001560


	//   ....[1]....
        /*005c*/ 	.word	0x00001570


	//   ....[2]....
        /*0060*/ 	.word	0x000015a0


	//   ....[3]....
        /*0064*/ 	.word	0x000015b0


	//   ....[4]....
        /*0068*/ 	.word	0x000015e0


	//   ....[5]....
        /*006c*/ 	.word	0x000015f0


	//   ....[6]....
        /*0070*/ 	.word	0x00001620


	//   ....[7]....
        /*0074*/ 	.word	0x00001640


	//   ....[8]....
        /*0078*/ 	.word	0x00001670


	//   ....[9]....
        /*007c*/ 	.word	0x00001680


	//----- nvinfo : EIATTR_VRC_CTA_INIT_COUNT
	.align		4
.L_2833:
        /*0080*/ 	.byte	0x02, 0x4a
	.zero		1
	.zero		1


	//----- nvinfo : EIATTR_EXIT_INSTR_OFFSETS
	.align		4
        /*0084*/ 	.byte	0x04, 0x1c
        /*0086*/ 	.short	(.L_2835 - .L_2834)


	//   ....[0]....
.L_2834:
        /*0088*/ 	.word	0x00000060


	//   ....[1]....
        /*008c*/ 	.word	0x000016e0


	//   ....[2]....
        /*0090*/ 	.word	0x000017b0


	//----- nvinfo : EIATTR_MAX_THREADS
	.align		4
.L_2835:
        /*0094*/ 	.byte	0x04, 0x05
        /*0096*/ 	.short	(.L_2837 - .L_2836)
.L_2836:
        /*0098*/ 	.word	0x00000400
        /*009c*/ 	.word	0x00000001
        /*00a0*/ 	.word	0x00000001


	//----- nvinfo : EIATTR_CRS_STACK_SIZE
	.align		4
.L_2837:
        /*00a4*/ 	.byte	0x04, 0x1e
        /*00a6*/ 	.short	(.L_2839 - .L_2838)
.L_2838:
        /*00a8*/ 	.word	0x00000000


	//----- nvinfo : EIATTR_CBANK_PARAM_SIZE
	.align		4
.L_2839:
        /*00ac*/ 	.byte	0x03, 0x19
        /*00ae*/ 	.short	0x0128


	//----- nvinfo : EIATTR_PARAM_CBANK
	.align		4
        /*00b0*/ 	.byte	0x04, 0x0a
        /*00b2*/ 	.short	(.L_2841 - .L_2840)
	.align		4
.L_2840:
        /*00b4*/ 	.word	index@(.nv.constant0._ZN10layer_norm22ln_bwd_finalize_kernelINS_22Kernel_traits_finalizeILj256EfffffjLb0ELj1024ELj4ENS_18Kernel_traits_baseILj256EfffffjLj1024EEEEELb0ELb1EEEvNS_9BwdParamsE)
        /*00b8*/ 	.short	0x0380
        /*00ba*/ 	.short	0x0128


	//----- nvinfo : EIATTR_SW_WAR
	.align		4
.L_2841:
        /*00bc*/ 	.byte	0x04, 0x36
        /*00be*/ 	.short	(.L_2843 - .L_2842)
.L_2842:
        /*00c0*/ 	.word	0x00000008
.L_2843:


//--------------------- .nv.info._ZN10layer_norm40ln_parallel_residual_bwd_finalize_kernelINS_22Kernel_traits_finalizeILj256EfffffjLb0ELj1024ELj4ENS_18Kernel_traits_baseILj256EfffffjLj1024EEEEELb1EEEvNS_9BwdParamsE --------------------------
	.section	.nv.info._ZN10layer_norm40ln_parallel_residual_bwd_finalize_kernelINS_22Kernel_traits_finalizeILj256EfffffjLb0ELj1024ELj4ENS_18Kernel_traits_baseILj256EfffffjLj1024EEEEELb1EEEvNS_9BwdParamsE,"",@"SHT_CUDA_INFO"
	.sectionflags	@""
	.align	4


	//----- nvinfo : EIATTR_CUDA_API_VERSION
	.align		4
        /*0000*/ 	.byte	0x04, 0x37
        /*0002*/ 	.short	(.L_2845 - .L_2844)
.L_2844:
        /*0004*/ 	.word	0x00000082


	//----- nvinfo : EIATTR_KPARAM_INFO
	.align		4
.L_2845:
        /*0008*/ 	.byte	0x04, 0x17
        /*000a*/ 	.short	(.L_2847 - .L_2846)
.L_2846:
        /*000c*/ 	.word	0x00000000
        /*0010*/ 	.short	0x0000
        /*0012*/ 	.short	0x0000
        /*0014*/ 	.byte	0x00, 0xf0, 0xa1, 0x04


	//----- nvinfo : EIATTR_SPARSE_MMA_MASK
	.align		4
.L_2847:
        /*0018*/ 	.byte	0x03, 0x50
        /*001a*/ 	.short	0x0000


	//----- nvinfo : EIATTR_MAXREG_COUNT
	.align		4
        /*001c*/ 	.byte	0x03, 0x1b
        /*001e*/ 	.short	0x0040


	//----- nvinfo : EIATTR_NUM_BARRIERS
	.align		4
        /*0020*/ 	.byte	0x02, 0x4c
        /*0022*/ 	.byte	0x01
	.zero		1


	//----- nvinfo : EIATTR_MERCURY_ISA_VERSION
	.align		4
        /*0024*/ 	.byte	0x03, 0x5f
        /*0026*/ 	.short	0x0101


	//----- nvinfo : EIATTR_COOP_GROUP_MASK_REGIDS
	.align		4
        /*0028*/ 	.byte	0x04, 0x29
        /*002a*/ 	.short	(.L_2849 - .L_2848)


	//   ....[0]....
.L_2848:
        /*002c*/ 	.word	0xffffffff


	//   ....[1]....
        /*0030*/ 	.word	0xffffffff


	//   ....[2]....
        /*0034*/ 	.word	0xffffffff


	//   ....[3]....
        /*0038*/ 	.word	0xffffffff


	//   ....[4]....
        /*003c*/ 	.word	0xffffffff


	//   ....[5]....
        /*0040*/ 	.word	0xffffffff


	//   ....[6]....
        /*0044*/ 	.word	0xffffffff


	//   ....[7]....
        /*0048*/ 	.word	0xffffffff


	//   ....[8]....
        /*004c*/ 	.word	0xffffffff


	//   ....[9]....
        /*0050*/ 	.word	0xffffffff


	//   ....[10]....
        /*0054*/ 	.word	0xffffffff


	//   ....[11]....
        /*0058*/ 	.word	0xffffffff


	//   ....[12]....
        /*005c*/ 	.word	0xffffffff


	//   ....[13]....
        /*0060*/ 	.word	0xffffffff


	//   ....[14]....
        /*0064*/ 	.word	0xffffffff


	//   ....[15]....
        /*0068*/ 	.word	0xffffffff


	//   ....[16]....
        /*006c*/ 	.word	0xffffffff


	//   ....[17]....
        /*0070*/ 	.word	0xffffffff


	//   ....[18]....
        /*0074*/ 	.word	0xffffffff


	//   ....[19]....
        /*0078*/ 	.word	0xffffffff


	//----- nvinfo : EIATTR_COOP_GROUP_INSTR_OFFSETS
	.align		4
.L_2849:
        /*007c*/ 	.byte	0x04, 0x28
        /*007e*/ 	.short	(.L_2851 - .L_2850)


	//   ....[0]....
.L_2850:
        /*0080*/ 	.word	0x000013e0


	//   ....[1]....
        /*0084*/ 	.word	0x000013f0


	//   ....[2]....
        /*0088*/ 	.word	0x00001400


	//   ....[3]....
        /*008c*/ 	.word	0x00001410


	//   ....[4]....
        /*0090*/ 	.word	0x00001450


	//   ....[5]....
        /*0094*/ 	.word	0x00001470


	//   ....[6]....
        /*0098*/ 	.word	0x00001480


	//   ....[7]....
        /*009c*/ 	.word	0x00001490


	//   ....[8]....
        /*00a0*/ 	.word	0x000014d0


	//   ....[9]....
        /*00a4*/ 	.word	0x000014f0


	//   ....[10]....
        /*00a8*/ 	.word	0x00001500


	//   ....[11]....
        /*00ac*/ 	.word	0x00001510


	//   ....[12]....
        /*00b0*/ 	.word	0x00001540


	//   ....[13]....
        /*00b4*/ 	.word	0x00001560


	//   ....[14]....
        /*00b8*/ 	.word	0x00001580


	//   ....[15]....
        /*00bc*/ 	.word	0x00001590


	//   ....[16]....
        /*00c0*/ 	.word	0x000015c0


	//   ....[17]....
        /*00c4*/ 	.word	0x000015e0


	//   ....[18]....
        /*00c8*/ 	.word	0x00001600


	//   ....[19]....
        /*00cc*/ 	.word	0x00001610


	//----- nvinfo : EIATTR_VRC_CTA_INIT_COUNT
	.align		4
.L_2851:
        /*00d0*/ 	.byte	0x02, 0x4a
	.zero		1
	.zero		1


	//----- nvinfo : EIATTR_EXIT_INSTR_OFFSETS
	.align		4
        /*00d4*/ 	.byte	0x04, 0x1c
        /*00d6*/ 	.short	(.L_2853 - .L_2852)


	//   ....[0]....
.L_2852:
        /*00d8*/ 	.word	0x00000060


	//   ....[1]....
        /*00dc*/ 	.word	0x000016b0


	//   ....[2]....
        /*00e0*/ 	.word	0x00001800


	//----- nvinfo : EIATTR_MAX_THREADS
	.align		4
.L_2853:
        /*00e4*/ 	.byte	0x04, 0x05
        /*00e6*/ 	.short	(.L_2855 - .L_2854)
.L_2854:
        /*00e8*/ 	.word	0x00000400
        /*00ec*/ 	.word	0x00000001
        /*00f0*/ 	.word	0x00000001


	//----- nvinfo : EIATTR_CRS_STACK_SIZE
	.align		4
.L_2855:
        /*00f4*/ 	.byte	0x04, 0x1e
        /*00f6*/ 	.short	(.L_2857 - .L_2856)
.L_2856:
        /*00f8*/ 	.word	0x00000000


	//----- nvinfo : EIATTR_CBANK_PARAM_SIZE
	.align		4
.L_2857:
        /*00fc*/ 	.byte	0x03, 0x19
        /*00fe*/ 	.short	0x0128


	//----- nvinfo : EIATTR_PARAM_CBANK
	.align		4
        /*0100*/ 	.byte	0x04, 0x0a
        /*0102*/ 	.short	(.L_2859 - .L_2858)
	.align		4
.L_2858:
        /*0104*/ 	.word	index@(.nv.constant0._ZN10layer_norm40ln_parallel_residual_bwd_finalize_kernelINS_22Kernel_traits_finalizeILj256EfffffjLb0ELj1024ELj4ENS_18Kernel_traits_baseILj256EfffffjLj1024EEEEELb1EEEvNS_9BwdParamsE)
        /*0108*/ 	.short	0x0380
        /*010a*/ 	.short	0x0128


	//----- nvinfo : EIATTR_SW_WAR
	.align		4
.L_2859:
        /*010c*/ 	.byte	0x04, 0x36
        /*010e*/ 	.short	(.L_2861 - .L_2860)
.L_2860:
        /*0110*/ 	.word	0x00000008
.L_2861:


//--------------------- .nv.info._ZN10layer_norm31ln_parallel_residual_bwd_kernelINS_13Kernel_traitsIfffffjLj256ELj1ELj4ELj1ELj16ENS_18Kernel_traits_baseILj256EfffffjLj128EEEEELb1ELb1ELb1EEEvNS_9BwdParamsE --------------------------
	.section	.nv.info._ZN10layer_norm31ln_parallel_residual_bwd_kernelINS_13Kernel_traitsIfffffjLj256ELj1ELj4ELj1ELj16ENS_18Kernel_traits_baseILj256EfffffjLj128EEEEELb1ELb1ELb1EEEvNS_9BwdParamsE,"",@"SHT_CUDA_INFO"
	.sectionflags	@""
	.align	4


	//----- nvinfo : EIATTR_CUDA_API_VERSION
	.align		4
        /*0000*/ 	.byte	0x04, 0x37
        /*0002*/ 	.short	(.L_2863 - .L_2862)
.L_2862:
        /*0004*/ 	.word	0x00000082


	//----- nvinfo : EIATTR_KPARAM_INFO
	.align		4
.L_2863:
        /*0008*/ 	.byte	0x04, 0x17
        /*000a*/ 	.short	(.L_2865 - .L_2864)
.L_2864:
        /*000c*/ 	.word	0x00000000
        /*0010*/ 	.short	0x0000
        /*0012*/ 	.short	0x0000
        /*0014*/ 	.byte	0x00, 0xf0, 0xa1, 0x04


	//----- nvinfo : EIATTR_SPARSE_MMA_MASK
	.align		4
.L_2865:
        /*0018*/ 	.byte	0x03, 0x50
        /*001a*/ 	.short	0x0000


	//----- nvinfo : EIATTR_MAXREG_COUNT
	.align		4
        /*001c*/ 	.byte	0x03, 0x1b
        /*001e*/ 	.short	0x00ff


	//----- nvinfo : EIATTR_NUM_BARRIERS
	.align		4
        /*0020*/ 	.byte	0x02, 0x4c
        /*0022*/ 	.byte	0x01
	.zero		1


	//----- nvinfo : EIATTR_MERCURY_ISA_VERSION
	.align		4
        /*0024*/ 	.byte	0x03, 0x5f
        /*0026*/ 	.short	0x0101


	//----- nvinfo : EIATTR_COOP_GROUP_MASK_REGIDS
	.align		4
        /*0028*/ 	.byte	0x04, 0x29
        /*002a*/ 	.short	(.L_2867 - .L_2866)


	//   ....[0]....
.L_2866:
        /*002c*/ 	.word	0xffffffff


	//   ....[1]....
        /*0030*/ 	.word	0xffffffff


	//   ....[2]....
        /*0034*/ 	.word	0xffffffff


	//   ....[3]....
        /*0038*/ 	.word	0xffffffff


	//   ....[4]....
        /*003c*/ 	.word	0xffffffff


	//   ....[5]....
        /*0040*/ 	.word	0xffffffff


	//   ....[6]....
        /*0044*/ 	.word	0xffffffff


	//   ....[7]....
        /*0048*/ 	.word	0xffffffff


	//   ....[8]....
        /*004c*/ 	.word	0xffffffff


	//   ....[9]....
        /*0050*/ 	.word	0xffffffff


	//   ....[10]....
        /*0054*/ 	.word	0x05000046


	//   ....[11]....
        /*0058*/ 	.word	0x05000046


	//   ....[12]....
        /*005c*/ 	.word	0x05000046


	//   ....[13]....
        /*0060*/ 	.word	0x05000046


	//   ....[14]....
        /*0064*/ 	.word	0x05000046


	//   ....[15]....
        /*0068*/ 	.word	0x05000046


	//   ....[16]....
        /*006c*/ 	.word	0x05000046


	//   ....[17]....
        /*0070*/ 	.word	0x05000046


	//   ....[18]....
        /*0074*/ 	.word	0x05000046


	//   ....[19]....
        /*0078*/ 	.word	0x05000046


	//----- nvinfo : EIATTR_COOP_GROUP_INSTR_OFFSETS
	.align		4
.L_2867:
        /*007c*/ 	.byte	0x04, 0x28
        /*007e*/ 	.short	(.L_2869 - .L_2868)


	//   ....[0]....
.L_2868:
        /*0080*/ 	.word	0x00000960


	//   ....[1]....
        /*0084*/ 	.word	0x00000980


	//   ....[2]....
        /*0088*/ 	.word	0x000009a0


	//   ....[3]....
        /*008c*/ 	.word	0x000009c0


	//   ....[4]....
        /*0090*/ 	.word	0x000009e0


	//   ....[5]....
        /*0094*/ 	.word	0x00000a00


	//   ....[6]....
        /*0098*/ 	.word	0x00000a20


	//   ....[7]....
        /*009c*/ 	.word	0x00000a40


	//   ....[8]....
        /*00a0*/ 	.word	0x00000a50


	//   ....[9]....
        /*00a4*/ 	.word	0x00000a70


	//   ....[10]....
        /*00a8*/ 	.word	0x00003100


	//   ....[11]....
        /*00ac*/ 	.word	0x00003190


	//   ....[12]....
        /*00b0*/ 	.word	0x000031f0


	//   ....[13]....
        /*00b4*/ 	.word	0x00003240


	//   ....[14]....
        /*00b8*/ 	.word	0x000032a0


	//   ....[15]....
        /*00bc*/ 	.word	0x000032f0


	//   ....[16]....
        /*00c0*/ 	.word	0x00003350


	//   ....[17]....
        /*00c4*/ 	.word	0x000033a0


	//   ....[18]....
        /*00c8*/ 	.word	0x00003400


	//   ....[19]....
        /*00cc*/ 	.word	0x00003450


	//----- nvinfo : EIATTR_VRC_CTA_INIT_COUNT
	.align		4
.L_2869:
        /*00d0*/ 	.byte	0x02, 0x4a
	.zero		1
	.zero		1


	//----- nvinfo : EIATTR_EXIT_INSTR_OFFSETS
	.align		4
        /*00d4*/ 	.byte	0x04, 0x1c
        /*00d6*/ 	.short	(.L_2871 - .L_2870)


	//   ....[0]....
.L_2870:
        /*00d8*/ 	.word	0x00003090


	//----- nvinfo : EIATTR_MAX_THREADS
	.align		4
.L_2871:
        /*00dc*/ 	.byte	0x04, 0x05
        /*00de*/ 	.short	(.L_2873 - .L_2872)
.L_2872:
        /*00e0*/ 	.word	0x00000080
        /*00e4*/ 	.word	0x00000001
        /*00e8*/ 	.word	0x00000001


	//----- nvinfo : EIATTR_CRS_STACK_SIZE
	.align		4
.L_2873:
        /*00ec*/ 	.byte	0x04, 0x1e
        /*00ee*/ 	.short	(.L_2875 - .L_2874)
.L_2874:
        /*00f0*/ 	.word	0x00000000


	//----- nvinfo : EIATTR_CBANK_PARAM_SIZE
	.align		4
.L_2875:
        /*00f4*/ 	.byte	0x03, 0x19
        /*00f6*/ 	.short	0x0128


	//----- nvinfo : EIATTR_PARAM_CBANK
	.align		4
        /*00f8*/ 	.byte	0x04, 0x0a
        /*00fa*/ 	.short	(.L_2877 - .L_2876)
	.align		4
.L_2876:
        /*00fc*/ 	.word	index@(.nv.constant0._ZN10layer_norm31ln_parallel_residual_bwd_kernelINS_13Kernel_traitsIfffffjLj256ELj1ELj4ELj1ELj16ENS_18Kernel_traits_baseILj256EfffffjLj128EEEEELb1ELb1ELb1EEEvNS_9BwdParamsE)
        /*0100*/ 	.short	0x0380
        /*0102*/ 	.short	0x0128


	//----- nvinfo : EIATTR_SW_WAR
	.align		4
.L_2877:
        /*0104*/ 	.byte	0x04, 0x36
        /*0106*/ 	.short	(.L_2879 - .L_2878)
.L_2878:
        /*0108*/ 	.word	0x00000008
.L_2879:


//--------------------- .nv.callgraph             --------------------------
	.section	.nv.callgraph,"",@"SHT_CUDA_CALLGRAPH"
	.align	4
	.sectionentsize	8
	.align		4
        /*0000*/ 	.word	0x00000000
	.align		4
        /*0004*/ 	.word	0xffffffff
	.align		4
        /*0008*/ 	.word	0x00000000
	.align		4
        /*000c*/ 	.word	0xfffffffe
	.align		4
        /*0010*/ 	.word	0x00000000
	.align		4
        /*0014*/ 	.word	0xfffffffd
	.align		4
        /*0018*/ 	.word	0x00000000
	.align		4
        /*001c*/ 	.word	0xfffffffc


//--------------------- .text._ZN10layer_norm31ln_parallel_residual_bwd_kernelINS_13Kernel_traitsI13__nv_bfloat16S2_S2_S2_fjLj256ELj1ELj4ELj1ELj16ENS_18Kernel_traits_baseILj256ES2_S2_S2_S2_fjLj128EEEEELb0ELb0ELb0EEEvNS_9BwdParamsE --------------------------
	.section	.text._ZN10layer_norm31ln_parallel_residual_bwd_kernelINS_13Kernel_traitsI13__nv_bfloat16S2_S2_S2_fjLj256ELj1ELj4ELj1ELj16ENS_18Kernel_traits_baseILj256ES2_S2_S2_S2_fjLj128EEEEELb0ELb0ELb0EEEvNS_9BwdParamsE,"ax",@progbits
	.align	128
        .global         _ZN10layer_norm31ln_parallel_residual_bwd_kernelINS_13Kernel_traitsI13__nv_bfloat16S2_S2_S2_fjLj256ELj1ELj4ELj1ELj16ENS_18Kernel_traits_baseILj256ES2_S2_S2_S2_fjLj128EEEEELb0ELb0ELb0EEEvNS_9BwdParamsE
        .type           _ZN10layer_norm31ln_parallel_residual_bwd_kernelINS_13Kernel_traitsI13__nv_bfloat16S2_S2_S2_fjLj256ELj1ELj4ELj1ELj16ENS_18Kernel_traits_baseILj256ES2_S2_S2_S2_fjLj128EEEEELb0ELb0ELb0EEEvNS_9BwdParamsE,@function
        .size           _ZN10layer_norm31ln_parallel_residual_bwd_kernelINS_13Kernel_traitsI13__nv_bfloat16S2_S2_S2_fjLj256ELj1ELj4ELj1ELj16ENS_18Kernel_traits_baseILj256ES2_S2_S2_S2_fjLj128EEEEELb0ELb0ELb0EEEvNS_9BwdParamsE,(.L_x_2800 - _ZN10layer_norm31ln_parallel_residual_bwd_kernelINS_13Kernel_traitsI13__nv_bfloat16S2_S2_S2_fjLj256ELj1ELj4ELj1ELj16ENS_18Kernel_traits_baseILj256ES2_S2_S2_S2_fjLj128EEEEELb0ELb0ELb0EEEvNS_9BwdParamsE)
        .other          _ZN10layer_norm31ln_parallel_residual_bwd_kernelINS_13Kernel_traitsI13__nv_bfloat16S2_S2_S2_fjLj256ELj1ELj4ELj1ELj16ENS_18Kernel_traits_baseILj256ES2_S2_S2_S2_fjLj128EEEEELb0ELb0ELb0EEEvNS_9BwdParamsE,@"STO_CUDA_ENTRY STV_DEFAULT"
_ZN10layer_norm31ln_parallel_residual_bwd_kernelINS_13Kernel_traitsI13__nv_bfloat16S2_S2_S2_fjLj256ELj1ELj4ELj1ELj16ENS_18Kernel_traits_baseILj256ES2_S2_S2_S2_fjLj128EEEEELb0ELb0ELb0EEEvNS_9BwdParamsE:
.text._ZN10layer_norm31ln_parallel_residual_bwd_kernelINS_13Kernel_traitsI13__nv_bfloat16S2_S2_S2_fjLj256ELj1ELj4ELj1ELj16ENS_18Kernel_traits_baseILj256ES2_S2_S2_S2_fjLj128EEEEELb0ELb0ELb0EEEvNS_9BwdParamsE:
[----:B------:R-:W-:Y:S01]  /*0000*/  LDC R1, c[0x0][0x37c] ;  /* 0x0000df00ff017b82 */ /* 0x000fe20000000800 */
[----:B------:R-:W0:Y:S01]  /*0010*/  S2R R5, SR_TID.X ;  /* 0x0000000000057919 */ /* 0x000e220000002100 */
[----:B------:R-:W1:Y:S06]  /*0020*/  LDCU UR4, c[0x0][0x388] ;  /* 0x00007100ff0477ac */ /* 0x000e6c0008000800 */
[----:B------:R-:W2:Y:S01]  /*0030*/  LDC.64 R6, c[0x0][0x3d0] ;  /* 0x0000f400ff067b82 */ /* 0x000ea20000000a00 */
[----:B------:R-:W3:Y:S01]  /*0040*/  LDCU.64 UR10, c[0x0][0x358] ;  /* 0x00006b00ff0a77ac */ /* 0x000ee20008000a00 */
[----:B------:R-:W4:Y:S06]  /*0050*/  LDCU UR12, c[0x0][0x384] ;  /* 0x00007080ff0c77ac */ /* 0x000f2c0008000800 */
[----:B------:R-:W3:Y:S01]  /*0060*/  S2UR UR9, SR_CTAID.X ;  /* 0x00000000000979c3 */ /* 0x000ee20000002500 */
[----:B------:R-:W0:Y:S01]  /*0070*/  LDCU UR24, c[0x0][0x388] ;  /* 0x00007100ff1877ac */ /* 0x000e220008000800 */
[----:B------:R-:W0:Y:S06]  /*0080*/  LDCU UR13, c[0x0][0x400] ;  /* 0x00008000ff0d77ac */ /* 0x000e2c0008000800 */
[----:B------:R-:W4:Y:S01]  /*0090*/  LDC.64 R16, c[0x0][0x3d8] ;  /* 0x0000f600ff107b82 */ /* 0x000f220000000a00 */
[----:B-1----:R-:W-:Y:S01]  /*00a0*/  MOV R0, UR4 ;  /* 0x0000000400007c02 */ /* 0x002fe20008000f00 */
[----:B------:R-:W-:Y:S01]  /*00b0*/  BSSY B0, `(.L_x_0) ;  /* 0x000024b000007945 */ /* 0x000fe20003800000 */
[----:B------:R-:W1:Y:S02]  /*00c0*/  LDCU.64 UR6, c[0x0][0x470] ;  /* 0x00008e00ff0677ac */ /* 0x000e640008000a00 */
[----:B------:R-:W-:Y:S01]  /*00d0*/  SHF.R.S32.HI R3, RZ, 0x1f, R0 ;  /* 0x0000001fff037819 */ /* 0x000fe20000011400 */
[----:B------:R-:W1:Y:S03]  /*00e0*/  LDCU.64 UR14, c[0x0][0x438] ;  /* 0x00008700ff0e77ac */ /* 0x000e660008000a00 */
[----:B------:R-:W-:Y:S01]  /*00f0*/  LEA.HI R3, R3, R0, RZ, 0x3 ;  /* 0x0000000003037211 */ /* 0x000fe200078f18ff */
[----:B------:R-:W1:Y:S03]  /*0100*/  LDCU.64 UR4, c[0x0][0x478] ;  /* 0x00008f00ff0477ac */ /* 0x000e660008000a00 */
[----:B------:R-:W-:-:S02]  /*0110*/  SHF.R.S32.HI R3, RZ, 0x3, R3 ;  /* 0x00000003ff037819 */ /* 0x000fc40000011403 */
[----:B0-----:R-:W-:-:S04]  /*0120*/  LOP3.LUT R2, R5, 0x1f, RZ, 0xc0, !PT ;  /* 0x0000001f05027812 */ /* 0x001fc800078ec0ff */
[----:B------:R-:W-:-:S04]  /*0130*/  IADD3 R4, PT, PT, R2, -R3, RZ ;  /* 0x8000000302047210 */ /* 0x000fc80007ffe0ff */
[----:B------:R-:W-:-:S13]  /*0140*/  ISETP.GE.U32.AND P2, PT, R4, 0x20, PT ;  /* 0x000000200400780c */ /* 0x000fda0003f46070 */
[C---:B--2---:R-:W-:Y:S01]  /*0150*/  @P2 IMAD.WIDE.U32 R6, R2.reuse, 0x10, R6 ;  /* 0x0000001002062825 */ /* 0x044fe200078e0006 */
[----:B---3--:R-:W-:Y:S01]  /*0160*/  USHF.L.U32 UR8, UR9, 0x2, URZ ;  /* 0x0000000209087899 */ /* 0x008fe200080006ff */
[----:B------:R-:W-:Y:S02]  /*0170*/  SHF.R.U32.HI R5, RZ, 0x5, R5 ;  /* 0x00000005ff057819 */ /* 0x000fe40000011605 */
[----:B----4-:R-:W-:Y:S01]  /*0180*/  @P2 IMAD.WIDE.U32 R16, R2, 0x10, R16 ;  /* 0x0000001002102825 */ /* 0x010fe200078e0010 */
[----:B------:R-:W5:Y:S02]  /*0190*/  @P2 LDG.E.128 R8, desc[UR10][R6.64] ;  /* 0x0000000a06082981 */ /* 0x000f64000c1e1d00 */
[----:B------:R-:W-:Y:S02]  /*01a0*/  LOP3.LUT R5, R5, UR8, RZ, 0xfc, !PT ;  /* 0x0000000805057c12 */ /* 0x000fe4000f8efcff */
[----:B------:R-:W-:Y:S01]  /*01b0*/  CS2R R64, SRZ ;  /* 0x0000000000407805 */ /* 0x000fe2000001ff00 */
[----:B------:R0:W5:Y:S01]  /*01c0*/  @P2 LDG.E.128 R12, desc[UR10][R16.64] ;  /* 0x0000000a100c2981 */ /* 0x000162000c1e1d00 */
[----:B------:R-:W-:-:S02]  /*01d0*/  CS2R R66, SRZ ;  /* 0x0000000000427805 */ /* 0x000fc4000001ff00 */
[----:B------:R-:W-:Y:S02]  /*01e0*/  ISETP.GE.AND P0, PT, R5, UR12, PT ;  /* 0x0000000c05007c0c */ /* 0x000fe4000bf06270 */
[----:B------:R-:W-:Y:S02]  /*01f0*/  CS2R R24, SRZ ;  /* 0x0000000000187805 */ /* 0x000fe4000001ff00 */
[----:B------:R-:W-:Y:S02]  /*0200*/  CS2R R26, SRZ ;  /* 0x00000000001a7805 */ /* 0x000fe4000001ff00 */
[----:B------:R-:W-:Y:S02]  /*0210*/  CS2R R28, SRZ ;  /* 0x00000000001c7805 */ /* 0x000fe4000001ff00 */
[----:B------:R-:W-:Y:S02]  /*0220*/  CS2R R30, SRZ ;  /* 0x00000000001e7805 */ /* 0x000fe4000001ff00 */
[----:B------:R-:W-:-:S02]  /*0230*/  CS2R R48, SRZ ;  /* 0x0000000000307805 */ /* 0x000fc4000001ff00 */
[----:B------:R-:W-:Y:S02]  /*0240*/  CS2R R50, SRZ ;  /* 0x0000000000327805 */ /* 0x000fe4000001ff00 */
[----:B------:R-:W-:Y:S02]  /*0250*/  CS2R R40, SRZ ;  /* 0x0000000000287805 */ /* 0x000fe4000001ff00 */
[----:B------:R-:W-:Y:S02]  /*0260*/  CS2R R42, SRZ ;  /* 0x00000000002a7805 */ /* 0x000fe4000001ff00 */
[----:B------:R-:W-:Y:S02]  /*0270*/  CS2R R58, SRZ ;  /* 0x00000000003a7805 */ /* 0x000fe4000001ff00 */
[----:B------:R-:W-:Y:S02]  /*0280*/  CS2R R56, SRZ ;  /* 0x0000000000387805 */ /* 0x000fe4000001ff00 */
[----:B------:R-:W-:-:S02]  /*0290*/  CS2R R18, SRZ ;  /* 0x0000000000127805 */ /* 0x000fc4000001ff00 */
[----:B0-----:R-:W-:Y:S02]  /*02a0*/  CS2R R16, SRZ ;  /* 0x0000000000107805 */ /* 0x001fe4000001ff00 */
[----:B------:R-:W-:Y:S02]  /*02b0*/  CS2R R34, SRZ ;  /* 0x0000000000227805 */ /* 0x000fe4000001ff00 */
[----:B------:R-:W-:Y:S01]  /*02c0*/  CS2R R32, SRZ ;  /* 0x0000000000207805 */ /* 0x000fe2000001ff00 */
[----:B-1----:R-:W-:Y:S06]  /*02d0*/  @P0 BRA `(.L_x_1) ;  /* 0x0000002000a00947 */ /* 0x002fec0003800000 */
[----:B------:R-:W0:Y:S01]  /*02e0*/  LDC.U8 R6, c[0x0][0x410] ;  /* 0x00010400ff067b82 */ /* 0x000e220000000000 */
[----:B------:R-:W-:-:S07]  /*02f0*/  HFMA2 R64, -RZ, RZ, 0, 0 ;  /* 0x00000000ff407431 */ /* 0x000fce00000001ff */
.L_x_15:
[----:B-1----:R-:W1:Y:S01]  /*0300*/  LDC.64 R20, c[0x0][0x3c8] ;  /* 0x0000f200ff147b82 */ /* 0x002e620000000a00 */
[----:B------:R-:W-:-:S07]  /*0310*/  MOV R0, UR24 ;  /* 0x0000001800007c02 */ /* 0x000fce0008000f00 */
[----:B------:R-:W2:Y:S01]  /*0320*/  LDC.64 R70, c[0x0][0x3c0] ;  /* 0x0000f000ff467b82 */ /* 0x000ea20000000a00 */
[----:B-1----:R-:W-:-:S05]  /*0330*/  IMAD.WIDE R20, R5, 0x4, R20 ;  /* 0x0000000405147825 */ /* 0x002fca00078e0214 */
[----:B-----5:R1:W5:Y:S01]  /*0340*/  LDG.E R75, desc[UR10][R20.64] ;  /* 0x0000000a144b7981 */ /* 0x020362000c1e1900 */
[----:B------:R-:W-:Y:S01]  /*0350*/  IMAD R7, R5, R0, RZ ;  /* 0x0000000005077224 */ /* 0x000fe200078e02ff */
[----:B------:R-:W-:Y:S04]  /*0360*/  BSSY.RECONVERGENT B1, `(.L_x_2) ;  /* 0x00000a4000017945 */ /* 0x000fe80003800200 */
[----:B------:R-:W-:-:S04]  /*0370*/  SHF.R.S32.HI R22, RZ, 0x1f, R7 ;  /* 0x0000001fff167819 */ /* 0x000fc80000011407 */
[----:B------:R-:W-:Y:S02]  /*0380*/  LEA.HI R7, R22, R7, RZ, 0x3 ;  /* 0x0000000716077211 */ /* 0x000fe400078f18ff */
[----:B------:R-:W-:Y:S02]  /*0390*/  CS2R R22, SRZ ;  /* 0x0000000000167805 */ /* 0x000fe4000001ff00 */
[----:B------:R-:W-:Y:S01]  /*03a0*/  LEA.HI.SX32 R7, R7, R2, 0x1d ;  /* 0x0000000207077211 */ /* 0x000fe200078feaff */
[----:B-12---:R-:W-:Y:S06]  /*03b0*/  @!P2 BRA `(.L_x_3) ;  /* 0x000000080078a947 */ /* 0x006fec0003800000 */
[----:B------:R-:W1:Y:S08]  /*03c0*/  LDC.64 R20, c[0x0][0x430] ;  /* 0x00010c00ff147b82 */ /* 0x000e700000000a00 */
[----:B------:R-:W2:Y:S08]  /*03d0*/  LDC.64 R44, c[0x0][0x428] ;  /* 0x00010a00ff2c7b82 */ /* 0x000eb00000000a00 */
[----:B------:R-:W3:Y:S01]  /*03e0*/  LDC.64 R68, c[0x0][0x3a8] ;  /* 0x0000ea00ff447b82 */ /* 0x000ee20000000a00 */
[----:B-1----:R-:W-:-:S06]  /*03f0*/  IMAD.WIDE.U32 R20, R7, 0x10, R20 ;  /* 0x0000001007147825 */ /* 0x002fcc00078e0014 */
[----:B------:R-:W4:Y:S01]  /*0400*/  LDG.E.128 R20, desc[UR10][R20.64] ;  /* 0x0000000a14147981 */ /* 0x000f22000c1e1d00 */
[----:B--2---:R-:W-:-:S06]  /*0410*/  IMAD.WIDE.U32 R44, R7, 0x10, R44 ;  /* 0x00000010072c7825 */ /* 0x004fcc00078e002c */
[----:B------:R-:W2:Y:S01]  /*0420*/  LDG.E.128 R44, desc[UR10][R44.64] ;  /* 0x0000000a2c2c7981 */ /* 0x000ea2000c1e1d00 */
[----:B---3--:R-:W-:-:S04]  /*0430*/  IMAD.WIDE.U32 R68, R7, 0x10, R68 ;  /* 0x0000001007447825 */ /* 0x008fc800078e0044 */
[----:B------:R-:W-:Y:S02]  /*0440*/  IMAD.WIDE R72, R5, 0x4, R70 ;  /* 0x0000000405487825 */ /* 0x000fe400078e0246 */
[----:B------:R-:W3:Y:S04]  /*0450*/  LDG.E.128 R68, desc[UR10][R68.64] ;  /* 0x0000000a44447981 */ /* 0x000ee8000c1e1d00 */
[----:B------:R1:W3:Y:S01]  /*0460*/  LDG.E R77, desc[UR10][R72.64] ;  /* 0x0000000a484d7981 */ /* 0x0002e2000c1e1900 */
[----:B------:R-:W-:Y:S02]  /*0470*/  PRMT R79, R12, 0x7632, R79 ;  /* 0x000076320c4f7816 */ /* 0x000fe4000000004f */
[----:B------:R-:W-:Y:S02]  /*0480*/  PRMT R3, R8, 0x7632, R3 ;  /* 0x0000763208037816 */ /* 0x000fe40000000003 */
[----:B------:R-:W-:-:S02]  /*0490*/  SHF.L.U32 R79, R79, 0x10, RZ ;  /* 0x000000104f4f7819 */ /* 0x000fc400000006ff */
[----:B------:R-:W-:Y:S02]  /*04a0*/  SHF.L.U32 R3, R3, 0x10, RZ ;  /* 0x0000001003037819 */ /* 0x000fe400000006ff */
[----:B------:R-:W-:Y:S02]  /*04b0*/  PRMT R81, R14, 0x7632, R81 ;  /* 0x000076320e517816 */ /* 0x000fe40000000051 */
[----:B-1----:R-:W-:Y:S02]  /*04c0*/  PRMT R73, R9, 0x7632, R73 ;  /* 0x0000763209497816 */ /* 0x002fe40000000049 */
[----:B------:R-:W-:Y:S02]  /*04d0*/  SHF.L.U32 R81, R81, 0x10, RZ ;  /* 0x0000001051517819 */ /* 0x000fe400000006ff */
[----:B------:R-:W-:Y:S02]  /*04e0*/  SHF.L.U32 R73, R73, 0x10, RZ ;  /* 0x0000001049497819 */ /* 0x000fe400000006ff */
[----:B0-----:R-:W-:-:S02]  /*04f0*/  ISETP.NE.AND P0, PT, R6, RZ, PT ;  /* 0x000000ff0600720c */ /* 0x001fc40003f05270 */
[----:B----4-:R-:W-:-:S04]  /*0500*/  PRMT R84, R20, 0x7632, R84 ;  /* 0x0000763214547816 */ /* 0x010fc80000000054 */
[----:B------:R-:W-:Y:S02]  /*0510*/  SHF.L.U32 R84, R84, 0x10, RZ ;  /* 0x0000001054547819 */ /* 0x000fe400000006ff */
[----:B--2---:R-:W-:-:S03]  /*0520*/  PRMT R86, R44, 0x7632, R86 ;  /* 0x000076322c567816 */ /* 0x004fc60000000056 */
[----:B------:R-:W-:Y:S01]  /*0530*/  FMUL.FTZ R74, R79, R84 ;  /* 0x000000544f4a7220 */ /* 0x000fe20000410000 */
[----:B------:R-:W-:Y:S02]  /*0540*/  SHF.L.U32 R86, R86, 0x10, RZ ;  /* 0x0000001056567819 */ /* 0x000fe400000006ff */
[----:B------:R-:W-:-:S03]  /*0550*/  PRMT R78, R21, 0x7632, R78 ;  /* 0x00007632154e7816 */ /* 0x000fc6000000004e */
[----:B------:R-:W-:Y:S01]  /*0560*/  FFMA.FTZ R72, R3, R86, R74 ;  /* 0x0000005603487223 */ /* 0x000fe2000001004a */
[----:B------:R-:W-:Y:S02]  /*0570*/  PRMT R3, R13, 0x7632, R3 ;  /* 0x000076320d037816 */ /* 0x000fe40000000003 */
[----:B------:R-:W-:Y:S02]  /*0580*/  PRMT R80, R22, 0x7632, R80 ;  /* 0x0000763216507816 */ /* 0x000fe40000000050 */
[----:B------:R-:W-:Y:S02]  /*0590*/  SHF.L.U32 R3, R3, 0x10, RZ ;  /* 0x0000001003037819 */ /* 0x000fe400000006ff */
[----:B------:R-:W-:Y:S02]  /*05a0*/  PRMT R76, R45, 0x7632, R76 ;  /* 0x000076322d4c7816 */ /* 0x000fe4000000004c */
[----:B------:R-:W-:Y:S02]  /*05b0*/  SHF.L.U32 R78, R78, 0x10, RZ ;  /* 0x000000104e4e7819 */ /* 0x000fe400000006ff */
[----:B------:R-:W-:-:S02]  /*05c0*/  PRMT R79, R10, 0x7632, R79 ;  /* 0x000076320a4f7816 */ /* 0x000fc4000000004f */
[----:B------:R-:W-:Y:S02]  /*05d0*/  PRMT R82, R46, 0x7632, R82 ;  /* 0x000076322e527816 */ /* 0x000fe40000000052 */
[----:B------:R-:W-:Y:S01]  /*05e0*/  SHF.L.U32 R80, R80, 0x10, RZ ;  /* 0x0000001050507819 */ /* 0x000fe200000006ff */
[----:B------:R-:W-:Y:S01]  /*05f0*/  FMUL.FTZ R74, R3, R78 ;  /* 0x0000004e034a7220 */ /* 0x000fe20000410000 */
[----:B------:R-:W-:Y:S02]  /*0600*/  SHF.L.U32 R76, R76, 0x10, RZ ;  /* 0x000000104c4c7819 */ /* 0x000fe400000006ff */
[----:B------:R-:W-:Y:S01]  /*0610*/  SHF.L.U32 R79, R79, 0x10, RZ ;  /* 0x000000104f4f7819 */ /* 0x000fe200000006ff */
[----:B------:R-:W-:Y:S01]  /*0620*/  FMUL.FTZ R88, R81, R80 ;  /* 0x0000005051587220 */ /* 0x000fe20000410000 */
[----:B------:R-:W-:Y:S01]  /*0630*/  SHF.L.U32 R82, R82, 0x10, RZ ;  /* 0x0000001052527819 */ /* 0x000fe200000006ff */
[----:B------:R-:W-:Y:S01]  /*0640*/  FFMA.FTZ R73, R73, R76, R74 ;  /* 0x0000004c49497223 */ /* 0x000fe2000001004a */
[----:B---3--:R-:W-:-:S03]  /*0650*/  PRMT R83, R70, 0x7632, R83 ;  /* 0x0000763246537816 */ /* 0x008fc60000000053 */
[----:B------:R-:W-:Y:S01]  /*0660*/  FFMA.FTZ R74, R79, R82, R88 ;  /* 0x000000524f4a7223 */ /* 0x000fe20000010058 */
[C---:B------:R-:W-:Y:S02]  /*0670*/  SHF.L.U32 R88, R68.reuse, 0x10, RZ ;  /* 0x0000001044587819 */ /* 0x040fe400000006ff */
[----:B------:R-:W-:Y:S02]  /*0680*/  PRMT R68, R68, 0x7632, R68 ;  /* 0x0000763244447816 */ /* 0x000fe40000000044 */
[----:B------:R-:W-:Y:S02]  /*0690*/  FSEL R77, R77, RZ, !P0 ;  /* 0x000000ff4d4d7208 */ /* 0x000fe40004000000 */
[C---:B------:R-:W-:Y:S02]  /*06a0*/  SHF.L.U32 R90, R69.reuse, 0x10, RZ ;  /* 0x00000010455a7819 */ /* 0x040fe400000006ff */
[----:B------:R-:W-:Y:S02]  /*06b0*/  PRMT R69, R69, 0x7632, R69 ;  /* 0x0000763245457816 */ /* 0x000fe40000000045 */
[----:B------:R-:W-:-:S02]  /*06c0*/  SHF.L.U32 R70, R70, 0x10, RZ ;  /* 0x0000001046467819 */ /* 0x000fc400000006ff */
[----:B------:R-:W-:Y:S02]  /*06d0*/  PRMT R85, R71, 0x7632, R85 ;  /* 0x0000763247557816 */ /* 0x000fe40000000055 */
[----:B------:R-:W-:Y:S02]  /*06e0*/  SHF.L.U32 R68, R68, 0x10, RZ ;  /* 0x0000001044447819 */ /* 0x000fe400000006ff */
[----:B------:R-:W-:Y:S02]  /*06f0*/  SHF.L.U32 R92, R83, 0x10, RZ ;  /* 0x00000010535c7819 */ /* 0x000fe400000006ff */
[----:B------:R-:W-:Y:S02]  /*0700*/  SHF.L.U32 R71, R71, 0x10, RZ ;  /* 0x0000001047477819 */ /* 0x000fe400000006ff */
[----:B------:R-:W-:Y:S01]  /*0710*/  SHF.L.U32 R83, R20, 0x10, RZ ;  /* 0x0000001014537819 */ /* 0x000fe200000006ff */
[C---:B------:R-:W-:Y:S01]  /*0720*/  FADD.FTZ R79, -R77.reuse, R90 ;  /* 0x0000005a4d4f7221 */ /* 0x040fe20000010100 */
[----:B------:R-:W-:Y:S01]  /*0730*/  SHF.L.U32 R20, R12, 0x10, RZ ;  /* 0x000000100c147819 */ /* 0x000fe200000006ff */
[----:B------:R-:W-:Y:S01]  /*0740*/  FADD.FTZ R3, -R77, R88 ;  /* 0x000000584d037221 */ /* 0x000fe20000010100 */
[----:B------:R-:W-:Y:S01]  /*0750*/  SHF.L.U32 R90, R69, 0x10, RZ ;  /* 0x00000010455a7819 */ /* 0x000fe200000006ff */
[----:B------:R-:W-:Y:S01]  /*0760*/  FADD.FTZ R81, -R77, R70 ;  /* 0x000000464d517221 */ /* 0x000fe20000010100 */
[----:B------:R-:W-:Y:S01]  /*0770*/  SHF.L.U32 R69, R85, 0x10, RZ ;  /* 0x0000001055457819 */ /* 0x000fe200000006ff */
[C---:B------:R-:W-:Y:S01]  /*0780*/  FADD.FTZ R88, -R77.reuse, R68 ;  /* 0x000000444d587221 */ /* 0x040fe20000010100 */
[----:B------:R-:W-:Y:S01]  /*0790*/  FADD.FTZ R70, -R77, R71 ;  /* 0x000000474d467221 */ /* 0x000fe20000010100 */
[----:B------:R-:W-:Y:S01]  /*07a0*/  SHF.L.U32 R85, R44, 0x10, RZ ;  /* 0x000000102c557819 */ /* 0x000fe200000006ff */
[----:B------:R-:W-:Y:S01]  /*07b0*/  FMUL.FTZ R71, R20, R83 ;  /* 0x0000005314477220 */ /* 0x000fe20000410000 */
[----:B------:R-:W-:-:S02]  /*07c0*/  SHF.L.U32 R68, R8, 0x10, RZ ;  /* 0x0000001008447819 */ /* 0x000fc400000006ff */
[----:B------:R-:W-:-:S03]  /*07d0*/  PRMT R20, R15, 0x7632, R20 ;  /* 0x000076320f147816 */ /* 0x000fc60000000014 */
[--C-:B------:R-:W-:Y:S01]  /*07e0*/  FFMA.FTZ R68, R68, R85, R71.reuse ;  /* 0x0000005544447223 */ /* 0x100fe20000010047 */
[----:B------:R-:W-:Y:S01]  /*07f0*/  PRMT R71, R23, 0x7632, R71 ;  /* 0x0000763217477816 */ /* 0x000fe20000000047 */
[----:B-----5:R-:W-:Y:S01]  /*0800*/  FMUL.FTZ R3, R75, R3 ;  /* 0x000000034b037220 */ /* 0x020fe20000410000 */
[----:B------:R-:W-:Y:S02]  /*0810*/  SHF.L.U32 R20, R20, 0x10, RZ ;  /* 0x0000001014147819 */ /* 0x000fe400000006ff */
[----:B------:R-:W-:Y:S02]  /*0820*/  SHF.L.U32 R71, R71, 0x10, RZ ;  /* 0x0000001047477819 */ /* 0x000fe400000006ff */
[----:B------:R-:W-:Y:S01]  /*0830*/  ISETP.NE.U32.AND P0, PT, RZ, UR14, PT ;  /* 0x0000000eff007c0c */ /* 0x000fe2000bf05070 */
[----:B------:R-:W-:Y:S01]  /*0840*/  FADD.FTZ R48, R48, R83 ;  /* 0x0000005330307221 */ /* 0x000fe20000010000 */
[----:B------:R-:W-:Y:S01]  /*0850*/  FFMA.FTZ R24, R3, R83, R24 ;  /* 0x0000005303187223 */ /* 0x000fe20000010018 */
[----:B------:R-:W-:Y:S01]  /*0860*/  FMUL.FTZ R87, R20, R71 ;  /* 0x0000004714577220 */ /* 0x000fe20000410000 */
[----:B------:R-:W-:-:S02]  /*0870*/  ISETP.NE.AND.EX P0, PT, RZ, UR15, PT, P0 ;  /* 0x0000000fff007c0c */ /* 0x000fc4000bf05300 */
[----:B------:R-:W-:Y:S02]  /*0880*/  SHF.L.U32 R83, R21, 0x10, RZ ;  /* 0x0000001015537819 */ /* 0x000fe400000006ff */
[----:B------:R-:W-:Y:S01]  /*0890*/  SHF.L.U32 R20, R13, 0x10, RZ ;  /* 0x000000100d147819 */ /* 0x000fe200000006ff */
[----:B------:R-:W-:Y:S01]  /*08a0*/  FADD.FTZ R56, R56, R85 ;  /* 0x0000005538387221 */ /* 0x000fe20000010000 */
[----:B------:R-:W-:Y:S01]  /*08b0*/  FFMA.FTZ R32, R3, R85, R32 ;  /* 0x0000005503207223 */ /* 0x000fe20000010020 */
[----:B------:R-:W-:Y:S02]  /*08c0*/  SHF.L.U32 R85, R45, 0x10, RZ ;  /* 0x000000102d557819 */ /* 0x000fe400000006ff */
[----:B------:R-:W-:Y:S01]  /*08d0*/  FMUL.FTZ R45, R20, R83 ;  /* 0x00000053142d7220 */ /* 0x000fe20000410000 */
[----:B------:R-:W-:-:S05]  /*08e0*/  SHF.L.U32 R20, R9, 0x10, RZ ;  /* 0x0000001009147819 */ /* 0x000fca00000006ff */
[----:B------:R-:W-:Y:S02]  /*08f0*/  FFMA.FTZ R45, R20, R85, R45 ;  /* 0x00000055142d7223 */ /* 0x000fe4000001002d */
[----:B------:R-:W0:Y:S01]  /*0900*/  @P0 LDC.64 R20, c[0x0][0x438] ;  /* 0x00010e00ff140b82 */ /* 0x000e220000000a00 */
[C---:B------:R-:W-:Y:S01]  /*0910*/  FADD.FTZ R90, -R77.reuse, R90 ;  /* 0x0000005a4d5a7221 */ /* 0x040fe20000010100 */
[C---:B------:R-:W-:Y:S01]  /*0920*/  FADD.FTZ R92, -R77.reuse, R92 ;  /* 0x0000005c4d5c7221 */ /* 0x040fe20000010100 */
[----:B------:R-:W-:Y:S01]  /*0930*/  FADD.FTZ R69, -R77, R69 ;  /* 0x000000454d457221 */ /* 0x000fe20000010100 */
[----:B------:R-:W-:Y:S01]  /*0940*/  FMUL.FTZ R79, R75, R79 ;  /* 0x0000004f4b4f7220 */ /* 0x000fe20000410000 */
[----:B------:R-:W-:Y:S02]  /*0950*/  PRMT R44, R11, 0x7632, R44 ;  /* 0x000076320b2c7816 */ /* 0x000fe4000000002c */
[----:B------:R-:W-:Y:S01]  /*0960*/  PRMT R77, R47, 0x7632, R77 ;  /* 0x000076322f4d7816 */ /* 0x000fe2000000004d */
[----:B------:R-:W-:Y:S01]  /*0970*/  FADD.FTZ R58, R58, R85 ;  /* 0x000000553a3a7221 */ /* 0x000fe20000010000 */
[----:B------:R-:W-:Y:S01]  /*0980*/  FFMA.FTZ R34, R79, R85, R34 ;  /* 0x000000554f227223 */ /* 0x000fe20000010022 */
[----:B------:R-:W-:-:S02]  /*0990*/  SHF.L.U32 R44, R44, 0x10, RZ ;  /* 0x000000102c2c7819 */ /* 0x000fc400000006ff */
[----:B------:R-:W-:Y:S02]  /*09a0*/  SHF.L.U32 R77, R77, 0x10, RZ ;  /* 0x000000104d4d7819 */ /* 0x000fe400000006ff */
[----:B------:R-:W-:Y:S02]  /*09b0*/  SHF.L.U32 R85, R22, 0x10, RZ ;  /* 0x0000001016557819 */ /* 0x000fe400000006ff */
[----:B------:R-:W-:Y:S01]  /*09c0*/  SHF.L.U32 R22, R14, 0x10, RZ ;  /* 0x000000100e167819 */ /* 0x000fe200000006ff */
[----:B------:R-:W-:Y:S01]  /*09d0*/  FADD.FTZ R50, R50, R83 ;  /* 0x0000005332327221 */ /* 0x000fe20000010000 */
[----:B------:R-:W-:Y:S01]  /*09e0*/  FFMA.FTZ R26, R79, R83, R26 ;  /* 0x000000534f1a7223 */ /* 0x000fe2000001001a */
[----:B------:R-:W-:Y:S01]  /*09f0*/  SHF.L.U32 R83, R46, 0x10, RZ ;  /* 0x000000102e537819 */ /* 0x000fe200000006ff */
[----:B------:R-:W-:Y:S01]  /*0a00*/  FFMA.FTZ R44, R44, R77, R87 ;  /* 0x0000004d2c2c7223 */ /* 0x000fe20000010057 */
[----:B------:R-:W-:Y:S01]  /*0a10*/  SHF.L.U32 R46, R10, 0x10, RZ ;  /* 0x000000100a2e7819 */ /* 0x000fe200000006ff */
[----:B0-----:R-:W-:-:S04]  /*0a20*/  @P0 IMAD.WIDE.U32 R20, R7, 0x10, R20 ;  /* 0x0000001007140825 */ /* 0x001fc800078e0014 */
[----:B------:R-:W-:Y:S01]  /*0a30*/  FMUL.FTZ R87, R22, R85 ;  /* 0x0000005516577220 */ /* 0x000fe20000410000 */
[----:B------:R-:W-:Y:S01]  /*0a40*/  FMUL.FTZ R81, R75, R81 ;  /* 0x000000514b517220 */ /* 0x000fe20000410000 */
[----:B------:R-:W-:Y:S01]  /*0a50*/  SHF.L.U32 R23, R23, 0x10, RZ ;  /* 0x0000001017177819 */ /* 0x000fe200000006ff */
[----:B------:R0:W5:Y:S01]  /*0a60*/  @P0 LDG.E.128 R60, desc[UR10][R20.64] ;  /* 0x0000000a143c0981 */ /* 0x000162000c1e1d00 */
[-C--:B------:R-:W-:Y:S01]  /*0a70*/  FFMA.FTZ R46, R46, R83.reuse, R87 ;  /* 0x000000532e2e7223 */ /* 0x080fe20000010057 */
[----:B------:R-:W-:Y:S01]  /*0a80*/  FADD.FTZ R64, R64, R83 ;  /* 0x0000005340407221 */ /* 0x000fe20000010000 */
[----:B------:R-:W-:Y:S01]  /*0a90*/  FFMA.FTZ R16, R81, R83, R16 ;  /* 0x0000005351107223 */ /* 0x000fe20000010010 */
[----:B------:R-:W-:Y:S01]  /*0aa0*/  FMUL.FTZ R83, R75, R70 ;  /* 0x000000464b537220 */ /* 0x000fe20000410000 */
[----:B0-----:R-:W-:Y:S02]  /*0ab0*/  SHF.L.U32 R21, R15, 0x10, RZ ;  /* 0x000000100f157819 */ /* 0x001fe400000006ff */
[----:B------:R-:W-:-:S02]  /*0ac0*/  SHF.L.U32 R20, R47, 0x10, RZ ;  /* 0x000000102f147819 */ /* 0x000fc400000006ff */
[----:B------:R-:W-:Y:S01]  /*0ad0*/  SHF.L.U32 R47, R11, 0x10, RZ ;  /* 0x000000100b2f7819 */ /* 0x000fe200000006ff */
[-C--:B------:R-:W-:Y:S01]  /*0ae0*/  FMUL.FTZ R22, R21, R23.reuse ;  /* 0x0000001715167220 */ /* 0x080fe20000410000 */
[----:B------:R-:W-:Y:S01]  /*0af0*/  FADD.FTZ R42, R42, R23 ;  /* 0x000000172a2a7221 */ /* 0x000fe20000010000 */
[----:B------:R-:W-:Y:S01]  /*0b00*/  FFMA.FTZ R30, R83, R23, R30 ;  /* 0x00000017531e7223 */ /* 0x000fe2000001001e */
[----:B------:R-:W-:Y:S01]  /*0b10*/  FADD.FTZ R21, RZ, R68 ;  /* 0x00000044ff157221 */ /* 0x000fe20000010000 */
[----:B------:R-:W-:Y:S01]  /*0b20*/  FMUL.FTZ R88, R75, R88 ;  /* 0x000000584b587220 */ /* 0x000fe20000410000 */
[----:B------:R-:W-:Y:S01]  /*0b30*/  FFMA.FTZ R23, R3, R68, RZ ;  /* 0x0000004403177223 */ /* 0x000fe200000100ff */
[-C--:B------:R-:W-:Y:S01]  /*0b40*/  FFMA.FTZ R47, R47, R20.reuse, R22 ;  /* 0x000000142f2f7223 */ /* 0x080fe20000010016 */
[----:B------:R-:W-:Y:S01]  /*0b50*/  FADD.FTZ R66, R66, R20 ;  /* 0x0000001442427221 */ /* 0x000fe20000010000 */
[----:B------:R-:W-:Y:S01]  /*0b60*/  FFMA.FTZ R18, R83, R20, R18 ;  /* 0x0000001453127223 */ /* 0x000fe20000010012 */
[----:B------:R-:W-:Y:S01]  /*0b70*/  FADD.FTZ R20, R21, R72 ;  /* 0x0000004815147221 */ /* 0x000fe20000010000 */
[----:B------:R-:W-:Y:S01]  /*0b80*/  FFMA.FTZ R22, R88, R72, R23 ;  /* 0x0000004858167223 */ /* 0x000fe20000010017 */
[----:B------:R-:W-:-:S02]  /*0b90*/  FMUL.FTZ R90, R75, R90 ;  /* 0x0000005a4b5a7220 */ /* 0x000fc40000410000 */
[----:B------:R-:W-:Y:S01]  /*0ba0*/  FADD.FTZ R20, R20, R45 ;  /* 0x0000002d14147221 */ /* 0x000fe20000010000 */
[----:B------:R-:W-:-:S03]  /*0bb0*/  FFMA.FTZ R21, R79, R45, R22 ;  /* 0x0000002d4f157223 */ /* 0x000fc60000010016 */
[----:B------:R-:W-:Y:S01]  /*0bc0*/  FADD.FTZ R23, R20, R73 ;  /* 0x0000004914177221 */ /* 0x000fe20000010000 */
[----:B------:R-:W-:Y:S01]  /*0bd0*/  FFMA.FTZ R20, R90, R73, R21 ;  /* 0x000000495a147223 */ /* 0x000fe20000010015 */
[----:B------:R-:W-:Y:S02]  /*0be0*/  FMUL.FTZ R92, R75, R92 ;  /* 0x0000005c4b5c7220 */ /* 0x000fe40000410000 */
[----:B------:R-:W-:Y:S01]  /*0bf0*/  FADD.FTZ R23, R23, R46 ;  /* 0x0000002e17177221 */ /* 0x000fe20000010000 */
[----:B------:R-:W-:-:S03]  /*0c00*/  FFMA.FTZ R21, R81, R46, R20 ;  /* 0x0000002e51157223 */ /* 0x000fc60000010014 */
[----:B------:R-:W-:Y:S01]  /*0c10*/  FADD.FTZ R20, R23, R74 ;  /* 0x0000004a17147221 */ /* 0x000fe20000010000 */
[----:B------:R-:W-:Y:S01]  /*0c20*/  FFMA.FTZ R22, R92, R74, R21 ;  /* 0x0000004a5c167223 */ /* 0x000fe20000010015 */
[----:B------:R-:W-:Y:S01]  /*0c30*/  FADD.FTZ R51, R51, R78 ;  /* 0x0000004e33337221 */ /* 0x000fe20000010000 */
[----:B------:R-:W-:Y:S01]  /*0c40*/  FFMA.FTZ R27, R90, R78, R27 ;  /* 0x0000004e5a1b7223 */ /* 0x000fe2000001001b */
[----:B------:R-:W-:Y:S01]  /*0c50*/  FMUL.FTZ R78, R75, R69 ;  /* 0x000000454b4e7220 */ /* 0x000fe20000410000 */
[----:B------:R-:W-:Y:S01]  /*0c60*/  FADD.FTZ R21, R20, R47 ;  /* 0x0000002f14157221 */ /* 0x000fe20000010000 */
[----:B------:R-:W-:Y:S01]  /*0c70*/  FFMA.FTZ R23, R83, R47, R22 ;  /* 0x0000002f53177223 */ /* 0x000fe20000010016 */
[----:B------:R-:W-:Y:S01]  /*0c80*/  FADD.FTZ R40, R40, R85 ;  /* 0x0000005528287221 */ /* 0x000fe20000010000 */
[----:B------:R-:W-:Y:S01]  /*0c90*/  FFMA.FTZ R28, R81, R85, R28 ;  /* 0x00000055511c7223 */ /* 0x000fe2000001001c */
[----:B------:R-:W-:Y:S01]  /*0ca0*/  FADD.FTZ R57, R57, R86 ;  /* 0x0000005639397221 */ /* 0x000fe20000010000 */
[C---:B------:R-:W-:Y:S01]  /*0cb0*/  FFMA.FTZ R33, R88.reuse, R86, R33 ;  /* 0x0000005658217223 */ /* 0x040fe20000010021 */
        /* <DEDUP_REMOVED lines=9> */
[C---:B------:R-:W-:Y:S01]  /*0d50*/  FFMA.FTZ R19, R78.reuse, R77, R19 ;  /* 0x0000004d4e137223 */ /* 0x040fe20000010013 */
[----:B------:R-:W-:Y:S01]  /*0d60*/  FADD.FTZ R43, R43, R71 ;  /* 0x000000472b2b7221 */ /* 0x000fe20000010000 */
[C---:B------:R-:W-:Y:S01]  /*0d70*/  FFMA.FTZ R31, R78.reuse, R71, R31 ;  /* 0x000000474e1f7223 */ /* 0x040fe2000001001f */
[----:B------:R-:W-:Y:S01]  /*0d80*/  FADD.FTZ R22, R21, R44 ;  /* 0x0000002c15167221 */ /* 0x000fe20000010000 */
[----:B------:R-:W-:-:S07]  /*0d90*/  FFMA.FTZ R23, R78, R44, R23 ;  /* 0x0000002c4e177223 */ /* 0x000fce0000010017 */
.L_x_3:
[----:B------:R-:W-:Y:S05]  /*0da0*/  BSYNC.RECONVERGENT B1 ;  /* 0x0000000000017941 */ /* 0x000fea0003800200 */
.L_x_2:
[----:B------:R-:W-:Y:S01]  /*0db0*/  UMOV UR8, 0xffffffff ;  /* 0xffffffff00087882 */ /* 0x000fe20000000000 */
[----:B------:R-:W-:Y:S02]  /*0dc0*/  ISETP.GE.U32.AND P2, PT, R4, 0x20, PT ;  /* 0x000000200400780c */ /* 0x000fe40003f46070 */
[----:B------:R-:W-:Y:S11]  /*0dd0*/  BRA.DIV UR8, `(.L_x_4) ;  /* 0x0000002208247947 */ /* 0x000ff6000b800000 */
[----:B------:R-:W1:Y:S04]  /*0de0*/  SHFL.BFLY PT, R21, R22, 0x1, 0x1f ;  /* 0x0c201f0016157f89 */ /* 0x000e6800000e0000 */
[----:B------:R-:W2:Y:S01]  /*0df0*/  SHFL.BFLY PT, R20, R23, 0x1, 0x1f ;  /* 0x0c201f0017147f89 */ /* 0x000ea200000e0000 */
[----:B-1----:R-:W-:Y:S01]  /*0e00*/  FADD.FTZ R21, R21, R22 ;  /* 0x0000001615157221 */ /* 0x002fe20000010000 */
[----:B--2---:R-:W-:-:S04]  /*0e10*/  FADD.FTZ R20, R20, R23 ;  /* 0x0000001714147221 */ /* 0x004fc80000010000 */
        /* <DEDUP_REMOVED lines=12> */
[----:B------:R1:W2:Y:S04]  /*0ee0*/  SHFL.BFLY PT, R21, R22, 0x10, 0x1f ;  /* 0x0e001f0016157f89 */ /* 0x0002a800000e0000 */
[----:B------:R1:W3:Y:S02]  /*0ef0*/  SHFL.BFLY PT, R20, R23, 0x10, 0x1f ;  /* 0x0e001f0017147f89 */ /* 0x0002e400000e0000 */
.L_x_29:
[----:B------:R-:W-:Y:S01]  /*0f00*/  BSSY.RECONVERGENT B1, `(.L_x_5) ;  /* 0x0000161000017945 */ /* 0x000fe20003800200 */
[----:B--2---:R-:W-:Y:S01]  /*0f10*/  FADD.FTZ R21, R22, R21 ;  /* 0x0000001516157221 */ /* 0x004fe20000010000 */
[----:B---3--:R-:W-:Y:S02]  /*0f20*/  FADD.FTZ R20, R23, R20 ;  /* 0x0000001417147221 */ /* 0x008fe40000010000 */
[----:B------:R-:W-:Y:S05]  /*0f30*/  @!P2 BRA `(.L_x_6) ;  /* 0x000000140074a947 */ /* 0x000fea0003800000 */
[----:B------:R-:W-:Y:S01]  /*0f40*/  UISETP.NE.U32.AND UP0, UPT, UR14, URZ, UPT ;  /* 0x000000ff0e00728c */ /* 0x000fe2000bf05070 */
[----:B------:R-:W-:Y:S01]  /*0f50*/  FMUL.FTZ R21, R21, UR13 ;  /* 0x0000000d15157c20 */ /* 0x000fe20008410000 */
[----:B0-----:R-:W-:Y:S01]  /*0f60*/  ISETP.NE.AND P0, PT, R6, RZ, PT ;  /* 0x000000ff0600720c */ /* 0x001fe20003f05270 */
[----:B------:R-:W-:Y:S01]  /*0f70*/  FMUL.FTZ R20, R20, UR13 ;  /* 0x0000000d14147c20 */ /* 0x000fe20008410000 */
[----:B------:R-:W-:Y:S02]  /*0f80*/  UISETP.NE.AND.EX UP0, UPT, UR15, URZ, UPT, UP0 ;  /* 0x000000ff0f00728c */ /* 0x000fe4000bf05300 */
[----:B------:R-:W-:-:S07]  /*0f90*/  FSEL R21, R21, RZ, !P0 ;  /* 0x000000ff15157208 */ /* 0x000fce0004000000 */
[----:B------:R-:W-:Y:S05]  /*0fa0*/  BRA.U UP0, `(.L_x_7) ;  /* 0x0000000900347547 */ /* 0x000fea000b800000 */
[----:B------:R-:W-:-:S04]  /*0fb0*/  UISETP.NE.U32.AND UP0, UPT, UR4, URZ, UPT ;  /* 0x000000ff0400728c */ /* 0x000fc8000bf05070 */
[----:B------:R-:W-:-:S09]  /*0fc0*/  UISETP.NE.AND.EX UP0, UPT, UR5, URZ, UPT, UP0 ;  /* 0x000000ff0500728c */ /* 0x000fd2000bf05300 */
[----:B------:R-:W-:Y:S05]  /*0fd0*/  BRA.U UP0, `(.L_x_8) ;  /* 0x0000000500047547 */ /* 0x000fea000b800000 */
[----:B------:R-:W-:-:S04]  /*0fe0*/  UISETP.NE.U32.AND UP0, UPT, UR6, URZ, UPT ;  /* 0x000000ff0600728c */ /* 0x000fc8000bf05070 */
[----:B------:R-:W-:-:S09]  /*0ff0*/  UISETP.NE.AND.EX UP0, UPT, UR7, URZ, UPT, UP0 ;  /* 0x000000ff0700728c */ /* 0x000fd2000bf05300 */
[----:B------:R-:W-:Y:S05]  /*1000*/  BRA.U UP0, `(.L_x_9) ;  /* 0x0000000100747547 */ /* 0x000fea000b800000 */
[-CC-:B-1----:R-:W-:Y:S01]  /*1010*/  FFMA.FTZ R23, R3, R20.reuse, R21.reuse ;  /* 0x0000001403177223 */ /* 0x182fe20000010015 */
[-CC-:B------:R-:W-:Y:S01]  /*1020*/  FFMA.FTZ R69, R88, R20.reuse, R21.reuse ;  /* 0x0000001458457223 */ /* 0x180fe20000010015 */
[-CC-:B------:R-:W-:Y:S01]  /*1030*/  FFMA.FTZ R70, R79, R20.reuse, R21.reuse ;  /* 0x000000144f467223 */ /* 0x180fe20000010015 */
[-CC-:B------:R-:W-:Y:S01]  /*1040*/  FFMA.FTZ R76, R90, R20.reuse, R21.reuse ;  /* 0x000000145a4c7223 */ /* 0x180fe20000010015 */
[-CC-:B------:R-:W-:Y:S01]  /*1050*/  FFMA.FTZ R71, R81, R20.reuse, R21.reuse ;  /* 0x0000001451477223 */ /* 0x180fe20000010015 */
[-CC-:B------:R-:W-:Y:S01]  /*1060*/  FFMA.FTZ R77, R92, R20.reuse, R21.reuse ;  /* 0x000000145c4d7223 */ /* 0x180fe20000010015 */
[-CC-:B------:R-:W-:Y:S01]  /*1070*/  FFMA.FTZ R84, R83, R20.reuse, R21.reuse ;  /* 0x0000001453547223 */ /* 0x180fe20000010015 */
[----:B------:R-:W-:Y:S01]  /*1080*/  FFMA.FTZ R21, R78, R20, R21 ;  /* 0x000000144e157223 */ /* 0x000fe20000010015 */
[----:B------:R-:W-:Y:S01]  /*1090*/  FADD.FTZ R22, R68, -R23 ;  /* 0x8000001744167221 */ /* 0x000fe20000010000 */
[----:B------:R-:W-:Y:S01]  /*10a0*/  FADD.FTZ R20, R72, -R69 ;  /* 0x8000004548147221 */ /* 0x000fe20000010000 */
[----:B------:R-:W-:Y:S01]  /*10b0*/  FADD.FTZ R70, R45, -R70 ;  /* 0x800000462d467221 */ /* 0x000fe20000010000 */
[----:B------:R-:W-:Y:S01]  /*10c0*/  FADD.FTZ R76, R73, -R76 ;  /* 0x8000004c494c7221 */ /* 0x000fe20000010000 */
[----:B------:R-:W-:Y:S01]  /*10d0*/  FADD.FTZ R80, R46, -R71 ;  /* 0x800000472e507221 */ /* 0x000fe20000010000 */
[----:B------:R-:W-:Y:S01]  /*10e0*/  FADD.FTZ R82, R74, -R77 ;  /* 0x8000004d4a527221 */ /* 0x000fe20000010000 */
[----:B------:R-:W-:Y:S01]  /*10f0*/  FADD.FTZ R84, R47, -R84 ;  /* 0x800000542f547221 */ /* 0x000fe20000010000 */
[----:B------:R-:W-:Y:S01]  /*1100*/  FADD.FTZ R86, R44, -R21 ;  /* 0x800000152c567221 */ /* 0x000fe20000010000 */
[C---:B-----5:R-:W-:Y:S01]  /*1110*/  FMUL.FTZ R69, R75.reuse, R22 ;  /* 0x000000164b457220 */ /* 0x060fe20000410000 */
[C---:B------:R-:W-:Y:S01]  /*1120*/  FMUL.FTZ R21, R75.reuse, R70 ;  /* 0x000000464b157220 */ /* 0x040fe20000410000 */
[C---:B------:R-:W-:Y:S01]  /*1130*/  FMUL.FTZ R22, R75.reuse, R80 ;  /* 0x000000504b167220 */ /* 0x040fe20000410000 */
[C---:B------:R-:W-:Y:S01]  /*1140*/  FMUL.FTZ R23, R75.reuse, R84 ;  /* 0x000000544b177220 */ /* 0x040fe20000410000 */
[C---:B------:R-:W-:Y:S01]  /*1150*/  FMUL.FTZ R86, R75.reuse, R86 ;  /* 0x000000564b567220 */ /* 0x040fe20000410000 */
[C---:B------:R-:W-:Y:S01]  /*1160*/  FMUL.FTZ R71, R75.reuse, R82 ;  /* 0x000000524b477220 */ /* 0x040fe20000410000 */
[C---:B------:R-:W-:Y:S01]  /*1170*/  FMUL.FTZ R76, R75.reuse, R76 ;  /* 0x0000004c4b4c7220 */ /* 0x040fe20000410000 */
[----:B------:R-:W-:-:S02]  /*1180*/  FMUL.FTZ R20, R75, R20 ;  /* 0x000000144b147220 */ /* 0x000fc40000410000 */
[----:B------:R-:W-:Y:S02]  /*1190*/  F2FP.BF16.F32.PACK_AB R23, R86, R23 ;  /* 0x000000175617723e */ /* 0x000fe400000010ff */
[----:B------:R-:W-:Y:S02]  /*11a0*/  F2FP.BF16.F32.PACK_AB R22, R71, R22 ;  /* 0x000000164716723e */ /* 0x000fe400000010ff */
[----:B------:R-:W-:Y:S02]  /*11b0*/  F2FP.BF16.F32.PACK_AB R21, R76, R21 ;  /* 0x000000154c15723e */ /* 0x000fe400000010ff */
[----:B------:R-:W-:Y:S01]  /*11c0*/  F2FP.BF16.F32.PACK_AB R20, R20, R69 ;  /* 0x000000451414723e */ /* 0x000fe200000010ff */
[----:B------:R-:W-:Y:S06]  /*11d0*/  BRA `(.L_x_10) ;  /* 0x0000001000987947 */ /* 0x000fec0003800000 */
.L_x_9:
        /* <DEDUP_REMOVED lines=27> */
[----:B------:R-:W-:Y:S02]  /*1390*/  F2FP.BF16.F32.PACK_AB R20, R75, R20 ;  /* 0x000000144b14723e */ /* 0x000fe400000010ff */
[----:B------:R-:W-:Y:S02]  /*13a0*/  MOV R39, R23 ;  /* 0x0000001700277202 */ /* 0x000fe40000000f00 */
[----:B------:R-:W-:-:S02]  /*13b0*/  MOV R38, R22 ;  /* 0x0000001600267202 */ /* 0x000fc40000000f00 */
[----:B------:R-:W-:Y:S02]  /*13c0*/  MOV R37, R21 ;  /* 0x0000001500257202 */ /* 0x000fe40000000f00 */
[----:B------:R-:W-:Y:S01]  /*13d0*/  MOV R36, R20 ;  /* 0x0000001400247202 */ /* 0x000fe20000000f00 */
[----:B------:R-:W-:Y:S06]  /*13e0*/  BRA `(.L_x_10) ;  /* 0x0000001000147947 */ /* 0x000fec0003800000 */
.L_x_8:
        /* <DEDUP_REMOVED lines=36> */
.L_x_11:
        /* <DEDUP_REMOVED lines=31> */
[----:B------:R-:W-:Y:S02]  /*1820*/  MOV R36, R20 ;  /* 0x0000001400247202 */ /* 0x000fe40000000f00 */
[----:B------:R-:W-:Y:S02]  /*1830*/  MOV R55, R23 ;  /* 0x0000001700377202 */ /* 0x000fe40000000f00 */
[----:B------:R-:W-:Y:S02]  /*1840*/  MOV R54, R22 ;  /* 0x0000001600367202 */ /* 0x000fe40000000f00 */
[----:B------:R-:W-:Y:S02]  /*1850*/  MOV R53, R21 ;  /* 0x0000001500357202 */ /* 0x000fe40000000f00 */
[----:B------:R-:W-:Y:S01]  /*1860*/  MOV R52, R20 ;  /* 0x0000001400347202 */ /* 0x000fe20000000f00 */
[----:B------:R-:W-:Y:S06]  /*1870*/  BRA `(.L_x_10) ;  /* 0x0000000800f07947 */ /* 0x000fec0003800000 */
.L_x_7:
[----:B------:R-:W-:-:S04]  /*1880*/  UISETP.NE.U32.AND UP0, UPT, UR4, URZ, UPT ;  /* 0x000000ff0400728c */ /* 0x000fc8000bf05070 */
[----:B------:R-:W-:-:S09]  /*1890*/  UISETP.NE.AND.EX UP0, UPT, UR5, URZ, UPT, UP0 ;  /* 0x000000ff0500728c */ /* 0x000fd2000bf05300 */
[----:B------:R-:W-:Y:S05]  /*18a0*/  BRA.U UP0, `(.L_x_12) ;  /* 0x0000000500647547 */ /* 0x000fea000b800000 */
[----:B------:R-:W-:-:S04]  /*18b0*/  UISETP.NE.U32.AND UP0, UPT, UR6, URZ, UPT ;  /* 0x000000ff0600728c */ /* 0x000fc8000bf05070 */
[----:B------:R-:W-:-:S09]  /*18c0*/  UISETP.NE.AND.EX UP0, UPT, UR7, URZ, UPT, UP0 ;  /* 0x000000ff0700728c */ /* 0x000fd2000bf05300 */
[----:B------:R-:W-:Y:S05]  /*18d0*/  BRA.U UP0, `(.L_x_13) ;  /* 0x0000000100a47547 */ /* 0x000fea000b800000 */
[----:B-1---5:R-:W-:Y:S01]  /*18e0*/  PRMT R23, R63, 0x7632, R23 ;  /* 0x000076323f177816 */ /* 0x022fe20000000017 */
[-CC-:B------:R-:W-:Y:S01]  /*18f0*/  FFMA.FTZ R77, R78, R20.reuse, R21.reuse ;  /* 0x000000144e4d7223 */ /* 0x180fe20000010015 */
[-CC-:B------:R-:W-:Y:S01]  /*1900*/  FFMA.FTZ R71, R3, R20.reuse, R21.reuse ;  /* 0x0000001403477223 */ /* 0x180fe20000010015 */
[-C--:B------:R-:W-:Y:S01]  /*1910*/  FFMA.FTZ R69, R88, R20.reuse, R21 ;  /* 0x0000001458457223 */ /* 0x080fe20000010015 */
[----:B------:R-:W-:Y:S01]  /*1920*/  SHF.L.U32 R76, R23, 0x10, RZ ;  /* 0x00000010174c7819 */ /* 0x000fe200000006ff */
[----:B------:R-:W-:Y:S01]  /*1930*/  FADD.FTZ R23, R44, -R77 ;  /* 0x8000004d2c177221 */ /* 0x000fe20000010000 */
[-CC-:B------:R-:W-:Y:S01]  /*1940*/  FFMA.FTZ R70, R79, R20.reuse, R21.reuse ;  /* 0x000000144f467223 */ /* 0x180fe20000010015 */
[-CC-:B------:R-:W-:Y:S01]  /*1950*/  FFMA.FTZ R22, R90, R20.reuse, R21.reuse ;  /* 0x000000145a167223 */ /* 0x180fe20000010015 */
[-CC-:B------:R-:W-:Y:S01]  /*1960*/  FFMA.FTZ R77, R81, R20.reuse, R21.reuse ;  /* 0x00000014514d7223 */ /* 0x180fe20000010015 */
[-CC-:B------:R-:W-:Y:S01]  /*1970*/  FFMA.FTZ R85, R92, R20.reuse, R21.reuse ;  /* 0x000000145c557223 */ /* 0x180fe20000010015 */
[--C-:B------:R-:W-:Y:S01]  /*1980*/  FFMA.FTZ R23, R75, R23, R76.reuse ;  /* 0x000000174b177223 */ /* 0x100fe2000001004c */
[----:B------:R-:W-:Y:S01]  /*1990*/  FFMA.FTZ R20, R83, R20, R21 ;  /* 0x0000001453147223 */ /* 0x000fe20000010015 */
[----:B------:R-:W-:Y:S01]  /*19a0*/  PRMT R76, R62, 0x7632, R76 ;  /* 0x000076323e4c7816 */ /* 0x000fe2000000004c */
[----:B------:R-:W-:Y:S01]  /*19b0*/  FADD.FTZ R85, R74, -R85 ;  /* 0x800000554a557221 */ /* 0x000fe20000010000 */
[----:B------:R-:W-:Y:S01]  /*19c0*/  PRMT R21, R61, 0x7632, R21 ;  /* 0x000076323d157816 */ /* 0x000fe20000000015 */
[----:B------:R-:W-:Y:S01]  /*19d0*/  FADD.FTZ R77, R46, -R77 ;  /* 0x8000004d2e4d7221 */ /* 0x000fe20000010000 */
[----:B------:R-:W-:Y:S01]  /*19e0*/  SHF.L.U32 R80, R76, 0x10, RZ ;  /* 0x000000104c507819 */ /* 0x000fe200000006ff */
[----:B------:R-:W-:Y:S01]  /*19f0*/  FADD.FTZ R82, R45, -R70 ;  /* 0x800000462d527221 */ /* 0x000fe20000010000 */
[----:B------:R-:W-:Y:S01]  /*1a00*/  SHF.L.U32 R76, R21, 0x10, RZ ;  /* 0x00000010154c7819 */ /* 0x000fe200000006ff */
[----:B------:R-:W-:Y:S01]  /*1a10*/  FADD.FTZ R21, R73, -R22 ;  /* 0x8000001649157221 */ /* 0x000fe20000010000 */
[----:B------:R-:W-:Y:S01]  /*1a20*/  SHF.L.U32 R70, R60, 0x10, RZ ;  /* 0x000000103c467819 */ /* 0x000fe200000006ff */
[----:B------:R-:W-:Y:S01]  /*1a30*/  FFMA.FTZ R22, R75, R85, R80 ;  /* 0x000000554b167223 */ /* 0x000fe20000010050 */
[----:B------:R-:W-:Y:S01]  /*1a40*/  FADD.FTZ R80, R47, -R20 ;  /* 0x800000142f507221 */ /* 0x000fe20000010000 */
[----:B------:R-:W-:Y:S01]  /*1a50*/  FFMA.FTZ R21, R75, R21, R76 ;  /* 0x000000154b157223 */ /* 0x000fe2000001004c */
[----:B------:R-:W-:Y:S01]  /*1a60*/  SHF.L.U32 R76, R62, 0x10, RZ ;  /* 0x000000103e4c7819 */ /* 0x000fe200000006ff */
[----:B------:R-:W-:Y:S01]  /*1a70*/  FADD.FTZ R71, R68, -R71 ;  /* 0x8000004744477221 */ /* 0x000fe20000010000 */
[----:B------:R-:W-:Y:S01]  /*1a80*/  SHF.L.U32 R20, R63, 0x10, RZ ;  /* 0x000000103f147819 */ /* 0x000fe200000006ff */
[----:B------:R-:W-:-:S02]  /*1a90*/  FADD.FTZ R69, R72, -R69 ;  /* 0x8000004548457221 */ /* 0x000fc40000010000 */
[C-C-:B------:R-:W-:Y:S01]  /*1aa0*/  FFMA.FTZ R77, R75.reuse, R77, R76.reuse ;  /* 0x0000004d4b4d7223 */ /* 0x140fe2000001004c */
[----:B------:R-:W-:Y:S01]  /*1ab0*/  PRMT R76, R60, 0x7632, R76 ;  /* 0x000076323c4c7816 */ /* 0x000fe2000000004c */
[----:B------:R-:W-:Y:S01]  /*1ac0*/  FFMA.FTZ R20, R75, R80, R20 ;  /* 0x000000504b147223 */ /* 0x000fe20000010014 */
[----:B------:R-:W-:Y:S01]  /*1ad0*/  SHF.L.U32 R80, R61, 0x10, RZ ;  /* 0x000000103d507819 */ /* 0x000fe200000006ff */
[----:B------:R-:W-:Y:S01]  /*1ae0*/  FFMA.FTZ R70, R75, R71, R70 ;  /* 0x000000474b467223 */ /* 0x000fe20000010046 */
[----:B------:R-:W-:Y:S02]  /*1af0*/  SHF.L.U32 R76, R76, 0x10, RZ ;  /* 0x000000104c4c7819 */ /* 0x000fe400000006ff */
[----:B------:R-:W-:Y:S01]  /*1b00*/  F2FP.BF16.F32.PACK_AB R23, R23, R20 ;  /* 0x000000141717723e */ /* 0x000fe200000010ff */
[C---:B------:R-:W-:Y:S01]  /*1b10*/  FFMA.FTZ R80, R75.reuse, R82, R80 ;  /* 0x000000524b507223 */ /* 0x040fe20000010050 */
[----:B------:R-:W-:Y:S01]  /*1b20*/  F2FP.BF16.F32.PACK_AB R22, R22, R77 ;  /* 0x0000004d1616723e */ /* 0x000fe200000010ff */
[----:B------:R-:W-:-:S03]  /*1b30*/  FFMA.FTZ R75, R75, R69, R76 ;  /* 0x000000454b4b7223 */ /* 0x000fc6000001004c */
[----:B------:R-:W-:Y:S02]  /*1b40*/  F2FP.BF16.F32.PACK_AB R21, R21, R80 ;  /* 0x000000501515723e */ /* 0x000fe400000010ff */
[----:B------:R-:W-:Y:S01]  /*1b50*/  F2FP.BF16.F32.PACK_AB R20, R75, R70 ;  /* 0x000000464b14723e */ /* 0x000fe200000010ff */
[----:B------:R-:W-:Y:S06]  /*1b60*/  BRA `(.L_x_10) ;  /* 0x0000000800347947 */ /* 0x000fec0003800000 */
.L_x_13:
[-CC-:B------:R-:W-:Y:S01]  /*1b70*/  FFMA.FTZ R39, R3, R20.reuse, R21.reuse ;  /* 0x0000001403277223 */ /* 0x180fe20000010015 */
[-CC-:B------:R-:W-:Y:S01]  /*1b80*/  FFMA.FTZ R69, R81, R20.reuse, R21.reuse ;  /* 0x0000001451457223 */ /* 0x180fe20000010015 */
[-CC-:B------:R-:W-:Y:S01]  /*1b90*/  FFMA.FTZ R70, R79, R20.reuse, R21.reuse ;  /* 0x000000144f467223 */ /* 0x180fe20000010015 */
[-CC-:B-1----:R-:W-:Y:S01]  /*1ba0*/  FFMA.FTZ R23, R88, R20.reuse, R21.reuse ;  /* 0x0000001458177223 */ /* 0x182fe20000010015 */
[-CC-:B------:R-:W-:Y:S01]  /*1bb0*/  FFMA.FTZ R36, R90, R20.reuse, R21.reuse ;  /* 0x000000145a247223 */ /* 0x180fe20000010015 */
[-CC-:B------:R-:W-:Y:S01]  /*1bc0*/  FFMA.FTZ R37, R92, R20.reuse, R21.reuse ;  /* 0x000000145c257223 */ /* 0x180fe20000010015 */
[-CC-:B------:R-:W-:Y:S01]  /*1bd0*/  FFMA.FTZ R22, R83, R20.reuse, R21.reuse ;  /* 0x0000001453167223 */ /* 0x180fe20000010015 */
[----:B------:R-:W-:Y:S01]  /*1be0*/  FFMA.FTZ R85, R78, R20, R21 ;  /* 0x000000144e557223 */ /* 0x000fe20000010015 */
[----:B-----5:R-:W-:Y:S01]  /*1bf0*/  SHF.L.U32 R38, R60, 0x10, RZ ;  /* 0x000000103c267819 */ /* 0x020fe200000006ff */
[----:B------:R-:W-:Y:S01]  /*1c00*/  FADD.FTZ R20, R68, -R39 ;  /* 0x8000002744147221 */ /* 0x000fe20000010000 */
[----:B------:R-:W-:Y:S01]  /*1c10*/  SHF.L.U32 R71, R62, 0x10, RZ ;  /* 0x000000103e477819 */ /* 0x000fe200000006ff */
[----:B------:R-:W-:Y:S01]  /*1c20*/  FADD.FTZ R76, R46, -R69 ;  /* 0x800000452e4c7221 */ /* 0x000fe20000010000 */
[----:B------:R-:W-:Y:S01]  /*1c30*/  SHF.L.U32 R21, R61, 0x10, RZ ;  /* 0x000000103d157819 */ /* 0x000fe200000006ff */
[----:B------:R-:W-:Y:S01]  /*1c40*/  FADD.FTZ R70, R45, -R70 ;  /* 0x800000462d467221 */ /* 0x000fe20000010000 */
[----:B------:R-:W-:Y:S01]  /*1c50*/  PRMT R77, R63, 0x7632, R77 ;  /* 0x000076323f4d7816 */ /* 0x000fe2000000004d */
[C---:B------:R-:W-:Y:S01]  /*1c60*/  FFMA.FTZ R20, R75.reuse, R20, R38 ;  /* 0x000000144b147223 */ /* 0x040fe20000010026 */
[----:B------:R-:W-:Y:S01]  /*1c70*/  FFMA.FTZ R38, R75, R76, R71 ;  /* 0x0000004c4b267223 */ /* 0x000fe20000010047 */
[----:B------:R-:W-:Y:S01]  /*1c80*/  FADD.FTZ R80, R44, -R85 ;  /* 0x800000552c507221 */ /* 0x000fe20000010000 */
[----:B------:R-:W-:Y:S01]  /*1c90*/  SHF.L.U32 R39, R77, 0x10, RZ ;  /* 0x000000104d277819 */ /* 0x000fe200000006ff */
[----:B------:R-:W-:Y:S01]  /*1ca0*/  FFMA.FTZ R21, R75, R70, R21 ;  /* 0x000000464b157223 */ /* 0x000fe20000010015 */
[----:B------:R-:W-:Y:S01]  /*1cb0*/  PRMT R76, R62, 0x7632, R76 ;  /* 0x000076323e4c7816 */ /* 0x000fe2000000004c */
[----:B------:R-:W-:Y:S01]  /*1cc0*/  FADD.FTZ R36, R73, -R36 ;  /* 0x8000002449247221 */ /* 0x000fe20000010000 */
[----:B------:R-:W-:Y:S01]  /*1cd0*/  PRMT R69, R60, 0x7632, R69 ;  /* 0x000076323c457816 */ /* 0x000fe20000000045 */
[----:B------:R-:W-:Y:S01]  /*1ce0*/  FFMA.FTZ R39, R75, R80, R39 ;  /* 0x000000504b277223 */ /* 0x000fe20000010027 */
[----:B------:R-:W-:-:S02]  /*1cf0*/  PRMT R70, R61, 0x7632, R70 ;  /* 0x000076323d467816 */ /* 0x000fc40000000046 */
[----:B------:R-:W-:Y:S01]  /*1d00*/  SHF.L.U32 R77, R76, 0x10, RZ ;  /* 0x000000104c4d7819 */ /* 0x000fe200000006ff */
[----:B------:R-:W-:Y:S01]  /*1d10*/  FADD.FTZ R76, R47, -R22 ;  /* 0x800000162f4c7221 */ /* 0x000fe20000010000 */
[----:B------:R-:W-:Y:S01]  /*1d20*/  SHF.L.U32 R80, R63, 0x10, RZ ;  /* 0x000000103f507819 */ /* 0x000fe200000006ff */
[----:B------:R-:W-:Y:S01]  /*1d30*/  FADD.FTZ R22, R72, -R23 ;  /* 0x8000001748167221 */ /* 0x000fe20000010000 */
[----:B------:R-:W-:Y:S02]  /*1d40*/  SHF.L.U32 R69, R69, 0x10, RZ ;  /* 0x0000001045457819 */ /* 0x000fe400000006ff */
[----:B------:R-:W-:Y:S01]  /*1d50*/  SHF.L.U32 R71, R70, 0x10, RZ ;  /* 0x0000001046477819 */ /* 0x000fe200000006ff */
[----:B------:R-:W-:Y:S01]  /*1d60*/  FADD.FTZ R70, R74, -R37 ;  /* 0x800000254a467221 */ /* 0x000fe20000010000 */
[C---:B------:R-:W-:Y:S01]  /*1d70*/  FFMA.FTZ R76, R75.reuse, R76, R80 ;  /* 0x0000004c4b4c7223 */ /* 0x040fe20000010050 */
[C---:B------:R-:W-:Y:S02]  /*1d80*/  FFMA.FTZ R69, R75.reuse, R22, R69 ;  /* 0x000000164b457223 */ /* 0x040fe40000010045 */
[C---:B------:R-:W-:Y:S01]  /*1d90*/  FFMA.FTZ R77, R75.reuse, R70, R77 ;  /* 0x000000464b4d7223 */ /* 0x040fe2000001004d */
[----:B------:R-:W-:Y:S01]  /*1da0*/  FFMA.FTZ R36, R75, R36, R71 ;  /* 0x000000244b247223 */ /* 0x000fe20000010047 */
[----:B------:R-:W-:-:S02]  /*1db0*/  F2FP.BF16.F32.PACK_AB R23, R39, R76 ;  /* 0x0000004c2717723e */ /* 0x000fc400000010ff */
[----:B------:R-:W-:Y:S02]  /*1dc0*/  F2FP.BF16.F32.PACK_AB R20, R69, R20 ;  /* 0x000000144514723e */ /* 0x000fe400000010ff */
[----:B------:R-:W-:Y:S02]  /*1dd0*/  F2FP.BF16.F32.PACK_AB R22, R77, R38 ;  /* 0x000000264d16723e */ /* 0x000fe400000010ff */
[----:B------:R-:W-:Y:S02]  /*1de0*/  F2FP.BF16.F32.PACK_AB R21, R36, R21 ;  /* 0x000000152415723e */ /* 0x000fe400000010ff */
[----:B------:R-:W-:Y:S02]  /*1df0*/  MOV R39, R23 ;  /* 0x0000001700277202 */ /* 0x000fe40000000f00 */
[----:B------:R-:W-:Y:S02]  /*1e00*/  MOV R38, R22 ;  /* 0x0000001600267202 */ /* 0x000fe40000000f00 */
[----:B------:R-:W-:-:S02]  /*1e10*/  MOV R37, R21 ;  /* 0x0000001500257202 */ /* 0x000fc40000000f00 */
[----:B------:R-:W-:Y:S01]  /*1e20*/  MOV R36, R20 ;  /* 0x0000001400247202 */ /* 0x000fe20000000f00 */
[----:B------:R-:W-:Y:S06]  /*1e30*/  BRA `(.L_x_10) ;  /* 0x0000000400807947 */ /* 0x000fec0003800000 */
.L_x_12:
[----:B------:R-:W-:-:S04]  /*1e40*/  UISETP.NE.U32.AND UP0, UPT, UR6, URZ, UPT ;  /* 0x000000ff0600728c */ /* 0x000fc8000bf05070 */
[----:B------:R-:W-:-:S09]  /*1e50*/  UISETP.NE.AND.EX UP0, UPT, UR7, URZ, UPT, UP0 ;  /* 0x000000ff0700728c */ /* 0x000fd2000bf05300 */
[----:B------:R-:W-:Y:S05]  /*1e60*/  BRA.U UP0, `(.L_x_14) ;  /* 0x0000000100b47547 */ /* 0x000fea000b800000 */
        /* <DEDUP_REMOVED lines=45> */
.L_x_14:
[-CC-:B------:R-:W-:Y:S01]  /*2140*/  FFMA.FTZ R52, R79, R20.reuse, R21.reuse ;  /* 0x000000144f347223 */ /* 0x180fe20000010015 */
[-CC-:B------:R-:W-:Y:S01]  /*2150*/  FFMA.FTZ R39, R3, R20.reuse, R21.reuse ;  /* 0x0000001403277223 */ /* 0x180fe20000010015 */
[-CC-:B-1----:R-:W-:Y:S01]  /*2160*/  FFMA.FTZ R23, R88, R20.reuse, R21.reuse ;  /* 0x0000001458177223 */ /* 0x182fe20000010015 */
[-CC-:B------:R-:W-:Y:S01]  /*2170*/  FFMA.FTZ R22, R90, R20.reuse, R21.reuse ;  /* 0x000000145a167223 */ /* 0x180fe20000010015 */
        /* <DEDUP_REMOVED lines=11> */
[----:B------:R-:W-:Y:S01]  /*2230*/  FFMA.FTZ R21, R75, R52, R21 ;  /* 0x000000344b157223 */ /* 0x000fe20000010015 */
[----:B------:R-:W-:Y:S01]  /*2240*/  PRMT R52, R61, 0x7632, R52 ;  /* 0x000076323d347816 */ /* 0x000fe20000000034 */
[----:B------:R-:W-:Y:S01]  /*2250*/  FADD.FTZ R70, R44, -R71 ;  /* 0x800000472c467221 */ /* 0x000fe20000010000 */
[----:B------:R-:W-:Y:S01]  /*2260*/  SHF.L.U32 R69, R69, 0x10, RZ ;  /* 0x0000001045457819 */ /* 0x000fe200000006ff */
[C-C-:B------:R-:W-:Y:S01]  /*2270*/  FFMA.FTZ R20, R75.reuse, R20, R38.reuse ;  /* 0x000000144b147223 */ /* 0x140fe20000010026 */
[----:B------:R-:W-:Y:S01]  /*2280*/  FFMA.FTZ R55, R75, R54, R55 ;  /* 0x000000364b377223 */ /* 0x000fe20000010037 */
[----:B------:R-:W-:-:S02]  /*2290*/  PRMT R38, R60, 0x7632, R38 ;  /* 0x000076323c267816 */ /* 0x000fc40000000026 */
[----:B------:R-:W-:Y:S01]  /*22a0*/  PRMT R54, R62, 0x7632, R54 ;  /* 0x000076323e367816 */ /* 0x000fe20000000036 */
[----:B------:R-:W-:Y:S01]  /*22b0*/  FFMA.FTZ R76, R75, R70, R69 ;  /* 0x000000464b4c7223 */ /* 0x000fe20000010045 */
[----:B------:R-:W-:Y:S01]  /*22c0*/  SHF.L.U32 R53, R52, 0x10, RZ ;  /* 0x0000001034357819 */ /* 0x000fe200000006ff */
[----:B------:R-:W-:Y:S01]  /*22d0*/  FADD.FTZ R52, R47, -R36 ;  /* 0x800000242f347221 */ /* 0x000fe20000010000 */
[----:B------:R-:W-:Y:S01]  /*22e0*/  SHF.L.U32 R70, R63, 0x10, RZ ;  /* 0x000000103f467819 */ /* 0x000fe200000006ff */
[----:B------:R-:W-:Y:S01]  /*22f0*/  FADD.FTZ R36, R73, -R22 ;  /* 0x8000001649247221 */ /* 0x000fe20000010000 */
[----:B------:R-:W-:Y:S01]  /*2300*/  SHF.L.U32 R39, R38, 0x10, RZ ;  /* 0x0000001026277819 */ /* 0x000fe200000006ff */
[----:B------:R-:W-:Y:S01]  /*2310*/  FADD.FTZ R38, R74, -R37 ;  /* 0x800000254a267221 */ /* 0x000fe20000010000 */
[----:B------:R-:W-:Y:S01]  /*2320*/  SHF.L.U32 R69, R54, 0x10, RZ ;  /* 0x0000001036457819 */ /* 0x000fe200000006ff */
[----:B------:R-:W-:Y:S01]  /*2330*/  FADD.FTZ R22, R72, -R23 ;  /* 0x8000001748167221 */ /* 0x000fe20000010000 */
[C---:B------:R-:W-:Y:S01]  /*2340*/  FFMA.FTZ R23, R75.reuse, R52, R70 ;  /* 0x000000344b177223 */ /* 0x040fe20000010046 */
[----:B------:R-:W-:-:S02]  /*2350*/  FFMA.FTZ R36, R75, R36, R53 ;  /* 0x000000244b247223 */ /* 0x000fc40000010035 */
[C---:B------:R-:W-:Y:S01]  /*2360*/  FFMA.FTZ R38, R75.reuse, R38, R69 ;  /* 0x000000264b267223 */ /* 0x040fe20000010045 */
[----:B------:R-:W-:Y:S01]  /*2370*/  FFMA.FTZ R39, R75, R22, R39 ;  /* 0x000000164b277223 */ /* 0x000fe20000010027 */
[----:B------:R-:W-:Y:S02]  /*2380*/  F2FP.BF16.F32.PACK_AB R23, R76, R23 ;  /* 0x000000174c17723e */ /* 0x000fe400000010ff */
[----:B------:R-:W-:Y:S02]  /*2390*/  F2FP.BF16.F32.PACK_AB R21, R36, R21 ;  /* 0x000000152415723e */ /* 0x000fe400000010ff */
[----:B------:R-:W-:Y:S02]  /*23a0*/  F2FP.BF16.F32.PACK_AB R22, R38, R55 ;  /* 0x000000372616723e */ /* 0x000fe400000010ff */
[----:B------:R-:W-:Y:S02]  /*23b0*/  F2FP.BF16.F32.PACK_AB R20, R39, R20 ;  /* 0x000000142714723e */ /* 0x000fe400000010ff */
[----:B------:R-:W-:-:S02]  /*23c0*/  MOV R39, R23 ;  /* 0x0000001700277202 */ /* 0x000fc40000000f00 */
[----:B------:R-:W-:Y:S02]  /*23d0*/  MOV R38, R22 ;  /* 0x0000001600267202 */ /* 0x000fe40000000f00 */
[----:B------:R-:W-:Y:S02]  /*23e0*/  MOV R37, R21 ;  /* 0x0000001500257202 */ /* 0x000fe40000000f00 */
[----:B------:R-:W-:Y:S02]  /*23f0*/  MOV R36, R20 ;  /* 0x0000001400247202 */ /* 0x000fe40000000f00 */
[----:B------:R-:W-:Y:S02]  /*2400*/  MOV R55, R23 ;  /* 0x0000001700377202 */ /* 0x000fe40000000f00 */
[----:B------:R-:W-:Y:S02]  /*2410*/  MOV R54, R22 ;  /* 0x0000001600367202 */ /* 0x000fe40000000f00 */
[----:B------:R-:W-:-:S02]  /*2420*/  MOV R53, R21 ;  /* 0x0000001500357202 */ /* 0x000fc40000000f00 */
[----:B------:R-:W-:-:S07]  /*2430*/  MOV R52, R20 ;  /* 0x0000001400347202 */ /* 0x000fce0000000f00 */
.L_x_10:
[----:B------:R-:W-:Y:S01]  /*2440*/  ISETP.NE.U32.AND P0, PT, RZ, UR4, PT ;  /* 0x00000004ff007c0c */ /* 0x000fe2000bf05070 */
[----:B------:R-:W0:Y:S01]  /*2450*/  LDC.64 R70, c[0x0][0x468] ;  /* 0x00011a00ff467b82 */ /* 0x000e220000000a00 */
[----:B------:R-:W-:Y:S02]  /*2460*/  ISETP.NE.U32.AND P1, PT, RZ, UR6, PT ;  /* 0x00000006ff007c0c */ /* 0x000fe4000bf25070 */
[----:B------:R-:W-:Y:S02]  /*2470*/  ISETP.NE.AND.EX P0, PT, RZ, UR5, PT, P0 ;  /* 0x00000005ff007c0c */ /* 0x000fe4000bf05300 */
[----:B------:R-:W-:-:S11]  /*2480*/  ISETP.NE.AND.EX P1, PT, RZ, UR7, PT, P1 ;  /* 0x00000007ff007c0c */ /* 0x000fd6000bf25310 */
[----:B------:R-:W1:Y:S08]  /*2490*/  @P0 LDC.64 R84, c[0x0][0x478] ;  /* 0x00011e00ff540b82 */ /* 0x000e700000000a00 */
[----:B------:R-:W2:Y:S01]  /*24a0*/  @P1 LDC.64 R76, c[0x0][0x470] ;  /* 0x00011c00ff4c1b82 */ /* 0x000ea20000000a00 */
[----:B0-----:R-:W-:-:S04]  /*24b0*/  IMAD.WIDE.U32 R70, R7, 0x10, R70 ;  /* 0x0000001007467825 */ /* 0x001fc800078e0046 */
[----:B-1----:R-:W-:-:S05]  /*24c0*/  @P0 IMAD.WIDE.U32 R84, R7, 0x10, R84 ;  /* 0x0000001007540825 */ /* 0x002fca00078e0054 */
[----:B------:R3:W-:Y:S01]  /*24d0*/  @P0 STG.E.128 desc[UR10][R84.64], R52 ;  /* 0x0000003454000986 */ /* 0x0007e2000c101d0a */
[----:B--2---:R-:W-:-:S03]  /*24e0*/  @P1 IMAD.WIDE.U32 R76, R7, 0x10, R76 ;  /* 0x00000010074c1825 */ /* 0x004fc600078e004c */
[----:B------:R3:W-:Y:S04]  /*24f0*/  STG.E.128 desc[UR10][R70.64], R20 ;  /* 0x0000001446007986 */ /* 0x0007e8000c101d0a */
[----:B------:R3:W-:Y:S02]  /*2500*/  @P1 STG.E.128 desc[UR10][R76.64], R36 ;  /* 0x000000244c001986 */ /* 0x0007e4000c101d0a */
.L_x_6:
[----:B------:R-:W-:Y:S05]  /*2510*/  BSYNC.RECONVERGENT B1 ;  /* 0x0000000000017941 */ /* 0x000fea0003800200 */
.L_x_5:
[----:B---3--:R-:W2:Y:S02]  /*2520*/  LDC.64 R20, c[0x0][0x380] ;  /* 0x0000e000ff147b82 */ /* 0x008ea40000000a00 */
[----:B--2---:R-:W-:-:S04]  /*2530*/  LEA R5, R20, R5, 0x2 ;  /* 0x0000000514057211 */ /* 0x004fc800078e10ff */
[----:B------:R-:W-:-:S13]  /*2540*/  ISETP.GE.AND P0, PT, R5, R21, PT ;  /* 0x000000150500720c */ /* 0x000fda0003f06270 */
[----:B------:R-:W-:Y:S05]  /*2550*/  @!P0 BRA `(.L_x_15) ;  /* 0xffffffdc00688947 */ /* 0x000fea000383ffff */
.L_x_1:
[----:B------:R-:W-:Y:S05]  /*2560*/  BSYNC B0 ;  /* 0x0000000000007941 */ /* 0x000fea0003800000 */
.L_x_0:
[----:B------:R-:W2:Y:S01]  /*2570*/  S2R R37, SR_TID.X ;  /* 0x0000000000257919 */ /* 0x000ea20000002100 */
[----:B------:R-:W-:Y:S01]  /*2580*/  MOV R3, 0x400 ;  /* 0x0000040000037802 */ /* 0x000fe20000000f00 */
[----:B------:R-:W-:Y:S05]  /*2590*/  WARPSYNC.ALL ;  /* 0x0000000000007948 */ /* 0x000fea0003800000 */
[----:B------:R-:W3:Y:S01]  /*25a0*/  S2R R4, SR_CgaCtaId ;  /* 0x0000000000047919 */ /* 0x000ee20000008800 */
[----:B------:R-:W-:Y:S01]  /*25b0*/  IMAD R44, R0, UR9, RZ ;  /* 0x00000009002c7c24 */ /* 0x000fe2000f8e02ff */
[----:B------:R-:W4:Y:S01]  /*25c0*/  LDCU.128 UR16, c[0x0][0x440] ;  /* 0x00008800ff1077ac */ /* 0x000f220008000c00 */
[----:B------:R-:W-:Y:S01]  /*25d0*/  BSSY.RECONVERGENT B0, `(.L_x_16) ;  /* 0x000007a000007945 */ /* 0x000fe20003800200 */
[----:B------:R-:W4:Y:S01]  /*25e0*/  LDCU.128 UR20, c[0x0][0x450] ;  /* 0x00008a00ff1477ac */ /* 0x000f220008000c00 */
[----:B--2---:R-:W-:-:S02]  /*25f0*/  LOP3.LUT R2, R37, 0x60, RZ, 0xc0, !PT ;  /* 0x0000006025027812 */ /* 0x004fc400078ec0ff */
[----:B------:R-:W-:Y:S02]  /*2600*/  IADD3 R44, P0, PT, R44, R37, RZ ;  /* 0x000000252c2c7210 */ /* 0x000fe40007f1e0ff */
[----:B------:R-:W-:Y:S02]  /*2610*/  LOP3.LUT R2, R2, 0x1f, R37, 0xf8, !PT ;  /* 0x0000001f02027812 */ /* 0x000fe400078ef825 */
[----:B------:R-:W-:Y:S02]  /*2620*/  SHF.L.U32 R39, R44, 0x2, RZ ;  /* 0x000000022c277819 */ /* 0x000fe400000006ff */
[----:B---3--:R-:W-:-:S04]  /*2630*/  LEA R3, R4, R3, 0x18 ;  /* 0x0000000304037211 */ /* 0x008fc800078ec0ff */
[-C--:B------:R-:W-:Y:S02]  /*2640*/  LEA R2, R2, R3.reuse, 0x5 ;  /* 0x0000000302027211 */ /* 0x080fe400078e28ff */
[C---:B------:R-:W-:Y:S02]  /*2650*/  LEA R3, R37.reuse, R3, 0x2 ;  /* 0x0000000325037211 */ /* 0x040fe400078e10ff */
[----:B------:R-:W-:Y:S01]  /*2660*/  LOP3.LUT R37, R37, 0x7f, RZ, 0x3c, !PT ;  /* 0x0000007f25257812 */ /* 0x000fe200078e3cff */
[----:B------:R-:W-:Y:S03]  /*2670*/  STS.128 [R2], R56 ;  /* 0x0000003802007388 */ /* 0x000fe60000000c00 */
[----:B------:R-:W-:Y:S01]  /*2680*/  IADD3 R38, PT, PT, R37, R0, RZ ;  /* 0x0000000025267210 */ /* 0x000fe20007ffe0ff */
[----:B------:R-:W-:Y:S01]  /*2690*/  STS.128 [R2+0x10], R64 ;  /* 0x0000104002007388 */ /* 0x000fe20000000c00 */
[----:B------:R-:W-:Y:S02]  /*26a0*/  BAR.SYNC.DEFER_BLOCKING 0x0 ;  /* 0x0000000000007b1d */ /* 0x000fe40000010000 */
[----:B------:R-:W-:-:S04]  /*26b0*/  ISETP.GE.U32.AND P1, PT, R38, 0x80, PT ;  /* 0x000000802600780c */ /* 0x000fc80003f26070 */
[----:B------:R-:W2:Y:S04]  /*26c0*/  LDS R4, [R3] ;  /* 0x0000000003047984 */ /* 0x000ea80000000800 */
[----:B------:R-:W3:Y:S04]  /*26d0*/  LDS R7, [R3+0x400] ;  /* 0x0004000003077984 */ /* 0x000ee80000000800 */
[----:B------:R-:W1:Y:S04]  /*26e0*/  LDS R5, [R3+0x200] ;  /* 0x0002000003057984 */ /* 0x000e680000000800 */
[----:B0-----:R-:W0:Y:S04]  /*26f0*/  LDS R6, [R3+0x600] ;  /* 0x0006000003067984 */ /* 0x001e280000000800 */
[----:B-----5:R-:W4:Y:S04]  /*2700*/  LDS R9, [R3+0x800] ;  /* 0x0008000003097984 */ /* 0x020f280000000800 */
[----:B------:R-:W4:Y:S04]  /*2710*/  LDS R8, [R3+0xa00] ;  /* 0x000a000003087984 */ /* 0x000f280000000800 */
[----:B------:R-:W4:Y:S04]  /*2720*/  LDS R11, [R3+0xc00] ;  /* 0x000c0000030b7984 */ /* 0x000f280000000800 */
[----:B------:R-:W4:Y:S01]  /*2730*/  LDS R10, [R3+0xe00] ;  /* 0x000e0000030a7984 */ /* 0x000f220000000800 */
[----:B------:R-:W-:Y:S01]  /*2740*/  BAR.SYNC.DEFER_BLOCKING 0x0 ;  /* 0x0000000000007b1d */ /* 0x000fe20000010000 */
[----:B--2---:R-:W-:-:S04]  /*2750*/  FADD.FTZ R4, RZ, R4 ;  /* 0x00000004ff047221 */ /* 0x004fc80000010000 */
[----:B---3--:R-:W-:Y:S01]  /*2760*/  FADD.FTZ R4, R4, R7 ;  /* 0x0000000704047221 */ /* 0x008fe20000010000 */
[----:B-1----:R-:W-:-:S04]  /*2770*/  FADD.FTZ R5, RZ, R5 ;  /* 0x00000005ff057221 */ /* 0x002fc80000010000 */
[----:B0-----:R-:W-:Y:S01]  /*2780*/  FADD.FTZ R5, R5, R6 ;  /* 0x0000000605057221 */ /* 0x001fe20000010000 */
[----:B------:R-:W-:Y:S01]  /*2790*/  STS.128 [R2], R32 ;  /* 0x0000002002007388 */ /* 0x000fe20000000c00 */
[----:B----4-:R-:W-:-:S03]  /*27a0*/  FADD.FTZ R4, R4, R9 ;  /* 0x0000000904047221 */ /* 0x010fc60000010000 */
[----:B------:R-:W-:Y:S01]  /*27b0*/  STS.128 [R2+0x10], R16 ;  /* 0x0000101002007388 */ /* 0x000fe20000000c00 */
[----:B------:R-:W-:Y:S01]  /*27c0*/  FADD.FTZ R5, R5, R8 ;  /* 0x0000000805057221 */ /* 0x000fe20000010000 */
[----:B------:R-:W-:Y:S01]  /*27d0*/  BAR.SYNC.DEFER_BLOCKING 0x0 ;  /* 0x0000000000007b1d */ /* 0x000fe20000010000 */
[----:B------:R-:W-:Y:S02]  /*27e0*/  FADD.FTZ R11, R4, R11 ;  /* 0x0000000b040b7221 */ /* 0x000fe40000010000 */
[----:B------:R-:W-:-:S03]  /*27f0*/  FADD.FTZ R9, R5, R10 ;  /* 0x0000000a05097221 */ /* 0x000fc60000010000 */
[----:B------:R-:W0:Y:S04]  /*2800*/  LDS R12, [R3] ;  /* 0x00000000030c7984 */ /* 0x000e280000000800 */
[----:B------:R-:W1:Y:S04]  /*2810*/  LDS R15, [R3+0x400] ;  /* 0x00040000030f7984 */ /* 0x000e680000000800 */
[----:B------:R-:W2:Y:S04]  /*2820*/  LDS R13, [R3+0x200] ;  /* 0x00020000030d7984 */ /* 0x000ea80000000800 */
[----:B------:R-:W3:Y:S04]  /*2830*/  LDS R14, [R3+0x600] ;  /* 0x00060000030e7984 */ /* 0x000ee80000000800 */
[----:B------:R-:W4:Y:S04]  /*2840*/  LDS R21, [R3+0x800] ;  /* 0x0008000003157984 */ /* 0x000f280000000800 */
[----:B------:R-:W4:Y:S04]  /*2850*/  LDS R20, [R3+0xa00] ;  /* 0x000a000003147984 */ /* 0x000f280000000800 */
[----:B------:R-:W4:Y:S04]  /*2860*/  LDS R23, [R3+0xc00] ;  /* 0x000c000003177984 */ /* 0x000f280000000800 */
[----:B------:R-:W4:Y:S01]  /*2870*/  LDS R22, [R3+0xe00] ;  /* 0x000e000003167984 */ /* 0x000f220000000800 */
[----:B------:R-:W-:Y:S01]  /*2880*/  BAR.SYNC.DEFER_BLOCKING 0x0 ;  /* 0x0000000000007b1d */ /* 0x000fe20000010000 */
[----:B0-----:R-:W-:-:S04]  /*2890*/  FADD.FTZ R12, RZ, R12 ;  /* 0x0000000cff0c7221 */ /* 0x001fc80000010000 */
[----:B-1----:R-:W-:Y:S01]  /*28a0*/  FADD.FTZ R12, R12, R15 ;  /* 0x0000000f0c0c7221 */ /* 0x002fe20000010000 */
[----:B--2---:R-:W-:-:S04]  /*28b0*/  FADD.FTZ R13, RZ, R13 ;  /* 0x0000000dff0d7221 */ /* 0x004fc80000010000 */
[----:B---3--:R-:W-:Y:S01]  /*28c0*/  FADD.FTZ R13, R13, R14 ;  /* 0x0000000e0d0d7221 */ /* 0x008fe20000010000 */
[----:B------:R-:W-:Y:S01]  /*28d0*/  STS.128 [R2], R48 ;  /* 0x0000003002007388 */ /* 0x000fe20000000c00 */
[----:B----4-:R-:W-:-:S03]  /*28e0*/  FADD.FTZ R12, R12, R21 ;  /* 0x000000150c0c7221 */ /* 0x010fc60000010000 */
[----:B------:R0:W-:Y:S01]  /*28f0*/  STS.128 [R2+0x10], R40 ;  /* 0x0000102802007388 */ /* 0x0001e20000000c00 */
[----:B------:R-:W-:Y:S01]  /*2900*/  FADD.FTZ R13, R13, R20 ;  /* 0x000000140d0d7221 */ /* 0x000fe20000010000 */
[----:B------:R-:W-:Y:S01]  /*2910*/  BAR.SYNC.DEFER_BLOCKING 0x0 ;  /* 0x0000000000007b1d */ /* 0x000fe20000010000 */
[----:B------:R-:W-:Y:S02]  /*2920*/  FADD.FTZ R23, R12, R23 ;  /* 0x000000170c177221 */ /* 0x000fe40000010000 */
[----:B------:R-:W-:Y:S01]  /*2930*/  FADD.FTZ R13, R13, R22 ;  /* 0x000000160d0d7221 */ /* 0x000fe20000010000 */
[----:B0-----:R-:W-:Y:S02]  /*2940*/  IADD3.X R41, PT, PT, RZ, RZ, RZ, P0, !PT ;  /* 0x000000ffff297210 */ /* 0x001fe400007fe4ff */
[----:B------:R-:W-:Y:S02]  /*2950*/  ISETP.GE.U32.AND P0, PT, R38, 0x100, PT ;  /* 0x000001002600780c */ /* 0x000fe40003f06070 */
[----:B------:R-:W-:Y:S01]  /*2960*/  SHF.L.U64.HI R40, R44, 0x2, R41 ;  /* 0x000000022c287819 */ /* 0x000fe20000010229 */
        /* <DEDUP_REMOVED lines=13> */
[----:B------:R0:W-:Y:S01]  /*2a40*/  STS.128 [R2], R24 ;  /* 0x0000001802007388 */ /* 0x0001e20000000c00 */
[----:B----4-:R-:W-:-:S03]  /*2a50*/  FADD.FTZ R16, R16, R33 ;  /* 0x0000002110107221 */ /* 0x010fc60000010000 */
[----:B------:R1:W-:Y:S01]  /*2a60*/  STS.128 [R2+0x10], R28 ;  /* 0x0000101c02007388 */ /* 0x0003e20000000c00 */
[----:B------:R-:W-:Y:S01]  /*2a70*/  FADD.FTZ R17, R17, R32 ;  /* 0x0000002011117221 */ /* 0x000fe20000010000 */
[----:B------:R-:W-:Y:S01]  /*2a80*/  BAR.SYNC.DEFER_BLOCKING 0x0 ;  /* 0x0000000000007b1d */ /* 0x000fe20000010000 */
[----:B------:R-:W-:Y:S02]  /*2a90*/  FADD.FTZ R35, R16, R35 ;  /* 0x0000002310237221 */ /* 0x000fe40000010000 */
[----:B------:R-:W-:Y:S01]  /*2aa0*/  FADD.FTZ R17, R17, R34 ;  /* 0x0000002211117221 */ /* 0x000fe20000010000 */
[C---:B0-----:R-:W-:Y:S02]  /*2ab0*/  IADD3 R26, P2, PT, R39.reuse, UR22, RZ ;  /* 0x00000016271a7c10 */ /* 0x041fe4000ff5e0ff */
[C---:B-1----:R-:W-:Y:S02]  /*2ac0*/  IADD3 R30, P3, PT, R39.reuse, UR18, RZ ;  /* 0x00000012271e7c10 */ /* 0x042fe4000ff7e0ff */
[----:B------:R-:W-:-:S02]  /*2ad0*/  IADD3 R28, P4, PT, R39, UR16, RZ ;  /* 0x00000010271c7c10 */ /* 0x000fc4000ff9e0ff */
[C---:B------:R-:W-:Y:S02]  /*2ae0*/  IADD3.X R45, PT, PT, R40.reuse, UR19, RZ, P3, !PT ;  /* 0x00000013282d7c10 */ /* 0x040fe40009ffe4ff */
[----:B------:R-:W-:Y:S02]  /*2af0*/  IADD3 R24, P3, PT, R39, UR20, RZ ;  /* 0x0000001427187c10 */ /* 0x000fe4000ff7e0ff */
[C---:B------:R-:W-:Y:S02]  /*2b00*/  IADD3.X R43, PT, PT, R40.reuse, UR17, RZ, P4, !PT ;  /* 0x00000011282b7c10 */ /* 0x040fe4000a7fe4ff */
[C---:B------:R-:W-:Y:S01]  /*2b10*/  IADD3.X R41, PT, PT, R40.reuse, UR23, RZ, P2, !PT ;  /* 0x0000001728297c10 */ /* 0x040fe200097fe4ff */
[----:B------:R-:W0:Y:S01]  /*2b20*/  LDS R36, [R3] ;  /* 0x0000000003247984 */ /* 0x000e220000000800 */
[----:B------:R-:W-:-:S03]  /*2b30*/  IADD3.X R39, PT, PT, R40, UR21, RZ, P3, !PT ;  /* 0x0000001528277c10 */ /* 0x000fc60009ffe4ff */
[----:B------:R-:W1:Y:S04]  /*2b40*/  LDS R0, [R3+0x200] ;  /* 0x0002000003007984 */ /* 0x000e680000000800 */
[----:B------:R-:W2:Y:S04]  /*2b50*/  LDS R37, [R3+0x400] ;  /* 0x0004000003257984 */ /* 0x000ea80000000800 */
[----:B------:R-:W3:Y:S04]  /*2b60*/  LDS R25, [R3+0x600] ;  /* 0x0006000003197984 */ /* 0x000ee80000000800 */
[----:B------:R-:W4:Y:S04]  /*2b70*/  LDS R27, [R3+0x800] ;  /* 0x00080000031b7984 */ /* 0x000f280000000800 */
[----:B------:R-:W4:Y:S04]  /*2b80*/  LDS R29, [R3+0xa00] ;  /* 0x000a0000031d7984 */ /* 0x000f280000000800 */
[----:B------:R-:W4:Y:S04]  /*2b90*/  LDS R2, [R3+0xc00] ;  /* 0x000c000003027984 */ /* 0x000f280000000800 */
[----:B------:R0:W4:Y:S02]  /*2ba0*/  LDS R31, [R3+0xe00] ;  /* 0x000e0000031f7984 */ /* 0x0001240000000800 */
[----:B0-----:R-:W-:Y:S01]  /*2bb0*/  FADD.FTZ R36, RZ, R36 ;  /* 0x00000024ff247221 */ /* 0x001fe20000010000 */
[----:B-1----:R-:W-:-:S03]  /*2bc0*/  FADD.FTZ R0, RZ, R0 ;  /* 0x00000000ff007221 */ /* 0x002fc60000010000 */
[----:B--2---:R-:W-:Y:S01]  /*2bd0*/  FADD.FTZ R36, R36, R37 ;  /* 0x0000002524247221 */ /* 0x004fe20000010000 */
[----:B---3--:R-:W-:-:S03]  /*2be0*/  FADD.FTZ R0, R0, R25 ;  /* 0x0000001900007221 */ /* 0x008fc60000010000 */
[----:B----4-:R-:W-:Y:S01]  /*2bf0*/  FADD.FTZ R27, R36, R27 ;  /* 0x0000001b241b7221 */ /* 0x010fe20000010000 */
[----:B------:R-:W-:-:S03]  /*2c00*/  FADD.FTZ R0, R0, R29 ;  /* 0x0000001d00007221 */ /* 0x000fc60000010000 */
[----:B------:R-:W-:Y:S01]  /*2c10*/  FADD.FTZ R27, R27, R2 ;  /* 0x000000021b1b7221 */ /* 0x000fe20000010000 */
[----:B------:R-:W-:Y:S06]  /*2c20*/  @!P1 BRA `(.L_x_17) ;  /* 0x0000000000509947 */ /* 0x000fec0003800000 */
[----:B------:R-:W-:Y:S02]  /*2c30*/  MOV R2, R30 ;  /* 0x0000001e00027202 */ /* 0x000fe40000000f00 */
[----:B------:R-:W-:Y:S02]  /*2c40*/  MOV R3, R45 ;  /* 0x0000002d00037202 */ /* 0x000fe40000000f00 */
[----:B------:R-:W-:Y:S02]  /*2c50*/  MOV R4, R28 ;  /* 0x0000001c00047202 */ /* 0x000fe40000000f00 */
[----:B------:R-:W-:Y:S01]  /*2c60*/  MOV R5, R43 ;  /* 0x0000002b00057202 */ /* 0x000fe20000000f00 */
[----:B------:R0:W-:Y:S01]  /*2c70*/  STG.E desc[UR10][R2.64], R23 ;  /* 0x0000001702007986 */ /* 0x0001e2000c10190a */
[----:B------:R-:W-:Y:S02]  /*2c80*/  MOV R6, R26 ;  /* 0x0000001a00067202 */ /* 0x000fe40000000f00 */
[----:B------:R-:W-:Y:S01]  /*2c90*/  MOV R7, R41 ;  /* 0x0000002900077202 */ /* 0x000fe20000000f00 */
[----:B------:R1:W-:Y:S01]  /*2ca0*/  STG.E desc[UR10][R4.64], R11 ;  /* 0x0000000b04007986 */ /* 0x0003e2000c10190a */
[----:B------:R-:W-:-:S02]  /*2cb0*/  IADD3 R30, P1, PT, R30, 0x200, RZ ;  /* 0x000002001e1e7810 */ /* 0x000fc40007f3e0ff */
[----:B------:R-:W-:Y:S01]  /*2cc0*/  IADD3 R28, P2, PT, R28, 0x200, RZ ;  /* 0x000002001c1c7810 */ /* 0x000fe20007f5e0ff */
[----:B------:R1:W-:Y:S01]  /*2cd0*/  STG.E desc[UR10][R6.64], R27 ;  /* 0x0000001b06007986 */ /* 0x0003e2000c10190a */
[----:B------:R-:W-:Y:S02]  /*2ce0*/  IADD3 R26, P3, PT, R26, 0x200, RZ ;  /* 0x000002001a1a7810 */ /* 0x000fe40007f7e0ff */
[----:B------:R-:W-:Y:S02]  /*2cf0*/  IADD3.X R45, PT, PT, RZ, R45, RZ, P1, !PT ;  /* 0x0000002dff2d7210 */ /* 0x000fe40000ffe4ff */
[----:B0-----:R-:W-:Y:S02]  /*2d00*/  MOV R2, R24 ;  /* 0x0000001800027202 */ /* 0x001fe40000000f00 */
[----:B------:R-:W-:Y:S02]  /*2d10*/  MOV R3, R39 ;  /* 0x0000002700037202 */ /* 0x000fe40000000f00 */
[----:B------:R-:W-:-:S02]  /*2d20*/  IADD3 R24, P4, PT, R24, 0x200, RZ ;  /* 0x0000020018187810 */ /* 0x000fc40007f9e0ff */
[----:B------:R-:W-:Y:S01]  /*2d30*/  IADD3.X R43, PT, PT, RZ, R43, RZ, P2, !PT ;  /* 0x0000002bff2b7210 */ /* 0x000fe200017fe4ff */
[----:B------:R1:W-:Y:S01]  /*2d40*/  STG.E desc[UR10][R2.64], R35 ;  /* 0x0000002302007986 */ /* 0x0003e2000c10190a */
[----:B------:R-:W-:Y:S02]  /*2d50*/  IADD3.X R41, PT, PT, RZ, R41, RZ, P3, !PT ;  /* 0x00000029ff297210 */ /* 0x000fe40001ffe4ff */
[----:B------:R-:W-:-:S07]  /*2d60*/  IADD3.X R39, PT, PT, RZ, R39, RZ, P4, !PT ;  /* 0x00000027ff277210 */ /* 0x000fce00027fe4ff */
.L_x_17:
[----:B------:R-:W-:Y:S05]  /*2d70*/  BSYNC.RECONVERGENT B0 ;  /* 0x0000000000007941 */ /* 0x000fea0003800200 */
.L_x_16:
[----:B-1----:R-:W-:Y:S02]  /*2d80*/  MOV R2, R30 ;  /* 0x0000001e00027202 */ /* 0x002fe40000000f00 */
[----:B------:R-:W-:Y:S01]  /*2d90*/  MOV R3, R45 ;  /* 0x0000002d00037202 */ /* 0x000fe20000000f00 */
[----:B------:R-:W-:Y:S06]  /*2da0*/  @!P0 EXIT ;  /* 0x000000000000894d */ /* 0x000fec0003800000 */
[----:B------:R0:W-:Y:S01]  /*2db0*/  STG.E desc[UR10][R2.64], R13 ;  /* 0x0000000d02007986 */ /* 0x0001e2000c10190a */
[----:B------:R-:W-:Y:S01]  /*2dc0*/  FADD.FTZ R31, R0, R31 ;  /* 0x0000001f001f7221 */ /* 0x000fe20000010000 */
[----:B------:R-:W-:Y:S02]  /*2dd0*/  MOV R4, R24 ;  /* 0x0000001800047202 */ /* 0x000fe40000000f00 */
[----:B------:R-:W-:Y:S02]  /*2de0*/  MOV R5, R39 ;  /* 0x0000002700057202 */ /* 0x000fe40000000f00 */
[----:B0-----:R-:W-:Y:S02]  /*2df0*/  MOV R2, R28 ;  /* 0x0000001c00027202 */ /* 0x001fe40000000f00 */
[----:B------:R-:W-:-:S05]  /*2e00*/  MOV R3, R43 ;  /* 0x0000002b00037202 */ /* 0x000fca0000000f00 */
[----:B------:R0:W-:Y:S02]  /*2e10*/  STG.E desc[UR10][R2.64], R9 ;  /* 0x0000000902007986 */ /* 0x0001e4000c10190a */
[----:B0-----:R-:W-:Y:S02]  /*2e20*/  MOV R2, R26 ;  /* 0x0000001a00027202 */ /* 0x001fe40000000f00 */
[----:B------:R-:W-:-:S05]  /*2e30*/  MOV R3, R41 ;  /* 0x0000002900037202 */ /* 0x000fca0000000f00 */
[----:B------:R-:W-:Y:S04]  /*2e40*/  STG.E desc[UR10][R2.64], R31 ;  /* 0x0000001f02007986 */ /* 0x000fe8000c10190a */
[----:B------:R-:W-:Y:S01]  /*2e50*/  STG.E desc[UR10][R4.64], R17 ;  /* 0x0000001104007986 */ /* 0x000fe2000c10190a */
[----:B------:R-:W-:Y:S05]  /*2e60*/  EXIT ;  /* 0x000000000000794d */ /* 0x000fea0003800000 */
.L_x_4:
[----:B------:R-:W-:Y:S01]  /*2e70*/  HFMA2 R84, -RZ, RZ, 0, 5.9604644775390625e-08 ;  /* 0x00000001ff547431 */ /* 0x000fe200000001ff */
[----:B------:R-:W-:Y:S01]  /*2e80*/  BSSY B1, `(.L_x_18) ;  /* 0x0000007000017945 */ /* 0x000fe20003800000 */
[----:B------:R-:W-:Y:S02]  /*2e90*/  MOV R82, R22 ;  /* 0x0000001600527202 */ /* 0x000fe40000000f00 */
[----:B------:R-:W-:Y:S02]  /*2ea0*/  MOV R85, 0x1f ;  /* 0x0000001f00557802 */ /* 0x000fe40000000f00 */
[----:B------:R-:W-:-:S07]  /*2eb0*/  MOV R77, 0xffffffff ;  /* 0xffffffff004d7802 */ /* 0x000fce0000000f00 */
[----:B0----5:R-:W-:Y:S05]  /*2ec0*/  WARPSYNC.COLLECTIVE R77, `(.L_x_19) ;  /* 0x000000004d087348 */ /* 0x021fea0003c00000 */
[----:B------:R1:W2:Y:S02]  /*2ed0*/  SHFL.BFLY P0, R80, R82, R84, R85 ;  /* 0x0c00005452507389 */ /* 0x0002a40000000055 */
[----:B012--5:R-:W-:Y:S05]  /*2ee0*/  ENDCOLLECTIVE ;  /* 0x000000000000791b */ /* 0x027fea0003800000 */
.L_x_19:
[----:B------:R-:W-:Y:S05]  /*2ef0*/  BSYNC B1 ;  /* 0x0000000000017941 */ /* 0x000fea0003800000 */
.L_x_18:
[----:B------:R-:W-:Y:S01]  /*2f00*/  HFMA2 R84, -RZ, RZ, 0, 5.9604644775390625e-08 ;  /* 0x00000001ff547431 */ /* 0x000fe200000001ff */
[----:B------:R-:W-:Y:S02]  /*2f10*/  MOV R82, R23 ;  /* 0x0000001700527202 */ /* 0x000fe40000000f00 */
[----:B------:R-:W-:Y:S02]  /*2f20*/  MOV R85, 0x1f ;  /* 0x0000001f00557802 */ /* 0x000fe40000000f00 */
[----:B------:R-:W-:Y:S02]  /*2f30*/  MOV R77, 0xffffffff ;  /* 0xffffffff004d7802 */ /* 0x000fe40000000f00 */
[----:B------:R-:W-:-:S07]  /*2f40*/  MOV R21, R80 ;  /* 0x0000005000157202 */ /* 0x000fce0000000f00 */
[----:B------:R-:W-:Y:S05]  /*2f50*/  WARPSYNC.COLLECTIVE R77, `(.L_x_20) ;  /* 0x000000004d087348 */ /* 0x000fea0003c00000 */
[----:B------:R0:W1:Y:S02]  /*2f60*/  SHFL.BFLY P0, R80, R82, R84, R85 ;  /* 0x0c00005452507389 */ /* 0x0000640000000055 */
[----:B01----:R-:W-:Y:S05]  /*2f70*/  ENDCOLLECTIVE ;  /* 0x000000000000791b */ /* 0x003fea0003800000 */
.L_x_20:
[----:B------:R-:W-:Y:S01]  /*2f80*/  FADD.FTZ R21, R21, R22 ;  /* 0x0000001615157221 */ /* 0x000fe20000010000 */
[----:B------:R-:W-:-:S04]  /*2f90*/  HFMA2 R84, -RZ, RZ, 0, 1.1920928955078125e-07 ;  /* 0x00000002ff547431 */ /* 0x000fc800000001ff */
[----:B------:R-:W-:Y:S02]  /*2fa0*/  MOV R82, R21 ;  /* 0x0000001500527202 */ /* 0x000fe40000000f00 */
[----:B------:R-:W-:-:S07]  /*2fb0*/  MOV R20, R80 ;  /* 0x0000005000147202 */ /* 0x000fce0000000f00 */
[----:B------:R-:W-:Y:S05]  /*2fc0*/  WARPSYNC.COLLECTIVE R77, `(.L_x_21) ;  /* 0x000000004d087348 */ /* 0x000fea0003c00000 */
[----:B------:R0:W1:Y:S02]  /*2fd0*/  SHFL.BFLY P0, R80, R82, R84, R85 ;  /* 0x0c00005452507389 */ /* 0x0000640000000055 */
[----:B01----:R-:W-:Y:S05]  /*2fe0*/  ENDCOLLECTIVE ;  /* 0x000000000000791b */ /* 0x003fea0003800000 */
.L_x_21:
[----:B------:R-:W-:-:S05]  /*2ff0*/  FADD.FTZ R20, R20, R23 ;  /* 0x0000001714147221 */ /* 0x000fca0000010000 */
[----:B------:R-:W-:Y:S02]  /*3000*/  MOV R82, R20 ;  /* 0x0000001400527202 */ /* 0x000fe40000000f00 */
[----:B------:R-:W-:-:S07]  /*3010*/  MOV R70, R80 ;  /* 0x0000005000467202 */ /* 0x000fce0000000f00 */
[----:B------:R-:W-:Y:S05]  /*3020*/  WARPSYNC.COLLECTIVE R77, `(.L_x_22) ;  /* 0x000000004d087348 */ /* 0x000fea0003c00000 */
[----:B------:R0:W1:Y:S02]  /*3030*/  SHFL.BFLY P0, R80, R82, R84, R85 ;  /* 0x0c00005452507389 */ /* 0x0000640000000055 */
[----:B01----:R-:W-:Y:S05]  /*3040*/  ENDCOLLECTIVE ;  /* 0x000000000000791b */ /* 0x003fea0003800000 */
.L_x_22:
[----:B------:R-:W-:Y:S01]  /*3050*/  FADD.FTZ R70, R21, R70 ;  /* 0x0000004615467221 */ /* 0x000fe20000010000 */
[----:B------:R-:W-:-:S04]  /*3060*/  HFMA2 R84, -RZ, RZ, 0, 2.384185791015625e-07 ;  /* 0x00000004ff547431 */ /* 0x000fc800000001ff */
[----:B------:R-:W-:Y:S02]  /*3070*/  MOV R82, R70 ;  /* 0x0000004600527202 */ /* 0x000fe40000000f00 */
[----:B------:R-:W-:-:S07]  /*3080*/  MOV R69, R80 ;  /* 0x0000005000457202 */ /* 0x000fce0000000f00 */
[----:B------:R-:W-:Y:S05]  /*3090*/  WARPSYNC.COLLECTIVE R77, `(.L_x_23) ;  /* 0x000000004d087348 */ /* 0x000fea0003c00000 */
[----:B------:R0:W1:Y:S02]  /*30a0*/  SHFL.BFLY P0, R80, R82, R84, R85 ;  /* 0x0c00005452507389 */ /* 0x0000640000000055 */
[----:B01----:R-:W-:Y:S05]  /*30b0*/  ENDCOLLECTIVE ;  /* 0x000000000000791b */ /* 0x003fea0003800000 */
.L_x_23:
[----:B------:R-:W-:-:S05]  /*30c0*/  FADD.FTZ R69, R20, R69 ;  /* 0x0000004514457221 */ /* 0x000fca0000010000 */
[----:B------:R-:W-:Y:S02]  /*30d0*/  MOV R82, R69 ;  /* 0x0000004500527202 */ /* 0x000fe40000000f00 */
[----:B------:R-:W-:-:S07]  /*30e0*/  MOV R71, R80 ;  /* 0x0000005000477202 */ /* 0x000fce0000000f00 */
[----:B------:R-:W-:Y:S05]  /*30f0*/  WARPSYNC.COLLECTIVE R77, `(.L_x_24) ;  /* 0x000000004d087348 */ /* 0x000fea0003c00000 */
[----:B------:R0:W1:Y:S02]  /*3100*/  SHFL.BFLY P0, R80, R82, R84, R85 ;  /* 0x0c00005452507389 */ /* 0x0000640000000055 */
[----:B01----:R-:W-:Y:S05]  /*3110*/  ENDCOLLECTIVE ;  /* 0x000000000000791b */ /* 0x003fea0003800000 */
.L_x_24:
[----:B------:R-:W-:Y:S01]  /*3120*/  FADD.FTZ R71, R70, R71 ;  /* 0x0000004746477221 */ /* 0x000fe20000010000 */
[----:B------:R-:W-:-:S04]  /*3130*/  HFMA2 R84, -RZ, RZ, 0, 4.76837158203125e-07 ;  /* 0x00000008ff547431 */ /* 0x000fc800000001ff */
[----:B------:R-:W-:Y:S02]  /*3140*/  MOV R82, R71 ;  /* 0x0000004700527202 */ /* 0x000fe40000000f00 */
[----:B------:R-:W-:-:S07]  /*3150*/  MOV R76, R80 ;  /* 0x00000050004c7202 */ /* 0x000fce0000000f00 */
[----:B------:R-:W-:Y:S05]  /*3160*/  WARPSYNC.COLLECTIVE R77, `(.L_x_25) ;  /* 0x000000004d087348 */ /* 0x000fea0003c00000 */
[----:B------:R0:W1:Y:S02]  /*3170*/  SHFL.BFLY P0, R80, R82, R84, R85 ;  /* 0x0c00005452507389 */ /* 0x0000640000000055 */
[----:B01----:R-:W-:Y:S05]  /*3180*/  ENDCOLLECTIVE ;  /* 0x000000000000791b */ /* 0x003fea0003800000 */
.L_x_25:
[----:B------:R-:W-:-:S05]  /*3190*/  FADD.FTZ R76, R69, R76 ;  /* 0x0000004c454c7221 */ /* 0x000fca0000010000 */
[----:B------:R-:W-:Y:S02]  /*31a0*/  MOV R82, R76 ;  /* 0x0000004c00527202 */ /* 0x000fe40000000f00 */
[----:B------:R-:W-:-:S07]  /*31b0*/  MOV R22, R80 ;  /* 0x0000005000167202 */ /* 0x000fce0000000f00 */
[----:B------:R-:W-:Y:S05]  /*31c0*/  WARPSYNC.COLLECTIVE R77, `(.L_x_26) ;  /* 0x000000004d087348 */ /* 0x000fea0003c00000 */
[----:B------:R0:W1:Y:S02]  /*31d0*/  SHFL.BFLY P0, R80, R82, R84, R85 ;  /* 0x0c00005452507389 */ /* 0x0000640000000055 */
[----:B01----:R-:W-:Y:S05]  /*31e0*/  ENDCOLLECTIVE ;  /* 0x000000000000791b */ /* 0x003fea0003800000 */
.L_x_26:
[----:B------:R-:W-:Y:S01]  /*31f0*/  FADD.FTZ R22, R71, R22 ;  /* 0x0000001647167221 */ /* 0x000fe20000010000 */
[----:B------:R-:W-:-:S04]  /*3200*/  HFMA2 R84, -RZ, RZ, 0, 9.5367431640625e-07 ;  /* 0x00000010ff547431 */ /* 0x000fc800000001ff */
[----:B------:R-:W-:Y:S02]  /*3210*/  MOV R82, R22 ;  /* 0x0000001600527202 */ /* 0x000fe40000000f00 */
[----:B------:R-:W-:-:S07]  /*3220*/  MOV R23, R80 ;  /* 0x0000005000177202 */ /* 0x000fce0000000f00 */
[----:B------:R-:W-:Y:S05]  /*3230*/  WARPSYNC.COLLECTIVE R77, `(.L_x_27) ;  /* 0x000000004d087348 */ /* 0x000fea0003c00000 */
[----:B------:R0:W1:Y:S02]  /*3240*/  SHFL.BFLY P0, R80, R82, R84, R85 ;  /* 0x0c00005452507389 */ /* 0x0000640000000055 */
[----:B01----:R-:W-:Y:S05]  /*3250*/  ENDCOLLECTIVE ;  /* 0x000000000000791b */ /* 0x003fea0003800000 */
.L_x_27:
[----:B------:R-:W-:-:S05]  /*3260*/  FADD.FTZ R23, R76, R23 ;  /* 0x000000174c177221 */ /* 0x000fca0000010000 */
[----:B------:R-:W-:Y:S02]  /*3270*/  MOV R82, R23 ;  /* 0x0000001700527202 */ /* 0x000fe40000000f00 */
[----:B------:R-:W-:-:S07]  /*3280*/  MOV R21, R80 ;  /* 0x0000005000157202 */ /* 0x000fce0000000f00 */
[----:B------:R-:W-:Y:S05]  /*3290*/  WARPSYNC.COLLECTIVE R77, `(.L_x_28) ;  /* 0x000000004d087348 */ /* 0x000fea0003c00000 */
[----:B------:R0:W1:Y:S02]  /*32a0*/  SHFL.BFLY P0, R80, R82, R84, R85 ;  /* 0x0c00005452507389 */ /* 0x0000640000000055 */
[----:B01----:R-:W-:Y:S05]  /*32b0*/  ENDCOLLECTIVE ;  /* 0x000000000000791b */ /* 0x003fea0003800000 */
.L_x_28:
[----:B------:R-:W-:Y:S01]  /*32c0*/  MOV R20, R80 ;  /* 0x0000005000147202 */ /* 0x000fe20000000f00 */
[----:B------:R-:W-:Y:S06]  /*32d0*/  BRA `(.L_x_29) ;  /* 0xffffffdc00087947 */ /* 0x000fec000383ffff */
.L_x_30:
[----:B------:R-:W-:-:S00]  /*32e0*/  BRA `(.L_x_30) ;  /* 0xfffffffc00fc7947 */ /* 0x000fc0000383ffff */
[----:B------:R-:W-:-:S00]  /*32f0*/  NOP ;  /* 0x0000000000007918 */ /* 0x000fc00000000000 */
        /* <DEDUP_REMOVED lines=8> */
.L_x_2800:


//--------------------- .text._ZN10layer_norm31ln_parallel_residual_bwd_kernelINS_13Kernel_traitsI13__nv_bfloat16S2_S2_S2_fjLj256ELj1ELj4ELj1ELj16ENS_18Kernel_traits_baseILj256ES2_S2_S2_S2_fjLj128EEEEELb0ELb0ELb1EEEvNS_9BwdParamsE --------------------------
	.section	.text._ZN10layer_norm31ln_parallel_residual_bwd_kernelINS_13Kernel_traitsI13__nv_bfloat16S2_S2_S2_fjLj256ELj1ELj4ELj1ELj16ENS_18Kernel_traits_baseILj256ES2_S2_S2_S2_fjLj128EEEEELb0ELb0ELb1EEEvNS_9BwdParamsE,"ax",@progbits
	.align	128
        .global         _ZN10layer_norm31ln_parallel_residual_bwd_kernelINS_13Kernel_traitsI13__nv_bfloat16S2_S2_S2_fjLj256ELj1ELj4ELj1ELj16ENS_18Kernel_traits_baseILj256ES2_S2_S2_S2_fjLj128EEEEELb0ELb0ELb1EEEvNS_9BwdParamsE
        .type           _ZN10layer_norm31ln_parallel_residual_bwd_kernelINS_13Kernel_traitsI13__nv_bfloat16S2_S2_S2_fjLj256ELj1ELj4ELj1ELj16ENS_18Kernel_traits_baseILj256ES2_S2_S2_S2_fjLj128EEEEELb0ELb0ELb1EEEvNS_9BwdParamsE,@function
        .size           _ZN10layer_norm31ln_parallel_residual_bwd_kernelINS_13Kernel_traitsI13__nv_bfloat16S2_S2_S2_fjLj256ELj1ELj4ELj1ELj16ENS_18Kernel_traits_baseILj256ES2_S2_S2_S2_fjLj128EEEEELb0ELb0ELb1EEEvNS_9BwdParamsE,(.L_x_2801 - _ZN10layer_norm31ln_parallel_residual_bwd_kernelINS_13Kernel_traitsI13__nv_bfloat16S2_S2_S2_fjLj256ELj1ELj4ELj1ELj16ENS_18Kernel_traits_baseILj256ES2_S2_S2_S2_fjLj128EEEEELb0ELb0ELb1EEEvNS_9BwdParamsE)
        .other          _ZN10layer_norm31ln_parallel_residual_bwd_kernelINS_13Kernel_traitsI13__nv_bfloat16S2_S2_S2_fjLj256ELj1ELj4ELj1ELj16ENS_18Kernel_traits_baseILj256ES2_S2_S2_S2_fjLj128EEEEELb0ELb0ELb1EEEvNS_9BwdParamsE,@"STO_CUDA_ENTRY STV_DEFAULT"
_ZN10layer_norm31ln_parallel_residual_bwd_kernelINS_13Kernel_traitsI13__nv_bfloat16S2_S2_S2_fjLj256ELj1ELj4ELj1ELj16ENS_18Kernel_traits_baseILj256ES2_S2_S2_S2_fjLj128EEEEELb0ELb0ELb1EEEvNS_9BwdParamsE:
.text._ZN10layer_norm31ln_parallel_residual_bwd_kernelINS_13Kernel_traitsI13__nv_bfloat16S2_S2_S2_fjLj256ELj1ELj4ELj1ELj16ENS_18Kernel_traits_baseILj256ES2_S2_S2_S2_fjLj128EEEEELb0ELb0ELb1EEEvNS_9BwdParamsE:
[----:B------:R-:W-:Y:S01]  /*0000*/  LDC R1, c[0x0][0x37c] ;  /* 0x0000df00ff017b82 */ /* 0x000fe20000000800 */
[----:B------:R-:W0:Y:S07]  /*0010*/  S2R R77, SR_TID.X ;  /* 0x00000000004d7919 */ /* 0x000e2e0000002100 */
[----:B------:R-:W1:Y:S01]  /*0020*/  S2UR UR9, SR_CTAID.X ;  /* 0x00000000000979c3 */ /* 0x000e620000002500 */
[----:B------:R-:W2:Y:S01]  /*0030*/  LDCU UR12, c[0x0][0x384] ;  /* 0x00007080ff0c77ac */ /* 0x000ea20008000800 */
[----:B------:R-:W-:Y:S01]  /*0040*/  BSSY B0, `(.L_x_31) ;  /* 0x0000274000007945 */ /* 0x000fe20003800000 */
[----:B------:R-:W-:-:S02]  /*0050*/  CS2R R50, SRZ ;  /* 0x0000000000327805 */ /* 0x000fc4000001ff00 */
[----:B------:R-:W-:Y:S01]  /*0060*/  CS2R R48, SRZ ;  /* 0x0000000000307805 */ /* 0x000fe2000001ff00 */
[----:B------:R-:W3:Y:S01]  /*0070*/  LDCU.64 UR10, c[0x0][0x358] ;  /* 0x00006b00ff0a77ac */ /* 0x000ee20008000a00 */
[----:B------:R-:W-:Y:S02]  /*0080*/  CS2R R34, SRZ ;  /* 0x0000000000227805 */ /* 0x000fe4000001ff00 */
[----:B------:R-:W-:Y:S02]  /*0090*/  CS2R R32, SRZ ;  /* 0x0000000000207805 */ /* 0x000fe4000001ff00 */
[----:B------:R-:W-:Y:S01]  /*00a0*/  CS2R R46, SRZ ;  /* 0x00000000002e7805 */ /* 0x000fe2000001ff00 */
[----:B------:R-:W4:Y:S01]  /*00b0*/  LDCU UR14, c[0x0][0x388] ;  /* 0x00007100ff0e77ac */ /* 0x000f220008000800 */
[----:B------:R-:W-:Y:S02]  /*00c0*/  CS2R R44, SRZ ;  /* 0x00000000002c7805 */ /* 0x000fe4000001ff00 */
[----:B------:R-:W-:-:S02]  /*00d0*/  CS2R R30, SRZ ;  /* 0x00000000001e7805 */ /* 0x000fc4000001ff00 */
[----:B------:R-:W-:Y:S01]  /*00e0*/  CS2R R28, SRZ ;  /* 0x00000000001c7805 */ /* 0x000fe2000001ff00 */
[----:B------:R-:W0:Y:S01]  /*00f0*/  LDCU UR15, c[0x0][0x400] ;  /* 0x00008000ff0f77ac */ /* 0x000e220008000800 */
[----:B------:R-:W-:Y:S02]  /*0100*/  CS2R R42, SRZ ;  /* 0x00000000002a7805 */ /* 0x000fe4000001ff00 */
[----:B------:R-:W-:Y:S02]  /*0110*/  CS2R R40, SRZ ;  /* 0x0000000000287805 */ /* 0x000fe4000001ff00 */
[----:B------:R-:W-:Y:S01]  /*0120*/  CS2R R26, SRZ ;  /* 0x00000000001a7805 */ /* 0x000fe2000001ff00 */
[----:B------:R-:W2:Y:S01]  /*0130*/  LDCU.64 UR6, c[0x0][0x470] ;  /* 0x00008e00ff0677ac */ /* 0x000ea20008000a00 */
[----:B------:R-:W-:Y:S02]  /*0140*/  CS2R R24, SRZ ;  /* 0x0000000000187805 */ /* 0x000fe4000001ff00 */
[----:B------:R-:W-:-:S02]  /*0150*/  CS2R R38, SRZ ;  /* 0x0000000000267805 */ /* 0x000fc4000001ff00 */
[----:B------:R-:W-:Y:S01]  /*0160*/  CS2R R36, SRZ ;  /* 0x0000000000247805 */ /* 0x000fe2000001ff00 */
[----:B------:R-:W3:Y:S01]  /*0170*/  LDCU.64 UR24, c[0x0][0x438] ;  /* 0x00008700ff1877ac */ /* 0x000ee20008000a00 */
[----:B------:R-:W-:Y:S02]  /*0180*/  CS2R R22, SRZ ;  /* 0x0000000000167805 */ /* 0x000fe4000001ff00 */
[----:B------:R-:W-:Y:S01]  /*0190*/  CS2R R20, SRZ ;  /* 0x0000000000147805 */ /* 0x000fe2000001ff00 */
[----:B-1----:R-:W-:Y:S01]  /*01a0*/  USHF.L.U32 UR8, UR9, 0x2, URZ ;  /* 0x0000000209087899 */ /* 0x002fe200080006ff */
[----:B------:R-:W1:Y:S01]  /*01b0*/  LDCU.64 UR4, c[0x0][0x478] ;  /* 0x00008f00ff0477ac */ /* 0x000e620008000a00 */
[----:B0-----:R-:W-:-:S04]  /*01c0*/  SHF.R.U32.HI R0, RZ, 0x5, R77 ;  /* 0x00000005ff007819 */ /* 0x001fc8000001164d */
[----:B------:R-:W-:-:S04]  /*01d0*/  LOP3.LUT R68, R0, UR8, RZ, 0xfc, !PT ;  /* 0x0000000800447c12 */ /* 0x000fc8000f8efcff */
[----:B--2---:R-:W-:-:S13]  /*01e0*/  ISETP.GE.AND P0, PT, R68, UR12, PT ;  /* 0x0000000c44007c0c */ /* 0x004fda000bf06270 */
[----:B-1-34-:R-:W-:Y:S05]  /*01f0*/  @P0 BRA `(.L_x_32) ;  /* 0x0000002400600947 */ /* 0x01afea0003800000 */
[----:B------:R-:W0:Y:S01]  /*0200*/  LDC.64 R4, c[0x0][0x3d0] ;  /* 0x0000f400ff047b82 */ /* 0x000e220000000a00 */
[----:B------:R-:W-:Y:S01]  /*0210*/  LOP3.LUT R77, R77, 0x1f, RZ, 0xc0, !PT ;  /* 0x0000001f4d4d7812 */ /* 0x000fe200078ec0ff */
[----:B------:R-:W1:Y:S06]  /*0220*/  LDCU.64 UR12, c[0x0][0x438] ;  /* 0x00008700ff0c77ac */ /* 0x000e6c0008000a00 */
[----:B------:R-:W2:Y:S08]  /*0230*/  LDC.64 R2, c[0x0][0x3d8] ;  /* 0x0000f600ff027b82 */ /* 0x000eb00000000a00 */
[----:B------:R-:W3:Y:S01]  /*0240*/  LDC.U8 R66, c[0x0][0x410] ;  /* 0x00010400ff427b82 */ /* 0x000ee20000000000 */
[----:B0-----:R-:W-:-:S06]  /*0250*/  IMAD.WIDE.U32 R4, R77, 0x10, R4 ;  /* 0x000000104d047825 */ /* 0x001fcc00078e0004 */
[----:B------:R-:W4:Y:S01]  /*0260*/  LDG.E.128 R4, desc[UR10][R4.64] ;  /* 0x0000000a04047981 */ /* 0x000f22000c1e1d00 */
[----:B--2---:R-:W-:-:S05]  /*0270*/  IMAD.WIDE.U32 R2, R77, 0x10, R2 ;  /* 0x000000104d027825 */ /* 0x004fca00078e0002 */
[----:B------:R0:W2:Y:S01]  /*0280*/  LDG.E.128 R8, desc[UR10][R2.64] ;  /* 0x0000000a02087981 */ /* 0x0000a2000c1e1d00 */
[----:B-1----:R-:W-:Y:S01]  /*0290*/  ISETP.NE.U32.AND P0, PT, RZ, UR12, PT ;  /* 0x0000000cff007c0c */ /* 0x002fe2000bf05070 */
[----:B------:R-:W-:Y:S01]  /*02a0*/  HFMA2 R56, -RZ, RZ, 0, 0 ;  /* 0x00000000ff387431 */ /* 0x000fe200000001ff */
[----:B------:R-:W-:Y:S01]  /*02b0*/  BSSY B1, `(.L_x_33) ;  /* 0x000022c000017945 */ /* 0x000fe20003800000 */
[----:B------:R-:W-:Y:S02]  /*02c0*/  CS2R R18, SRZ ;  /* 0x0000000000127805 */ /* 0x000fe4000001ff00 */
[----:B------:R-:W-:Y:S02]  /*02d0*/  ISETP.NE.AND.EX P0, PT, RZ, UR13, PT, P0 ;  /* 0x0000000dff007c0c */ /* 0x000fe4000bf05300 */
[----:B------:R-:W-:Y:S02]  /*02e0*/  CS2R R46, SRZ ;  /* 0x00000000002e7805 */ /* 0x000fe4000001ff00 */
[----:B------:R-:W-:-:S02]  /*02f0*/  CS2R R50, SRZ ;  /* 0x0000000000327805 */ /* 0x000fc4000001ff00 */
[----:B------:R-:W-:Y:S02]  /*0300*/  CS2R R54, SRZ ;  /* 0x0000000000367805 */ /* 0x000fe4000001ff00 */
[----:B------:R-:W-:Y:S02]  /*0310*/  CS2R R12, SRZ ;  /* 0x00000000000c7805 */ /* 0x000fe4000001ff00 */
[----:B0-----:R-:W-:Y:S02]  /*0320*/  CS2R R2, SRZ ;  /* 0x0000000000027805 */ /* 0x001fe4000001ff00 */
[----:B------:R-:W-:Y:S02]  /*0330*/  CS2R R44, SRZ ;  /* 0x00000000002c7805 */ /* 0x000fe4000001ff00 */
[----:B------:R-:W-:Y:S02]  /*0340*/  CS2R R48, SRZ ;  /* 0x0000000000307805 */ /* 0x000fe4000001ff00 */
[----:B------:R-:W-:-:S02]  /*0350*/  CS2R R52, SRZ ;  /* 0x0000000000347805 */ /* 0x000fc4000001ff00 */
[----:B------:R-:W-:Y:S02]  /*0360*/  CS2R R14, SRZ ;  /* 0x00000000000e7805 */ /* 0x000fe4000001ff00 */
[----:B------:R-:W-:Y:S02]  /*0370*/  CS2R R16, SRZ ;  /* 0x0000000000107805 */ /* 0x000fe4000001ff00 */
[----:B------:R-:W-:Y:S02]  /*0380*/  MOV R67, RZ ;  /* 0x000000ff00437202 */ /* 0x000fe40000000f00 */
[----:B----4-:R-:W-:Y:S02]  /*0390*/  PRMT R65, R4, 0x7632, R65 ;  /* 0x0000763204417816 */ /* 0x010fe40000000041 */
[----:B------:R-:W-:Y:S02]  /*03a0*/  PRMT R64, R5, 0x7632, R64 ;  /* 0x0000763205407816 */ /* 0x000fe40000000040 */
[----:B------:R-:W-:-:S02]  /*03b0*/  PRMT R63, R6, 0x7632, R63 ;  /* 0x00007632063f7816 */ /* 0x000fc4000000003f */
[----:B------:R-:W-:Y:S02]  /*03c0*/  PRMT R62, R7, 0x7632, R62 ;  /* 0x00007632073e7816 */ /* 0x000fe4000000003e */
[----:B--2---:R-:W-:Y:S02]  /*03d0*/  PRMT R61, R8, 0x7632, R61 ;  /* 0x00007632083d7816 */ /* 0x004fe4000000003d */
[----:B------:R-:W-:Y:S02]  /*03e0*/  PRMT R60, R9, 0x7632, R60 ;  /* 0x00007632093c7816 */ /* 0x000fe4000000003c */
[----:B------:R-:W-:Y:S02]  /*03f0*/  PRMT R59, R10, 0x7632, R59 ;  /* 0x000076320a3b7816 */ /* 0x000fe4000000003b */
[----:B------:R-:W-:Y:S02]  /*0400*/  PRMT R58, R11, 0x7632, R58 ;  /* 0x000076320b3a7816 */ /* 0x000fe4000000003a */
[----:B------:R-:W-:-:S02]  /*0410*/  SHF.L.U32 R76, R4, 0x10, RZ ;  /* 0x00000010044c7819 */ /* 0x000fc400000006ff */
[----:B------:R-:W-:Y:S02]  /*0420*/  SHF.L.U32 R75, R5, 0x10, RZ ;  /* 0x00000010054b7819 */ /* 0x000fe400000006ff */
[----:B------:R-:W-:Y:S02]  /*0430*/  CS2R R4, SRZ ;  /* 0x0000000000047805 */ /* 0x000fe4000001ff00 */
[----:B------:R-:W-:Y:S02]  /*0440*/  SHF.L.U32 R74, R6, 0x10, RZ ;  /* 0x00000010064a7819 */ /* 0x000fe400000006ff */
[----:B------:R-:W-:Y:S02]  /*0450*/  SHF.L.U32 R73, R7, 0x10, RZ ;  /* 0x0000001007497819 */ /* 0x000fe400000006ff */
[----:B------:R-:W-:Y:S02]  /*0460*/  CS2R R6, SRZ ;  /* 0x0000000000067805 */ /* 0x000fe4000001ff00 */
        /* <DEDUP_REMOVED lines=8> */
[----:B------:R-:W-:Y:S02]  /*04f0*/  SHF.L.U32 R63, R63, 0x10, RZ ;  /* 0x000000103f3f7819 */ /* 0x000fe400000006ff */
[----:B------:R-:W-:Y:S02]  /*0500*/  SHF.L.U32 R62, R62, 0x10, RZ ;  /* 0x000000103e3e7819 */ /* 0x000fe400000006ff */
[----:B------:R-:W-:Y:S02]  /*0510*/  SHF.L.U32 R61, R61, 0x10, RZ ;  /* 0x000000103d3d7819 */ /* 0x000fe400000006ff */
[----:B------:R-:W-:Y:S02]  /*0520*/  SHF.L.U32 R60, R60, 0x10, RZ ;  /* 0x000000103c3c7819 */ /* 0x000fe400000006ff */
[----:B------:R-:W-:-:S02]  /*0530*/  SHF.L.U32 R59, R59, 0x10, RZ ;  /* 0x000000103b3b7819 */ /* 0x000fc400000006ff */
[----:B---3--:R-:W-:-:S07]  /*0540*/  SHF.L.U32 R58, R58, 0x10, RZ ;  /* 0x000000103a3a7819 */ /* 0x008fce00000006ff */
.L_x_43:
[----:B0-----:R-:W0:Y:S01]  /*0550*/  LDC.64 R40, c[0x0][0x3a8] ;  /* 0x0000ea00ff287b82 */ /* 0x001e220000000a00 */
[----:B------:R-:W-:-:S05]  /*0560*/  IMAD R0, R68, UR14, RZ ;  /* 0x0000000e44007c24 */ /* 0x000fca000f8e02ff */
[----:B------:R-:W-:Y:S02]  /*0570*/  SHF.R.S32.HI R35, RZ, 0x1f, R0 ;  /* 0x0000001fff237819 */ /* 0x000fe40000011400 */
[----:B------:R-:W1:Y:S02]  /*0580*/  LDC.64 R82, c[0x0][0x3c0] ;  /* 0x0000f000ff527b82 */ /* 0x000e640000000a00 */
[----:B------:R-:W-:-:S04]  /*0590*/  LEA.HI R0, R35, R0, RZ, 0x3 ;  /* 0x0000000023007211 */ /* 0x000fc800078f18ff */
[----:B------:R-:W-:Y:S02]  /*05a0*/  LEA.HI.SX32 R57, R0, R77, 0x1d ;  /* 0x0000004d00397211 */ /* 0x000fe400078feaff */
[----:B------:R-:W2:Y:S08]  /*05b0*/  LDC.64 R32, c[0x0][0x430] ;  /* 0x00010c00ff207b82 */ /* 0x000eb00000000a00 */
[----:B------:R-:W3:Y:S01]  /*05c0*/  LDC.64 R78, c[0x0][0x3c8] ;  /* 0x0000f200ff4e7b82 */ /* 0x000ee20000000a00 */
[----:B0-----:R-:W-:-:S06]  /*05d0*/  IMAD.WIDE.U32 R40, R57, 0x10, R40 ;  /* 0x0000001039287825 */ /* 0x001fcc00078e0028 */
[----:B------:R-:W4:Y:S01]  /*05e0*/  LDG.E.128 R40, desc[UR10][R40.64] ;  /* 0x0000000a28287981 */ /* 0x000f22000c1e1d00 */
[----:B------:R-:W0:Y:S01]  /*05f0*/  LDC.64 R36, c[0x0][0x428] ;  /* 0x00010a00ff247b82 */ /* 0x000e220000000a00 */
[----:B-1----:R-:W-:-:S05]  /*0600*/  IMAD.WIDE R82, R68, 0x4, R82 ;  /* 0x0000000444527825 */ /* 0x002fca00078e0252 */
[----:B------:R4:W4:Y:S01]  /*0610*/  LDG.E R0, desc[UR10][R82.64] ;  /* 0x0000000a52007981 */ /* 0x000922000c1e1900 */
[----:B--2---:R-:W-:Y:S01]  /*0620*/  IMAD.WIDE.U32 R32, R57, 0x10, R32 ;  /* 0x0000001039207825 */ /* 0x004fe200078e0020 */
[----:B------:R-:W1:Y:S05]  /*0630*/  @P0 LDC.64 R80, c[0x0][0x438] ;  /* 0x00010e00ff500b82 */ /* 0x000e6a0000000a00 */
[----:B------:R-:W2:Y:S01]  /*0640*/  LDG.E.128 R32, desc[UR10][R32.64] ;  /* 0x0000000a20207981 */ /* 0x000ea2000c1e1d00 */
[----:B---3--:R-:W-:-:S06]  /*0650*/  IMAD.WIDE R78, R68, 0x4, R78 ;  /* 0x00000004444e7825 */ /* 0x008fcc00078e024e */
[----:B------:R3:W2:Y:S01]  /*0660*/  LDG.E R78, desc[UR10][R78.64] ;  /* 0x0000000a4e4e7981 */ /* 0x0006a2000c1e1900 */
[----:B0-----:R-:W-:-:S06]  /*0670*/  IMAD.WIDE.U32 R36, R57, 0x10, R36 ;  /* 0x0000001039247825 */ /* 0x001fcc00078e0024 */
[----:B------:R-:W2:Y:S01]  /*0680*/  LDG.E.128 R36, desc[UR10][R36.64] ;  /* 0x0000000a24247981 */ /* 0x000ea2000c1e1d00 */
[----:B------:R-:W-:Y:S01]  /*0690*/  ISETP.NE.AND P2, PT, R66, RZ, PT ;  /* 0x000000ff4200720c */ /* 0x000fe20003f45270 */
[----:B-1----:R-:W-:-:S05]  /*06a0*/  @P0 IMAD.WIDE.U32 R80, R57, 0x10, R80 ;  /* 0x0000001039500825 */ /* 0x002fca00078e0050 */
[----:B-----5:R0:W5:Y:S01]  /*06b0*/  @P0 LDG.E.128 R20, desc[UR10][R80.64] ;  /* 0x0000000a50140981 */ /* 0x020162000c1e1d00 */
[----:B------:R-:W-:Y:S01]  /*06c0*/  UMOV UR8, 0xffffffff ;  /* 0xffffffff00087882 */ /* 0x000fe20000000000 */
[----:B------:R-:W-:-:S04]  /*06d0*/  ISETP.NE.U32.AND P1, PT, RZ, UR24, PT ;  /* 0x00000018ff007c0c */ /* 0x000fc8000bf25070 */
[----:B------:R-:W-:Y:S02]  /*06e0*/  ISETP.NE.AND.EX P1, PT, RZ, UR25, PT, P1 ;  /* 0x00000019ff007c0c */ /* 0x000fe4000bf25310 */
[----:B----4-:R-:W-:Y:S02]  /*06f0*/  SHF.L.U32 R83, R40, 0x10, RZ ;  /* 0x0000001028537819 */ /* 0x010fe400000006ff */
[C---:B------:R-:W-:Y:S02]  /*0700*/  PRMT R85, R42.reuse, 0x7632, R85 ;  /* 0x000076322a557816 */ /* 0x040fe40000000055 */
[----:B------:R-:W-:Y:S02]  /*0710*/  SHF.L.U32 R89, R42, 0x10, RZ ;  /* 0x000000102a597819 */ /* 0x000fe400000006ff */
[----:B------:R-:W-:Y:S02]  /*0720*/  FSEL R0, R0, RZ, !P2 ;  /* 0x000000ff00007208 */ /* 0x000fe40005000000 */
[----:B------:R-:W-:-:S02]  /*0730*/  PRMT R82, R40, 0x7632, R82 ;  /* 0x0000763228527816 */ /* 0x000fc40000000052 */
[----:B------:R-:W-:Y:S02]  /*0740*/  PRMT R84, R41, 0x7632, R84 ;  /* 0x0000763229547816 */ /* 0x000fe40000000054 */
[----:B------:R-:W-:Y:S01]  /*0750*/  PRMT R42, R43, 0x7632, R42 ;  /* 0x000076322b2a7816 */ /* 0x000fe2000000002a */
[----:B---3--:R-:W-:Y:S01]  /*0760*/  FADD.FTZ R79, -R0, R83 ;  /* 0x00000053004f7221 */ /* 0x008fe20000010100 */
[----:B------:R-:W-:Y:S02]  /*0770*/  SHF.L.U32 R41, R41, 0x10, RZ ;  /* 0x0000001029297819 */ /* 0x000fe400000006ff */
[----:B------:R-:W-:Y:S02]  /*0780*/  SHF.L.U32 R91, R43, 0x10, RZ ;  /* 0x000000102b5b7819 */ /* 0x000fe400000006ff */
[----:B------:R-:W-:Y:S02]  /*0790*/  SHF.L.U32 R83, R82, 0x10, RZ ;  /* 0x0000001052537819 */ /* 0x000fe400000006ff */
[----:B------:R-:W-:-:S02]  /*07a0*/  SHF.L.U32 R87, R84, 0x10, RZ ;  /* 0x0000001054577819 */ /* 0x000fc400000006ff */
[----:B------:R-:W-:Y:S02]  /*07b0*/  SHF.L.U32 R85, R85, 0x10, RZ ;  /* 0x0000001055557819 */ /* 0x000fe400000006ff */
[----:B0-----:R-:W-:Y:S01]  /*07c0*/  SHF.L.U32 R81, R42, 0x10, RZ ;  /* 0x000000102a517819 */ /* 0x001fe200000006ff */
[C---:B------:R-:W-:Y:S01]  /*07d0*/  FADD.FTZ R43, -R0.reuse, R41 ;  /* 0x00000029002b7221 */ /* 0x040fe20000010100 */
[----:B------:R-:W-:Y:S01]  /*07e0*/  FADD.FTZ R41, -R0, R89 ;  /* 0x0000005900297221 */ /* 0x000fe20000010100 */
[----:B--2---:R-:W-:Y:S01]  /*07f0*/  SHF.L.U32 R40, R32, 0x10, RZ ;  /* 0x0000001020287819 */ /* 0x004fe200000006ff */
[C---:B------:R-:W-:Y:S01]  /*0800*/  FADD.FTZ R89, -R0.reuse, R91 ;  /* 0x0000005b00597221 */ /* 0x040fe20000010100 */
[C---:B------:R-:W-:Y:S01]  /*0810*/  FADD.FTZ R83, -R0.reuse, R83 ;  /* 0x0000005300537221 */ /* 0x040fe20000010100 */
[C---:B------:R-:W-:Y:S01]  /*0820*/  FADD.FTZ R87, -R0.reuse, R87 ;  /* 0x0000005700577221 */ /* 0x040fe20000010100 */
[C---:B------:R-:W-:Y:S01]  /*0830*/  FADD.FTZ R85, -R0.reuse, R85 ;  /* 0x0000005500557221 */ /* 0x040fe20000010100 */
[----:B------:R-:W-:Y:S01]  /*0840*/  FADD.FTZ R81, -R0, R81 ;  /* 0x0000005100517221 */ /* 0x000fe20000010100 */
[----:B------:R-:W-:Y:S01]  /*0850*/  FMUL.FTZ R0, R78, R79 ;  /* 0x0000004f4e007220 */ /* 0x000fe20000410000 */
[----:B------:R-:W-:Y:S01]  /*0860*/  SHF.L.U32 R42, R33, 0x10, RZ ;  /* 0x00000010212a7819 */ /* 0x000fe200000006ff */
[-C--:B------:R-:W-:Y:S01]  /*0870*/  FMUL.FTZ R79, R72, R40.reuse ;  /* 0x00000028484f7220 */ /* 0x080fe20000410000 */
[----:B------:R-:W-:Y:S01]  /*0880*/  FADD.FTZ R54, R40, R54 ;  /* 0x0000003628367221 */ /* 0x000fe20000010000 */
[----:B------:R-:W-:Y:S01]  /*0890*/  FFMA.FTZ R55, R0, R40, R55 ;  /* 0x0000002800377223 */ /* 0x000fe20000010037 */
[----:B------:R-:W-:Y:S01]  /*08a0*/  FMUL.FTZ R82, R78, R43 ;  /* 0x0000002b4e527220 */ /* 0x000fe20000410000 */
[----:B------:R-:W-:Y:S01]  /*08b0*/  SHF.L.U32 R40, R37, 0x10, RZ ;  /* 0x0000001025287819 */ /* 0x000fe200000006ff */
[-C--:B------:R-:W-:Y:S01]  /*08c0*/  FMUL.FTZ R80, R71, R42.reuse ;  /* 0x0000002a47507220 */ /* 0x080fe20000410000 */
[----:B------:R-:W-:Y:S01]  /*08d0*/  FADD.FTZ R46, R42, R46 ;  /* 0x0000002e2a2e7221 */ /* 0x000fe20000010000 */
[----:B------:R-:W-:Y:S01]  /*08e0*/  FFMA.FTZ R47, R82, R42, R47 ;  /* 0x0000002a522f7223 */ /* 0x000fe2000001002f */
[----:B------:R-:W-:Y:S01]  /*08f0*/  SHF.L.U32 R42, R34, 0x10, RZ ;  /* 0x00000010222a7819 */ /* 0x000fe200000006ff */
[-C--:B------:R-:W-:Y:S01]  /*0900*/  FFMA.FTZ R43, R75, R40.reuse, R80 ;  /* 0x000000284b2b7223 */ /* 0x080fe20000010050 */
[----:B------:R-:W-:Y:S01]  /*0910*/  FMUL.FTZ R80, R78, R41 ;  /* 0x000000294e507220 */ /* 0x000fe20000410000 */
[----:B------:R-:W-:Y:S01]  /*0920*/  FADD.FTZ R48, R40, R48 ;  /* 0x0000003028307221 */ /* 0x000fe20000010000 */
[----:B------:R-:W-:Y:S01]  /*0930*/  FFMA.FTZ R49, R82, R40, R49 ;  /* 0x0000002852317223 */ /* 0x000fe20000010031 */
[----:B------:R-:W-:Y:S01]  /*0940*/  SHF.L.U32 R40, R38, 0x10, RZ ;  /* 0x0000001026287819 */ /* 0x000fe200000006ff */
[-C--:B------:R-:W-:Y:S01]  /*0950*/  FMUL.FTZ R41, R70, R42.reuse ;  /* 0x0000002a46297220 */ /* 0x080fe20000410000 */
[----:B------:R-:W-:Y:S01]  /*0960*/  FADD.FTZ R5, R42, R5 ;  /* 0x000000052a057221 */ /* 0x000fe20000010000 */
[----:B------:R-:W-:Y:S01]  /*0970*/  FFMA.FTZ R9, R80, R42, R9 ;  /* 0x0000002a50097223 */ /* 0x000fe20000010009 */
[----:B------:R-:W-:Y:S01]  /*0980*/  SHF.L.U32 R84, R35, 0x10, RZ ;  /* 0x0000001023547819 */ /* 0x000fe200000006ff */
[----:B------:R-:W-:Y:S01]  /*0990*/  FMUL.FTZ R42, R78, R89 ;  /* 0x000000594e2a7220 */ /* 0x000fe20000410000 */
[----:B------:R-:W-:Y:S01]  /*09a0*/  PRMT R32, R32, 0x7632, R32 ;  /* 0x0000763220207816 */ /* 0x000fe20000000020 */
[----:B------:R-:W-:Y:S01]  /*09b0*/  FADD.FTZ R13, R40, R13 ;  /* 0x0000000d280d7221 */ /* 0x000fe20000010000 */
[-C--:B------:R-:W-:Y:S01]  /*09c0*/  FFMA.FTZ R17, R80, R40.reuse, R17 ;  /* 0x0000002850117223 */ /* 0x080fe20000010011 */
[----:B------:R-:W-:Y:S01]  /*09d0*/  FFMA.FTZ R41, R74, R40, R41 ;  /* 0x000000284a297223 */ /* 0x000fe20000010029 */
[----:B------:R-:W-:Y:S01]  /*09e0*/  SHF.L.U32 R40, R39, 0x10, RZ ;  /* 0x0000001027287819 */ /* 0x000fe200000006ff */
[-C--:B------:R-:W-:Y:S01]  /*09f0*/  FMUL.FTZ R86, R69, R84.reuse ;  /* 0x0000005445567220 */ /* 0x080fe20000410000 */
[----:B------:R-:W-:Y:S01]  /*0a00*/  SHF.L.U32 R91, R36, 0x10, RZ ;  /* 0x00000010245b7819 */ /* 0x000fe200000006ff */
[----:B------:R-:W-:Y:S01]  /*0a10*/  FADD.FTZ R3, R84, R3 ;  /* 0x0000000354037221 */ /* 0x000fe20000010000 */
[----:B------:R-:W-:Y:S01]  /*0a20*/  FFMA.FTZ R7, R42, R84, R7 ;  /* 0x000000542a077223 */ /* 0x000fe20000010007 */
[----:B------:R-:W-:-:S02]  /*0a30*/  PRMT R36, R36, 0x7632, R36 ;  /* 0x0000763224247816 */ /* 0x000fc40000000024 */
[----:B------:R-:W-:Y:S01]  /*0a40*/  SHF.L.U32 R84, R32, 0x10, RZ ;  /* 0x0000001020547819 */ /* 0x000fe200000006ff */
[----:B------:R-:W-:Y:S01]  /*0a50*/  FADD.FTZ R11, R40, R11 ;  /* 0x0000000b280b7221 */ /* 0x000fe20000010000 */
[-C--:B------:R-:W-:Y:S01]  /*0a60*/  FFMA.FTZ R15, R42, R40.reuse, R15 ;  /* 0x000000282a0f7223 */ /* 0x080fe2000001000f */
[----:B------:R-:W-:Y:S01]  /*0a70*/  FFMA.FTZ R40, R73, R40, R86 ;  /* 0x0000002849287223 */ /* 0x000fe20000010056 */
[----:B------:R-:W-:Y:S01]  /*0a80*/  SHF.L.U32 R36, R36, 0x10, RZ ;  /* 0x0000001024247819 */ /* 0x000fe200000006ff */
[----:B------:R-:W-:Y:S01]  /*0a90*/  FMUL.FTZ R32, R78, R83 ;  /* 0x000000534e207220 */ /* 0x000fe20000410000 */
[-C--:B------:R-:W-:Y:S01]  /*0aa0*/  FMUL.FTZ R86, R61, R84.reuse ;  /* 0x000000543d567220 */ /* 0x080fe20000410000 */
[----:B------:R-:W-:Y:S01]  /*0ab0*/  PRMT R33, R33, 0x7632, R33 ;  /* 0x0000763221217816 */ /* 0x000fe20000000021 */
[----:B------:R-:W-:Y:S01]  /*0ac0*/  FADD.FTZ R50, R84, R50 ;  /* 0x0000003254327221 */ /* 0x000fe20000010000 */
[----:B------:R-:W-:Y:S01]  /*0ad0*/  FFMA.FTZ R51, R32, R84, R51 ;  /* 0x0000005420337223 */ /* 0x000fe20000010033 */
[----:B------:R-:W-:Y:S01]  /*0ae0*/  FADD.FTZ R52, R36, R52 ;  /* 0x0000003424347221 */ /* 0x000fe20000010000 */
[-C--:B------:R-:W-:Y:S01]  /*0af0*/  FFMA.FTZ R53, R32, R36.reuse, R53 ;  /* 0x0000002420357223 */ /* 0x080fe20000010035 */
[----:B------:R-:W-:Y:S01]  /*0b00*/  FFMA.FTZ R83, R65, R36, R86 ;  /* 0x0000002441537223 */ /* 0x000fe20000010056 */
[----:B------:R-:W-:Y:S01]  /*0b10*/  SHF.L.U32 R84, R33, 0x10, RZ ;  /* 0x0000001021547819 */ /* 0x000fe200000006ff */
[----:B------:R-:W-:Y:S01]  /*0b20*/  FMUL.FTZ R36, R78, R87 ;  /* 0x000000574e247220 */ /* 0x000fe20000410000 */
[----:B------:R-:W-:-:S02]  /*0b30*/  PRMT R37, R37, 0x7632, R37 ;  /* 0x0000763225257816 */ /* 0x000fc40000000025 */
[----:B------:R-:W-:Y:S01]  /*0b40*/  PRMT R34, R34, 0x7632, R34 ;  /* 0x0000763222227816 */ /* 0x000fe20000000022 */
[-C--:B------:R-:W-:Y:S01]  /*0b50*/  FMUL.FTZ R33, R60, R84.reuse ;  /* 0x000000543c217220 */ /* 0x080fe20000410000 */
[----:B------:R-:W-:Y:S01]  /*0b60*/  SHF.L.U32 R37, R37, 0x10, RZ ;  /* 0x0000001025257819 */ /* 0x000fe200000006ff */
[----:B------:R-:W-:Y:S01]  /*0b70*/  FADD.FTZ R18, R84, R18 ;  /* 0x0000001254127221 */ /* 0x000fe20000010000 */
[----:B------:R-:W-:Y:S01]  /*0b80*/  FFMA.FTZ R19, R36, R84, R19 ;  /* 0x0000005424137223 */ /* 0x000fe20000010013 */
[----:B------:R-:W-:Y:S02]  /*0b90*/  PRMT R38, R38, 0x7632, R38 ;  /* 0x0000763226267816 */ /* 0x000fe40000000026 */
[----:B------:R-:W-:Y:S01]  /*0ba0*/  SHF.L.U32 R84, R34, 0x10, RZ ;  /* 0x0000001022547819 */ /* 0x000fe200000006ff */
[----:B------:R-:W-:Y:S01]  /*0bb0*/  FADD.FTZ R44, R37, R44 ;  /* 0x0000002c252c7221 */ /* 0x000fe20000010000 */
[-C--:B------:R-:W-:Y:S01]  /*0bc0*/  FFMA.FTZ R45, R36, R37.reuse, R45 ;  /* 0x00000025242d7223 */ /* 0x080fe2000001002d */
[----:B------:R-:W-:Y:S01]  /*0bd0*/  FFMA.FTZ R33, R64, R37, R33 ;  /* 0x0000002540217223 */ /* 0x000fe20000010021 */
[----:B------:R-:W-:Y:S01]  /*0be0*/  SHF.L.U32 R38, R38, 0x10, RZ ;  /* 0x0000001026267819 */ /* 0x000fe200000006ff */
[----:B------:R-:W-:Y:S01]  /*0bf0*/  FMUL.FTZ R37, R78, R85 ;  /* 0x000000554e257220 */ /* 0x000fe20000410000 */
[----:B------:R-:W-:Y:S01]  /*0c00*/  FMUL.FTZ R34, R59, R84 ;  /* 0x000000543b227220 */ /* 0x000fe20000410000 */
[----:B------:R-:W-:Y:S01]  /*0c10*/  FFMA.FTZ R79, R76, R91, R79 ;  /* 0x0000005b4c4f7223 */ /* 0x000fe2000001004f */
[----:B------:R-:W-:Y:S01]  /*0c20*/  PRMT R35, R39, 0x7632, R35 ;  /* 0x0000763227237816 */ /* 0x000fe20000000023 */
[----:B------:R-:W-:Y:S01]  /*0c30*/  FADD.FTZ R12, R38, R12 ;  /* 0x0000000c260c7221 */ /* 0x000fe20000010000 */
[-C--:B------:R-:W-:Y:S01]  /*0c40*/  FFMA.FTZ R16, R37, R38.reuse, R16 ;  /* 0x0000002625107223 */ /* 0x080fe20000010010 */
[----:B------:R-:W-:Y:S01]  /*0c50*/  FFMA.FTZ R34, R63, R38, R34 ;  /* 0x000000263f227223 */ /* 0x000fe20000010022 */
[----:B------:R-:W-:Y:S01]  /*0c60*/  FADD.FTZ R38, RZ, R79 ;  /* 0x0000004fff267221 */ /* 0x000fe20000010000 */
[----:B------:R-:W-:Y:S01]  /*0c70*/  FFMA.FTZ R85, R0, R79, RZ ;  /* 0x0000004f00557223 */ /* 0x000fe200000100ff */
[----:B------:R-:W-:-:S02]  /*0c80*/  PRMT R39, R35, 0x7632, R39 ;  /* 0x0000763223277816 */ /* 0x000fc40000000027 */
[----:B------:R-:W-:Y:S01]  /*0c90*/  FADD.FTZ R38, R38, R83 ;  /* 0x0000005326267221 */ /* 0x000fe20000010000 */
[----:B------:R-:W-:Y:S01]  /*0ca0*/  FFMA.FTZ R85, R32, R83, R85 ;  /* 0x0000005320557223 */ /* 0x000fe20000010055 */
[----:B------:R-:W-:Y:S02]  /*0cb0*/  SHF.L.U32 R39, R39, 0x10, RZ ;  /* 0x0000001027277819 */ /* 0x000fe400000006ff */
[----:B------:R-:W-:Y:S01]  /*0cc0*/  FADD.FTZ R38, R38, R43 ;  /* 0x0000002b26267221 */ /* 0x000fe20000010000 */
[----:B------:R-:W-:Y:S01]  /*0cd0*/  SHF.L.U32 R35, R35, 0x10, RZ ;  /* 0x0000001023237819 */ /* 0x000fe200000006ff */
[----:B------:R-:W-:Y:S01]  /*0ce0*/  FFMA.FTZ R85, R82, R43, R85 ;  /* 0x0000002b52557223 */ /* 0x000fe20000010055 */
[----:B------:R-:W-:Y:S01]  /*0cf0*/  FMUL.FTZ R81, R78, R81 ;  /* 0x000000514e517220 */ /* 0x000fe20000410000 */
[----:B------:R-:W-:Y:S01]  /*0d00*/  FMUL.FTZ R87, R58, R39 ;  /* 0x000000273a577220 */ /* 0x000fe20000410000 */
[----:B------:R-:W-:Y:S01]  /*0d10*/  FADD.FTZ R38, R38, R33 ;  /* 0x0000002126267221 */ /* 0x000fe20000010000 */
[----:B------:R-:W-:Y:S01]  /*0d20*/  FFMA.FTZ R85, R36, R33, R85 ;  /* 0x0000002124557223 */ /* 0x000fe20000010055 */
[----:B------:R-:W-:Y:S01]  /*0d30*/  FADD.FTZ R10, R35, R10 ;  /* 0x0000000a230a7221 */ /* 0x000fe20000010000 */
[-C--:B------:R-:W-:Y:S01]  /*0d40*/  FFMA.FTZ R14, R81, R35.reuse, R14 ;  /* 0x00000023510e7223 */ /* 0x080fe2000001000e */
[----:B------:R-:W-:Y:S01]  /*0d50*/  FFMA.FTZ R35, R62, R35, R87 ;  /* 0x000000233e237223 */ /* 0x000fe20000010057 */
[----:B------:R-:W-:Y:S01]  /*0d60*/  FADD.FTZ R87, R38, R41 ;  /* 0x0000002926577221 */ /* 0x000fe20000010000 */
[----:B------:R-:W-:-:S03]  /*0d70*/  FFMA.FTZ R38, R80, R41, R85 ;  /* 0x0000002950267223 */ /* 0x000fc60000010055 */
[----:B------:R-:W-:Y:S01]  /*0d80*/  FADD.FTZ R87, R87, R34 ;  /* 0x0000002257577221 */ /* 0x000fe20000010000 */
[C---:B------:R-:W-:Y:S01]  /*0d90*/  FFMA.FTZ R85, R37.reuse, R34, R38 ;  /* 0x0000002225557223 */ /* 0x040fe20000010026 */
[----:B------:R-:W-:Y:S01]  /*0da0*/  FADD.FTZ R4, R84, R4 ;  /* 0x0000000454047221 */ /* 0x000fe20000010000 */
[----:B------:R-:W-:Y:S01]  /*0db0*/  FFMA.FTZ R8, R37, R84, R8 ;  /* 0x0000005425087223 */ /* 0x000fe20000010008 */
[----:B------:R-:W-:Y:S01]  /*0dc0*/  FADD.FTZ R38, R87, R40 ;  /* 0x0000002857267221 */ /* 0x000fe20000010000 */
[----:B------:R-:W-:Y:S01]  /*0dd0*/  FFMA.FTZ R84, R42, R40, R85 ;  /* 0x000000282a547223 */ /* 0x000fe20000010055 */
[----:B------:R-:W-:Y:S01]  /*0de0*/  FADD.FTZ R56, R91, R56 ;  /* 0x000000385b387221 */ /* 0x000fe20000010000 */
[----:B------:R-:W-:Y:S01]  /*0df0*/  FFMA.FTZ R67, R0, R91, R67 ;  /* 0x0000005b00437223 */ /* 0x000fe20000010043 */
[----:B------:R-:W-:Y:S01]  /*0e00*/  FADD.FTZ R86, R38, R35 ;  /* 0x0000002326567221 */ /* 0x000fe20000010000 */
[----:B------:R-:W-:Y:S01]  /*0e10*/  FADD.FTZ R2, R39, R2 ;  /* 0x0000000227027221 */ /* 0x000fe20000010000 */
[C---:B------:R-:W-:Y:S01]  /*0e20*/  FFMA.FTZ R6, R81.reuse, R39, R6 ;  /* 0x0000002751067223 */ /* 0x040fe20000010006 */
[----:B------:R-:W-:Y:S01]  /*0e30*/  FFMA.FTZ R38, R81, R35, R84 ;  /* 0x0000002351267223 */ /* 0x000fe20000010054 */
[----:B------:R-:W-:Y:S06]  /*0e40*/  BRA.DIV UR8, `(.L_x_34) ;  /* 0x00000022080c7947 */ /* 0x000fec000b800000 */
[----:B------:R-:W0:Y:S04]  /*0e50*/  SHFL.BFLY PT, R89, R86, 0x1, 0x1f ;  /* 0x0c201f0056597f89 */ /* 0x000e2800000e0000 */
[----:B------:R-:W1:Y:S01]  /*0e60*/  SHFL.BFLY PT, R39, R38, 0x1, 0x1f ;  /* 0x0c201f0026277f89 */ /* 0x000e6200000e0000 */
[----:B0-----:R-:W-:Y:S01]  /*0e70*/  FADD.FTZ R88, R86, R89 ;  /* 0x0000005956587221 */ /* 0x001fe20000010000 */
[----:B-1----:R-:W-:-:S04]  /*0e80*/  FADD.FTZ R90, R38, R39 ;  /* 0x00000027265a7221 */ /* 0x002fc80000010000 */
        /* <DEDUP_REMOVED lines=12> */
[----:B------:R0:W1:Y:S04]  /*0f50*/  SHFL.BFLY PT, R88, R39, 0x10, 0x1f ;  /* 0x0e001f0027587f89 */ /* 0x00006800000e0000 */
[----:B------:R0:W2:Y:S02]  /*0f60*/  SHFL.BFLY PT, R89, R38, 0x10, 0x1f ;  /* 0x0e001f0026597f89 */ /* 0x0000a400000e0000 */
.L_x_55:
[----:B-1----:R-:W-:Y:S01]  /*0f70*/  FADD.FTZ R88, R39, R88 ;  /* 0x0000005827587221 */ /* 0x002fe20000010000 */
[----:B0-2---:R-:W-:-:S03]  /*0f80*/  FADD.FTZ R39, R38, R89 ;  /* 0x0000005926277221 */ /* 0x005fc60000010000 */
[----:B------:R-:W-:Y:S01]  /*0f90*/  FMUL.FTZ R85, R88, UR15 ;  /* 0x0000000f58557c20 */ /* 0x000fe20008410000 */
[----:B------:R-:W-:-:S04]  /*0fa0*/  FMUL.FTZ R39, R39, UR15 ;  /* 0x0000000f27277c20 */ /* 0x000fc80008410000 */
[----:B------:R-:W-:Y:S01]  /*0fb0*/  FSEL R85, R85, RZ, !P2 ;  /* 0x000000ff55557208 */ /* 0x000fe20005000000 */
[----:B------:R-:W-:Y:S06]  /*0fc0*/  @P1 BRA `(.L_x_35) ;  /* 0x0000000800341947 */ /* 0x000fec0003800000 */
[----:B------:R-:W-:-:S04]  /*0fd0*/  UISETP.NE.U32.AND UP0, UPT, UR4, URZ, UPT ;  /* 0x000000ff0400728c */ /* 0x000fc8000bf05070 */
[----:B------:R-:W-:-:S09]  /*0fe0*/  UISETP.NE.AND.EX UP0, UPT, UR5, URZ, UPT, UP0 ;  /* 0x000000ff0500728c */ /* 0x000fd2000bf05300 */
[----:B------:R-:W-:Y:S05]  /*0ff0*/  BRA.U UP0, `(.L_x_36) ;  /* 0x0000000500047547 */ /* 0x000fea000b800000 */
[----:B------:R-:W-:-:S04]  /*1000*/  UISETP.NE.U32.AND UP0, UPT, UR6, URZ, UPT ;  /* 0x000000ff0600728c */ /* 0x000fc8000bf05070 */
[----:B------:R-:W-:-:S09]  /*1010*/  UISETP.NE.AND.EX UP0, UPT, UR7, URZ, UPT, UP0 ;  /* 0x000000ff0700728c */ /* 0x000fd2000bf05300 */
[----:B------:R-:W-:Y:S05]  /*1020*/  BRA.U UP0, `(.L_x_37) ;  /* 0x0000000100747547 */ /* 0x000fea000b800000 */
[-CC-:B------:R-:W-:Y:S01]  /*1030*/  FFMA.FTZ R0, R0, R39.reuse, R85.reuse ;  /* 0x0000002700007223 */ /* 0x180fe20000010055 */
        /* <DEDUP_REMOVED lines=15> */
[C---:B------:R-:W-:Y:S01]  /*1130*/  FMUL.FTZ R32, R78.reuse, R79 ;  /* 0x0000004f4e207220 */ /* 0x040fe20000410000 */
        /* <DEDUP_REMOVED lines=12> */
.L_x_37:
        /* <DEDUP_REMOVED lines=33> */
.L_x_36:
        /* <DEDUP_REMOVED lines=36> */
.L_x_39:
        /* <DEDUP_REMOVED lines=37> */
.L_x_35:
        /* <DEDUP_REMOVED lines=10> */
[--C-:B------:R-:W-:Y:S01]  /*1940*/  FADD.FTZ R79, R79, -R0.reuse ;  /* 0x800000004f4f7221 */ /* 0x100fe20000010000 */
[----:B-----5:R-:W-:Y:S01]  /*1950*/  PRMT R0, R23, 0x7632, R0 ;  /* 0x0000763217007816 */ /* 0x020fe20000000000 */
[-CC-:B------:R-:W-:Y:S01]  /*1960*/  FFMA.FTZ R87, R42, R39.reuse, R85.reuse ;  /* 0x000000272a577223 */ /* 0x180fe20000010055 */
[----:B------:R-:W-:Y:S01]  /*1970*/  FADD.FTZ R80, R41, -R80 ;  /* 0x8000005029507221 */ /* 0x000fe20000010000 */
[-CC-:B------:R-:W-:Y:S01]  /*1980*/  FFMA.FTZ R82, R82, R39.reuse, R85.reuse ;  /* 0x0000002752527223 */ /* 0x180fe20000010055 */
[-CC-:B------:R-:W-:Y:S01]  /*1990*/  FFMA.FTZ R36, R36, R39.reuse, R85.reuse ;  /* 0x0000002724247223 */ /* 0x180fe20000010055 */
[----:B------:R-:W-:Y:S01]  /*19a0*/  FFMA.FTZ R37, R37, R39, R85 ;  /* 0x0000002725257223 */ /* 0x000fe20000010055 */
        /* <DEDUP_REMOVED lines=8> */
[----:B------:R-:W-:Y:S01]  /*1a30*/  FFMA.FTZ R39, R78, R0, R39 ;  /* 0x000000004e277223 */ /* 0x000fe20000010027 */
[----:B------:R-:W-:Y:S01]  /*1a40*/  PRMT R34, R22, 0x7632, R34 ;  /* 0x0000763216227816 */ /* 0x000fe20000000022 */
[----:B------:R-:W-:Y:S01]  /*1a50*/  FADD.FTZ R33, R33, -R36 ;  /* 0x8000002421217221 */ /* 0x000fe20000010000 */
[----:B------:R-:W-:Y:S01]  /*1a60*/  PRMT R32, R21, 0x7632, R32 ;  /* 0x0000763215207816 */ /* 0x000fe20000000020 */
[----:B------:R-:W-:Y:S01]  /*1a70*/  FFMA.FTZ R37, R78, R80, R35 ;  /* 0x000000504e257223 */ /* 0x000fe20000010023 */
[----:B------:R-:W-:Y:S01]  /*1a80*/  PRMT R0, R20, 0x7632, R0 ;  /* 0x0000763214007816 */ /* 0x000fe20000000000 */
[----:B------:R-:W-:Y:S01]  /*1a90*/  FADD.FTZ R43, R43, -R82 ;  /* 0x800000522b2b7221 */ /* 0x000fe20000010000 */
[----:B------:R-:W-:-:S02]  /*1aa0*/  SHF.L.U32 R35, R34, 0x10, RZ ;  /* 0x0000001022237819 */ /* 0x000fc400000006ff */
[----:B------:R-:W-:Y:S02]  /*1ab0*/  SHF.L.U32 R36, R32, 0x10, RZ ;  /* 0x0000001020247819 */ /* 0x000fe400000006ff */
[----:B------:R-:W-:Y:S01]  /*1ac0*/  SHF.L.U32 R34, R21, 0x10, RZ ;  /* 0x0000001015227819 */ /* 0x000fe200000006ff */
[----:B------:R-:W-:Y:S01]  /*1ad0*/  FFMA.FTZ R38, R78, R38, R35 ;  /* 0x000000264e267223 */ /* 0x000fe20000010023 */
[----:B------:R-:W-:Y:S01]  /*1ae0*/  SHF.L.U32 R32, R20, 0x10, RZ ;  /* 0x0000001014207819 */ /* 0x000fe200000006ff */
[----:B------:R-:W-:Y:S01]  /*1af0*/  FFMA.FTZ R36, R78, R33, R36 ;  /* 0x000000214e247223 */ /* 0x000fe20000010024 */
[----:B------:R-:W-:Y:S01]  /*1b00*/  SHF.L.U32 R0, R0, 0x10, RZ ;  /* 0x0000001000007819 */ /* 0x000fe200000006ff */
[----:B------:R-:W-:Y:S01]  /*1b10*/  FFMA.FTZ R43, R78, R43, R34 ;  /* 0x0000002b4e2b7223 */ /* 0x000fe20000010022 */
[----:B------:R-:W-:Y:S01]  /*1b20*/  F2FP.BF16.F32.PACK_AB R35, R40, R39 ;  /* 0x000000272823723e */ /* 0x000fe200000010ff */
[----:B------:R-:W-:Y:S01]  /*1b30*/  FFMA.FTZ R32, R78, R79, R32 ;  /* 0x0000004f4e207223 */ /* 0x000fe20000010020 */
[----:B------:R-:W-:Y:S01]  /*1b40*/  F2FP.BF16.F32.PACK_AB R34, R38, R37 ;  /* 0x000000252622723e */ /* 0x000fe200000010ff */
[----:B------:R-:W-:Y:S01]  /*1b50*/  FFMA.FTZ R83, R78, R83, R0 ;  /* 0x000000534e537223 */ /* 0x000fe20000010000 */
[----:B------:R-:W-:-:S04]  /*1b60*/  F2FP.BF16.F32.PACK_AB R33, R36, R43 ;  /* 0x0000002b2421723e */ /* 0x000fc800000010ff */
[----:B------:R-:W-:Y:S01]  /*1b70*/  F2FP.BF16.F32.PACK_AB R32, R83, R32 ;  /* 0x000000205320723e */ /* 0x000fe200000010ff */
[----:B------:R-:W-:Y:S06]  /*1b80*/  BRA `(.L_x_38) ;  /* 0x0000000800347947 */ /* 0x000fec0003800000 */
.L_x_41:
[-CC-:B------:R-:W-:Y:S01]  /*1b90*/  FFMA.FTZ R0, R0, R39.reuse, R85.reuse ;  /* 0x0000002700007223 */ /* 0x180fe20000010055 */
[-CC-:B------:R-:W-:Y:S01]  /*1ba0*/  FFMA.FTZ R82, R82, R39.reuse, R85.reuse ;  /* 0x0000002752527223 */ /* 0x180fe20000010055 */
[-CC-:B------:R-:W-:Y:S01]  /*1bb0*/  FFMA.FTZ R80, R80, R39.reuse, R85.reuse ;  /* 0x0000002750507223 */ /* 0x180fe20000010055 */
[-CC-:B------:R-:W-:Y:S01]  /*1bc0*/  FFMA.FTZ R32, R32, R39.reuse, R85.reuse ;  /* 0x0000002720207223 */ /* 0x180fe20000010055 */
[----:B------:R-:W-:Y:S01]  /*1bd0*/  FADD.FTZ R79, R79, -R0 ;  /* 0x800000004f4f7221 */ /* 0x000fe20000010000 */
[-CC-:B------:R-:W-:Y:S01]  /*1be0*/  FFMA.FTZ R37, R37, R39.reuse, R85.reuse ;  /* 0x0000002725257223 */ /* 0x180fe20000010055 */
[----:B-----5:R-:W-:Y:S01]  /*1bf0*/  SHF.L.U32 R0, R21, 0x10, RZ ;  /* 0x0000001015007819 */ /* 0x020fe200000006ff */
[----:B------:R-:W-:Y:S01]  /*1c00*/  FFMA.FTZ R30, R81, R39, R85 ;  /* 0x00000027511e7223 */ /* 0x000fe20000010055 */
[----:B------:R-:W-:Y:S01]  /*1c10*/  SHF.L.U32 R28, R22, 0x10, RZ ;  /* 0x00000010161c7819 */ /* 0x000fe200000006ff */
[----:B------:R-:W-:Y:S01]  /*1c20*/  FADD.FTZ R43, R43, -R82 ;  /* 0x800000522b2b7221 */ /* 0x000fe20000010000 */
[----:B------:R-:W-:Y:S01]  /*1c30*/  FADD.FTZ R41, R41, -R80 ;  /* 0x8000005029297221 */ /* 0x000fe20000010000 */
[----:B------:R-:W-:Y:S01]  /*1c40*/  FADD.FTZ R83, R83, -R32 ;  /* 0x8000002053537221 */ /* 0x000fe20000010000 */
[----:B------:R-:W-:Y:S01]  /*1c50*/  FADD.FTZ R37, R34, -R37 ;  /* 0x8000002522257221 */ /* 0x000fe20000010000 */
[----:B------:R-:W-:Y:S01]  /*1c60*/  FADD.FTZ R35, R35, -R30 ;  /* 0x8000001e23237221 */ /* 0x000fe20000010000 */
[C---:B------:R-:W-:Y:S01]  /*1c70*/  FFMA.FTZ R43, R78.reuse, R43, R0 ;  /* 0x0000002b4e2b7223 */ /* 0x040fe20000010000 */
[----:B------:R-:W-:Y:S01]  /*1c80*/  FFMA.FTZ R34, R78, R41, R28 ;  /* 0x000000294e227223 */ /* 0x000fe2000001001c */
[----:B------:R-:W-:Y:S01]  /*1c90*/  PRMT R32, R23, 0x7632, R32 ;  /* 0x0000763217207816 */ /* 0x000fe20000000020 */
[-CC-:B------:R-:W-:Y:S01]  /*1ca0*/  FFMA.FTZ R36, R36, R39.reuse, R85.reuse ;  /* 0x0000002724247223 */ /* 0x180fe20000010055 */
[----:B------:R-:W-:Y:S01]  /*1cb0*/  PRMT R0, R20, 0x7632, R0 ;  /* 0x0000763214007816 */ /* 0x000fe20000000000 */
[----:B------:R-:W-:Y:S01]  /*1cc0*/  FFMA.FTZ R31, R42, R39, R85 ;  /* 0x000000272a1f7223 */ /* 0x000fe20000010055 */
[----:B------:R-:W-:Y:S01]  /*1cd0*/  PRMT R30, R22, 0x7632, R30 ;  /* 0x00007632161e7816 */ /* 0x000fe2000000001e */
[----:B------:R-:W-:Y:S01]  /*1ce0*/  FADD.FTZ R33, R33, -R36 ;  /* 0x8000002421217221 */ /* 0x000fe20000010000 */
        /* <DEDUP_REMOVED lines=10> */
[----:B------:R-:W-:Y:S01]  /*1d90*/  SHF.L.U32 R0, R0, 0x10, RZ ;  /* 0x0000001000007819 */ /* 0x000fe200000006ff */
[C---:B------:R-:W-:Y:S02]  /*1da0*/  FFMA.FTZ R37, R78.reuse, R37, R30 ;  /* 0x000000254e257223 */ /* 0x040fe4000001001e */
[----:B------:R-:W-:Y:S01]  /*1db0*/  FFMA.FTZ R28, R78, R33, R28 ;  /* 0x000000214e1c7223 */ /* 0x000fe2000001001c */
[----:B------:R-:W-:Y:S01]  /*1dc0*/  F2FP.BF16.F32.PACK_AB R35, R36, R31 ;  /* 0x0000001f2423723e */ /* 0x000fe200000010ff */
[----:B------:R-:W-:Y:S01]  /*1dd0*/  FFMA.FTZ R0, R78, R83, R0 ;  /* 0x000000534e007223 */ /* 0x000fe20000010000 */
[----:B------:R-:W-:-:S02]  /*1de0*/  F2FP.BF16.F32.PACK_AB R34, R37, R34 ;  /* 0x000000222522723e */ /* 0x000fc400000010ff */
[----:B------:R-:W-:Y:S02]  /*1df0*/  F2FP.BF16.F32.PACK_AB R33, R28, R43 ;  /* 0x0000002b1c21723e */ /* 0x000fe400000010ff */
[----:B------:R-:W-:Y:S02]  /*1e00*/  F2FP.BF16.F32.PACK_AB R32, R0, R29 ;  /* 0x0000001d0020723e */ /* 0x000fe400000010ff */
[----:B------:R-:W-:Y:S02]  /*1e10*/  MOV R31, R35 ;  /* 0x00000023001f7202 */ /* 0x000fe40000000f00 */
[----:B------:R-:W-:Y:S02]  /*1e20*/  MOV R30, R34 ;  /* 0x00000022001e7202 */ /* 0x000fe40000000f00 */
[----:B------:R-:W-:Y:S02]  /*1e30*/  MOV R29, R33 ;  /* 0x00000021001d7202 */ /* 0x000fe40000000f00 */
[----:B------:R-:W-:Y:S01]  /*1e40*/  MOV R28, R32 ;  /* 0x00000020001c7202 */ /* 0x000fe20000000f00 */
[----:B------:R-:W-:Y:S06]  /*1e50*/  BRA `(.L_x_38) ;  /* 0x0000000400807947 */ /* 0x000fec0003800000 */
.L_x_40:
[----:B------:R-:W-:-:S04]  /*1e60*/  UISETP.NE.U32.AND UP0, UPT, UR6, URZ, UPT ;  /* 0x000000ff0600728c */ /* 0x000fc8000bf05070 */
[----:B------:R-:W-:-:S09]  /*1e70*/  UISETP.NE.AND.EX UP0, UPT, UR7, URZ, UPT, UP0 ;  /* 0x000000ff0700728c */ /* 0x000fd2000bf05300 */
[----:B------:R-:W-:Y:S05]  /*1e80*/  BRA.U UP0, `(.L_x_42) ;  /* 0x0000000100b47547 */ /* 0x000fea000b800000 */
        /* <DEDUP_REMOVED lines=45> */
.L_x_42:
        /* <DEDUP_REMOVED lines=34> */
[C---:B------:R-:W-:Y:S01]  /*2380*/  FFMA.FTZ R24, R78.reuse, R27, R24 ;  /* 0x0000001b4e187223 */ /* 0x040fe20000010018 */
        /* <DEDUP_REMOVED lines=8> */
[----:B------:R-:W-:-:S02]  /*2410*/  MOV R28, R32 ;  /* 0x00000020001c7202 */ /* 0x000fc40000000f00 */
[----:B------:R-:W-:Y:S02]  /*2420*/  MOV R27, R35 ;  /* 0x00000023001b7202 */ /* 0x000fe40000000f00 */
[----:B------:R-:W-:Y:S02]  /*2430*/  MOV R26, R34 ;  /* 0x00000022001a7202 */ /* 0x000fe40000000f00 */
[----:B------:R-:W-:Y:S02]  /*2440*/  MOV R25, R33 ;  /* 0x0000002100197202 */ /* 0x000fe40000000f00 */
[----:B------:R-:W-:-:S07]  /*2450*/  MOV R24, R32 ;  /* 0x0000002000187202 */ /* 0x000fce0000000f00 */
.L_x_38:
[----:B------:R-:W-:Y:S01]  /*2460*/  ISETP.NE.U32.AND P1, PT, RZ, UR4, PT ;  /* 0x00000004ff007c0c */ /* 0x000fe2000bf25070 */
[----:B------:R-:W0:Y:S01]  /*2470*/  LDC.64 R40, c[0x0][0x468] ;  /* 0x00011a00ff287b82 */ /* 0x000e220000000a00 */
[----:B------:R-:W-:Y:S02]  /*2480*/  ISETP.NE.U32.AND P2, PT, RZ, UR6, PT ;  /* 0x00000006ff007c0c */ /* 0x000fe4000bf45070 */
[----:B------:R-:W-:Y:S02]  /*2490*/  ISETP.NE.AND.EX P1, PT, RZ, UR5, PT, P1 ;  /* 0x00000005ff007c0c */ /* 0x000fe4000bf25310 */
[----:B------:R-:W-:-:S03]  /*24a0*/  ISETP.NE.AND.EX P2, PT, RZ, UR7, PT, P2 ;  /* 0x00000007ff007c0c */ /* 0x000fc6000bf45320 */
[----:B------:R-:W1:Y:S08]  /*24b0*/  LDC.64 R36, c[0x0][0x380] ;  /* 0x0000e000ff247b82 */ /* 0x000e700000000a00 */
[----:B------:R-:W2:Y:S08]  /*24c0*/  @P1 LDC.64 R42, c[0x0][0x478] ;  /* 0x00011e00ff2a1b82 */ /* 0x000eb00000000a00 */
[----:B------:R-:W3:Y:S01]  /*24d0*/  @P2 LDC.64 R38, c[0x0][0x470] ;  /* 0x00011c00ff262b82 */ /* 0x000ee20000000a00 */
[----:B0-----:R-:W-:Y:S01]  /*24e0*/  IMAD.WIDE.U32 R40, R57, 0x10, R40 ;  /* 0x0000001039287825 */ /* 0x001fe200078e0028 */
[----:B-1----:R-:W-:-:S03]  /*24f0*/  LEA R68, R36, R68, 0x2 ;  /* 0x0000004424447211 */ /* 0x002fc600078e10ff */
[----:B--2---:R-:W-:-:S05]  /*2500*/  @P1 IMAD.WIDE.U32 R42, R57, 0x10, R42 ;  /* 0x00000010392a1825 */ /* 0x004fca00078e002a */
[----:B------:R0:W-:Y:S01]  /*2510*/  @P1 STG.E.128 desc[UR10][R42.64], R24 ;  /* 0x000000182a001986 */ /* 0x0001e2000c101d0a */
[----:B------:R-:W-:Y:S01]  /*2520*/  ISETP.GE.AND P1, PT, R68, R37, PT ;  /* 0x000000254400720c */ /* 0x000fe20003f26270 */
[----:B---3--:R-:W-:Y:S02]  /*2530*/  @P2 IMAD.WIDE.U32 R38, R57, 0x10, R38 ;  /* 0x0000001039262825 */ /* 0x008fe400078e0026 */
[----:B------:R0:W-:Y:S04]  /*2540*/  STG.E.128 desc[UR10][R40.64], R32 ;  /* 0x0000002028007986 */ /* 0x0001e8000c101d0a */
[----:B------:R0:W-:Y:S06]  /*2550*/  @P2 STG.E.128 desc[UR10][R38.64], R28 ;  /* 0x0000001c26002986 */ /* 0x0001ec000c101d0a */
[----:B------:R-:W-:Y:S05]  /*2560*/  @!P1 BRA `(.L_x_43) ;  /* 0xffffffdc00f89947 */ /* 0x000fea000383ffff */
[----:B------:R-:W-:Y:S05]  /*2570*/  BSYNC B1 ;  /* 0x0000000000017941 */ /* 0x000fea0003800000 */
.L_x_33:
[----:B0-----:R-:W-:Y:S02]  /*2580*/  MOV R29, R51 ;  /* 0x00000033001d7202 */ /* 0x001fe40000000f00 */
[----:B------:R-:W-:Y:S02]  /*2590*/  MOV R33, R50 ;  /* 0x0000003200217202 */ /* 0x000fe40000000f00 */
[----:B-----5:R-:W-:Y:S02]  /*25a0*/  MOV R22, R49 ;  /* 0x0000003100167202 */ /* 0x020fe40000000f00 */
[----:B------:R-:W-:Y:S02]  /*25b0*/  MOV R26, R48 ;  /* 0x00000030001a7202 */ /* 0x000fe40000000f00 */
[----:B------:R-:W-:Y:S02]  /*25c0*/  MOV R30, R47 ;  /* 0x0000002f001e7202 */ /* 0x000fe40000000f00 */
[----:B------:R-:W-:-:S02]  /*25d0*/  MOV R34, R46 ;  /* 0x0000002e00227202 */ /* 0x000fc40000000f00 */
[----:B------:R-:W-:Y:S02]  /*25e0*/  MOV R23, R45 ;  /* 0x0000002d00177202 */ /* 0x000fe40000000f00 */
[----:B------:R-:W-:Y:S02]  /*25f0*/  MOV R27, R44 ;  /* 0x0000002c001b7202 */ /* 0x000fe40000000f00 */
[----:B------:R-:W-:Y:S02]  /*2600*/  MOV R20, R67 ;  /* 0x0000004300147202 */ /* 0x000fe40000000f00 */
        /* <DEDUP_REMOVED lines=22> */
[----:B------:R-:W-:-:S07]  /*2770*/  MOV R51, R2 ;  /* 0x0000000200337202 */ /* 0x000fce0000000f00 */
.L_x_32:
[----:B------:R-:W-:Y:S05]  /*2780*/  BSYNC B0 ;  /* 0x0000000000007941 */ /* 0x000fea0003800000 */
.L_x_31:
[----:B------:R-:W0:Y:S01]  /*2790*/  S2R R3, SR_CgaCtaId ;  /* 0x0000000000037919 */ /* 0x000e220000008800 */
[----:B------:R-:W-:Y:S01]  /*27a0*/  MOV R2, 0x400 ;  /* 0x0000040000027802 */ /* 0x000fe20000000f00 */
[----:B------:R-:W-:Y:S05]  /*27b0*/  WARPSYNC.ALL ;  /* 0x0000000000007948 */ /* 0x000fea0003800000 */
[----:B------:R-:W1:Y:S01]  /*27c0*/  S2R R0, SR_TID.X ;  /* 0x0000000000007919 */ /* 0x000e620000002100 */
[----:B------:R-:W2:Y:S01]  /*27d0*/  LDCU.128 UR16, c[0x0][0x440] ;  /* 0x00008800ff1077ac */ /* 0x000ea20008000c00 */
[----:B------:R-:W3:Y:S01]  /*27e0*/  LDCU.128 UR20, c[0x0][0x450] ;  /* 0x00008a00ff1477ac */ /* 0x000ee20008000c00 */
[----:B0-----:R-:W-:-:S04]  /*27f0*/  LEA R3, R3, R2, 0x18 ;  /* 0x0000000203037211 */ /* 0x001fc800078ec0ff */
[CC--:B-1----:R-:W-:Y:S02]  /*2800*/  LEA R2, R0.reuse, R3.reuse, 0x5 ;  /* 0x0000000300027211 */ /* 0x0c2fe400078e28ff */
[----:B------:R-:W-:-:S03]  /*2810*/  LEA R3, R0, R3, 0x2 ;  /* 0x0000000300037211 */ /* 0x000fc600078e10ff */
[----:B------:R-:W-:Y:S04]  /*2820*/  STS.128 [R2], R24 ;  /* 0x0000001802007388 */ /* 0x000fe80000000c00 */
[----:B------:R-:W-:Y:S01]  /*2830*/  STS.128 [R2+0x10], R40 ;  /* 0x0000102802007388 */ /* 0x000fe20000000c00 */
[----:B------:R-:W-:Y:S06]  /*2840*/  BAR.SYNC.DEFER_BLOCKING 0x0 ;  /* 0x0000000000007b1d */ /* 0x000fec0000010000 */
[----:B------:R-:W0:Y:S04]  /*2850*/  LDS R4, [R3] ;  /* 0x0000000003047984 */ /* 0x000e280000000800 */
[----:B------:R-:W1:Y:S04]  /*2860*/  LDS R7, [R3+0x400] ;  /* 0x0004000003077984 */ /* 0x000e680000000800 */
[----:B------:R-:W4:Y:S04]  /*2870*/  LDS R5, [R3+0x200] ;  /* 0x0002000003057984 */ /* 0x000f280000000800 */
[----:B------:R-:W5:Y:S04]  /*2880*/  LDS R6, [R3+0x600] ;  /* 0x0006000003067984 */ /* 0x000f680000000800 */
[----:B------:R-:W2:Y:S04]  /*2890*/  LDS R9, [R3+0x800] ;  /* 0x0008000003097984 */ /* 0x000ea80000000800 */
[----:B------:R-:W3:Y:S04]  /*28a0*/  LDS R8, [R3+0xa00] ;  /* 0x000a000003087984 */ /* 0x000ee80000000800 */
[----:B------:R-:W3:Y:S04]  /*28b0*/  LDS R11, [R3+0xc00] ;  /* 0x000c0000030b7984 */ /* 0x000ee80000000800 */
[----:B------:R-:W-:Y:S01]  /*28c0*/  LDS R10, [R3+0xe00] ;  /* 0x000e0000030a7984 */ /* 0x000fe20000000800 */
[----:B------:R-:W-:Y:S01]  /*28d0*/  BAR.SYNC.DEFER_BLOCKING 0x0 ;  /* 0x0000000000007b1d */ /* 0x000fe20000010000 */
[----:B0-----:R-:W-:-:S04]  /*28e0*/  FADD.FTZ R4, RZ, R4 ;  /* 0x00000004ff047221 */ /* 0x001fc80000010000 */
[----:B-1----:R-:W-:Y:S01]  /*28f0*/  FADD.FTZ R4, R4, R7 ;  /* 0x0000000704047221 */ /* 0x002fe20000010000 */
[----:B----4-:R-:W-:-:S04]  /*2900*/  FADD.FTZ R5, RZ, R5 ;  /* 0x00000005ff057221 */ /* 0x010fc80000010000 */
[----:B-----5:R-:W-:Y:S01]  /*2910*/  FADD.FTZ R5, R5, R6 ;  /* 0x0000000605057221 */ /* 0x020fe20000010000 */
[----:B------:R0:W-:Y:S01]  /*2920*/  STS.128 [R2], R20 ;  /* 0x0000001402007388 */ /* 0x0001e20000000c00 */
[----:B--2---:R-:W-:-:S03]  /*2930*/  FADD.FTZ R4, R4, R9 ;  /* 0x0000000904047221 */ /* 0x004fc60000010000 */
[----:B------:R-:W-:Y:S01]  /*2940*/  STS.128 [R2+0x10], R36 ;  /* 0x0000102402007388 */ /* 0x000fe20000000c00 */
[----:B---3--:R-:W-:Y:S01]  /*2950*/  FADD.FTZ R5, R5, R8 ;  /* 0x0000000805057221 */ /* 0x008fe20000010000 */
[----:B------:R-:W-:Y:S01]  /*2960*/  BAR.SYNC.DEFER_BLOCKING 0x0 ;  /* 0x0000000000007b1d */ /* 0x000fe20000010000 */
[----:B------:R-:W-:-:S07]  /*2970*/  FADD.FTZ R11, R4, R11 ;  /* 0x0000000b040b7221 */ /* 0x000fce0000010000 */
[----:B0-----:R-:W0:Y:S01]  /*2980*/  LDC R22, c[0x0][0x388] ;  /* 0x0000e200ff167b82 */ /* 0x001e220000000800 */
[----:B------:R-:W1:Y:S04]  /*2990*/  LDS R12, [R3] ;  /* 0x00000000030c7984 */ /* 0x000e680000000800 */
[----:B------:R-:W2:Y:S04]  /*29a0*/  LDS R15, [R3+0x400] ;  /* 0x00040000030f7984 */ /* 0x000ea80000000800 */
[----:B------:R-:W-:Y:S04]  /*29b0*/  LDS R13, [R3+0x200] ;  /* 0x00020000030d7984 */ /* 0x000fe80000000800 */
[----:B------:R-:W-:Y:S04]  /*29c0*/  LDS R17, [R3+0x600] ;  /* 0x0006000003117984 */ /* 0x000fe80000000800 */
[----:B------:R-:W3:Y:S04]  /*29d0*/  LDS R19, [R3+0x800] ;  /* 0x0008000003137984 */ /* 0x000ee80000000800 */
[----:B------:R-:W-:Y:S04]  /*29e0*/  LDS R25, [R3+0xa00] ;  /* 0x000a000003197984 */ /* 0x000fe80000000800 */
[----:B------:R-:W4:Y:S04]  /*29f0*/  LDS R27, [R3+0xc00] ;  /* 0x000c0000031b7984 */ /* 0x000f280000000800 */
[----:B------:R-:W-:Y:S01]  /*2a00*/  LDS R41, [R3+0xe00] ;  /* 0x000e000003297984 */ /* 0x000fe20000000800 */
[----:B------:R-:W-:Y:S01]  /*2a10*/  BAR.SYNC.DEFER_BLOCKING 0x0 ;  /* 0x0000000000007b1d */ /* 0x000fe20000010000 */
[----:B-1----:R-:W-:-:S04]  /*2a20*/  FADD.FTZ R12, RZ, R12 ;  /* 0x0000000cff0c7221 */ /* 0x002fc80000010000 */
[----:B--2---:R-:W-:Y:S01]  /*2a30*/  FADD.FTZ R12, R12, R15 ;  /* 0x0000000f0c0c7221 */ /* 0x004fe20000010000 */
[----:B------:R-:W-:Y:S03]  /*2a40*/  STS.128 [R2], R32 ;  /* 0x0000002002007388 */ /* 0x000fe60000000c00 */
[----:B---3--:R-:W-:Y:S01]  /*2a50*/  FADD.FTZ R12, R12, R19 ;  /* 0x000000130c0c7221 */ /* 0x008fe20000010000 */
[----:B------:R-:W-:Y:S01]  /*2a60*/  STS.128 [R2+0x10], R48 ;  /* 0x0000103002007388 */ /* 0x000fe20000000c00 */
[----:B------:R-:W-:Y:S02]  /*2a70*/  BAR.SYNC.DEFER_BLOCKING 0x0 ;  /* 0x0000000000007b1d */ /* 0x000fe40000010000 */
[----:B----4-:R-:W-:-:S04]  /*2a80*/  FADD.FTZ R27, R12, R27 ;  /* 0x0000001b0c1b7221 */ /* 0x010fc80000010000 */
[----:B------:R-:W1:Y:S04]  /*2a90*/  LDS R14, [R3] ;  /* 0x00000000030e7984 */ /* 0x000e680000000800 */
[----:B------:R-:W2:Y:S04]  /*2aa0*/  LDS R21, [R3+0x400] ;  /* 0x0004000003157984 */ /* 0x000ea80000000800 */
[----:B------:R-:W3:Y:S04]  /*2ab0*/  LDS R16, [R3+0x200] ;  /* 0x0002000003107984 */ /* 0x000ee80000000800 */
[----:B------:R-:W4:Y:S04]  /*2ac0*/  LDS R23, [R3+0x600] ;  /* 0x0006000003177984 */ /* 0x000f280000000800 */
[----:B------:R-:W5:Y:S04]  /*2ad0*/  LDS R37, [R3+0x800] ;  /* 0x0008000003257984 */ /* 0x000f680000000800 */
[----:B------:R-:W0:Y:S04]  /*2ae0*/  LDS R39, [R3+0xa00] ;  /* 0x000a000003277984 */ /* 0x000e280000000800 */
[----:B------:R-:W0:Y:S04]  /*2af0*/  LDS R43, [R3+0xc00] ;  /* 0x000c0000032b7984 */ /* 0x000e280000000800 */
[----:B------:R-:W0:Y:S01]  /*2b00*/  LDS R53, [R3+0xe00] ;  /* 0x000e000003357984 */ /* 0x000e220000000800 */
[----:B------:R-:W-:Y:S01]  /*2b10*/  BAR.SYNC.DEFER_BLOCKING 0x0 ;  /* 0x0000000000007b1d */ /* 0x000fe20000010000 */
[----:B-1----:R-:W-:-:S04]  /*2b20*/  FADD.FTZ R14, RZ, R14 ;  /* 0x0000000eff0e7221 */ /* 0x002fc80000010000 */
[----:B--2---:R-:W-:Y:S01]  /*2b30*/  FADD.FTZ R14, R14, R21 ;  /* 0x000000150e0e7221 */ /* 0x004fe20000010000 */
[----:B---3--:R-:W-:-:S04]  /*2b40*/  FADD.FTZ R16, RZ, R16 ;  /* 0x00000010ff107221 */ /* 0x008fc80000010000 */
[----:B----4-:R-:W-:Y:S01]  /*2b50*/  FADD.FTZ R16, R16, R23 ;  /* 0x0000001710107221 */ /* 0x010fe20000010000 */
[----:B------:R-:W-:Y:S01]  /*2b60*/  STS.128 [R2], R28 ;  /* 0x0000001c02007388 */ /* 0x000fe20000000c00 */
[----:B-----5:R-:W-:-:S03]  /*2b70*/  FADD.FTZ R14, R14, R37 ;  /* 0x000000250e0e7221 */ /* 0x020fc60000010000 */
[----:B------:R1:W-:Y:S01]  /*2b80*/  STS.128 [R2+0x10], R44 ;  /* 0x0000102c02007388 */ /* 0x0003e20000000c00 */
[----:B0-----:R-:W-:Y:S01]  /*2b90*/  FADD.FTZ R16, R16, R39 ;  /* 0x0000002710107221 */ /* 0x001fe20000010000 */
[----:B------:R-:W-:Y:S01]  /*2ba0*/  BAR.SYNC.DEFER_BLOCKING 0x0 ;  /* 0x0000000000007b1d */ /* 0x000fe20000010000 */
[----:B------:R-:W-:Y:S02]  /*2bb0*/  FADD.FTZ R43, R14, R43 ;  /* 0x0000002b0e2b7221 */ /* 0x000fe40000010000 */
[----:B------:R-:W-:Y:S01]  /*2bc0*/  FADD.FTZ R53, R16, R53 ;  /* 0x0000003510357221 */ /* 0x000fe20000010000 */
[----:B-1----:R-:W-:Y:S01]  /*2bd0*/  FADD.FTZ R2, RZ, R13 ;  /* 0x0000000dff027221 */ /* 0x002fe20000010000 */
[----:B------:R-:W-:Y:S01]  /*2be0*/  FADD.FTZ R13, R5, R10 ;  /* 0x0000000a050d7221 */ /* 0x000fe20000010000 */
[----:B------:R-:W-:Y:S02]  /*2bf0*/  IMAD R5, R22, UR9, RZ ;  /* 0x0000000916057c24 */ /* 0x000fe4000f8e02ff */
[----:B------:R-:W-:-:S03]  /*2c00*/  FADD.FTZ R2, R2, R17 ;  /* 0x0000001102027221 */ /* 0x000fc60000010000 */
[----:B------:R-:W-:Y:S01]  /*2c10*/  IADD3 R0, P0, PT, R5, R0, RZ ;  /* 0x0000000005007210 */ /* 0x000fe20007f1e0ff */
[----:B------:R-:W-:-:S03]  /*2c20*/  FADD.FTZ R2, R2, R25 ;  /* 0x0000001902027221 */ /* 0x000fc60000010000 */
[----:B------:R-:W-:Y:S01]  /*2c30*/  SHF.L.U32 R8, R0, 0x2, RZ ;  /* 0x0000000200087819 */ /* 0x000fe200000006ff */
[----:B------:R-:W0:Y:S01]  /*2c40*/  LDS R18, [R3] ;  /* 0x0000000003127984 */ /* 0x000e220000000800 */
[----:B------:R-:W-:Y:S02]  /*2c50*/  FADD.FTZ R41, R2, R41 ;  /* 0x0000002902297221 */ /* 0x000fe40000010000 */
[C---:B------:R-:W-:Y:S01]  /*2c60*/  IADD3 R4, P1, PT, R8.reuse, UR16, RZ ;  /* 0x0000001008047c10 */ /* 0x040fe2000ff3e0ff */
[----:B------:R-:W1:Y:S01]  /*2c70*/  LDS R33, [R3+0x400] ;  /* 0x0004000003217984 */ /* 0x000e620000000800 */
[----:B------:R-:W-:-:S03]  /*2c80*/  IADD3 R6, P2, PT, R8, UR22, RZ ;  /* 0x0000001608067c10 */ /* 0x000fc6000ff5e0ff */
[----:B------:R-:W2:Y:S04]  /*2c90*/  LDS R20, [R3+0x200] ;  /* 0x0002000003147984 */ /* 0x000ea80000000800 */
[----:B------:R-:W3:Y:S04]  /*2ca0*/  LDS R35, [R3+0x800] ;  /* 0x0008000003237984 */ /* 0x000ee80000000800 */
[----:B------:R-:W4:Y:S04]  /*2cb0*/  LDS R7, [R3+0x600] ;  /* 0x0006000003077984 */ /* 0x000f280000000800 */
[----:B------:R-:W5:Y:S04]  /*2cc0*/  LDS R49, [R3+0xc00] ;  /* 0x000c000003317984 */ /* 0x000f680000000800 */
[----:B------:R-:W5:Y:S04]  /*2cd0*/  LDS R15, [R3+0xa00] ;  /* 0x000a0000030f7984 */ /* 0x000f680000000800 */
[----:B------:R0:W5:Y:S02]  /*2ce0*/  LDS R10, [R3+0xe00] ;  /* 0x000e0000030a7984 */ /* 0x0001640000000800 */
[----:B0-----:R-:W-:-:S02]  /*2cf0*/  IADD3.X R3, PT, PT, RZ, RZ, RZ, P0, !PT ;  /* 0x000000ffff037210 */ /* 0x001fc400007fe4ff */
[----:B------:R-:W-:Y:S01]  /*2d00*/  IADD3 R2, P0, PT, R8, UR18, RZ ;  /* 0x0000001208027c10 */ /* 0x000fe2000ff1e0ff */
[----:B------:R-:W-:Y:S01]  /*2d10*/  FADD.FTZ R18, RZ, R18 ;  /* 0x00000012ff127221 */ /* 0x000fe20000010000 */
[----:B------:R-:W-:Y:S02]  /*2d20*/  SHF.L.U64.HI R0, R0, 0x2, R3 ;  /* 0x0000000200007819 */ /* 0x000fe40000010203 */
[----:B------:R-:W-:Y:S01]  /*2d30*/  IADD3 R8, P3, PT, R8, UR20, RZ ;  /* 0x0000001408087c10 */ /* 0x000fe2000ff7e0ff */
[----:B-1----:R-:W-:Y:S01]  /*2d40*/  FADD.FTZ R18, R18, R33 ;  /* 0x0000002112127221 */ /* 0x002fe20000010000 */
[C---:B------:R-:W-:Y:S02]  /*2d50*/  IADD3.X R3, PT, PT, R0.reuse, UR19, RZ, P0, !PT ;  /* 0x0000001300037c10 */ /* 0x040fe400087fe4ff */
[C---:B------:R-:W-:Y:S01]  /*2d60*/  IADD3.X R5, PT, PT, R0.reuse, UR17, RZ, P1, !PT ;  /* 0x0000001100057c10 */ /* 0x040fe20008ffe4ff */
[----:B--2---:R-:W-:Y:S01]  /*2d70*/  FADD.FTZ R20, RZ, R20 ;  /* 0x00000014ff147221 */ /* 0x004fe20000010000 */
[----:B------:R-:W-:Y:S01]  /*2d80*/  IADD3.X R9, PT, PT, R0, UR21, RZ, P3, !PT ;  /* 0x0000001500097c10 */ /* 0x000fe20009ffe4ff */
[----:B------:R-:W-:Y:S01]  /*2d90*/  STG.E desc[UR10][R2.64], R27 ;  /* 0x0000001b02007986 */ /* 0x000fe2000c10190a */
[----:B---3--:R-:W-:-:S03]  /*2da0*/  FADD.FTZ R18, R18, R35 ;  /* 0x0000002312127221 */ /* 0x008fc60000010000 */
[----:B------:R-:W-:Y:S01]  /*2db0*/  STG.E desc[UR10][R4.64], R11 ;  /* 0x0000000b04007986 */ /* 0x000fe2000c10190a */
[----:B----4-:R-:W-:Y:S01]  /*2dc0*/  FADD.FTZ R20, R20, R7 ;  /* 0x0000000714147221 */ /* 0x010fe20000010000 */
[----:B------:R-:W-:Y:S01]  /*2dd0*/  IADD3.X R7, PT, PT, R0, UR23, RZ, P2, !PT ;  /* 0x0000001700077c10 */ /* 0x000fe200097fe4ff */
[----:B-----5:R-:W-:Y:S02]  /*2de0*/  FADD.FTZ R49, R18, R49 ;  /* 0x0000003112317221 */ /* 0x020fe40000010000 */
[----:B------:R-:W-:-:S03]  /*2df0*/  FADD.FTZ R15, R20, R15 ;  /* 0x0000000f140f7221 */ /* 0x000fc60000010000 */
[----:B------:R-:W-:Y:S01]  /*2e00*/  STG.E desc[UR10][R6.64], R49 ;  /* 0x0000003106007986 */ /* 0x000fe2000c10190a */
[----:B------:R-:W-:-:S03]  /*2e10*/  FADD.FTZ R15, R15, R10 ;  /* 0x0000000a0f0f7221 */ /* 0x000fc60000010000 */
[----:B------:R-:W-:Y:S04]  /*2e20*/  STG.E desc[UR10][R8.64], R43 ;  /* 0x0000002b08007986 */ /* 0x000fe8000c10190a */
[----:B------:R-:W-:Y:S04]  /*2e30*/  STG.E desc[UR10][R2.64+0x200], R41 ;  /* 0x0002002902007986 */ /* 0x000fe8000c10190a */
[----:B------:R-:W-:Y:S04]  /*2e40*/  STG.E desc[UR10][R4.64+0x200], R13 ;  /* 0x0002000d04007986 */ /* 0x000fe8000c10190a */
[----:B------:R-:W-:Y:S04]  /*2e50*/  STG.E desc[UR10][R6.64+0x200], R15 ;  /* 0x0002000f06007986 */ /* 0x000fe8000c10190a */
[----:B------:R-:W-:Y:S01]  /*2e60*/  STG.E desc[UR10][R8.64+0x200], R53 ;  /* 0x0002003508007986 */ /* 0x000fe2000c10190a */
[----:B------:R-:W-:Y:S05]  /*2e70*/  EXIT ;  /* 0x000000000000794d */ /* 0x000fea0003800000 */
.L_x_34:
[----:B------:R-:W-:Y:S01]  /*2e80*/  HFMA2 R85, -RZ, RZ, 0, 5.9604644775390625e-08 ;  /* 0x00000001ff557431 */ /* 0x000fe200000001ff */
[----:B------:R-:W-:Y:S01]  /*2e90*/  BSSY B2, `(.L_x_44) ;  /* 0x0000006000027945 */ /* 0x000fe20003800000 */
[----:B------:R-:W-:Y:S02]  /*2ea0*/  MOV R84, 0x1f ;  /* 0x0000001f00547802 */ /* 0x000fe40000000f00 */
[----:B------:R-:W-:-:S07]  /*2eb0*/  MOV R87, 0xffffffff ;  /* 0xffffffff00577802 */ /* 0x000fce0000000f00 */
[----:B-----5:R-:W-:Y:S05]  /*2ec0*/  WARPSYNC.COLLECTIVE R87, `(.L_x_45) ;  /* 0x0000000057087348 */ /* 0x020fea0003c00000 */
[----:B------:R0:W1:Y:S02]  /*2ed0*/  SHFL.BFLY P3, R89, R86, R85, R84 ;  /* 0x0c00005556597389 */ /* 0x0000640000060054 */
[----:B01---5:R-:W-:Y:S05]  /*2ee0*/  ENDCOLLECTIVE ;  /* 0x000000000000791b */ /* 0x023fea0003800000 */
.L_x_45:
[----:B------:R-:W-:Y:S05]  /*2ef0*/  BSYNC B2 ;  /* 0x0000000000027941 */ /* 0x000fea0003800000 */
.L_x_44:
[----:B------:R-:W-:Y:S02]  /*2f00*/  HFMA2 R85, -RZ, RZ, 0, 5.9604644775390625e-08 ;  /* 0x00000001ff557431 */ /* 0x000fe400000001ff */
[----:B------:R-:W-:Y:S01]  /*2f10*/  FADD.FTZ R88, R86, R89 ;  /* 0x0000005956587221 */ /* 0x000fe20000010000 */
[----:B------:R-:W-:Y:S02]  /*2f20*/  MOV R86, R38 ;  /* 0x0000002600567202 */ /* 0x000fe40000000f00 */
[----:B------:R-:W-:Y:S02]  /*2f30*/  MOV R84, 0x1f ;  /* 0x0000001f00547802 */ /* 0x000fe40000000f00 */
[----:B------:R-:W-:-:S07]  /*2f40*/  MOV R87, 0xffffffff ;  /* 0xffffffff00577802 */ /* 0x000fce0000000f00 */
[----:B------:R-:W-:Y:S05]  /*2f50*/  WARPSYNC.COLLECTIVE R87, `(.L_x_46) ;  /* 0x0000000057087348 */ /* 0x000fea0003c00000 */
[----:B------:R0:W1:Y:S02]  /*2f60*/  SHFL.BFLY P3, R89, R86, R85, R84 ;  /* 0x0c00005556597389 */ /* 0x0000640000060054 */
[----:B01----:R-:W-:Y:S05]  /*2f70*/  ENDCOLLECTIVE ;  /* 0x000000000000791b */ /* 0x003fea0003800000 */
.L_x_46:
[----:B------:R-:W-:Y:S01]  /*2f80*/  HFMA2 R85, -RZ, RZ, 0, 1.1920928955078125e-07 ;  /* 0x00000002ff557431 */ /* 0x000fe200000001ff */
[----:B------:R-:W-:Y:S02]  /*2f90*/  MOV R86, R88 ;  /* 0x0000005800567202 */ /* 0x000fe40000000f00 */
[----:B------:R-:W-:-:S07]  /*2fa0*/  MOV R39, R89 ;  /* 0x0000005900277202 */ /* 0x000fce0000000f00 */
[----:B------:R-:W-:Y:S05]  /*2fb0*/  WARPSYNC.COLLECTIVE R87, `(.L_x_47) ;  /* 0x0000000057087348 */ /* 0x000fea0003c00000 */
[----:B------:R0:W1:Y:S02]  /*2fc0*/  SHFL.BFLY P3, R89, R86, R85, R84 ;  /* 0x0c00005556597389 */ /* 0x0000640000060054 */
[----:B01----:R-:W-:Y:S05]  /*2fd0*/  ENDCOLLECTIVE ;  /* 0x000000000000791b */ /* 0x003fea0003800000 */
.L_x_47:
[----:B------:R-:W-:-:S05]  /*2fe0*/  FADD.FTZ R90, R38, R39 ;  /* 0x00000027265a7221 */ /* 0x000fca0000010000 */
[----:B------:R-:W-:Y:S01]  /*2ff0*/  MOV R86, R90 ;  /* 0x0000005a00567202 */ /* 0x000fe20000000f00 */
[----:B------:R-:W-:-:S07]  /*3000*/  FADD.FTZ R91, R88, R89 ;  /* 0x00000059585b7221 */ /* 0x000fce0000010000 */
[----:B------:R-:W-:Y:S05]  /*3010*/  WARPSYNC.COLLECTIVE R87, `(.L_x_48) ;  /* 0x0000000057087348 */ /* 0x000fea0003c00000 */
[----:B------:R0:W1:Y:S02]  /*3020*/  SHFL.BFLY P3, R89, R86, R85, R84 ;  /* 0x0c00005556597389 */ /* 0x0000640000060054 */
[----:B01----:R-:W-:Y:S05]  /*3030*/  ENDCOLLECTIVE ;  /* 0x000000000000791b */ /* 0x003fea0003800000 */
.L_x_48:
[----:B------:R-:W-:Y:S01]  /*3040*/  HFMA2 R85, -RZ, RZ, 0, 2.384185791015625e-07 ;  /* 0x00000004ff557431 */ /* 0x000fe200000001ff */
[----:B------:R-:W-:Y:S02]  /*3050*/  MOV R86, R91 ;  /* 0x0000005b00567202 */ /* 0x000fe40000000f00 */
[----:B------:R-:W-:-:S07]  /*3060*/  MOV R39, R89 ;  /* 0x0000005900277202 */ /* 0x000fce0000000f00 */
[----:B------:R-:W-:Y:S05]  /*3070*/  WARPSYNC.COLLECTIVE R87, `(.L_x_49) ;  /* 0x0000000057087348 */ /* 0x000fea0003c00000 */
[----:B------:R0:W1:Y:S02]  /*3080*/  SHFL.BFLY P3, R89, R86, R85, R84 ;  /* 0x0c00005556597389 */ /* 0x0000640000060054 */
[----:B01----:R-:W-:Y:S05]  /*3090*/  ENDCOLLECTIVE ;  /* 0x000000000000791b */ /* 0x003fea0003800000 */
.L_x_49:
[----:B------:R-:W-:-:S05]  /*30a0*/  FADD.FTZ R92, R90, R39 ;  /* 0x000000275a5c7221 */ /* 0x000fca0000010000 */
[----:B------:R-:W-:Y:S01]  /*30b0*/  MOV R86, R92 ;  /* 0x0000005c00567202 */ /* 0x000fe20000000f00 */
[----:B------:R-:W-:-:S07]  /*30c0*/  FADD.FTZ R93, R91, R89 ;  /* 0x000000595b5d7221 */ /* 0x000fce0000010000 */
[----:B------:R-:W-:Y:S05]  /*30d0*/  WARPSYNC.COLLECTIVE R87, `(.L_x_50) ;  /* 0x0000000057087348 */ /* 0x000fea0003c00000 */
[----:B------:R0:W1:Y:S02]  /*30e0*/  SHFL.BFLY P3, R89, R86, R85, R84 ;  /* 0x0c00005556597389 */ /* 0x0000640000060054 */
[----:B01----:R-:W-:Y:S05]  /*30f0*/  ENDCOLLECTIVE ;  /* 0x000000000000791b */ /* 0x003fea0003800000 */
.L_x_50:
[----:B------:R-:W-:Y:S01]  /*3100*/  HFMA2 R85, -RZ, RZ, 0, 4.76837158203125e-07 ;  /* 0x00000008ff557431 */ /* 0x000fe200000001ff */
[----:B------:R-:W-:Y:S02]  /*3110*/  MOV R86, R93 ;  /* 0x0000005d00567202 */ /* 0x000fe40000000f00 */
[----:B------:R-:W-:-:S07]  /*3120*/  MOV R39, R89 ;  /* 0x0000005900277202 */ /* 0x000fce0000000f00 */
[----:B------:R-:W-:Y:S05]  /*3130*/  WARPSYNC.COLLECTIVE R87, `(.L_x_51) ;  /* 0x0000000057087348 */ /* 0x000fea0003c00000 */
[----:B------:R0:W1:Y:S02]  /*3140*/  SHFL.BFLY P3, R89, R86, R85, R84 ;  /* 0x0c00005556597389 */ /* 0x0000640000060054 */
[----:B01----:R-:W-:Y:S05]  /*3150*/  ENDCOLLECTIVE ;  /* 0x000000000000791b */ /* 0x003fea0003800000 */
.L_x_51:
[----:B------:R-:W-:-:S05]  /*3160*/  FADD.FTZ R92, R92, R39 ;  /* 0x000000275c5c7221 */ /* 0x000fca0000010000 */
[----:B------:R-:W-:Y:S01]  /*3170*/  MOV R86, R92 ;  /* 0x0000005c00567202 */ /* 0x000fe20000000f00 */
[----:B------:R-:W-:-:S07]  /*3180*/  FADD.FTZ R39, R93, R89 ;  /* 0x000000595d277221 */ /* 0x000fce0000010000 */
[----:B------:R-:W-:Y:S05]  /*3190*/  WARPSYNC.COLLECTIVE R87, `(.L_x_52) ;  /* 0x0000000057087348 */ /* 0x000fea0003c00000 */
[----:B------:R0:W1:Y:S02]  /*31a0*/  SHFL.BFLY P3, R89, R86, R85, R84 ;  /* 0x0c00005556597389 */ /* 0x0000640000060054 */
[----:B01----:R-:W-:Y:S05]  /*31b0*/  ENDCOLLECTIVE ;  /* 0x000000000000791b */ /* 0x003fea0003800000 */
.L_x_52:
[----:B------:R-:W-:Y:S01]  /*31c0*/  HFMA2 R85, -RZ, RZ, 0, 9.5367431640625e-07 ;  /* 0x00000010ff557431 */ /* 0x000fe200000001ff */
[----:B------:R-:W-:Y:S02]  /*31d0*/  MOV R86, R39 ;  /* 0x0000002700567202 */ /* 0x000fe40000000f00 */
[----:B------:R-:W-:-:S07]  /*31e0*/  MOV R38, R89 ;  /* 0x0000005900267202 */ /* 0x000fce0000000f00 */
[----:B------:R-:W-:Y:S05]  /*31f0*/  WARPSYNC.COLLECTIVE R87, `(.L_x_53) ;  /* 0x0000000057087348 */ /* 0x000fea0003c00000 */
[----:B------:R0:W1:Y:S02]  /*3200*/  SHFL.BFLY P3, R89, R86, R85, R84 ;  /* 0x0c00005556597389 */ /* 0x0000640000060054 */
[----:B01----:R-:W-:Y:S05]  /*3210*/  ENDCOLLECTIVE ;  /* 0x000000000000791b */ /* 0x003fea0003800000 */
.L_x_53:
[----:B------:R-:W-:-:S05]  /*3220*/  FADD.FTZ R38, R92, R38 ;  /* 0x000000265c267221 */ /* 0x000fca0000010000 */
[----:B------:R-:W-:Y:S02]  /*3230*/  MOV R86, R38 ;  /* 0x0000002600567202 */ /* 0x000fe40000000f00 */
[----:B------:R-:W-:-:S07]  /*3240*/  MOV R88, R89 ;  /* 0x0000005900587202 */ /* 0x000fce0000000f00 */
[----:B------:R-:W-:Y:S05]  /*3250*/  WARPSYNC.COLLECTIVE R87, `(.L_x_54) ;  /* 0x0000000057087348 */ /* 0x000fea0003c00000 */
[----:B------:R0:W1:Y:S02]  /*3260*/  SHFL.BFLY P3, R89, R86, R85, R84 ;  /* 0x0c00005556597389 */ /* 0x0000640000060054 */
[----:B01----:R-:W-:Y:S05]  /*3270*/  ENDCOLLECTIVE ;  /* 0x000000000000791b */ /* 0x003fea0003800000 */
.L_x_54:
[----:B------:R-:W-:Y:S05]  /*3280*/  BRA `(.L_x_55) ;  /* 0xffffffdc00387947 */ /* 0x000fea000383ffff */
.L_x_56:
        /* <DEDUP_REMOVED lines=15> */
.L_x_2801:


//--------------------- .text._ZN10layer_norm31ln_parallel_residual_bwd_kernelINS_13Kernel_traitsI13__nv_bfloat16S2_S2_S2_fjLj256ELj1ELj4ELj1ELj16ENS_18Kernel_traits_baseILj256ES2_S2_S2_S2_fjLj128EEEEELb0ELb1ELb0EEEvNS_9BwdParamsE --------------------------
	.section	.text._ZN10layer_norm31ln_parallel_residual_bwd_kernelINS_13Kernel_traitsI13__nv_bfloat16S2_S2_S2_fjLj256ELj1ELj4ELj1ELj16ENS_18Kernel_traits_baseILj256ES2_S2_S2_S2_fjLj128EEEEELb0ELb1ELb0EEEvNS_9BwdParamsE,"ax",@progbits
	.align	128
        .global         _ZN10layer_norm31ln_parallel_residual_bwd_kernelINS_13Kernel_traitsI13__nv_bfloat16S2_S2_S2_fjLj256ELj1ELj4ELj1ELj16ENS_18Kernel_traits_baseILj256ES2_S2_S2_S2_fjLj128EEEEELb0ELb1ELb0EEEvNS_9BwdParamsE
        .type           _ZN10layer_norm31ln_parallel_residual_bwd_kernelINS_13Kernel_traitsI13__nv_bfloat16S2_S2_S2_fjLj256ELj1ELj4ELj1ELj16ENS_18Kernel_traits_baseILj256ES2_S2_S2_S2_fjLj128EEEEELb0ELb1ELb0EEEvNS_9BwdParamsE,@function
        .size           _ZN10layer_norm31ln_parallel_residual_bwd_kernelINS_13Kernel_traitsI13__nv_bfloat16S2_S2_S2_fjLj256ELj1ELj4ELj1ELj16ENS_18Kernel_traits_baseILj256ES2_S2_S2_S2_fjLj128EEEEELb0ELb1ELb0EEEvNS_9BwdParamsE,(.L_x_2802 - _ZN10layer_norm31ln_parallel_residual_bwd_kernelINS_13Kernel_traitsI13__nv_bfloat16S2_S2_S2_fjLj256ELj1ELj4ELj1ELj16ENS_18Kernel_traits_baseILj256ES2_S2_S2_S2_fjLj128EEEEELb0ELb1ELb0EEEvNS_9BwdParamsE)
        .other          _ZN10layer_norm31ln_parallel_residual_bwd_kernelINS_13Kernel_traitsI13__nv_bfloat16S2_S2_S2_fjLj256ELj1ELj4ELj1ELj16ENS_18Kernel_traits_baseILj256ES2_S2_S2_S2_fjLj128EEEEELb0ELb1ELb0EEEvNS_9BwdParamsE,@"STO_CUDA_ENTRY STV_DEFAULT"
_ZN10layer_norm31ln_parallel_residual_bwd_kernelINS_13Kernel_traitsI13__nv_bfloat16S2_S2_S2_fjLj256ELj1ELj4ELj1ELj16ENS_18Kernel_traits_baseILj256ES2_S2_S2_S2_fjLj128EEEEELb0ELb1ELb0EEEvNS_9BwdParamsE:
.text._ZN10layer_norm31ln_parallel_residual_bwd_kernelINS_13Kernel_traitsI13__nv_bfloat16S2_S2_S2_fjLj256ELj1ELj4ELj1ELj16ENS_18Kernel_traits_baseILj256ES2_S2_S2_S2_fjLj128EEEEELb0ELb1ELb0EEEvNS_9BwdParamsE:
[----:B------:R-:W-:Y:S01]  /*0000*/  LDC R1, c[0x0][0x37c] ;  /* 0x0000df00ff017b82 */ /* 0x000fe20000000800 */
[----:B------:R-:W0:Y:S01]  /*0010*/  S2R R0, SR_TID.X ;  /* 0x0000000000007919 */ /* 0x000e220000002100 */
[----:B------:R-:W1:Y:S01]  /*0020*/  LDCU UR4, c[0x0][0x388] ;  /* 0x00007100ff0477ac */ /* 0x000e620008000800 */
[----:B------:R-:W2:Y:S05]  /*0030*/  LDCU.64 UR10, c[0x0][0x358] ;  /* 0x00006b00ff0a77ac */ /* 0x000eaa0008000a00 */
[----:B------:R-:W3:Y:S01]  /*0040*/  S2UR UR9, SR_CTAID.X ;  /* 0x00000000000979c3 */ /* 0x000ee20000002500 */
[----:B------:R-:W4:Y:S01]  /*0050*/  LDCU UR12, c[0x0][0x384] ;  /* 0x00007080ff0c77ac */ /* 0x000f220008000800 */
[----:B------:R-:W0:Y:S01]  /*0060*/  LDCU UR17, c[0x0][0x388] ;  /* 0x00007100ff1177ac */ /* 0x000e220008000800 */
[----:B------:R-:W0:Y:S01]  /*0070*/  LDCU.U8 UR13, c[0x0][0x410] ;  /* 0x00008200ff0d77ac */ /* 0x000e220008000000 */
[----:B-1----:R-:W-:Y:S01]  /*0080*/  MOV R2, UR4 ;  /* 0x0000000400027c02 */ /* 0x002fe20008000f00 */
[----:B------:R-:W-:Y:S01]  /*0090*/  BSSY B0, `(.L_x_57) ;  /* 0x0000211000007945 */ /* 0x000fe20003800000 */
[----:B------:R-:W1:Y:S02]  /*00a0*/  LDCU UR16, c[0x0][0x400] ;  /* 0x00008000ff1077ac */ /* 0x000e640008000800 */
[----:B------:R-:W-:Y:S01]  /*00b0*/  SHF.R.S32.HI R3, RZ, 0x1f, R2 ;  /* 0x0000001fff037819 */ /* 0x000fe20000011402 */
[----:B------:R-:W1:Y:S03]  /*00c0*/  LDCU.64 UR6, c[0x0][0x470] ;  /* 0x00008e00ff0677ac */ /* 0x000e660008000a00 */
[----:B------:R-:W-:Y:S01]  /*00d0*/  LEA.HI R4, R3, R2, RZ, 0x3 ;  /* 0x0000000203047211 */ /* 0x000fe200078f18ff */
[----:B------:R-:W1:Y:S03]  /*00e0*/  LDCU.64 UR14, c[0x0][0x438] ;  /* 0x00008700ff0e77ac */ /* 0x000e660008000a00 */
[----:B------:R-:W-:-:S02]  /*00f0*/  SHF.R.S32.HI R4, RZ, 0x3, R4 ;  /* 0x00000003ff047819 */ /* 0x000fc40000011404 */
[----:B0-----:R-:W-:Y:S01]  /*0100*/  LOP3.LUT R3, R0, 0x1f, RZ, 0xc0, !PT ;  /* 0x0000001f00037812 */ /* 0x001fe200078ec0ff */
[----:B---3--:R-:W-:Y:S01]  /*0110*/  USHF.L.U32 UR8, UR9, 0x2, URZ ;  /* 0x0000000209087899 */ /* 0x008fe200080006ff */
[----:B------:R-:W-:Y:S01]  /*0120*/  SHF.R.U32.HI R5, RZ, 0x5, R0 ;  /* 0x00000005ff057819 */ /* 0x000fe20000011600 */
[----:B------:R-:W0:Y:S01]  /*0130*/  LDCU.64 UR4, c[0x0][0x478] ;  /* 0x00008f00ff0477ac */ /* 0x000e220008000a00 */
[----:B------:R-:W-:-:S04]  /*0140*/  IADD3 R4, PT, PT, R3, -R4, RZ ;  /* 0x8000000403047210 */ /* 0x000fc80007ffe0ff */
[----:B------:R-:W-:-:S13]  /*0150*/  ISETP.GE.U32.AND P2, PT, R4, 0x20, PT ;  /* 0x000000200400780c */ /* 0x000fda0003f46070 */
[----:B------:R-:W3:Y:S02]  /*0160*/  @P2 LDC.64 R6, c[0x0][0x3d0] ;  /* 0x0000f400ff062b82 */ /* 0x000ee40000000a00 */
[----:B---3--:R-:W-:-:S05]  /*0170*/  @P2 IMAD.WIDE.U32 R6, R3, 0x10, R6 ;  /* 0x0000001003062825 */ /* 0x008fca00078e0006 */
[----:B--2---:R2:W5:Y:S01]  /*0180*/  @P2 LDG.E.128 R28, desc[UR10][R6.64] ;  /* 0x0000000a061c2981 */ /* 0x004562000c1e1d00 */
[----:B------:R-:W-:Y:S02]  /*0190*/  LOP3.LUT R5, R5, UR8, RZ, 0xfc, !PT ;  /* 0x0000000805057c12 */ /* 0x000fe4000f8efcff */
[----:B------:R-:W-:Y:S02]  /*01a0*/  CS2R R24, SRZ ;  /* 0x0000000000187805 */ /* 0x000fe4000001ff00 */
[----:B------:R-:W-:Y:S02]  /*01b0*/  CS2R R26, SRZ ;  /* 0x00000000001a7805 */ /* 0x000fe4000001ff00 */
[----:B------:R-:W-:Y:S02]  /*01c0*/  CS2R R20, SRZ ;  /* 0x0000000000147805 */ /* 0x000fe4000001ff00 */
[----:B----4-:R-:W-:Y:S02]  /*01d0*/  ISETP.GE.AND P0, PT, R5, UR12, PT ;  /* 0x0000000c05007c0c */ /* 0x010fe4000bf06270 */
[----:B------:R-:W-:-:S02]  /*01e0*/  CS2R R22, SRZ ;  /* 0x0000000000167805 */ /* 0x000fc4000001ff00 */
[----:B------:R-:W-:Y:S02]  /*01f0*/  CS2R R18, SRZ ;  /* 0x0000000000127805 */ /* 0x000fe4000001ff00 */
[----:B------:R-:W-:Y:S02]  /*0200*/  CS2R R16, SRZ ;  /* 0x0000000000107805 */ /* 0x000fe4000001ff00 */
[----:B------:R-:W-:Y:S02]  /*0210*/  CS2R R14, SRZ ;  /* 0x00000000000e7805 */ /* 0x000fe4000001ff00 */
[----:B------:R-:W-:-:S03]  /*0220*/  CS2R R12, SRZ ;  /* 0x00000000000c7805 */ /* 0x000fc6000001ff00 */
[----:B012---:R-:W-:Y:S05]  /*0230*/  @P0 BRA `(.L_x_58) ;  /* 0x0000001c00d80947 */ /* 0x007fea0003800000 */
[----:B------:R-:W-:-:S07]  /*0240*/  HFMA2 R24, -RZ, RZ, 0, 0 ;  /* 0x00000000ff187431 */ /* 0x000fce00000001ff */
.L_x_72:
[----:B------:R-:W0:Y:S02]  /*0250*/  LDC.64 R32, c[0x0][0x3c8] ;  /* 0x0000f200ff207b82 */ /* 0x000e240000000a00 */
[----:B0-----:R-:W-:-:S05]  /*0260*/  IMAD.WIDE R34, R5, 0x4, R32 ;  /* 0x0000000405227825 */ /* 0x001fca00078e0220 */
[----:B-----5:R0:W5:Y:S01]  /*0270*/  LDG.E R52, desc[UR10][R34.64] ;  /* 0x0000000a22347981 */ /* 0x020162000c1e1900 */
[----:B------:R-:W-:Y:S01]  /*0280*/  MOV R2, UR17 ;  /* 0x0000001100027c02 */ /* 0x000fe20008000f00 */
[----:B------:R-:W-:Y:S01]  /*0290*/  BSSY.RECONVERGENT B1, `(.L_x_59) ;  /* 0x0000075000017945 */ /* 0x000fe20003800200 */
[----:B------:R-:W-:Y:S02]  /*02a0*/  LOP3.LUT R54, R0, 0x1f, RZ, 0xc0, !PT ;  /* 0x0000001f00367812 */ /* 0x000fe400078ec0ff */
[----:B------:R-:W-:Y:S01]  /*02b0*/  MOV R53, RZ ;  /* 0x000000ff00357202 */ /* 0x000fe20000000f00 */
[----:B------:R-:W-:-:S05]  /*02c0*/  IMAD R32, R5, R2, RZ ;  /* 0x0000000205207224 */ /* 0x000fca00078e02ff */
[----:B------:R-:W-:-:S04]  /*02d0*/  SHF.R.S32.HI R33, RZ, 0x1f, R32 ;  /* 0x0000001fff217819 */ /* 0x000fc80000011420 */
[----:B------:R-:W-:Y:S02]  /*02e0*/  LEA.HI R63, R33, R32, RZ, 0x3 ;  /* 0x00000020213f7211 */ /* 0x000fe400078f18ff */
[----:B------:R-:W1:Y:S02]  /*02f0*/  LDC.64 R32, c[0x0][0x3c0] ;  /* 0x0000f000ff207b82 */ /* 0x000e640000000a00 */
[----:B------:R-:W-:Y:S02]  /*0300*/  LEA.HI.SX32 R63, R63, R54, 0x1d ;  /* 0x000000363f3f7211 */ /* 0x000fe400078feaff */
[----:B------:R-:W-:Y:S01]  /*0310*/  MOV R54, RZ ;  /* 0x000000ff00367202 */ /* 0x000fe20000000f00 */
[----:B0-----:R-:W-:Y:S06]  /*0320*/  @!P2 BRA `(.L_x_60) ;  /* 0x0000000400aca947 */ /* 0x001fec0003800000 */
[----:B------:R-:W0:Y:S01]  /*0330*/  LDC.64 R44, c[0x0][0x3a8] ;  /* 0x0000ea00ff2c7b82 */ /* 0x000e220000000a00 */
[----:B-1----:R-:W-:-:S06]  /*0340*/  IMAD.WIDE R6, R5, 0x4, R32 ;  /* 0x0000000405067825 */ /* 0x002fcc00078e0220 */
[----:B------:R-:W2:Y:S01]  /*0350*/  LDG.E R6, desc[UR10][R6.64] ;  /* 0x0000000a06067981 */ /* 0x000ea2000c1e1900 */
[----:B------:R-:W1:Y:S01]  /*0360*/  LDC.64 R34, c[0x0][0x428] ;  /* 0x00010a00ff227b82 */ /* 0x000e620000000a00 */
[----:B0-----:R-:W-:-:S06]  /*0370*/  IMAD.WIDE.U32 R44, R63, 0x10, R44 ;  /* 0x000000103f2c7825 */ /* 0x001fcc00078e002c */
[----:B------:R-:W3:Y:S01]  /*0380*/  LDG.E.128 R44, desc[UR10][R44.64] ;  /* 0x0000000a2c2c7981 */ /* 0x000ee2000c1e1d00 */
[----:B-1----:R-:W-:-:S06]  /*0390*/  IMAD.WIDE.U32 R32, R63, 0x10, R34 ;  /* 0x000000103f207825 */ /* 0x002fcc00078e0022 */
[----:B------:R-:W4:Y:S01]  /*03a0*/  LDG.E.128 R32, desc[UR10][R32.64] ;  /* 0x0000000a20207981 */ /* 0x000f22000c1e1d00 */
[----:B------:R-:W-:-:S04]  /*03b0*/  ISETP.NE.U32.AND P0, PT, RZ, UR14, PT ;  /* 0x0000000eff007c0c */ /* 0x000fc8000bf05070 */
[----:B------:R-:W-:-:S13]  /*03c0*/  ISETP.NE.AND.EX P0, PT, RZ, UR15, PT, P0 ;  /* 0x0000000fff007c0c */ /* 0x000fda000bf05300 */
[----:B------:R-:W0:Y:S02]  /*03d0*/  @P0 LDC.64 R48, c[0x0][0x438] ;  /* 0x00010e00ff300b82 */ /* 0x000e240000000a00 */
[----:B0-----:R-:W-:-:S05]  /*03e0*/  @P0 IMAD.WIDE.U32 R48, R63, 0x10, R48 ;  /* 0x000000103f300825 */ /* 0x001fca00078e0030 */
[----:B------:R0:W5:Y:S01]  /*03f0*/  @P0 LDG.E.128 R8, desc[UR10][R48.64] ;  /* 0x0000000a30080981 */ /* 0x000162000c1e1d00 */
[----:B------:R-:W-:-:S04]  /*0400*/  ISETP.NE.AND P0, PT, RZ, UR13, PT ;  /* 0x0000000dff007c0c */ /* 0x000fc8000bf05270 */
[----:B--2---:R-:W-:Y:S02]  /*0410*/  FSEL R53, R6, RZ, !P0 ;  /* 0x000000ff06357208 */ /* 0x004fe40004000000 */
[C---:B---3--:R-:W-:Y:S02]  /*0420*/  PRMT R6, R44.reuse, 0x7632, R6 ;  /* 0x000076322c067816 */ /* 0x048fe40000000006 */
[----:B------:R-:W-:Y:S02]  /*0430*/  SHF.L.U32 R44, R44, 0x10, RZ ;  /* 0x000000102c2c7819 */ /* 0x000fe400000006ff */
[----:B------:R-:W-:Y:S02]  /*0440*/  PRMT R50, R45, 0x7632, R50 ;  /* 0x000076322d327816 */ /* 0x000fe40000000032 */
[----:B------:R-:W-:Y:S01]  /*0450*/  SHF.L.U32 R6, R6, 0x10, RZ ;  /* 0x0000001006067819 */ /* 0x000fe200000006ff */
[----:B------:R-:W-:Y:S01]  /*0460*/  FADD.FTZ R3, -R53, R44 ;  /* 0x0000002c35037221 */ /* 0x000fe20000010100 */
[----:B------:R-:W-:-:S02]  /*0470*/  PRMT R51, R46, 0x7632, R51 ;  /* 0x000076322e337816 */ /* 0x000fc40000000033 */
[----:B------:R-:W-:Y:S02]  /*0480*/  SHF.L.U32 R56, R47, 0x10, RZ ;  /* 0x000000102f387819 */ /* 0x000fe400000006ff */
[----:B------:R-:W-:Y:S01]  /*0490*/  SHF.L.U32 R50, R50, 0x10, RZ ;  /* 0x0000001032327819 */ /* 0x000fe200000006ff */
[----:B0-----:R-:W-:Y:S01]  /*04a0*/  FADD.FTZ R49, -R53, R6 ;  /* 0x0000000635317221 */ /* 0x001fe20000010100 */
[----:B------:R-:W-:Y:S01]  /*04b0*/  PRMT R55, R47, 0x7632, R55 ;  /* 0x000076322f377816 */ /* 0x000fe20000000037 */
[----:B------:R-:W-:Y:S01]  /*04c0*/  FADD.FTZ R47, -R53, R56 ;  /* 0x00000038352f7221 */ /* 0x000fe20000010100 */
[----:B------:R-:W-:Y:S01]  /*04d0*/  SHF.L.U32 R44, R51, 0x10, RZ ;  /* 0x00000010332c7819 */ /* 0x000fe200000006ff */
[----:B------:R-:W-:Y:S01]  /*04e0*/  FADD.FTZ R51, -R53, R50 ;  /* 0x0000003235337221 */ /* 0x000fe20000010100 */
[----:B------:R-:W-:Y:S01]  /*04f0*/  SHF.L.U32 R6, R28, 0x10, RZ ;  /* 0x000000101c067819 */ /* 0x000fe200000006ff */
[----:B-----5:R-:W-:Y:S01]  /*0500*/  FMUL.FTZ R3, R52, R3 ;  /* 0x0000000334037220 */ /* 0x020fe20000410000 */
[----:B----4-:R-:W-:-:S02]  /*0510*/  SHF.L.U32 R57, R32, 0x10, RZ ;  /* 0x0000001020397819 */ /* 0x010fc400000006ff */
[----:B------:R-:W-:Y:S02]  /*0520*/  SHF.L.U32 R54, R45, 0x10, RZ ;  /* 0x000000102d367819 */ /* 0x000fe400000006ff */
[C---:B------:R-:W-:Y:S02]  /*0530*/  PRMT R50, R33.reuse, 0x7632, R50 ;  /* 0x0000763221327816 */ /* 0x040fe40000000032 */
[----:B------:R-:W-:Y:S02]  /*0540*/  SHF.L.U32 R59, R33, 0x10, RZ ;  /* 0x00000010213b7819 */ /* 0x000fe400000006ff */
[----:B------:R-:W-:Y:S02]  /*0550*/  PRMT R48, R32, 0x7632, R48 ;  /* 0x0000763220307816 */ /* 0x000fe40000000030 */
[----:B------:R-:W-:Y:S01]  /*0560*/  PRMT R33, R35, 0x7632, R33 ;  /* 0x0000763223217816 */ /* 0x000fe20000000021 */
[-C--:B------:R-:W-:Y:S01]  /*0570*/  FMUL.FTZ R6, R6, R57.reuse ;  /* 0x0000003906067220 */ /* 0x080fe20000410000 */
[----:B------:R-:W-:Y:S01]  /*0580*/  PRMT R32, R34, 0x7632, R32 ;  /* 0x0000763222207816 */ /* 0x000fe20000000020 */
[----:B------:R-:W-:Y:S01]  /*0590*/  FADD.FTZ R24, R24, R57 ;  /* 0x0000003918187221 */ /* 0x000fe20000010000 */
[----:B------:R-:W-:Y:S01]  /*05a0*/  SHF.L.U32 R61, R34, 0x10, RZ ;  /* 0x00000010223d7819 */ /* 0x000fe200000006ff */
[----:B------:R-:W-:Y:S01]  /*05b0*/  FFMA.FTZ R12, R3, R57, R12 ;  /* 0x00000039030c7223 */ /* 0x000fe2000001000c */
[----:B------:R-:W-:Y:S01]  /*05c0*/  SHF.L.U32 R35, R35, 0x10, RZ ;  /* 0x0000001023237819 */ /* 0x000fe200000006ff */
[----:B------:R-:W-:Y:S01]  /*05d0*/  FMUL.FTZ R47, R52, R47 ;  /* 0x0000002f342f7220 */ /* 0x000fe20000410000 */
[----:B------:R-:W-:-:S02]  /*05e0*/  SHF.L.U32 R56, R31, 0x10, RZ ;  /* 0x000000101f387819 */ /* 0x000fc400000006ff */
[----:B------:R-:W-:Y:S01]  /*05f0*/  PRMT R34, R28, 0x7632, R34 ;  /* 0x000076321c227816 */ /* 0x000fe20000000022 */
[----:B------:R-:W-:Y:S01]  /*0600*/  FADD.FTZ R7, -R53, R54 ;  /* 0x0000003635077221 */ /* 0x000fe20000010100 */
[----:B------:R-:W-:Y:S02]  /*0610*/  SHF.L.U32 R46, R46, 0x10, RZ ;  /* 0x000000102e2e7819 */ /* 0x000fe400000006ff */
[----:B------:R-:W-:Y:S01]  /*0620*/  PRMT R57, R29, 0x7632, R57 ;  /* 0x000076321d397816 */ /* 0x000fe20000000039 */
[----:B------:R-:W-:Y:S01]  /*0630*/  FADD.FTZ R22, R22, R35 ;  /* 0x0000002316167221 */ /* 0x000fe20000010000 */
[----:B------:R-:W-:Y:S01]  /*0640*/  SHF.L.U32 R54, R48, 0x10, RZ ;  /* 0x0000001030367819 */ /* 0x000fe200000006ff */
[-C--:B------:R-:W-:Y:S01]  /*0650*/  FMUL.FTZ R48, R56, R35.reuse ;  /* 0x0000002338307220 */ /* 0x080fe20000410000 */
[----:B------:R-:W-:Y:S01]  /*0660*/  SHF.L.U32 R34, R34, 0x10, RZ ;  /* 0x0000001022227819 */ /* 0x000fe200000006ff */
[----:B------:R-:W-:Y:S01]  /*0670*/  FFMA.FTZ R18, R47, R35, R18 ;  /* 0x000000232f127223 */ /* 0x000fe20000010012 */
[----:B------:R-:W-:Y:S01]  /*0680*/  SHF.L.U32 R35, R57, 0x10, RZ ;  /* 0x0000001039237819 */ /* 0x000fe200000006ff */
[----:B------:R-:W-:Y:S01]  /*0690*/  FADD.FTZ R45, -R53, R46 ;  /* 0x0000002e352d7221 */ /* 0x000fe20000010100 */
[----:B------:R-:W-:Y:S01]  /*06a0*/  SHF.L.U32 R56, R50, 0x10, RZ ;  /* 0x0000001032387819 */ /* 0x000fe200000006ff */
[----:B------:R-:W-:Y:S01]  /*06b0*/  FMUL.FTZ R50, R52, R49 ;  /* 0x0000003134327220 */ /* 0x000fe20000410000 */
[----:B------:R-:W-:Y:S01]  /*06c0*/  SHF.L.U32 R46, R55, 0x10, RZ ;  /* 0x00000010372e7819 */ /* 0x000fe200000006ff */
[----:B------:R-:W-:Y:S01]  /*06d0*/  FADD.FTZ R55, -R53, R44 ;  /* 0x0000002c35377221 */ /* 0x000fe20000010100 */
[----:B------:R-:W-:Y:S01]  /*06e0*/  SHF.L.U32 R44, R29, 0x10, RZ ;  /* 0x000000101d2c7819 */ /* 0x000fe200000006ff */
[----:B------:R-:W-:Y:S01]  /*06f0*/  FMUL.FTZ R49, R34, R54 ;  /* 0x0000003622317220 */ /* 0x000fe20000410000 */
[C---:B------:R-:W-:Y:S01]  /*0700*/  FMUL.FTZ R58, R52.reuse, R51 ;  /* 0x00000033343a7220 */ /* 0x040fe20000410000 */
[----:B------:R-:W-:Y:S01]  /*0710*/  FMUL.FTZ R51, R35, R56 ;  /* 0x0000003823337220 */ /* 0x000fe20000410000 */
[----:B------:R-:W-:Y:S01]  /*0720*/  FADD.FTZ R34, RZ, R6 ;  /* 0x00000006ff227221 */ /* 0x000fe20000010000 */
[----:B------:R-:W-:Y:S01]  /*0730*/  FFMA.FTZ R35, R3, R6, RZ ;  /* 0x0000000603237223 */ /* 0x000fe200000100ff */
[----:B------:R-:W-:Y:S01]  /*0740*/  FMUL.FTZ R7, R52, R7 ;  /* 0x0000000734077220 */ /* 0x000fe20000410000 */
[----:B------:R-:W-:Y:S01]  /*0750*/  FMUL.FTZ R44, R44, R59 ;  /* 0x0000003b2c2c7220 */ /* 0x000fe20000410000 */
[----:B------:R-:W-:Y:S01]  /*0760*/  FADD.FTZ R57, R34, R49 ;  /* 0x0000003122397221 */ /* 0x000fe20000010000 */
[----:B------:R-:W-:Y:S01]  /*0770*/  FFMA.FTZ R34, R50, R49, R35 ;  /* 0x0000003132227223 */ /* 0x000fe20000010023 */
[----:B------:R-:W-:Y:S01]  /*0780*/  FADD.FTZ R53, -R53, R46 ;  /* 0x0000002e35357221 */ /* 0x000fe20000010100 */
[----:B------:R-:W-:Y:S01]  /*0790*/  FADD.FTZ R26, R26, R59 ;  /* 0x0000003b1a1a7221 */ /* 0x000fe20000010000 */
[----:B------:R-:W-:Y:S01]  /*07a0*/  FFMA.FTZ R14, R7, R59, R14 ;  /* 0x0000003b070e7223 */ /* 0x000fe2000001000e */
[----:B------:R-:W-:Y:S01]  /*07b0*/  SHF.L.U32 R46, R30, 0x10, RZ ;  /* 0x000000101e2e7819 */ /* 0x000fe200000006ff */
[----:B------:R-:W-:Y:S01]  /*07c0*/  FADD.FTZ R25, R25, R54 ;  /* 0x0000003619197221 */ /* 0x000fe20000010000 */
[----:B------:R-:W-:Y:S01]  /*07d0*/  FFMA.FTZ R13, R50, R54, R13 ;  /* 0x00000036320d7223 */ /* 0x000fe2000001000d */
[----:B------:R-:W-:Y:S01]  /*07e0*/  PRMT R59, R30, 0x7632, R59 ;  /* 0x000076321e3b7816 */ /* 0x000fe2000000003b */
[----:B------:R-:W-:Y:S01]  /*07f0*/  FADD.FTZ R54, R57, R44 ;  /* 0x0000002c39367221 */ /* 0x000fe20000010000 */
[----:B------:R-:W-:Y:S01]  /*0800*/  FADD.FTZ R27, R27, R56 ;  /* 0x000000381b1b7221 */ /* 0x000fe20000010000 */
[----:B------:R-:W-:Y:S01]  /*0810*/  FFMA.FTZ R15, R58, R56, R15 ;  /* 0x000000383a0f7223 */ /* 0x000fe2000001000f */
[----:B------:R-:W-:Y:S01]  /*0820*/  FFMA.FTZ R35, R7, R44, R34 ;  /* 0x0000002c07237223 */ /* 0x000fe20000010022 */
[----:B------:R-:W-:Y:S01]  /*0830*/  FMUL.FTZ R45, R52, R45 ;  /* 0x0000002d342d7220 */ /* 0x000fe20000410000 */
[----:B------:R-:W-:Y:S01]  /*0840*/  SHF.L.U32 R56, R32, 0x10, RZ ;  /* 0x0000001020387819 */ /* 0x000fe200000006ff */
[----:B------:R-:W-:Y:S01]  /*0850*/  FMUL.FTZ R46, R46, R61 ;  /* 0x0000003d2e2e7220 */ /* 0x000fe20000410000 */
[----:B------:R-:W-:-:S02]  /*0860*/  SHF.L.U32 R59, R59, 0x10, RZ ;  /* 0x000000103b3b7819 */ /* 0x000fc400000006ff */
[----:B------:R-:W-:Y:S01]  /*0870*/  SHF.L.U32 R32, R33, 0x10, RZ ;  /* 0x0000001021207819 */ /* 0x000fe200000006ff */
[----:B------:R-:W-:Y:S01]  /*0880*/  FADD.FTZ R33, R54, R51 ;  /* 0x0000003336217221 */ /* 0x000fe20000010000 */
[----:B------:R-:W-:Y:S01]  /*0890*/  FFMA.FTZ R34, R58, R51, R35 ;  /* 0x000000333a227223 */ /* 0x000fe20000010023 */
[--C-:B------:R-:W-:Y:S01]  /*08a0*/  FADD.FTZ R20, R20, R61.reuse ;  /* 0x0000003d14147221 */ /* 0x100fe20000010000 */
[----:B------:R-:W-:Y:S01]  /*08b0*/  FFMA.FTZ R16, R45, R61, R16 ;  /* 0x0000003d2d107223 */ /* 0x000fe20000010010 */
[----:B------:R-:W-:Y:S01]  /*08c0*/  PRMT R61, R31, 0x7632, R61 ;  /* 0x000076321f3d7816 */ /* 0x000fe2000000003d */
[----:B------:R-:W-:Y:S01]  /*08d0*/  FMUL.FTZ R59, R59, R56 ;  /* 0x000000383b3b7220 */ /* 0x000fe20000410000 */
[----:B------:R-:W-:Y:S01]  /*08e0*/  FADD.FTZ R54, R33, R46 ;  /* 0x0000002e21367221 */ /* 0x000fe20000010000 */
[----:B------:R-:W-:Y:S01]  /*08f0*/  FMUL.FTZ R60, R52, R55 ;  /* 0x00000037343c7220 */ /* 0x000fe20000410000 */
[----:B------:R-:W-:Y:S01]  /*0900*/  FFMA.FTZ R34, R45, R46, R34 ;  /* 0x0000002e2d227223 */ /* 0x000fe20000010022 */
[----:B------:R-:W-:Y:S01]  /*0910*/  SHF.L.U32 R61, R61, 0x10, RZ ;  /* 0x000000103d3d7819 */ /* 0x000fe200000006ff */
[----:B------:R-:W-:-:S02]  /*0920*/  FADD.FTZ R33, R54, R59 ;  /* 0x0000003b36217221 */ /* 0x000fc40000010000 */
[----:B------:R-:W-:Y:S01]  /*0930*/  FFMA.FTZ R34, R60, R59, R34 ;  /* 0x0000003b3c227223 */ /* 0x000fe20000010022 */
[----:B------:R-:W-:Y:S01]  /*0940*/  FMUL.FTZ R62, R52, R53 ;  /* 0x00000035343e7220 */ /* 0x000fe20000410000 */
[----:B------:R-:W-:Y:S01]  /*0950*/  FMUL.FTZ R61, R61, R32 ;  /* 0x000000203d3d7220 */ /* 0x000fe20000410000 */
[----:B------:R-:W-:Y:S01]  /*0960*/  FADD.FTZ R54, R33, R48 ;  /* 0x0000003021367221 */ /* 0x000fe20000010000 */
[----:B------:R-:W-:Y:S01]  /*0970*/  FFMA.FTZ R34, R47, R48, R34 ;  /* 0x000000302f227223 */ /* 0x000fe20000010022 */
[----:B------:R-:W-:Y:S01]  /*0980*/  FADD.FTZ R21, R21, R56 ;  /* 0x0000003815157221 */ /* 0x000fe20000010000 */
[----:B------:R-:W-:Y:S01]  /*0990*/  FFMA.FTZ R17, R60, R56, R17 ;  /* 0x000000383c117223 */ /* 0x000fe20000010011 */
[----:B------:R-:W-:Y:S01]  /*09a0*/  FADD.FTZ R53, R54, R61 ;  /* 0x0000003d36357221 */ /* 0x000fe20000010000 */
[----:B------:R-:W-:Y:S01]  /*09b0*/  FADD.FTZ R23, R23, R32 ;  /* 0x0000002017177221 */ /* 0x000fe20000010000 */
[C---:B------:R-:W-:Y:S01]  /*09c0*/  FFMA.FTZ R19, R62.reuse, R32, R19 ;  /* 0x000000203e137223 */ /* 0x040fe20000010013 */
[----:B------:R-:W-:-:S07]  /*09d0*/  FFMA.FTZ R54, R62, R61, R34 ;  /* 0x0000003d3e367223 */ /* 0x000fce0000010022 */
.L_x_60:
[----:B------:R-:W-:Y:S05]  /*09e0*/  BSYNC.RECONVERGENT B1 ;  /* 0x0000000000017941 */ /* 0x000fea0003800200 */
.L_x_59:
[----:B------:R-:W-:Y:S01]  /*09f0*/  UMOV UR8, 0xffffffff ;  /* 0xffffffff00087882 */ /* 0x000fe20000000000 */
[----:B------:R-:W-:Y:S02]  /*0a00*/  ISETP.GE.U32.AND P2, PT, R4, 0x20, PT ;  /* 0x000000200400780c */ /* 0x000fe40003f46070 */
[----:B------:R-:W-:Y:S11]  /*0a10*/  BRA.DIV UR8, `(.L_x_61) ;  /* 0x0000001e08207947 */ /* 0x000ff6000b800000 */
[----:B-1----:R-:W0:Y:S04]  /*0a20*/  SHFL.BFLY PT, R32, R53, 0x1, 0x1f ;  /* 0x0c201f0035207f89 */ /* 0x002e2800000e0000 */
        /* <DEDUP_REMOVED lines=17> */
.L_x_84:
[----:B------:R-:W-:Y:S01]  /*0b40*/  BSSY.RECONVERGENT B1, `(.L_x_62) ;  /* 0x0000161000017945 */ /* 0x000fe20003800200 */
[----:B01----:R-:W-:Y:S01]  /*0b50*/  FADD.FTZ R53, R53, R32 ;  /* 0x0000002035357221 */ /* 0x003fe20000010000 */
[----:B--2---:R-:W-:Y:S02]  /*0b60*/  FADD.FTZ R32, R54, R33 ;  /* 0x0000002136207221 */ /* 0x004fe40000010000 */
[----:B------:R-:W-:Y:S05]  /*0b70*/  @!P2 BRA `(.L_x_63) ;  /* 0x000000140074a947 */ /* 0x000fea0003800000 */
[----:B------:R-:W-:Y:S01]  /*0b80*/  UISETP.NE.U32.AND UP0, UPT, UR14, URZ, UPT ;  /* 0x000000ff0e00728c */ /* 0x000fe2000bf05070 */
[----:B------:R-:W-:Y:S01]  /*0b90*/  FMUL.FTZ R33, R53, UR16 ;  /* 0x0000001035217c20 */ /* 0x000fe20008410000 */
[----:B------:R-:W-:Y:S01]  /*0ba0*/  ISETP.NE.AND P0, PT, RZ, UR13, PT ;  /* 0x0000000dff007c0c */ /* 0x000fe2000bf05270 */
        /* <DEDUP_REMOVED lines=33> */
[----:B------:R-:W-:Y:S01]  /*0dc0*/  FMUL.FTZ R53, R52, R33 ;  /* 0x0000002134357220 */ /* 0x000fe20000410000 */
[----:B------:R-:W-:-:S02]  /*0dd0*/  F2FP.BF16.F32.PACK_AB R33, R55, R54 ;  /* 0x000000363721723e */ /* 0x000fc400000010ff */
[----:B------:R-:W-:Y:S02]  /*0de0*/  F2FP.BF16.F32.PACK_AB R35, R56, R35 ;  /* 0x000000233823723e */ /* 0x000fe400000010ff */
[----:B------:R-:W-:Y:S02]  /*0df0*/  F2FP.BF16.F32.PACK_AB R34, R67, R34 ;  /* 0x000000224322723e */ /* 0x000fe400000010ff */
[----:B------:R-:W-:Y:S01]  /*0e00*/  F2FP.BF16.F32.PACK_AB R32, R53, R32 ;  /* 0x000000203520723e */ /* 0x000fe200000010ff */
[----:B------:R-:W-:Y:S06]  /*0e10*/  BRA `(.L_x_67) ;  /* 0x0000001000987947 */ /* 0x000fec0003800000 */
.L_x_66:
        /* <DEDUP_REMOVED lines=33> */
.L_x_65:
        /* <DEDUP_REMOVED lines=36> */
.L_x_68:
        /* <DEDUP_REMOVED lines=37> */
.L_x_64:
        /* <DEDUP_REMOVED lines=12> */
[-CC-:B------:R-:W-:Y:S01]  /*1580*/  FFMA.FTZ R53, R45, R32.reuse, R33.reuse ;  /* 0x000000202d357223 */ /* 0x180fe20000010021 */
[-CC-:B------:R-:W-:Y:S01]  /*1590*/  FFMA.FTZ R56, R60, R32.reuse, R33.reuse ;  /* 0x000000203c387223 */ /* 0x180fe20000010021 */
[--C-:B------:R-:W-:Y:S01]  /*15a0*/  FFMA.FTZ R65, R47, R32, R33.reuse ;  /* 0x000000202f417223 */ /* 0x100fe20000010021 */
        /* <DEDUP_REMOVED lines=8> */
[----:B------:R-:W-:Y:S01]  /*1630*/  PRMT R35, R11, 0x7632, R35 ;  /* 0x000076320b237816 */ /* 0x000fe20000000023 */
[----:B-----5:R-:W-:Y:S01]  /*1640*/  FFMA.FTZ R32, R52, R56, R67 ;  /* 0x0000003834207223 */ /* 0x020fe20000010043 */
[----:B------:R-:W-:Y:S01]  /*1650*/  FADD.FTZ R56, R46, -R53 ;  /* 0x800000352e387221 */ /* 0x000fe20000010000 */
[----:B------:R-:W-:Y:S01]  /*1660*/  SHF.L.U32 R53, R10, 0x10, RZ ;  /* 0x000000100a357819 */ /* 0x000fe200000006ff */
[----:B------:R-:W-:Y:S01]  /*1670*/  FFMA.FTZ R33, R52, R54, R33 ;  /* 0x0000003634217223 */ /* 0x000fe20000010021 */
[----:B------:R-:W-:Y:S01]  /*1680*/  FADD.FTZ R54, R48, -R65 ;  /* 0x8000004130367221 */ /* 0x000fe20000010000 */
[----:B------:R-:W-:-:S02]  /*1690*/  SHF.L.U32 R35, R35, 0x10, RZ ;  /* 0x0000001023237819 */ /* 0x000fc400000006ff */
[----:B------:R-:W-:Y:S01]  /*16a0*/  SHF.L.U32 R65, R11, 0x10, RZ ;  /* 0x000000100b417819 */ /* 0x000fe200000006ff */
[----:B------:R-:W-:Y:S01]  /*16b0*/  FFMA.FTZ R53, R52, R56, R53 ;  /* 0x0000003834357223 */ /* 0x000fe20000010035 */
[----:B------:R-:W-:Y:S01]  /*16c0*/  PRMT R56, R8, 0x7632, R56 ;  /* 0x0000763208387816 */ /* 0x000fe20000000038 */
[----:B------:R-:W-:Y:S01]  /*16d0*/  FFMA.FTZ R35, R52, R64, R35 ;  /* 0x0000004034237223 */ /* 0x000fe20000010023 */
[----:B------:R-:W-:Y:S01]  /*16e0*/  FADD.FTZ R64, R6, -R57 ;  /* 0x8000003906407221 */ /* 0x000fe20000010000 */
[----:B------:R-:W-:Y:S01]  /*16f0*/  FFMA.FTZ R54, R52, R54, R65 ;  /* 0x0000003634367223 */ /* 0x000fe20000010041 */
[----:B------:R-:W-:Y:S02]  /*1700*/  SHF.L.U32 R65, R9, 0x10, RZ ;  /* 0x0000001009417819 */ /* 0x000fe400000006ff */
[----:B------:R-:W-:Y:S02]  /*1710*/  SHF.L.U32 R55, R8, 0x10, RZ ;  /* 0x0000001008377819 */ /* 0x000fe400000006ff */
[----:B------:R-:W-:Y:S01]  /*1720*/  SHF.L.U32 R57, R56, 0x10, RZ ;  /* 0x0000001038397819 */ /* 0x000fe200000006ff */
[C---:B------:R-:W-:Y:S01]  /*1730*/  FFMA.FTZ R56, R52.reuse, R66, R65 ;  /* 0x0000004234387223 */ /* 0x040fe20000010041 */
[----:B------:R-:W-:Y:S01]  /*1740*/  F2FP.BF16.F32.PACK_AB R35, R35, R54 ;  /* 0x000000362323723e */ /* 0x000fe200000010ff */
[----:B------:R-:W-:-:S02]  /*1750*/  FFMA.FTZ R55, R52, R64, R55 ;  /* 0x0000004034377223 */ /* 0x000fc40000010037 */
[----:B------:R-:W-:Y:S01]  /*1760*/  FFMA.FTZ R52, R52, R34, R57 ;  /* 0x0000002234347223 */ /* 0x000fe20000010039 */
[----:B------:R-:W-:Y:S02]  /*1770*/  F2FP.BF16.F32.PACK_AB R34, R32, R53 ;  /* 0x000000352022723e */ /* 0x000fe400000010ff */
[----:B------:R-:W-:Y:S02]  /*1780*/  F2FP.BF16.F32.PACK_AB R33, R33, R56 ;  /* 0x000000382121723e */ /* 0x000fe400000010ff */
[----:B------:R-:W-:Y:S01]  /*1790*/  F2FP.BF16.F32.PACK_AB R32, R52, R55 ;  /* 0x000000373420723e */ /* 0x000fe200000010ff */
[----:B------:R-:W-:Y:S06]  /*17a0*/  BRA `(.L_x_67) ;  /* 0x0000000800347947 */ /* 0x000fec0003800000 */
.L_x_70:
[-CC-:B------:R-:W-:Y:S01]  /*17b0*/  FFMA.FTZ R37, R3, R32.reuse, R33.reuse ;  /* 0x0000002003257223 */ /* 0x180fe20000010021 */
[----:B------:R-:W-:Y:S01]  /*17c0*/  SHF.L.U32 R53, R8, 0x10, RZ ;  /* 0x0000001008357819 */ /* 0x000fe200000006ff */
[-C--:B------:R-:W-:Y:S01]  /*17d0*/  FFMA.FTZ R55, R7, R32.reuse, R33 ;  /* 0x0000002007377223 */ /* 0x080fe20000010021 */
[----:B------:R-:W-:Y:S01]  /*17e0*/  PRMT R38, R10, 0x7632, R38 ;  /* 0x000076320a267816 */ /* 0x000fe20000000026 */
[----:B------:R-:W-:Y:S01]  /*17f0*/  FADD.FTZ R37, R6, -R37 ;  /* 0x8000002506257221 */ /* 0x000fe20000010000 */
[-CC-:B------:R-:W-:Y:S01]  /*1800*/  FFMA.FTZ R34, R50, R32.reuse, R33.reuse ;  /* 0x0000002032227223 */ /* 0x180fe20000010021 */
[-CC-:B------:R-:W-:Y:S01]  /*1810*/  FFMA.FTZ R36, R58, R32.reuse, R33.reuse ;  /* 0x000000203a247223 */ /* 0x180fe20000010021 */
[-CC-:B------:R-:W-:Y:S01]  /*1820*/  FFMA.FTZ R35, R45, R32.reuse, R33.reuse ;  /* 0x000000202d237223 */ /* 0x180fe20000010021 */
[-CC-:B------:R-:W-:Y:S01]  /*1830*/  FFMA.FTZ R54, R60, R32.reuse, R33.reuse ;  /* 0x000000203c367223 */ /* 0x180fe20000010021 */
[-CC-:B------:R-:W-:Y:S01]  /*1840*/  FFMA.FTZ R39, R47, R32.reuse, R33.reuse ;  /* 0x000000202f277223 */ /* 0x180fe20000010021 */
[----:B------:R-:W-:Y:S01]  /*1850*/  FFMA.FTZ R64, R62, R32, R33 ;  /* 0x000000203e407223 */ /* 0x000fe20000010021 */
[----:B------:R-:W-:Y:S01]  /*1860*/  PRMT R56, R11, 0x7632, R56 ;  /* 0x000076320b387816 */ /* 0x000fe20000000038 */
[----:B-----5:R-:W-:Y:S01]  /*1870*/  FFMA.FTZ R32, R52, R37, R53 ;  /* 0x0000002534207223 */ /* 0x020fe20000010035 */
[----:B------:R-:W-:Y:S01]  /*1880*/  SHF.L.U32 R37, R9, 0x10, RZ ;  /* 0x0000001009257819 */ /* 0x000fe200000006ff */
[----:B------:R-:W-:Y:S01]  /*1890*/  FADD.FTZ R33, R44, -R55 ;  /* 0x800000372c217221 */ /* 0x000fe20000010000 */
[----:B------:R-:W-:Y:S01]  /*18a0*/  SHF.L.U32 R38, R38, 0x10, RZ ;  /* 0x0000001026267819 */ /* 0x000fe200000006ff */
[----:B------:R-:W-:Y:S01]  /*18b0*/  FADD.FTZ R53, R59, -R54 ;  /* 0x800000363b357221 */ /* 0x000fe20000010000 */
[----:B------:R-:W-:Y:S01]  /*18c0*/  SHF.L.U32 R56, R56, 0x10, RZ ;  /* 0x0000001038387819 */ /* 0x000fe200000006ff */
[----:B------:R-:W-:Y:S01]  /*18d0*/  FADD.FTZ R55, R61, -R64 ;  /* 0x800000403d377221 */ /* 0x000fe20000010000 */
[C---:B------:R-:W-:Y:S01]  /*18e0*/  FFMA.FTZ R33, R52.reuse, R33, R37 ;  /* 0x0000002134217223 */ /* 0x040fe20000010025 */
[C---:B------:R-:W-:Y:S01]  /*18f0*/  FFMA.FTZ R37, R52.reuse, R53, R38 ;  /* 0x0000003534257223 */ /* 0x040fe20000010026 */
[----:B------:R-:W-:Y:S01]  /*1900*/  SHF.L.U32 R57, R11, 0x10, RZ ;  /* 0x000000100b397819 */ /* 0x000fe200000006ff */
[----:B------:R-:W-:Y:S01]  /*1910*/  FFMA.FTZ R38, R52, R55, R56 ;  /* 0x0000003734267223 */ /* 0x000fe20000010038 */
[--C-:B------:R-:W-:Y:S01]  /*1920*/  FADD.FTZ R55, R48, -R39.reuse ;  /* 0x8000002730377221 */ /* 0x100fe20000010000 */
        /* <DEDUP_REMOVED lines=8> */
[----:B------:R-:W-:Y:S02]  /*19b0*/  FADD.FTZ R35, R49, -R34 ;  /* 0x8000002231237221 */ /* 0x000fe40000010000 */
        /* <DEDUP_REMOVED lines=12> */
.L_x_69:
[----:B------:R-:W-:-:S04]  /*1a80*/  UISETP.NE.U32.AND UP0, UPT, UR6, URZ, UPT ;  /* 0x000000ff0600728c */ /* 0x000fc8000bf05070 */
[----:B------:R-:W-:-:S09]  /*1a90*/  UISETP.NE.AND.EX UP0, UPT, UR7, URZ, UPT, UP0 ;  /* 0x000000ff0700728c */ /* 0x000fd2000bf05300 */
[----:B------:R-:W-:Y:S05]  /*1aa0*/  BRA.U UP0, `(.L_x_71) ;  /* 0x0000000100b47547 */ /* 0x000fea000b800000 */
        /* <DEDUP_REMOVED lines=45> */
.L_x_71:
        /* <DEDUP_REMOVED lines=8> */
[----:B------:R-:W-:Y:S01]  /*1e00*/  PRMT R32, R11, 0x7632, R32 ;  /* 0x000076320b207816 */ /* 0x000fe20000000020 */
[----:B------:R-:W-:Y:S01]  /*1e10*/  FADD.FTZ R37, R6, -R37 ;  /* 0x8000002506257221 */ /* 0x000fe20000010000 */
[----:B------:R-:W-:Y:S01]  /*1e20*/  SHF.L.U32 R33, R8, 0x10, RZ ;  /* 0x0000001008217819 */ /* 0x000fe200000006ff */
[----:B------:R-:W-:Y:S01]  /*1e30*/  FADD.FTZ R39, R44, -R39 ;  /* 0x800000272c277221 */ /* 0x000fe20000010000 */
[----:B------:R-:W-:Y:S01]  /*1e40*/  SHF.L.U32 R40, R9, 0x10, RZ ;  /* 0x0000001009287819 */ /* 0x000fe200000006ff */
[----:B------:R-:W-:Y:S01]  /*1e50*/  FADD.FTZ R41, R46, -R41 ;  /* 0x800000292e297221 */ /* 0x000fe20000010000 */
[----:B------:R-:W-:Y:S01]  /*1e60*/  SHF.L.U32 R42, R10, 0x10, RZ ;  /* 0x000000100a2a7819 */ /* 0x000fe200000006ff */
[----:B------:R-:W-:Y:S01]  /*1e70*/  FADD.FTZ R43, R61, -R54 ;  /* 0x800000363d2b7221 */ /* 0x000fe20000010000 */
[----:B------:R-:W-:Y:S01]  /*1e80*/  SHF.L.U32 R56, R32, 0x10, RZ ;  /* 0x0000001020387819 */ /* 0x000fe200000006ff */
[C---:B-----5:R-:W-:Y:S01]  /*1e90*/  FFMA.FTZ R32, R52.reuse, R37, R33 ;  /* 0x0000002534207223 */ /* 0x060fe20000010021 */
[C---:B------:R-:W-:Y:S01]  /*1ea0*/  FFMA.FTZ R33, R52.reuse, R39, R40 ;  /* 0x0000002734217223 */ /* 0x040fe20000010028 */
[----:B------:R-:W-:Y:S01]  /*1eb0*/  FFMA.FTZ R37, R52, R41, R42 ;  /* 0x0000002934257223 */ /* 0x000fe2000001002a */
[----:B------:R-:W-:Y:S01]  /*1ec0*/  PRMT R39, R8, 0x7632, R39 ;  /* 0x0000763208277816 */ /* 0x000fe20000000027 */
[----:B------:R-:W-:Y:S01]  /*1ed0*/  FFMA.FTZ R56, R52, R43, R56 ;  /* 0x0000002b34387223 */ /* 0x000fe20000010038 */
[----:B------:R-:W-:-:S02]  /*1ee0*/  PRMT R41, R9, 0x7632, R41 ;  /* 0x0000763209297816 */ /* 0x000fc40000000029 */
[----:B------:R-:W-:Y:S02]  /*1ef0*/  PRMT R43, R10, 0x7632, R43 ;  /* 0x000076320a2b7816 */ /* 0x000fe4000000002b */
        /* <DEDUP_REMOVED lines=24> */
.L_x_67:
        /* <DEDUP_REMOVED lines=13> */
.L_x_63:
[----:B------:R-:W-:Y:S05]  /*2150*/  BSYNC.RECONVERGENT B1 ;  /* 0x0000000000017941 */ /* 0x000fea0003800200 */
.L_x_62:
[----:B0-----:R-:W0:Y:S02]  /*2160*/  LDC.64 R32, c[0x0][0x380] ;  /* 0x0000e000ff207b82 */ /* 0x001e240000000a00 */
[----:B0-----:R-:W-:-:S04]  /*2170*/  LEA R5, R32, R5, 0x2 ;  /* 0x0000000520057211 */ /* 0x001fc800078e10ff */
[----:B------:R-:W-:-:S13]  /*2180*/  ISETP.GE.AND P0, PT, R5, R33, PT ;  /* 0x000000210500720c */ /* 0x000fda0003f06270 */
[----:B------:R-:W-:Y:S05]  /*2190*/  @!P0 BRA `(.L_x_72) ;  /* 0xffffffe0002c8947 */ /* 0x000fea000383ffff */
.L_x_58:
[----:B------:R-:W-:Y:S05]  /*21a0*/  BSYNC B0 ;  /* 0x0000000000007941 */ /* 0x000fea0003800000 */
.L_x_57:
[----:B------:R-:W0:Y:S01]  /*21b0*/  S2R R5, SR_CgaCtaId ;  /* 0x0000000000057919 */ /* 0x000e220000008800 */
[----:B------:R-:W-:Y:S01]  /*21c0*/  MOV R4, 0x400 ;  /* 0x0000040000047802 */ /* 0x000fe20000000f00 */
[----:B------:R-:W-:Y:S05]  /*21d0*/  WARPSYNC.ALL ;  /* 0x0000000000007948 */ /* 0x000fea0003800000 */
[C---:B------:R-:W-:Y:S01]  /*21e0*/  LOP3.LUT R3, R0.reuse, 0x60, RZ, 0xc0, !PT ;  /* 0x0000006000037812 */ /* 0x040fe200078ec0ff */
[----:B------:R-:W1:Y:S01]  /*21f0*/  LDCU.128 UR20, c[0x0][0x440] ;  /* 0x00008800ff1477ac */ /* 0x000e620008000c00 */
[----:B-----5:R-:W-:Y:S02]  /*2200*/  LOP3.LUT R29, R0, 0x7f, RZ, 0x3c, !PT ;  /* 0x0000007f001d7812 */ /* 0x020fe400078e3cff */
[----:B------:R-:W-:-:S02]  /*2210*/  LOP3.LUT R3, R3, 0x1f, R0, 0xf8, !PT ;  /* 0x0000001f03037812 */ /* 0x000fc400078ef800 */
[----:B------:R-:W-:-:S04]  /*2220*/  IADD3 R29, PT, PT, R29, R2, RZ ;  /* 0x000000021d1d7210 */ /* 0x000fc80007ffe0ff */
[----:B------:R-:W-:Y:S02]  /*2230*/  ISETP.GE.U32.AND P0, PT, R29, 0x80, PT ;  /* 0x000000801d00780c */ /* 0x000fe40003f06070 */
[----:B0-----:R-:W-:-:S04]  /*2240*/  LEA R4, R5, R4, 0x18 ;  /* 0x0000000405047211 */ /* 0x001fc800078ec0ff */
[-C--:B------:R-:W-:Y:S02]  /*2250*/  LEA R3, R3, R4.reuse, 0x5 ;  /* 0x0000000403037211 */ /* 0x080fe400078e28ff */
[----:B------:R-:W-:-:S03]  /*2260*/  LEA R4, R0, R4, 0x2 ;  /* 0x0000000400047211 */ /* 0x000fc600078e10ff */
[----:B------:R-:W-:Y:S04]  /*2270*/  STS.128 [R3], R24 ;  /* 0x0000001803007388 */ /* 0x000fe80000000c00 */
[----:B------:R-:W-:Y:S01]  /*2280*/  STS.128 [R3+0x10], R20 ;  /* 0x0000101403007388 */ /* 0x000fe20000000c00 */
[----:B------:R-:W-:Y:S06]  /*2290*/  BAR.SYNC.DEFER_BLOCKING 0x0 ;  /* 0x0000000000007b1d */ /* 0x000fec0000010000 */
[----:B------:R-:W0:Y:S04]  /*22a0*/  LDS R5, [R4] ;  /* 0x0000000004057984 */ /* 0x000e280000000800 */
[----:B------:R-:W2:Y:S04]  /*22b0*/  LDS R8, [R4+0x400] ;  /* 0x0004000004087984 */ /* 0x000ea80000000800 */
[----:B------:R-:W3:Y:S04]  /*22c0*/  LDS R6, [R4+0x200] ;  /* 0x0002000004067984 */ /* 0x000ee80000000800 */
[----:B------:R-:W4:Y:S04]  /*22d0*/  LDS R7, [R4+0x600] ;  /* 0x0006000004077984 */ /* 0x000f280000000800 */
[----:B------:R-:W1:Y:S04]  /*22e0*/  LDS R10, [R4+0x800] ;  /* 0x00080000040a7984 */ /* 0x000e680000000800 */
[----:B------:R-:W1:Y:S04]  /*22f0*/  LDS R9, [R4+0xa00] ;  /* 0x000a000004097984 */ /* 0x000e680000000800 */
[----:B------:R-:W1:Y:S04]  /*2300*/  LDS R28, [R4+0xc00] ;  /* 0x000c0000041c7984 */ /* 0x000e680000000800 */
[----:B------:R-:W1:Y:S01]  /*2310*/  LDS R11, [R4+0xe00] ;  /* 0x000e0000040b7984 */ /* 0x000e620000000800 */
[----:B------:R-:W-:Y:S01]  /*2320*/  BAR.SYNC.DEFER_BLOCKING 0x0 ;  /* 0x0000000000007b1d */ /* 0x000fe20000010000 */
[----:B0-----:R-:W-:-:S04]  /*2330*/  FADD.FTZ R5, RZ, R5 ;  /* 0x00000005ff057221 */ /* 0x001fc80000010000 */
[----:B--2---:R-:W-:Y:S01]  /*2340*/  FADD.FTZ R5, R5, R8 ;  /* 0x0000000805057221 */ /* 0x004fe20000010000 */
[----:B---3--:R-:W-:-:S04]  /*2350*/  FADD.FTZ R6, RZ, R6 ;  /* 0x00000006ff067221 */ /* 0x008fc80000010000 */
[----:B----4-:R-:W-:Y:S01]  /*2360*/  FADD.FTZ R6, R6, R7 ;  /* 0x0000000706067221 */ /* 0x010fe20000010000 */
[----:B------:R0:W-:Y:S01]  /*2370*/  STS.128 [R3], R12 ;  /* 0x0000000c03007388 */ /* 0x0001e20000000c00 */
[----:B-1----:R-:W-:-:S03]  /*2380*/  FADD.FTZ R5, R5, R10 ;  /* 0x0000000a05057221 */ /* 0x002fc60000010000 */
[----:B------:R1:W-:Y:S01]  /*2390*/  STS.128 [R3+0x10], R16 ;  /* 0x0000101003007388 */ /* 0x0003e20000000c00 */
[----:B------:R-:W-:Y:S01]  /*23a0*/  FADD.FTZ R6, R6, R9 ;  /* 0x0000000906067221 */ /* 0x000fe20000010000 */
[----:B------:R-:W-:Y:S01]  /*23b0*/  BAR.SYNC.DEFER_BLOCKING 0x0 ;  /* 0x0000000000007b1d */ /* 0x000fe20000010000 */
[----:B------:R-:W-:Y:S02]  /*23c0*/  FADD.FTZ R7, R5, R28 ;  /* 0x0000001c05077221 */ /* 0x000fe40000010000 */
[----:B------:R-:W-:Y:S01]  /*23d0*/  FADD.FTZ R11, R6, R11 ;  /* 0x0000000b060b7221 */ /* 0x000fe20000010000 */
[----:B0-----:R-:W-:-:S05]  /*23e0*/  IMAD R13, R2, UR9, RZ ;  /* 0x00000009020d7c24 */ /* 0x001fca000f8e02ff */
[----:B------:R-:W-:-:S04]  /*23f0*/  IADD3 R13, P1, PT, R13, R0, RZ ;  /* 0x000000000d0d7210 */ /* 0x000fc80007f3e0ff */
[----:B------:R-:W-:Y:S02]  /*2400*/  IADD3.X R2, PT, PT, RZ, RZ, RZ, P1, !PT ;  /* 0x000000ffff027210 */ /* 0x000fe40000ffe4ff */
[C---:B------:R-:W-:Y:S02]  /*2410*/  SHF.L.U32 R0, R13.reuse, 0x2, RZ ;  /* 0x000000020d007819 */ /* 0x040fe400000006ff */
[----:B------:R-:W-:Y:S02]  /*2420*/  SHF.L.U64.HI R13, R13, 0x2, R2 ;  /* 0x000000020d0d7819 */ /* 0x000fe40000010202 */
[C---:B------:R-:W-:Y:S01]  /*2430*/  IADD3 R8, P2, PT, R0.reuse, UR22, RZ ;  /* 0x0000001600087c10 */ /* 0x040fe2000ff5e0ff */
[----:B------:R-:W0:Y:S01]  /*2440*/  LDS R20, [R4] ;  /* 0x0000000004147984 */ /* 0x000e220000000800 */
[----:B------:R-:W-:Y:S02]  /*2450*/  IADD3 R0, P3, PT, R0, UR20, RZ ;  /* 0x0000001400007c10 */ /* 0x000fe4000ff7e0ff */
[----:B------:R-:W-:Y:S01]  /*2460*/  ISETP.GE.U32.AND P1, PT, R29, 0x100, PT ;  /* 0x000001001d00780c */ /* 0x000fe20003f26070 */
[----:B------:R-:W2:Y:S01]  /*2470*/  LDS R23, [R4+0x400] ;  /* 0x0004000004177984 */ /* 0x000ea20000000800 */
[----:B------:R-:W-:-:S02]  /*2480*/  IADD3.X R15, PT, PT, R13, UR23, RZ, P2, !PT ;  /* 0x000000170d0f7c10 */ /* 0x000fc400097fe4ff */
[----:B------:R-:W-:Y:S01]  /*2490*/  IADD3.X R13, PT, PT, R13, UR21, RZ, P3, !PT ;  /* 0x000000150d0d7c10 */ /* 0x000fe20009ffe4ff */
[----:B------:R-:W3:Y:S01]  /*24a0*/  LDS R25, [R4+0x800] ;  /* 0x0008000004197984 */ /* 0x000ee20000000800 */
[----:B------:R-:W-:Y:S02]  /*24b0*/  @P0 MOV R2, R8 ;  /* 0x0000000800020202 */ /* 0x000fe40000000f00 */
[----:B-1----:R-:W-:Y:S01]  /*24c0*/  @P0 MOV R3, R15 ;  /* 0x0000000f00030202 */ /* 0x002fe20000000f00 */
[----:B------:R-:W1:Y:S01]  /*24d0*/  LDS R21, [R4+0x200] ;  /* 0x0002000004157984 */ /* 0x000e620000000800 */
[----:B------:R-:W-:Y:S02]  /*24e0*/  @P0 MOV R5, R13 ;  /* 0x0000000d00050202 */ /* 0x000fe40000000f00 */
[----:B------:R-:W-:Y:S01]  /*24f0*/  @P0 IADD3 R8, P2, PT, R8, 0x200, RZ ;  /* 0x0000020008080810 */ /* 0x000fe20007f5e0ff */
[----:B------:R-:W4:Y:S03]  /*2500*/  LDS R27, [R4+0xc00] ;  /* 0x000c0000041b7984 */ /* 0x000f260000000800 */
[----:B------:R-:W-:Y:S01]  /*2510*/  @P0 IADD3.X R15, PT, PT, RZ, R15, RZ, P2, !PT ;  /* 0x0000000fff0f0210 */ /* 0x000fe200017fe4ff */
[----:B------:R-:W4:Y:S04]  /*2520*/  LDS R22, [R4+0x600] ;  /* 0x0006000004167984 */ /* 0x000f280000000800 */
[----:B------:R-:W4:Y:S04]  /*2530*/  LDS R24, [R4+0xa00] ;  /* 0x000a000004187984 */ /* 0x000f280000000800 */
[----:B------:R0:W4:Y:S02]  /*2540*/  LDS R12, [R4+0xe00] ;  /* 0x000e0000040c7984 */ /* 0x0001240000000800 */
[----:B0-----:R-:W-:-:S02]  /*2550*/  @P0 MOV R4, R0 ;  /* 0x0000000000040202 */ /* 0x001fc40000000f00 */
[----:B------:R-:W-:Y:S01]  /*2560*/  @P0 IADD3 R0, P3, PT, R0, 0x200, RZ ;  /* 0x0000020000000810 */ /* 0x000fe20007f7e0ff */
[----:B------:R-:W-:-:S03]  /*2570*/  FADD.FTZ R20, RZ, R20 ;  /* 0x00000014ff147221 */ /* 0x000fc60000010000 */
[----:B------:R-:W-:Y:S01]  /*2580*/  @P0 IADD3.X R13, PT, PT, RZ, R13, RZ, P3, !PT ;  /* 0x0000000dff0d0210 */ /* 0x000fe20001ffe4ff */
[----:B--2---:R-:W-:-:S04]  /*2590*/  FADD.FTZ R20, R20, R23 ;  /* 0x0000001714147221 */ /* 0x004fc80000010000 */
[----:B---3--:R-:W-:Y:S01]  /*25a0*/  FADD.FTZ R20, R20, R25 ;  /* 0x0000001914147221 */ /* 0x008fe20000010000 */
[----:B-1----:R-:W-:-:S03]  /*25b0*/  FADD.FTZ R21, RZ, R21 ;  /* 0x00000015ff157221 */ /* 0x002fc60000010000 */
[----:B----4-:R-:W-:Y:S01]  /*25c0*/  FADD.FTZ R27, R20, R27 ;  /* 0x0000001b141b7221 */ /* 0x010fe20000010000 */
[----:B------:R-:W-:-:S04]  /*25d0*/  FADD.FTZ R21, R21, R22 ;  /* 0x0000001615157221 */ /* 0x000fc80000010000 */
[----:B------:R0:W-:Y:S01]  /*25e0*/  @P0 STG.E desc[UR10][R2.64], R27 ;  /* 0x0000001b02000986 */ /* 0x0001e2000c10190a */
[----:B------:R-:W-:-:S03]  /*25f0*/  FADD.FTZ R21, R21, R24 ;  /* 0x0000001815157221 */ /* 0x000fc60000010000 */
[----:B------:R1:W-:Y:S01]  /*2600*/  @P0 STG.E desc[UR10][R4.64], R7 ;  /* 0x0000000704000986 */ /* 0x0003e2000c10190a */
[----:B------:R-:W-:Y:S01]  /*2610*/  FADD.FTZ R21, R21, R12 ;  /* 0x0000000c15157221 */ /* 0x000fe20000010000 */
[----:B0-----:R-:W-:Y:S02]  /*2620*/  MOV R2, R8 ;  /* 0x0000000800027202 */ /* 0x001fe40000000f00 */
[----:B------:R-:W-:Y:S02]  /*2630*/  MOV R3, R15 ;  /* 0x0000000f00037202 */ /* 0x000fe40000000f00 */
[----:B-1----:R-:W-:Y:S02]  /*2640*/  MOV R4, R0 ;  /* 0x0000000000047202 */ /* 0x002fe40000000f00 */
[----:B------:R-:W-:Y:S01]  /*2650*/  MOV R5, R13 ;  /* 0x0000000d00057202 */ /* 0x000fe20000000f00 */
[----:B------:R-:W-:Y:S06]  /*2660*/  @!P1 EXIT ;  /* 0x000000000000994d */ /* 0x000fec0003800000 */
[----:B------:R-:W-:Y:S04]  /*2670*/  STG.E desc[UR10][R2.64], R21 ;  /* 0x0000001502007986 */ /* 0x000fe8000c10190a */
[----:B------:R-:W-:Y:S01]  /*2680*/  STG.E desc[UR10][R4.64], R11 ;  /* 0x0000000b04007986 */ /* 0x000fe2000c10190a */
[----:B------:R-:W-:Y:S05]  /*2690*/  EXIT ;  /* 0x000000000000794d */ /* 0x000fea0003800000 */
.L_x_61:
[----:B------:R-:W-:Y:S01]  /*26a0*/  HFMA2 R65, -RZ, RZ, 0, 5.9604644775390625e-08 ;  /* 0x00000001ff417431 */ /* 0x000fe200000001ff */
[----:B------:R-:W-:Y:S01]  /*26b0*/  BSSY B1, `(.L_x_73) ;  /* 0x0000007000017945 */ /* 0x000fe20003800000 */
[----:B------:R-:W-:Y:S02]  /*26c0*/  MOV R66, R53 ;  /* 0x0000003500427202 */ /* 0x000fe40000000f00 */
[----:B------:R-:W-:Y:S02]  /*26d0*/  MOV R68, 0x1f ;  /* 0x0000001f00447802 */ /* 0x000fe40000000f00 */
[----:B------:R-:W-:-:S07]  /*26e0*/  MOV R57, 0xffffffff ;  /* 0xffffffff00397802 */ /* 0x000fce0000000f00 */
[----:B-1---5:R-:W-:Y:S05]  /*26f0*/  WARPSYNC.COLLECTIVE R57, `(.L_x_74) ;  /* 0x0000000039087348 */ /* 0x022fea0003c00000 */
[----:B------:R0:W2:Y:S02]  /*2700*/  SHFL.BFLY P0, R64, R66, R65, R68 ;  /* 0x0c00004142407389 */ /* 0x0000a40000000044 */
[----:B012--5:R-:W-:Y:S05]  /*2710*/  ENDCOLLECTIVE ;  /* 0x000000000000791b */ /* 0x027fea0003800000 */
.L_x_74:
[----:B------:R-:W-:Y:S05]  /*2720*/  BSYNC B1 ;  /* 0x0000000000017941 */ /* 0x000fea0003800000 */
.L_x_73:
        /* <DEDUP_REMOVED lines=8> */
.L_x_75:
[----:B------:R-:W-:Y:S01]  /*27b0*/  FADD.FTZ R32, R32, R53 ;  /* 0x0000003520207221 */ /* 0x000fe20000010000 */
[----:B------:R-:W-:-:S04]  /*27c0*/  HFMA2 R65, -RZ, RZ, 0, 1.1920928955078125e-07 ;  /* 0x00000002ff417431 */ /* 0x000fc800000001ff */
[----:B------:R-:W-:Y:S02]  /*27d0*/  MOV R66, R32 ;  /* 0x0000002000427202 */ /* 0x000fe40000000f00 */
[----:B------:R-:W-:-:S07]  /*27e0*/  MOV R33, R64 ;  /* 0x0000004000217202 */ /* 0x000fce0000000f00 */
[----:B------:R-:W-:Y:S05]  /*27f0*/  WARPSYNC.COLLECTIVE R57, `(.L_x_76) ;  /* 0x0000000039087348 */ /* 0x000fea0003c00000 */
[----:B------:R0:W1:Y:S02]  /*2800*/  SHFL.BFLY P0, R64, R66, R65, R68 ;  /* 0x0c00004142407389 */ /* 0x0000640000000044 */
[----:B01----:R-:W-:Y:S05]  /*2810*/  ENDCOLLECTIVE ;  /* 0x000000000000791b */ /* 0x003fea0003800000 */
.L_x_76:
[----:B------:R-:W-:-:S05]  /*2820*/  FADD.FTZ R33, R33, R54 ;  /* 0x0000003621217221 */ /* 0x000fca0000010000 */
[----:B------:R-:W-:Y:S02]  /*2830*/  MOV R66, R33 ;  /* 0x0000002100427202 */ /* 0x000fe40000000f00 */
[----:B------:R-:W-:-:S07]  /*2840*/  MOV R35, R64 ;  /* 0x0000004000237202 */ /* 0x000fce0000000f00 */
[----:B------:R-:W-:Y:S05]  /*2850*/  WARPSYNC.COLLECTIVE R57, `(.L_x_77) ;  /* 0x0000000039087348 */ /* 0x000fea0003c00000 */
[----:B------:R0:W1:Y:S02]  /*2860*/  SHFL.BFLY P0, R64, R66, R65, R68 ;  /* 0x0c00004142407389 */ /* 0x0000640000000044 */
[----:B01----:R-:W-:Y:S05]  /*2870*/  ENDCOLLECTIVE ;  /* 0x000000000000791b */ /* 0x003fea0003800000 */
.L_x_77:
[----:B------:R-:W-:Y:S01]  /*2880*/  FADD.FTZ R35, R32, R35 ;  /* 0x0000002320237221 */ /* 0x000fe20000010000 */
[----:B------:R-:W-:-:S04]  /*2890*/  HFMA2 R65, -RZ, RZ, 0, 2.384185791015625e-07 ;  /* 0x00000004ff417431 */ /* 0x000fc800000001ff */
[----:B------:R-:W-:Y:S02]  /*28a0*/  MOV R66, R35 ;  /* 0x0000002300427202 */ /* 0x000fe40000000f00 */
[----:B------:R-:W-:-:S07]  /*28b0*/  MOV R34, R64 ;  /* 0x0000004000227202 */ /* 0x000fce0000000f00 */
[----:B------:R-:W-:Y:S05]  /*28c0*/  WARPSYNC.COLLECTIVE R57, `(.L_x_78) ;  /* 0x0000000039087348 */ /* 0x000fea0003c00000 */
[----:B------:R0:W1:Y:S02]  /*28d0*/  SHFL.BFLY P0, R64, R66, R65, R68 ;  /* 0x0c00004142407389 */ /* 0x0000640000000044 */
[----:B01----:R-:W-:Y:S05]  /*28e0*/  ENDCOLLECTIVE ;  /* 0x000000000000791b */ /* 0x003fea0003800000 */
.L_x_78:
[----:B------:R-:W-:-:S05]  /*28f0*/  FADD.FTZ R34, R33, R34 ;  /* 0x0000002221227221 */ /* 0x000fca0000010000 */
[----:B------:R-:W-:Y:S02]  /*2900*/  MOV R66, R34 ;  /* 0x0000002200427202 */ /* 0x000fe40000000f00 */
[----:B------:R-:W-:-:S07]  /*2910*/  MOV R56, R64 ;  /* 0x0000004000387202 */ /* 0x000fce0000000f00 */
[----:B------:R-:W-:Y:S05]  /*2920*/  WARPSYNC.COLLECTIVE R57, `(.L_x_79) ;  /* 0x0000000039087348 */ /* 0x000fea0003c00000 */
[----:B------:R0:W1:Y:S02]  /*2930*/  SHFL.BFLY P0, R64, R66, R65, R68 ;  /* 0x0c00004142407389 */ /* 0x0000640000000044 */
[----:B01----:R-:W-:Y:S05]  /*2940*/  ENDCOLLECTIVE ;  /* 0x000000000000791b */ /* 0x003fea0003800000 */
.L_x_79:
[----:B------:R-:W-:Y:S01]  /*2950*/  FADD.FTZ R56, R35, R56 ;  /* 0x0000003823387221 */ /* 0x000fe20000010000 */
[----:B------:R-:W-:-:S04]  /*2960*/  HFMA2 R65, -RZ, RZ, 0, 4.76837158203125e-07 ;  /* 0x00000008ff417431 */ /* 0x000fc800000001ff */
[----:B------:R-:W-:Y:S02]  /*2970*/  MOV R66, R56 ;  /* 0x0000003800427202 */ /* 0x000fe40000000f00 */
[----:B------:R-:W-:-:S07]  /*2980*/  MOV R55, R64 ;  /* 0x0000004000377202 */ /* 0x000fce0000000f00 */
[----:B------:R-:W-:Y:S05]  /*2990*/  WARPSYNC.COLLECTIVE R57, `(.L_x_80) ;  /* 0x0000000039087348 */ /* 0x000fea0003c00000 */
[----:B------:R0:W1:Y:S02]  /*29a0*/  SHFL.BFLY P0, R64, R66, R65, R68 ;  /* 0x0c00004142407389 */ /* 0x0000640000000044 */
[----:B01----:R-:W-:Y:S05]  /*29b0*/  ENDCOLLECTIVE ;  /* 0x000000000000791b */ /* 0x003fea0003800000 */
.L_x_80:
[----:B------:R-:W-:-:S05]  /*29c0*/  FADD.FTZ R55, R34, R55 ;  /* 0x0000003722377221 */ /* 0x000fca0000010000 */
[----:B------:R-:W-:Y:S02]  /*29d0*/  MOV R66, R55 ;  /* 0x0000003700427202 */ /* 0x000fe40000000f00 */
[----:B------:R-:W-:-:S07]  /*29e0*/  MOV R53, R64 ;  /* 0x0000004000357202 */ /* 0x000fce0000000f00 */
[----:B------:R-:W-:Y:S05]  /*29f0*/  WARPSYNC.COLLECTIVE R57, `(.L_x_81) ;  /* 0x0000000039087348 */ /* 0x000fea0003c00000 */
[----:B------:R0:W1:Y:S02]  /*2a00*/  SHFL.BFLY P0, R64, R66, R65, R68 ;  /* 0x0c00004142407389 */ /* 0x0000640000000044 */
[----:B01----:R-:W-:Y:S05]  /*2a10*/  ENDCOLLECTIVE ;  /* 0x000000000000791b */ /* 0x003fea0003800000 */
.L_x_81:
[----:B------:R-:W-:Y:S01]  /*2a20*/  FADD.FTZ R53, R56, R53 ;  /* 0x0000003538357221 */ /* 0x000fe20000010000 */
[----:B------:R-:W-:-:S04]  /*2a30*/  HFMA2 R65, -RZ, RZ, 0, 9.5367431640625e-07 ;  /* 0x00000010ff417431 */ /* 0x000fc800000001ff */
[----:B------:R-:W-:Y:S02]  /*2a40*/  MOV R66, R53 ;  /* 0x0000003500427202 */ /* 0x000fe40000000f00 */
[----:B------:R-:W-:-:S07]  /*2a50*/  MOV R54, R64 ;  /* 0x0000004000367202 */ /* 0x000fce0000000f00 */
[----:B------:R-:W-:Y:S05]  /*2a60*/  WARPSYNC.COLLECTIVE R57, `(.L_x_82) ;  /* 0x0000000039087348 */ /* 0x000fea0003c00000 */
[----:B------:R0:W1:Y:S02]  /*2a70*/  SHFL.BFLY P0, R64, R66, R65, R68 ;  /* 0x0c00004142407389 */ /* 0x0000640000000044 */
[----:B01----:R-:W-:Y:S05]  /*2a80*/  ENDCOLLECTIVE ;  /* 0x000000000000791b */ /* 0x003fea0003800000 */
.L_x_82:
[----:B------:R-:W-:-:S05]  /*2a90*/  FADD.FTZ R54, R55, R54 ;  /* 0x0000003637367221 */ /* 0x000fca0000010000 */
[----:B------:R-:W-:Y:S02]  /*2aa0*/  MOV R66, R54 ;  /* 0x0000003600427202 */ /* 0x000fe40000000f00 */
[----:B------:R-:W-:-:S07]  /*2ab0*/  MOV R32, R64 ;  /* 0x0000004000207202 */ /* 0x000fce0000000f00 */
[----:B------:R-:W-:Y:S05]  /*2ac0*/  WARPSYNC.COLLECTIVE R57, `(.L_x_83) ;  /* 0x0000000039087348 */ /* 0x000fea0003c00000 */
[----:B------:R0:W1:Y:S02]  /*2ad0*/  SHFL.BFLY P0, R64, R66, R65, R68 ;  /* 0x0c00004142407389 */ /* 0x0000640000000044 */
[----:B01----:R-:W-:Y:S05]  /*2ae0*/  ENDCOLLECTIVE ;  /* 0x000000000000791b */ /* 0x003fea0003800000 */
.L_x_83:
[----:B------:R-:W-:Y:S01]  /*2af0*/  MOV R33, R64 ;  /* 0x0000004000217202 */ /* 0x000fe20000000f00 */
[----:B------:R-:W-:Y:S06]  /*2b00*/  BRA `(.L_x_84) ;  /* 0xffffffe0000c7947 */ /* 0x000fec000383ffff */
.L_x_85:
        /* <DEDUP_REMOVED lines=15> */
.L_x_2802:


//--------------------- .text._ZN10layer_norm31ln_parallel_residual_bwd_kernelINS_13Kernel_traitsI13__nv_bfloat16S2_S2_S2_fjLj256ELj1ELj4ELj1ELj16ENS_18Kernel_traits_baseILj256ES2_S2_S2_S2_fjLj128EEEEELb0ELb1ELb1EEEvNS_9BwdParamsE --------------------------
	.section	.text._ZN10layer_norm31ln_parallel_residual_bwd_kernelINS_13Kernel_traitsI13__nv_bfloat16S2_S2_S2_fjLj256ELj1ELj4ELj1ELj16ENS_18Kernel_traits_baseILj256ES2_S2_S2_S2_fjLj128EEEEELb0ELb1ELb1EEEvNS_9BwdParamsE,"ax",@progbits
	.align	128
        .global         _ZN10layer_norm31ln_parallel_residual_bwd_kernelINS_13Kernel_traitsI13__nv_bfloat16S2_S2_S2_fjLj256ELj1ELj4ELj1ELj16ENS_18Kernel_traits_baseILj256ES2_S2_S2_S2_fjLj128EEEEELb0ELb1ELb1EEEvNS_9BwdParamsE
        .type           _ZN10layer_norm31ln_parallel_residual_bwd_kernelINS_13Kernel_traitsI13__nv_bfloat16S2_S2_S2_fjLj256ELj1ELj4ELj1ELj16ENS_18Kernel_traits_baseILj256ES2_S2_S2_S2_fjLj128EEEEELb0ELb1ELb1EEEvNS_9BwdParamsE,@function
        .size           _ZN10layer_norm31ln_parallel_residual_bwd_kernelINS_13Kernel_traitsI13__nv_bfloat16S2_S2_S2_fjLj256ELj1ELj4ELj1ELj16ENS_18Kernel_traits_baseILj256ES2_S2_S2_S2_fjLj128EEEEELb0ELb1ELb1EEEvNS_9BwdParamsE,(.L_x_2803 - _ZN10layer_norm31ln_parallel_residual_bwd_kernelINS_13Kernel_traitsI13__nv_bfloat16S2_S2_S2_fjLj256ELj1ELj4ELj1ELj16ENS_18Kernel_traits_baseILj256ES2_S2_S2_S2_fjLj128EEEEELb0ELb1ELb1EEEvNS_9BwdParamsE)
        .other          _ZN10layer_norm31ln_parallel_residual_bwd_kernelINS_13Kernel_traitsI13__nv_bfloat16S2_S2_S2_fjLj256ELj1ELj4ELj1ELj16ENS_18Kernel_traits_baseILj256ES2_S2_S2_S2_fjLj128EEEEELb0ELb1ELb1EEEvNS_9BwdParamsE,@"STO_CUDA_ENTRY STV_DEFAULT"
_ZN10layer_norm31ln_parallel_residual_bwd_kernelINS_13Kernel_traitsI13__nv_bfloat16S2_S2_S2_fjLj256ELj1ELj4ELj1ELj16ENS_18Kernel_traits_baseILj256ES2_S2_S2_S2_fjLj128EEEEELb0ELb1ELb1EEEvNS_9BwdParamsE:
.text._ZN10layer_norm31ln_parallel_residual_bwd_kernelINS_13Kernel_traitsI13__nv_bfloat16S2_S2_S2_fjLj256ELj1ELj4ELj1ELj16ENS_18Kernel_traits_baseILj256ES2_S2_S2_S2_fjLj128EEEEELb0ELb1ELb1EEEvNS_9BwdParamsE:
        /* <DEDUP_REMOVED lines=15> */
[----:B------:R-:W3:Y:S01]  /*00f0*/  LDCU.U8 UR15, c[0x0][0x410] ;  /* 0x00008200ff0f77ac */ /* 0x000ee20008000000 */
[----:B------:R-:W3:Y:S01]  /*0100*/  LDCU UR16, c[0x0][0x400] ;  /* 0x00008000ff1077ac */ /* 0x000ee20008000800 */
[----:B------:R-:W3:Y:S01]  /*0110*/  LDCU.64 UR6, c[0x0][0x470] ;  /* 0x00008e00ff0677ac */ /* 0x000ee20008000a00 */
[----:B-1----:R-:W-:Y:S01]  /*0120*/  USHF.L.U32 UR8, UR9, 0x2, URZ ;  /* 0x0000000209087899 */ /* 0x002fe200080006ff */
[----:B------:R-:W1:Y:S01]  /*0130*/  LDCU.64 UR18, c[0x0][0x438] ;  /* 0x00008700ff1277ac */ /* 0x000e620008000a00 */
[----:B0-----:R-:W-:Y:S01]  /*0140*/  SHF.R.U32.HI R0, RZ, 0x5, R48 ;  /* 0x00000005ff007819 */ /* 0x001fe20000011630 */
[----:B------:R-:W0:Y:S03]  /*0150*/  LDCU.64 UR4, c[0x0][0x478] ;  /* 0x00008f00ff0477ac */ /* 0x000e260008000a00 */
[----:B------:R-:W-:-:S04]  /*0160*/  LOP3.LUT R43, R0, UR8, RZ, 0xfc, !PT ;  /* 0x00000008002b7c12 */ /* 0x000fc8000f8efcff */
[----:B--2---:R-:W-:-:S13]  /*0170*/  ISETP.GE.AND P0, PT, R43, UR12, PT ;  /* 0x0000000c2b007c0c */ /* 0x004fda000bf06270 */
[----:B01-34-:R-:W-:Y:S05]  /*0180*/  @P0 BRA `(.L_x_87) ;  /* 0x0000002000240947 */ /* 0x01bfea0003800000 */
[----:B------:R-:W0:Y:S01]  /*0190*/  LDC.64 R2, c[0x0][0x3d0] ;  /* 0x0000f400ff027b82 */ /* 0x000e220000000a00 */
[----:B------:R-:W-:Y:S01]  /*01a0*/  LOP3.LUT R48, R48, 0x1f, RZ, 0xc0, !PT ;  /* 0x0000001f30307812 */ /* 0x000fe200078ec0ff */
[----:B------:R-:W1:Y:S04]  /*01b0*/  LDCU.64 UR12, c[0x0][0x438] ;  /* 0x00008700ff0c77ac */ /* 0x000e680008000a00 */
[----:B0-----:R-:W-:-:S05]  /*01c0*/  IMAD.WIDE.U32 R2, R48, 0x10, R2 ;  /* 0x0000001030027825 */ /* 0x001fca00078e0002 */
[----:B------:R-:W2:Y:S01]  /*01d0*/  LDG.E.128 R4, desc[UR10][R2.64] ;  /* 0x0000000a02047981 */ /* 0x000ea2000c1e1d00 */
        /* <DEDUP_REMOVED lines=9> */
[----:B------:R-:W-:Y:S02]  /*0270*/  CS2R R10, SRZ ;  /* 0x00000000000a7805 */ /* 0x000fe4000001ff00 */
[----:B------:R-:W-:Y:S02]  /*0280*/  CS2R R8, SRZ ;  /* 0x0000000000087805 */ /* 0x000fe4000001ff00 */
[C---:B--2---:R-:W-:Y:S02]  /*0290*/  PRMT R0, R4.reuse, 0x7632, R0 ;  /* 0x0000763204007816 */ /* 0x044fe40000000000 */
[----:B------:R-:W-:-:S02]  /*02a0*/  SHF.L.U32 R47, R4, 0x10, RZ ;  /* 0x00000010042f7819 */ /* 0x000fc400000006ff */
[----:B------:R-:W-:Y:S02]  /*02b0*/  PRMT R4, R5, 0x7632, R4 ;  /* 0x0000763205047816 */ /* 0x000fe40000000004 */
[C---:B------:R-:W-:Y:S02]  /*02c0*/  PRMT R16, R6.reuse, 0x7632, R16 ;  /* 0x0000763206107816 */ /* 0x040fe40000000010 */
[----:B------:R-:W-:Y:S02]  /*02d0*/  PRMT R17, R7, 0x7632, R17 ;  /* 0x0000763207117816 */ /* 0x000fe40000000011 */
[----:B------:R-:W-:Y:S02]  /*02e0*/  SHF.L.U32 R46, R5, 0x10, RZ ;  /* 0x00000010052e7819 */ /* 0x000fe400000006ff */
[----:B------:R-:W-:Y:S02]  /*02f0*/  SHF.L.U32 R45, R6, 0x10, RZ ;  /* 0x00000010062d7819 */ /* 0x000fe400000006ff */
[----:B------:R-:W-:-:S02]  /*0300*/  SHF.L.U32 R44, R7, 0x10, RZ ;  /* 0x00000010072c7819 */ /* 0x000fc400000006ff */
[----:B------:R-:W-:Y:S02]  /*0310*/  SHF.L.U32 R5, R4, 0x10, RZ ;  /* 0x0000001004057819 */ /* 0x000fe400000006ff */
[----:B------:R-:W-:Y:S02]  /*0320*/  MOV R7, RZ ;  /* 0x000000ff00077202 */ /* 0x000fe40000000f00 */
[----:B------:R-:W-:Y:S02]  /*0330*/  SHF.L.U32 R6, R0, 0x10, RZ ;  /* 0x0000001000067819 */ /* 0x000fe400000006ff */
[----:B------:R-:W-:Y:S02]  /*0340*/  SHF.L.U32 R4, R16, 0x10, RZ ;  /* 0x0000001010047819 */ /* 0x000fe400000006ff */
[----:B------:R-:W-:-:S07]  /*0350*/  SHF.L.U32 R3, R17, 0x10, RZ ;  /* 0x0000001011037819 */ /* 0x000fce00000006ff */
.L_x_98:
        /* <DEDUP_REMOVED lines=8> */
[----:B0-----:R-:W-:-:S06]  /*03e0*/  IMAD.WIDE R54, R43, 0x4, R54 ;  /* 0x000000042b367825 */ /* 0x001fcc00078e0236 */
[----:B------:R-:W4:Y:S01]  /*03f0*/  LDG.E R54, desc[UR10][R54.64] ;  /* 0x0000000a36367981 */ /* 0x000f22000c1e1900 */
[----:B-1----:R-:W-:-:S06]  /*0400*/  IMAD.WIDE.U32 R28, R2, 0x10, R28 ;  /* 0x00000010021c7825 */ /* 0x002fcc00078e001c */
[----:B------:R-:W4:Y:S01]  /*0410*/  LDG.E.128 R28, desc[UR10][R28.64] ;  /* 0x0000000a1c1c7981 */ /* 0x000f22000c1e1d00 */
[----:B--2---:R-:W-:-:S06]  /*0420*/  IMAD.WIDE.U32 R32, R2, 0x10, R32 ;  /* 0x0000001002207825 */ /* 0x004fcc00078e0020 */
[----:B------:R-:W2:Y:S01]  /*0430*/  LDG.E.128 R32, desc[UR10][R32.64] ;  /* 0x0000000a20207981 */ /* 0x000ea2000c1e1d00 */
[----:B---3--:R-:W-:Y:S02]  /*0440*/  IMAD.WIDE R52, R43, 0x4, R50 ;  /* 0x000000042b347825 */ /* 0x008fe400078e0232 */
[----:B------:R-:W0:Y:S03]  /*0450*/  @P0 LDC.64 R50, c[0x0][0x438] ;  /* 0x00010e00ff320b82 */ /* 0x000e260000000a00 */
[----:B------:R1:W3:Y:S01]  /*0460*/  LDG.E R49, desc[UR10][R52.64] ;  /* 0x0000000a34317981 */ /* 0x0002e2000c1e1900 */
[----:B------:R-:W-:Y:S01]  /*0470*/  ISETP.NE.AND P2, PT, RZ, UR15, PT ;  /* 0x0000000fff007c0c */ /* 0x000fe2000bf45270 */
[----:B0-----:R-:W-:-:S05]  /*0480*/  @P0 IMAD.WIDE.U32 R50, R2, 0x10, R50 ;  /* 0x0000001002320825 */ /* 0x001fca00078e0032 */
[----:B-----5:R0:W5:Y:S01]  /*0490*/  @P0 LDG.E.128 R16, desc[UR10][R50.64] ;  /* 0x0000000a32100981 */ /* 0x020162000c1e1d00 */
[----:B------:R-:W-:Y:S01]  /*04a0*/  UMOV UR8, 0xffffffff ;  /* 0xffffffff00087882 */ /* 0x000fe20000000000 */
[----:B------:R-:W-:-:S04]  /*04b0*/  ISETP.NE.U32.AND P1, PT, RZ, UR18, PT ;  /* 0x00000012ff007c0c */ /* 0x000fc8000bf25070 */
[----:B------:R-:W-:Y:S02]  /*04c0*/  ISETP.NE.AND.EX P1, PT, RZ, UR19, PT, P1 ;  /* 0x00000013ff007c0c */ /* 0x000fe4000bf25310 */
[----:B----4-:R-:W-:Y:S02]  /*04d0*/  FSEL R58, R54, RZ, !P2 ;  /* 0x000000ff363a7208 */ /* 0x010fe40005000000 */
[C---:B------:R-:W-:Y:S02]  /*04e0*/  PRMT R54, R28.reuse, 0x7632, R54 ;  /* 0x000076321c367816 */ /* 0x040fe40000000036 */
[----:B------:R-:W-:Y:S02]  /*04f0*/  SHF.L.U32 R55, R28, 0x10, RZ ;  /* 0x000000101c377819 */ /* 0x000fe400000006ff */
[----:B------:R-:W-:Y:S02]  /*0500*/  PRMT R28, R29, 0x7632, R28 ;  /* 0x000076321d1c7816 */ /* 0x000fe4000000001c */
[----:B------:R-:W-:-:S02]  /*0510*/  PRMT R59, R30, 0x7632, R59 ;  /* 0x000076321e3b7816 */ /* 0x000fc4000000003b */
[----:B-1----:R-:W-:Y:S02]  /*0520*/  SHF.L.U32 R53, R30, 0x10, RZ ;  /* 0x000000101e357819 */ /* 0x002fe400000006ff */
[----:B------:R-:W-:Y:S02]  /*0530*/  PRMT R30, R31, 0x7632, R30 ;  /* 0x000076321f1e7816 */ /* 0x000fe4000000001e */
[----:B------:R-:W-:Y:S02]  /*0540*/  SHF.L.U32 R57, R29, 0x10, RZ ;  /* 0x000000101d397819 */ /* 0x000fe400000006ff */
[----:B------:R-:W-:Y:S02]  /*0550*/  SHF.L.U32 R61, R31, 0x10, RZ ;  /* 0x000000101f3d7819 */ /* 0x000fe400000006ff */
[----:B------:R-:W-:Y:S02]  /*0560*/  SHF.L.U32 R29, R54, 0x10, RZ ;  /* 0x00000010361d7819 */ /* 0x000fe400000006ff */
[----:B------:R-:W-:-:S02]  /*0570*/  SHF.L.U32 R31, R28, 0x10, RZ ;  /* 0x000000101c1f7819 */ /* 0x000fc400000006ff */
[----:B------:R-:W-:Y:S02]  /*0580*/  SHF.L.U32 R59, R59, 0x10, RZ ;  /* 0x000000103b3b7819 */ /* 0x000fe400000006ff */
[----:B0-----:R-:W-:Y:S01]  /*0590*/  SHF.L.U32 R51, R30, 0x10, RZ ;  /* 0x000000101e337819 */ /* 0x001fe200000006ff */
[C---:B------:R-:W-:Y:S01]  /*05a0*/  FADD.FTZ R0, -R58.reuse, R55 ;  /* 0x000000373a007221 */ /* 0x040fe20000010100 */
[C---:B------:R-:W-:Y:S01]  /*05b0*/  FADD.FTZ R56, -R58.reuse, R57 ;  /* 0x000000393a387221 */ /* 0x040fe20000010100 */
[C---:B------:R-:W-:Y:S01]  /*05c0*/  FADD.FTZ R60, -R58.reuse, R29 ;  /* 0x0000001d3a3c7221 */ /* 0x040fe20000010100 */
[C---:B------:R-:W-:Y:S01]  /*05d0*/  FADD.FTZ R54, -R58.reuse, R53 ;  /* 0x000000353a367221 */ /* 0x040fe20000010100 */
[C---:B------:R-:W-:Y:S01]  /*05e0*/  FADD.FTZ R50, -R58.reuse, R61 ;  /* 0x0000003d3a327221 */ /* 0x040fe20000010100 */
[C---:B------:R-:W-:Y:S01]  /*05f0*/  FADD.FTZ R30, -R58.reuse, R31 ;  /* 0x0000001f3a1e7221 */ /* 0x040fe20000010100 */
[----:B------:R-:W-:Y:S01]  /*0600*/  FADD.FTZ R28, -R58, R59 ;  /* 0x0000003b3a1c7221 */ /* 0x000fe20000010100 */
[----:B--2---:R-:W-:Y:S01]  /*0610*/  PRMT R29, R32, 0x7632, R29 ;  /* 0x00007632201d7816 */ /* 0x004fe2000000001d */
[----:B------:R-:W-:Y:S01]  /*0620*/  FADD.FTZ R58, -R58, R51 ;  /* 0x000000333a3a7221 */ /* 0x000fe20000010100 */
[----:B------:R-:W-:Y:S01]  /*0630*/  SHF.L.U32 R52, R32, 0x10, RZ ;  /* 0x0000001020347819 */ /* 0x000fe200000006ff */
[----:B---3--:R-:W-:Y:S01]  /*0640*/  FMUL.FTZ R0, R49, R0 ;  /* 0x0000000031007220 */ /* 0x008fe20000410000 */
[----:B------:R-:W-:Y:S01]  /*0650*/  SHF.L.U32 R51, R33, 0x10, RZ ;  /* 0x0000001021337819 */ /* 0x000fe200000006ff */
[----:B------:R-:W-:Y:S01]  /*0660*/  FMUL.FTZ R56, R49, R56 ;  /* 0x0000003831387220 */ /* 0x000fe20000410000 */
[----:B------:R-:W-:Y:S01]  /*0670*/  PRMT R31, R33, 0x7632, R31 ;  /* 0x00007632211f7816 */ /* 0x000fe2000000001f */
[----:B------:R-:W-:Y:S01]  /*0680*/  FMUL.FTZ R54, R49, R54 ;  /* 0x0000003631367220 */ /* 0x000fe20000410000 */
[----:B------:R-:W-:-:S02]  /*0690*/  PRMT R57, R34, 0x7632, R57 ;  /* 0x0000763222397816 */ /* 0x000fc40000000039 */
[----:B------:R-:W-:Y:S02]  /*06a0*/  SHF.L.U32 R32, R34, 0x10, RZ ;  /* 0x0000001022207819 */ /* 0x000fe400000006ff */
[C---:B------:R-:W-:Y:S02]  /*06b0*/  PRMT R55, R35.reuse, 0x7632, R55 ;  /* 0x0000763223377816 */ /* 0x040fe40000000037 */
[----:B------:R-:W-:Y:S01]  /*06c0*/  SHF.L.U32 R34, R35, 0x10, RZ ;  /* 0x0000001023227819 */ /* 0x000fe200000006ff */
[----:B------:R-:W-:Y:S01]  /*06d0*/  FMUL.FTZ R35, R49, R60 ;  /* 0x0000003c31237220 */ /* 0x000fe20000410000 */
[----:B------:R-:W-:Y:S01]  /*06e0*/  SHF.L.U32 R33, R29, 0x10, RZ ;  /* 0x000000101d217819 */ /* 0x000fe200000006ff */
[----:B------:R-:W-:Y:S01]  /*06f0*/  FADD.FTZ R15, R52, R15 ;  /* 0x0000000f340f7221 */ /* 0x000fe20000010000 */
[-C--:B------:R-:W-:Y:S01]  /*0700*/  FFMA.FTZ R7, R0, R52.reuse, R7 ;  /* 0x0000003400077223 */ /* 0x080fe20000010007 */
[----:B------:R-:W-:Y:S01]  /*0710*/  FMUL.FTZ R53, R47, R52 ;  /* 0x000000342f357220 */ /* 0x000fe20000410000 */
[----:B------:R-:W-:Y:S01]  /*0720*/  FADD.FTZ R37, R51, R37 ;  /* 0x0000002533257221 */ /* 0x000fe20000010000 */
[-C--:B------:R-:W-:Y:S01]  /*0730*/  FFMA.FTZ R9, R56, R51.reuse, R9 ;  /* 0x0000003338097223 */ /* 0x080fe20000010009 */
[----:B------:R-:W-:Y:S01]  /*0740*/  FMUL.FTZ R52, R46, R51 ;  /* 0x000000332e347220 */ /* 0x000fe20000410000 */
[----:B------:R-:W-:Y:S01]  /*0750*/  FADD.FTZ R39, R32, R39 ;  /* 0x0000002720277221 */ /* 0x000fe20000010000 */
[-C--:B------:R-:W-:Y:S01]  /*0760*/  FFMA.FTZ R11, R54, R32.reuse, R11 ;  /* 0x00000020360b7223 */ /* 0x080fe2000001000b */
[----:B------:R-:W-:Y:S01]  /*0770*/  FMUL.FTZ R51, R45, R32 ;  /* 0x000000202d337220 */ /* 0x000fe20000410000 */
[----:B------:R-:W-:Y:S01]  /*0780*/  SHF.L.U32 R29, R57, 0x10, RZ ;  /* 0x00000010391d7819 */ /* 0x000fe200000006ff */
[----:B------:R-:W-:Y:S01]  /*0790*/  FADD.FTZ R36, R33, R36 ;  /* 0x0000002421247221 */ /* 0x000fe20000010000 */
[-C--:B------:R-:W-:Y:S01]  /*07a0*/  FFMA.FTZ R8, R35, R33.reuse, R8 ;  /* 0x0000002123087223 */ /* 0x080fe20000010008 */
[----:B------:R-:W-:Y:S01]  /*07b0*/  FMUL.FTZ R32, R6, R33 ;  /* 0x0000002106207220 */ /* 0x000fe20000410000 */
[----:B------:R-:W-:Y:S01]  /*07c0*/  FMUL.FTZ R33, R49, R30 ;  /* 0x0000001e31217220 */ /* 0x000fe20000410000 */
[----:B------:R-:W-:Y:S01]  /*07d0*/  FADD.FTZ R57, RZ, R53 ;  /* 0x00000035ff397221 */ /* 0x000fe20000010000 */
[----:B------:R-:W-:Y:S01]  /*07e0*/  FFMA.FTZ R30, R0, R53, RZ ;  /* 0x00000035001e7223 */ /* 0x000fe200000100ff */
[----:B------:R-:W-:-:S02]  /*07f0*/  SHF.L.U32 R31, R31, 0x10, RZ ;  /* 0x000000101f1f7819 */ /* 0x000fc400000006ff */
[----:B------:R-:W-:Y:S01]  /*0800*/  FADD.FTZ R57, R57, R32 ;  /* 0x0000002039397221 */ /* 0x000fe20000010000 */
[----:B------:R-:W-:Y:S02]  /*0810*/  FFMA.FTZ R59, R35, R32, R30 ;  /* 0x00000020233b7223 */ /* 0x000fe4000001001e */
[----:B------:R-:W-:Y:S01]  /*0820*/  FMUL.FTZ R30, R5, R31 ;  /* 0x0000001f051e7220 */ /* 0x000fe20000410000 */
[----:B------:R-:W-:Y:S01]  /*0830*/  FADD.FTZ R57, R57, R52 ;  /* 0x0000003439397221 */ /* 0x000fe20000010000 */
[----:B------:R-:W-:-:S03]  /*0840*/  FFMA.FTZ R60, R56, R52, R59 ;  /* 0x00000034383c7223 */ /* 0x000fc6000001003b */
[----:B------:R-:W-:Y:S01]  /*0850*/  FADD.FTZ R62, R57, R30 ;  /* 0x0000001e393e7221 */ /* 0x000fe20000010000 */
[----:B------:R-:W-:Y:S01]  /*0860*/  FFMA.FTZ R57, R33, R30, R60 ;  /* 0x0000001e21397223 */ /* 0x000fe2000001003c */
[----:B------:R-:W-:Y:S01]  /*0870*/  FADD.FTZ R38, R31, R38 ;  /* 0x000000261f267221 */ /* 0x000fe20000010000 */
[----:B------:R-:W-:Y:S01]  /*0880*/  FFMA.FTZ R10, R33, R31, R10 ;  /* 0x0000001f210a7223 */ /* 0x000fe2000001000a */
[C---:B------:R-:W-:Y:S01]  /*0890*/  FMUL.FTZ R50, R49.reuse, R50 ;  /* 0x0000003231327220 */ /* 0x040fe20000410000 */
[----:B------:R-:W-:Y:S01]  /*08a0*/  FMUL.FTZ R31, R49, R28 ;  /* 0x0000001c311f7220 */ /* 0x000fe20000410000 */
[----:B------:R-:W-:Y:S01]  /*08b0*/  FMUL.FTZ R28, R4, R29 ;  /* 0x0000001d041c7220 */ /* 0x000fe20000410000 */
[----:B------:R-:W-:Y:S01]  /*08c0*/  FADD.FTZ R59, R62, R51 ;  /* 0x000000333e3b7221 */ /* 0x000fe20000010000 */
[----:B------:R-:W-:Y:S01]  /*08d0*/  FFMA.FTZ R60, R54, R51, R57 ;  /* 0x00000033363c7223 */ /* 0x000fe20000010039 */
[----:B------:R-:W-:Y:S01]  /*08e0*/  SHF.L.U32 R55, R55, 0x10, RZ ;  /* 0x0000001037377819 */ /* 0x000fe200000006ff */
[----:B------:R-:W-:Y:S01]  /*08f0*/  FADD.FTZ R41, R34, R41 ;  /* 0x0000002922297221 */ /* 0x000fe20000010000 */
[-C--:B------:R-:W-:Y:S01]  /*0900*/  FFMA.FTZ R13, R50, R34.reuse, R13 ;  /* 0x00000022320d7223 */ /* 0x080fe2000001000d */
[----:B------:R-:W-:Y:S01]  /*0910*/  FMUL.FTZ R34, R44, R34 ;  /* 0x000000222c227220 */ /* 0x000fe20000410000 */
[----:B------:R-:W-:Y:S01]  /*0920*/  FADD.FTZ R59, R59, R28 ;  /* 0x0000001c3b3b7221 */ /* 0x000fe20000010000 */
[----:B------:R-:W-:Y:S01]  /*0930*/  FFMA.FTZ R57, R31, R28, R60 ;  /* 0x0000001c1f397223 */ /* 0x000fe2000001003c */
[----:B------:R-:W-:Y:S01]  /*0940*/  FADD.FTZ R40, R29, R40 ;  /* 0x000000281d287221 */ /* 0x000fe20000010000 */
[----:B------:R-:W-:Y:S01]  /*0950*/  FFMA.FTZ R12, R31, R29, R12 ;  /* 0x0000001d1f0c7223 */ /* 0x000fe2000001000c */
[----:B------:R-:W-:Y:S01]  /*0960*/  FMUL.FTZ R29, R49, R58 ;  /* 0x0000003a311d7220 */ /* 0x000fe20000410000 */
[-C--:B------:R-:W-:Y:S01]  /*0970*/  FMUL.FTZ R58, R3, R55.reuse ;  /* 0x00000037033a7220 */ /* 0x080fe20000410000 */
[----:B------:R-:W-:Y:S01]  /*0980*/  FADD.FTZ R59, R59, R34 ;  /* 0x000000223b3b7221 */ /* 0x000fe20000010000 */
[----:B------:R-:W-:Y:S01]  /*0990*/  FFMA.FTZ R60, R50, R34, R57 ;  /* 0x00000022323c7223 */ /* 0x000fe20000010039 */
[----:B------:R-:W-:Y:S01]  /*09a0*/  FADD.FTZ R42, R55, R42 ;  /* 0x0000002a372a7221 */ /* 0x000fe20000010000 */
[----:B------:R-:W-:Y:S01]  /*09b0*/  FFMA.FTZ R14, R29, R55, R14 ;  /* 0x000000371d0e7223 */ /* 0x000fe2000001000e */
[----:B------:R-:W-:Y:S01]  /*09c0*/  FADD.FTZ R66, R59, R58 ;  /* 0x0000003a3b427221 */ /* 0x000fe20000010000 */
[----:B------:R-:W-:Y:S01]  /*09d0*/  FFMA.FTZ R60, R29, R58, R60 ;  /* 0x0000003a1d3c7223 */ /* 0x000fe2000001003c */
[----:B------:R-:W-:Y:S06]  /*09e0*/  BRA.DIV UR8, `(.L_x_89) ;  /* 0x0000001e08087947 */ /* 0x000fec000b800000 */
[----:B------:R-:W0:Y:S02]  /*09f0*/  SHFL.BFLY PT, R55, R66, 0x1, 0x1f ;  /* 0x0c201f0042377f89 */ /* 0x000e2400000e0000 */
[----:B0-----:R-:W-:Y:S02]  /*0a00*/  FADD.FTZ R57, R66, R55 ;  /* 0x0000003742397221 */ /* 0x001fe40000010000 */
[----:B------:R-:W0:Y:S04]  /*0a10*/  SHFL.BFLY PT, R55, R60, 0x1, 0x1f ;  /* 0x0c201f003c377f89 */ /* 0x000e2800000e0000 */
[----:B------:R-:W1:Y:S01]  /*0a20*/  SHFL.BFLY PT, R68, R57, 0x2, 0x1f ;  /* 0x0c401f0039447f89 */ /* 0x000e6200000e0000 */
[----:B0-----:R-:W-:Y:S01]  /*0a30*/  FADD.FTZ R62, R60, R55 ;  /* 0x000000373c3e7221 */ /* 0x001fe20000010000 */
[----:B-1----:R-:W-:-:S04]  /*0a40*/  FADD.FTZ R68, R57, R68 ;  /* 0x0000004439447221 */ /* 0x002fc80000010000 */
[----:B------:R-:W0:Y:S02]  /*0a50*/  SHFL.BFLY PT, R55, R62, 0x2, 0x1f ;  /* 0x0c401f003e377f89 */ /* 0x000e2400000e0000 */
[----:B0-----:R-:W-:Y:S02]  /*0a60*/  FADD.FTZ R63, R62, R55 ;  /* 0x000000373e3f7221 */ /* 0x001fe40000010000 */
[----:B------:R-:W0:Y:S02]  /*0a70*/  SHFL.BFLY PT, R55, R68, 0x4, 0x1f ;  /* 0x0c801f0044377f89 */ /* 0x000e2400000e0000 */
[----:B0-----:R-:W-:Y:S02]  /*0a80*/  FADD.FTZ R65, R68, R55 ;  /* 0x0000003744417221 */ /* 0x001fe40000010000 */
[----:B------:R-:W0:Y:S02]  /*0a90*/  SHFL.BFLY PT, R55, R63, 0x4, 0x1f ;  /* 0x0c801f003f377f89 */ /* 0x000e2400000e0000 */
[----:B0-----:R-:W-:-:S02]  /*0aa0*/  FADD.FTZ R67, R63, R55 ;  /* 0x000000373f437221 */ /* 0x001fc40000010000 */
[----:B------:R-:W0:Y:S04]  /*0ab0*/  SHFL.BFLY PT, R55, R65, 0x8, 0x1f ;  /* 0x0d001f0041377f89 */ /* 0x000e2800000e0000 */
[----:B------:R-:W1:Y:S01]  /*0ac0*/  SHFL.BFLY PT, R60, R67, 0x8, 0x1f ;  /* 0x0d001f00433c7f89 */ /* 0x000e6200000e0000 */
[----:B0-----:R-:W-:Y:S01]  /*0ad0*/  FADD.FTZ R55, R65, R55 ;  /* 0x0000003741377221 */ /* 0x001fe20000010000 */
[----:B-1----:R-:W-:-:S04]  /*0ae0*/  FADD.FTZ R57, R67, R60 ;  /* 0x0000003c43397221 */ /* 0x002fc80000010000 */
[----:B------:R0:W1:Y:S04]  /*0af0*/  SHFL.BFLY PT, R60, R55, 0x10, 0x1f ;  /* 0x0e001f00373c7f89 */ /* 0x00006800000e0000 */
[----:B------:R0:W2:Y:S02]  /*0b00*/  SHFL.BFLY PT, R62, R57, 0x10, 0x1f ;  /* 0x0e001f00393e7f89 */ /* 0x0000a400000e0000 */
.L_x_110:
        /* <DEDUP_REMOVED lines=41> */
.L_x_92:
        /* <DEDUP_REMOVED lines=33> */
.L_x_91:
        /* <DEDUP_REMOVED lines=36> */
.L_x_94:
        /* <DEDUP_REMOVED lines=37> */
.L_x_90:
        /* <DEDUP_REMOVED lines=14> */
[----:B-----5:R-:W-:Y:S01]  /*1520*/  PRMT R29, R19, 0x7632, R29 ;  /* 0x00007632131d7816 */ /* 0x020fe2000000001d */
[----:B------:R-:W-:Y:S01]  /*1530*/  FADD.FTZ R51, R51, -R54 ;  /* 0x8000003633337221 */ /* 0x000fe20000010000 */
[----:B------:R-:W-:Y:S01]  /*1540*/  FADD.FTZ R0, R53, -R0 ;  /* 0x8000000035007221 */ /* 0x000fe20000010000 */
[----:B------:R-:W-:Y:S01]  /*1550*/  FADD.FTZ R58, R58, -R55 ;  /* 0x800000373a3a7221 */ /* 0x000fe20000010000 */
[----:B------:R-:W-:Y:S01]  /*1560*/  SHF.L.U32 R54, R29, 0x10, RZ ;  /* 0x000000101d367819 */ /* 0x000fe200000006ff */
[----:B------:R-:W-:Y:S01]  /*1570*/  FADD.FTZ R53, R34, -R59 ;  /* 0x8000003b22357221 */ /* 0x000fe20000010000 */
[----:B------:R-:W-:Y:S01]  /*1580*/  SHF.L.U32 R50, R19, 0x10, RZ ;  /* 0x0000001013327819 */ /* 0x000fe200000006ff */
[----:B------:R-:W-:Y:S01]  /*1590*/  FADD.FTZ R55, R28, -R31 ;  /* 0x8000001f1c377221 */ /* 0x000fe20000010000 */
[----:B------:R-:W-:Y:S01]  /*15a0*/  PRMT R29, R17, 0x7632, R29 ;  /* 0x00007632111d7816 */ /* 0x000fe2000000001d */
[----:B------:R-:W-:Y:S01]  /*15b0*/  FADD.FTZ R32, R32, -R35 ;  /* 0x8000002320207221 */ /* 0x000fe20000010000 */
[----:B------:R-:W-:Y:S01]  /*15c0*/  PRMT R31, R18, 0x7632, R31 ;  /* 0x00007632121f7816 */ /* 0x000fe2000000001f */
[----:B------:R-:W-:Y:S01]  /*15d0*/  FADD.FTZ R30, R30, -R33 ;  /* 0x800000211e1e7221 */ /* 0x000fe20000010000 */
[----:B------:R-:W-:Y:S01]  /*15e0*/  PRMT R28, R16, 0x7632, R28 ;  /* 0x00007632101c7816 */ /* 0x000fe2000000001c */
[----:B------:R-:W-:Y:S01]  /*15f0*/  FFMA.FTZ R53, R49, R53, R50 ;  /* 0x0000003531357223 */ /* 0x000fe20000010032 */
[----:B------:R-:W-:Y:S01]  /*1600*/  SHF.L.U32 R34, R18, 0x10, RZ ;  /* 0x0000001012227819 */ /* 0x000fe200000006ff */
[----:B------:R-:W-:Y:S01]  /*1610*/  FADD.FTZ R52, R52, -R57 ;  /* 0x8000003934347221 */ /* 0x000fe20000010000 */
[----:B------:R-:W-:Y:S01]  /*1620*/  SHF.L.U32 R35, R29, 0x10, RZ ;  /* 0x000000101d237819 */ /* 0x000fe200000006ff */
[----:B------:R-:W-:Y:S01]  /*1630*/  FFMA.FTZ R54, R49, R58, R54 ;  /* 0x0000003a31367223 */ /* 0x000fe20000010036 */
[----:B------:R-:W-:Y:S01]  /*1640*/  SHF.L.U32 R50, R31, 0x10, RZ ;  /* 0x000000101f327819 */ /* 0x000fe200000006ff */
[----:B------:R-:W-:Y:S01]  /*1650*/  FFMA.FTZ R34, R49, R51, R34 ;  /* 0x0000003331227223 */ /* 0x000fe20000010022 */
[----:B------:R-:W-:-:S02]  /*1660*/  SHF.L.U32 R33, R17, 0x10, RZ ;  /* 0x0000001011217819 */ /* 0x000fc400000006ff */
[----:B------:R-:W-:Y:S01]  /*1670*/  SHF.L.U32 R29, R16, 0x10, RZ ;  /* 0x00000010101d7819 */ /* 0x000fe200000006ff */
[C---:B------:R-:W-:Y:S01]  /*1680*/  FFMA.FTZ R51, R49.reuse, R55, R50 ;  /* 0x0000003731337223 */ /* 0x040fe20000010032 */
[----:B------:R-:W-:Y:S01]  /*1690*/  SHF.L.U32 R31, R28, 0x10, RZ ;  /* 0x000000101c1f7819 */ /* 0x000fe200000006ff */
[C---:B------:R-:W-:Y:S01]  /*16a0*/  FFMA.FTZ R33, R49.reuse, R52, R33 ;  /* 0x0000003431217223 */ /* 0x040fe20000010021 */
[C---:B------:R-:W-:Y:S01]  /*16b0*/  FFMA.FTZ R28, R49.reuse, R30, R35 ;  /* 0x0000001e311c7223 */ /* 0x040fe20000010023 */
[----:B------:R-:W-:Y:S01]  /*16c0*/  FFMA.FTZ R0, R49, R0, R29 ;  /* 0x0000000031007223 */ /* 0x000fe2000001001d */
[----:B------:R-:W-:Y:S01]  /*16d0*/  F2FP.BF16.F32.PACK_AB R30, R51, R34 ;  /* 0x00000022331e723e */ /* 0x000fe200000010ff */
[----:B------:R-:W-:Y:S01]  /*16e0*/  FFMA.FTZ R49, R49, R32, R31 ;  /* 0x0000002031317223 */ /* 0x000fe2000001001f */
[----:B------:R-:W-:Y:S02]  /*16f0*/  F2FP.BF16.F32.PACK_AB R31, R54, R53 ;  /* 0x00000035361f723e */ /* 0x000fe400000010ff */
[----:B------:R-:W-:-:S02]  /*1700*/  F2FP.BF16.F32.PACK_AB R29, R28, R33 ;  /* 0x000000211c1d723e */ /* 0x000fc400000010ff */
[----:B------:R-:W-:Y:S01]  /*1710*/  F2FP.BF16.F32.PACK_AB R28, R49, R0 ;  /* 0x00000000311c723e */ /* 0x000fe200000010ff */
[----:B------:R-:W-:Y:S06]  /*1720*/  BRA `(.L_x_93) ;  /* 0x0000000800347947 */ /* 0x000fec0003800000 */
.L_x_96:
[-CC-:B------:R-:W-:Y:S01]  /*1730*/  FFMA.FTZ R21, R56, R55.reuse, R60.reuse ;  /* 0x0000003738157223 */ /* 0x180fe2000001003c */
[-CC-:B------:R-:W-:Y:S01]  /*1740*/  FFMA.FTZ R54, R54, R55.reuse, R60.reuse ;  /* 0x0000003736367223 */ /* 0x180fe2000001003c */
[-CC-:B------:R-:W-:Y:S01]  /*1750*/  FFMA.FTZ R0, R0, R55.reuse, R60.reuse ;  /* 0x0000003700007223 */ /* 0x180fe2000001003c */
[----:B-----5:R-:W-:Y:S01]  /*1760*/  SHF.L.U32 R23, R18, 0x10, RZ ;  /* 0x0000001012177819 */ /* 0x020fe200000006ff */
[----:B------:R-:W-:Y:S01]  /*1770*/  FADD.FTZ R52, R52, -R21 ;  /* 0x8000001534347221 */ /* 0x000fe20000010000 */
[-C--:B------:R-:W-:Y:S01]  /*1780*/  FFMA.FTZ R29, R29, R55.reuse, R60 ;  /* 0x000000371d1d7223 */ /* 0x080fe2000001003c */
[----:B------:R-:W-:Y:S01]  /*1790*/  FADD.FTZ R54, R51, -R54 ;  /* 0x8000003633367221 */ /* 0x000fe20000010000 */
[----:B------:R-:W-:Y:S01]  /*17a0*/  SHF.L.U32 R21, R17, 0x10, RZ ;  /* 0x0000001011157819 */ /* 0x000fe200000006ff */
[----:B------:R-:W-:Y:S01]  /*17b0*/  FADD.FTZ R0, R53, -R0 ;  /* 0x8000000035007221 */ /* 0x000fe20000010000 */
[----:B------:R-:W-:Y:S01]  /*17c0*/  SHF.L.U32 R20, R16, 0x10, RZ ;  /* 0x0000001010147819 */ /* 0x000fe200000006ff */
[----:B------:R-:W-:Y:S01]  /*17d0*/  FADD.FTZ R58, R58, -R29 ;  /* 0x8000001d3a3a7221 */ /* 0x000fe20000010000 */
[----:B------:R-:W-:Y:S01]  /*17e0*/  FFMA.FTZ R54, R49, R54, R23 ;  /* 0x0000003631367223 */ /* 0x000fe20000010017 */
[-CC-:B------:R-:W-:Y:S01]  /*17f0*/  FFMA.FTZ R33, R33, R55.reuse, R60.reuse ;  /* 0x0000003721217223 */ /* 0x180fe2000001003c */
[----:B------:R-:W-:Y:S01]  /*1800*/  FFMA.FTZ R29, R49, R52, R21 ;  /* 0x00000034311d7223 */ /* 0x000fe20000010015 */
[----:B------:R-:W-:Y:S01]  /*1810*/  PRMT R23, R19, 0x7632, R23 ;  /* 0x0000763213177816 */ /* 0x000fe20000000017 */
[-C--:B------:R-:W-:Y:S01]  /*1820*/  FFMA.FTZ R31, R31, R55.reuse, R60 ;  /* 0x000000371f1f7223 */ /* 0x080fe2000001003c */
[----:B------:R-:W-:Y:S01]  /*1830*/  FFMA.FTZ R20, R49, R0, R20 ;  /* 0x0000000031147223 */ /* 0x000fe20000010014 */
[----:B------:R-:W-:Y:S01]  /*1840*/  PRMT R21, R17, 0x7632, R21 ;  /* 0x0000763211157816 */ /* 0x000fe20000000015 */
[-C--:B------:R-:W-:Y:S01]  /*1850*/  FFMA.FTZ R57, R50, R55.reuse, R60 ;  /* 0x0000003732397223 */ /* 0x080fe2000001003c */
[----:B------:R-:W-:Y:S01]  /*1860*/  PRMT R0, R16, 0x7632, R0 ;  /* 0x0000763210007816 */ /* 0x000fe20000000000 */
        /* <DEDUP_REMOVED lines=10> */
[C---:B------:R-:W-:Y:S01]  /*1910*/  FFMA.FTZ R34, R49.reuse, R34, R33 ;  /* 0x0000002231227223 */ /* 0x040fe20000010021 */
[----:B------:R-:W-:Y:S01]  /*1920*/  SHF.L.U32 R21, R0, 0x10, RZ ;  /* 0x0000001000157819 */ /* 0x000fe200000006ff */
[C---:B------:R-:W-:Y:S01]  /*1930*/  FFMA.FTZ R35, R49.reuse, R58, R50 ;  /* 0x0000003a31237223 */ /* 0x040fe20000010032 */
[C---:B------:R-:W-:Y:S01]  /*1940*/  FFMA.FTZ R0, R49.reuse, R30, R23 ;  /* 0x0000001e31007223 */ /* 0x040fe20000010017 */
[----:B------:R-:W-:-:S02]  /*1950*/  FFMA.FTZ R33, R49, R28, R31 ;  /* 0x0000001c31217223 */ /* 0x000fc4000001001f */
[----:B------:R-:W-:Y:S01]  /*1960*/  FFMA.FTZ R21, R49, R32, R21 ;  /* 0x0000002031157223 */ /* 0x000fe20000010015 */
        /* <DEDUP_REMOVED lines=9> */
.L_x_95:
[----:B------:R-:W-:-:S04]  /*1a00*/  UISETP.NE.U32.AND UP0, UPT, UR6, URZ, UPT ;  /* 0x000000ff0600728c */ /* 0x000fc8000bf05070 */
[----:B------:R-:W-:-:S09]  /*1a10*/  UISETP.NE.AND.EX UP0, UPT, UR7, URZ, UPT, UP0 ;  /* 0x000000ff0700728c */ /* 0x000fd2000bf05300 */
[----:B------:R-:W-:Y:S05]  /*1a20*/  BRA.U UP0, `(.L_x_97) ;  /* 0x0000000100b47547 */ /* 0x000fea000b800000 */
        /* <DEDUP_REMOVED lines=45> */
.L_x_97:
        /* <DEDUP_REMOVED lines=14> */
[-C--:B------:R-:W-:Y:S01]  /*1de0*/  FFMA.FTZ R25, R50, R55.reuse, R60 ;  /* 0x0000003732197223 */ /* 0x080fe2000001003c */
[----:B------:R-:W-:Y:S01]  /*1df0*/  FFMA.FTZ R20, R49, R0, R20 ;  /* 0x0000000031147223 */ /* 0x000fe20000010014 */
[----:B------:R-:W-:Y:S01]  /*1e00*/  PRMT R21, R17, 0x7632, R21 ;  /* 0x0000763211157816 */ /* 0x000fe20000000015 */
[-C--:B------:R-:W-:Y:S01]  /*1e10*/  FFMA.FTZ R35, R35, R55.reuse, R60 ;  /* 0x0000003723237223 */ /* 0x080fe2000001003c */
[----:B------:R-:W-:Y:S01]  /*1e20*/  PRMT R0, R16, 0x7632, R0 ;  /* 0x0000763210007816 */ /* 0x000fe20000000000 */
[-C--:B------:R-:W-:Y:S01]  /*1e30*/  FFMA.FTZ R33, R33, R55.reuse, R60 ;  /* 0x0000003721217223 */ /* 0x080fe2000001003c */
        /* <DEDUP_REMOVED lines=12> */
[C---:B------:R-:W-:Y:S01]  /*1f00*/  FFMA.FTZ R27, R49.reuse, R34, R27 ;  /* 0x00000022311b7223 */ /* 0x040fe2000001001b */
[C---:B------:R-:W-:Y:S01]  /*1f10*/  FFMA.FTZ R25, R49.reuse, R28, R25 ;  /* 0x0000001c31197223 */ /* 0x040fe20000010019 */
[C---:B------:R-:W-:Y:S01]  /*1f20*/  FFMA.FTZ R0, R49.reuse, R30, R23 ;  /* 0x0000001e31007223 */ /* 0x040fe20000010017 */
[----:B------:R-:W-:-:S02]  /*1f30*/  FFMA.FTZ R21, R49, R32, R21 ;  /* 0x0000002031157223 */ /* 0x000fc40000010015 */
        /* <DEDUP_REMOVED lines=11> */
[----:B------:R-:W-:-:S07]  /*1ff0*/  MOV R24, R28 ;  /* 0x0000001c00187202 */ /* 0x000fce0000000f00 */
.L_x_93:
        /* <DEDUP_REMOVED lines=18> */
.L_x_88:
[----:B------:R-:W-:Y:S02]  /*2120*/  MOV R4, R7 ;  /* 0x0000000700047202 */ /* 0x000fe40000000f00 */
[----:B------:R-:W-:Y:S02]  /*2130*/  MOV R5, R8 ;  /* 0x0000000800057202 */ /* 0x000fe40000000f00 */
[----:B------:R-:W-:Y:S02]  /*2140*/  MOV R6, R9 ;  /* 0x0000000900067202 */ /* 0x000fe40000000f00 */
[----:B------:R-:W-:Y:S02]  /*2150*/  MOV R7, R10 ;  /* 0x0000000a00077202 */ /* 0x000fe40000000f00 */
[----:B------:R-:W-:Y:S02]  /*2160*/  MOV R8, R11 ;  /* 0x0000000b00087202 */ /* 0x000fe40000000f00 */
[----:B-----5:R-:W-:-:S02]  /*2170*/  MOV R16, R15 ;  /* 0x0000000f00107202 */ /* 0x020fc40000000f00 */
[----:B------:R-:W-:Y:S02]  /*2180*/  MOV R17, R36 ;  /* 0x0000002400117202 */ /* 0x000fe40000000f00 */
[----:B------:R-:W-:Y:S02]  /*2190*/  MOV R18, R37 ;  /* 0x0000002500127202 */ /* 0x000fe40000000f00 */
[----:B------:R-:W-:Y:S02]  /*21a0*/  MOV R19, R38 ;  /* 0x0000002600137202 */ /* 0x000fe40000000f00 */
[----:B0-----:R-:W-:Y:S02]  /*21b0*/  MOV R20, R39 ;  /* 0x0000002700147202 */ /* 0x001fe40000000f00 */
[----:B------:R-:W-:Y:S02]  /*21c0*/  MOV R9, R12 ;  /* 0x0000000c00097202 */ /* 0x000fe40000000f00 */
[----:B------:R-:W-:-:S02]  /*21d0*/  MOV R21, R40 ;  /* 0x0000002800157202 */ /* 0x000fc40000000f00 */
[----:B------:R-:W-:Y:S02]  /*21e0*/  MOV R10, R13 ;  /* 0x0000000d000a7202 */ /* 0x000fe40000000f00 */
[----:B------:R-:W-:Y:S02]  /*21f0*/  MOV R22, R41 ;  /* 0x0000002900167202 */ /* 0x000fe40000000f00 */
[----:B------:R-:W-:Y:S02]  /*2200*/  MOV R11, R14 ;  /* 0x0000000e000b7202 */ /* 0x000fe40000000f00 */
[----:B------:R-:W-:-:S07]  /*2210*/  MOV R23, R42 ;  /* 0x0000002a00177202 */ /* 0x000fce0000000f00 */
.L_x_87:
[----:B------:R-:W-:Y:S05]  /*2220*/  BSYNC B0 ;  /* 0x0000000000007941 */ /* 0x000fea0003800000 */
.L_x_86:
[----:B------:R-:W0:Y:S01]  /*2230*/  S2R R3, SR_CgaCtaId ;  /* 0x0000000000037919 */ /* 0x000e220000008800 */
[----:B------:R-:W-:Y:S01]  /*2240*/  MOV R0, 0x400 ;  /* 0x0000040000007802 */ /* 0x000fe20000000f00 */
[----:B------:R-:W-:Y:S05]  /*2250*/  WARPSYNC.ALL ;  /* 0x0000000000007948 */ /* 0x000fea0003800000 */
[----:B------:R-:W1:Y:S01]  /*2260*/  S2R R31, SR_TID.X ;  /* 0x00000000001f7919 */ /* 0x000e620000002100 */
[----:B------:R-:W2:Y:S01]  /*2270*/  LDCU.128 UR20, c[0x0][0x440] ;  /* 0x00008800ff1477ac */ /* 0x000ea20008000c00 */
[----:B0-----:R-:W-:-:S04]  /*2280*/  LEA R0, R3, R0, 0x18 ;  /* 0x0000000003007211 */ /* 0x001fc800078ec0ff */
[CC--:B-1----:R-:W-:Y:S02]  /*2290*/  LEA R2, R31.reuse, R0.reuse, 0x5 ;  /* 0x000000001f027211 */ /* 0x0c2fe400078e28ff */
[----:B------:R-:W-:-:S03]  /*22a0*/  LEA R0, R31, R0, 0x2 ;  /* 0x000000001f007211 */ /* 0x000fc600078e10ff */
[----:B------:R-:W-:Y:S04]  /*22b0*/  STS.128 [R2], R16 ;  /* 0x0000001002007388 */ /* 0x000fe80000000c00 */
[----:B------:R0:W-:Y:S01]  /*22c0*/  STS.128 [R2+0x10], R20 ;  /* 0x0000101402007388 */ /* 0x0001e20000000c00 */
[----:B------:R-:W-:Y:S08]  /*22d0*/  BAR.SYNC.DEFER_BLOCKING 0x0 ;  /* 0x0000000000007b1d */ /* 0x000ff00000010000 */
[----:B0-----:R-:W0:Y:S01]  /*22e0*/  LDC R20, c[0x0][0x388] ;  /* 0x0000e200ff147b82 */ /* 0x001e220000000800 */
[----:B------:R-:W1:Y:S04]  /*22f0*/  LDS R3, [R0] ;  /* 0x0000000000037984 */ /* 0x000e680000000800 */
[----:B------:R-:W3:Y:S04]  /*2300*/  LDS R12, [R0+0x200] ;  /* 0x00020000000c7984 */ /* 0x000ee80000000800 */
[----:B------:R-:W4:Y:S04]  /*2310*/  LDS R14, [R0+0x400] ;  /* 0x00040000000e7984 */ /* 0x000f280000000800 */
[----:B------:R-:W5:Y:S04]  /*2320*/  LDS R13, [R0+0x600] ;  /* 0x00060000000d7984 */ /* 0x000f680000000800 */
[----:B------:R-:W2:Y:S04]  /*2330*/  LDS R24, [R0+0x800] ;  /* 0x0008000000187984 */ /* 0x000ea80000000800 */
[----:B------:R-:W0:Y:S04]  /*2340*/  LDS R15, [R0+0xa00] ;  /* 0x000a0000000f7984 */ /* 0x000e280000000800 */
[----:B------:R-:W-:Y:S04]  /*2350*/  LDS R26, [R0+0xc00] ;  /* 0x000c0000001a7984 */ /* 0x000fe80000000800 */
[----:B------:R-:W0:Y:S01]  /*2360*/  LDS R17, [R0+0xe00] ;  /* 0x000e000000117984 */ /* 0x000e220000000800 */
[----:B------:R-:W-:Y:S01]  /*2370*/  BAR.SYNC.DEFER_BLOCKING 0x0 ;  /* 0x0000000000007b1d */ /* 0x000fe20000010000 */
[----:B-1----:R-:W-:Y:S01]  /*2380*/  FADD.FTZ R3, RZ, R3 ;  /* 0x00000003ff037221 */ /* 0x002fe20000010000 */
[----:B---3--:R-:W-:-:S03]  /*2390*/  FADD.FTZ R12, RZ, R12 ;  /* 0x0000000cff0c7221 */ /* 0x008fc60000010000 */
[----:B----4-:R-:W-:Y:S01]  /*23a0*/  FADD.FTZ R3, R3, R14 ;  /* 0x0000000e03037221 */ /* 0x010fe20000010000 */
[----:B-----5:R-:W-:Y:S01]  /*23b0*/  FADD.FTZ R12, R12, R13 ;  /* 0x0000000d0c0c7221 */ /* 0x020fe20000010000 */
[----:B------:R1:W-:Y:S02]  /*23c0*/  STS.128 [R2], R4 ;  /* 0x0000000402007388 */ /* 0x0003e40000000c00 */
[----:B--2---:R-:W-:Y:S02]  /*23d0*/  FADD.FTZ R3, R3, R24 ;  /* 0x0000001803037221 */ /* 0x004fe40000010000 */
[----:B------:R2:W-:Y:S01]  /*23e0*/  STS.128 [R2+0x10], R8 ;  /* 0x0000100802007388 */ /* 0x0005e20000000c00 */
[----:B0-----:R-:W-:Y:S01]  /*23f0*/  FADD.FTZ R12, R12, R15 ;  /* 0x0000000f0c0c7221 */ /* 0x001fe20000010000 */
[----:B------:R-:W-:Y:S03]  /*2400*/  BAR.SYNC.DEFER_BLOCKING 0x0 ;  /* 0x0000000000007b1d */ /* 0x000fe60000010000 */
[----:B------:R-:W-:Y:S01]  /*2410*/  FADD.FTZ R17, R12, R17 ;  /* 0x000000110c117221 */ /* 0x000fe20000010000 */
[----:B-1----:R-:W-:Y:S01]  /*2420*/  FADD.FTZ R7, R3, R26 ;  /* 0x0000001a03077221 */ /* 0x002fe20000010000 */
[----:B--2---:R-:W-:-:S05]  /*2430*/  IMAD R2, R20, UR9, RZ ;  /* 0x0000000914027c24 */ /* 0x004fca000f8e02ff */
[----:B------:R-:W-:-:S04]  /*2440*/  IADD3 R2, P0, PT, R2, R31, RZ ;  /* 0x0000001f02027210 */ /* 0x000fc80007f1e0ff */
[----:B------:R-:W-:Y:S02]  /*2450*/  IADD3.X R3, PT, PT, RZ, RZ, RZ, P0, !PT ;  /* 0x000000ffff037210 */ /* 0x000fe400007fe4ff */
[C---:B------:R-:W-:Y:S01]  /*2460*/  SHF.L.U32 R4, R2.reuse, 0x2, RZ ;  /* 0x0000000202047819 */ /* 0x040fe200000006ff */
[----:B------:R-:W0:Y:S04]  /*2470*/  LDS R16, [R0] ;  /* 0x0000000000107984 */ /* 0x000e280000000800 */
[----:B------:R-:W1:Y:S04]  /*2480*/  LDS R18, [R0+0x200] ;  /* 0x0002000000127984 */ /* 0x000e680000000800 */
[----:B------:R-:W2:Y:S04]  /*2490*/  LDS R19, [R0+0x400] ;  /* 0x0004000000137984 */ /* 0x000ea80000000800 */
[----:B------:R-:W3:Y:S04]  /*24a0*/  LDS R21, [R0+0x600] ;  /* 0x0006000000157984 */ /* 0x000ee80000000800 */
[----:B------:R-:W4:Y:S04]  /*24b0*/  LDS R23, [R0+0x800] ;  /* 0x0008000000177984 */ /* 0x000f280000000800 */
[----:B------:R-:W5:Y:S04]  /*24c0*/  LDS R25, [R0+0xa00] ;  /* 0x000a000000197984 */ /* 0x000f680000000800 */
[----:B------:R-:W5:Y:S04]  /*24d0*/  LDS R27, [R0+0xc00] ;  /* 0x000c0000001b7984 */ /* 0x000f680000000800 */
[----:B------:R0:W5:Y:S02]  /*24e0*/  LDS R29, [R0+0xe00] ;  /* 0x000e0000001d7984 */ /* 0x0001640000000800 */
[----:B0-----:R-:W-:-:S02]  /*24f0*/  SHF.L.U64.HI R0, R2, 0x2, R3 ;  /* 0x0000000202007819 */ /* 0x001fc40000010203 */
[C---:B------:R-:W-:Y:S01]  /*2500*/  IADD3 R2, P0, PT, R4.reuse, UR22, RZ ;  /* 0x0000001604027c10 */ /* 0x040fe2000ff1e0ff */
[----:B------:R-:W-:Y:S01]  /*2510*/  FADD.FTZ R16, RZ, R16 ;  /* 0x00000010ff107221 */ /* 0x000fe20000010000 */
[----:B------:R-:W-:Y:S02]  /*2520*/  IADD3 R4, P1, PT, R4, UR20, RZ ;  /* 0x0000001404047c10 */ /* 0x000fe4000ff3e0ff */
[C---:B------:R-:W-:Y:S01]  /*2530*/  IADD3.X R3, PT, PT, R0.reuse, UR23, RZ, P0, !PT ;  /* 0x0000001700037c10 */ /* 0x040fe200087fe4ff */
[----:B-1----:R-:W-:Y:S01]  /*2540*/  FADD.FTZ R18, RZ, R18 ;  /* 0x00000012ff127221 */ /* 0x002fe20000010000 */
[----:B------:R-:W-:Y:S01]  /*2550*/  IADD3.X R5, PT, PT, R0, UR21, RZ, P1, !PT ;  /* 0x0000001500057c10 */ /* 0x000fe20008ffe4ff */
[----:B--2---:R-:W-:Y:S02]  /*2560*/  FADD.FTZ R16, R16, R19 ;  /* 0x0000001310107221 */ /* 0x004fe40000010000 */
[----:B---3--:R-:W-:Y:S02]  /*2570*/  FADD.FTZ R18, R18, R21 ;  /* 0x0000001512127221 */ /* 0x008fe40000010000 */
[----:B----4-:R-:W-:-:S02]  /*2580*/  FADD.FTZ R16, R16, R23 ;  /* 0x0000001710107221 */ /* 0x010fc40000010000 */
[----:B-----5:R-:W-:Y:S02]  /*2590*/  FADD.FTZ R18, R18, R25 ;  /* 0x0000001912127221 */ /* 0x020fe40000010000 */
[----:B------:R-:W-:Y:S02]  /*25a0*/  FADD.FTZ R27, R16, R27 ;  /* 0x0000001b101b7221 */ /* 0x000fe40000010000 */
[----:B------:R-:W-:-:S03]  /*25b0*/  FADD.FTZ R29, R18, R29 ;  /* 0x0000001d121d7221 */ /* 0x000fc60000010000 */
[----:B------:R-:W-:Y:S04]  /*25c0*/  STG.E desc[UR10][R2.64], R27 ;  /* 0x0000001b02007986 */ /* 0x000fe8000c10190a */
[----:B------:R-:W-:Y:S04]  /*25d0*/  STG.E desc[UR10][R4.64], R7 ;  /* 0x0000000704007986 */ /* 0x000fe8000c10190a */
[----:B------:R-:W-:Y:S04]  /*25e0*/  STG.E desc[UR10][R2.64+0x200], R29 ;  /* 0x0002001d02007986 */ /* 0x000fe8000c10190a */
[----:B------:R-:W-:Y:S01]  /*25f0*/  STG.E desc[UR10][R4.64+0x200], R17 ;  /* 0x0002001104007986 */ /* 0x000fe2000c10190a */
[----:B------:R-:W-:Y:S05]  /*2600*/  EXIT ;  /* 0x000000000000794d */ /* 0x000fea0003800000 */
.L_x_89:
[----:B------:R-:W-:Y:S01]  /*2610*/  HFMA2 R61, -RZ, RZ, 0, 5.9604644775390625e-08 ;  /* 0x00000001ff3d7431 */ /* 0x000fe200000001ff */
[----:B------:R-:W-:Y:S01]  /*2620*/  BSSY B2, `(.L_x_99) ;  /* 0x0000006000027945 */ /* 0x000fe20003800000 */
[----:B------:R-:W-:Y:S02]  /*2630*/  MOV R64, 0x1f ;  /* 0x0000001f00407802 */ /* 0x000fe40000000f00 */
[----:B------:R-:W-:-:S07]  /*2640*/  MOV R59, 0xffffffff ;  /* 0xffffffff003b7802 */ /* 0x000fce0000000f00 */
[----:B-----5:R-:W-:Y:S05]  /*2650*/  WARPSYNC.COLLECTIVE R59, `(.L_x_100) ;  /* 0x000000003b087348 */ /* 0x020fea0003c00000 */
[----:B------:R0:W1:Y:S02]  /*2660*/  SHFL.BFLY P3, R69, R66, R61, R64 ;  /* 0x0c00003d42457389 */ /* 0x0000640000060040 */
[----:B01---5:R-:W-:Y:S05]  /*2670*/  ENDCOLLECTIVE ;  /* 0x000000000000791b */ /* 0x023fea0003800000 */
.L_x_100:
[----:B------:R-:W-:Y:S05]  /*2680*/  BSYNC B2 ;  /* 0x0000000000027941 */ /* 0x000fea0003800000 */
.L_x_99:
[----:B------:R-:W-:Y:S01]  /*2690*/  MOV R55, R69 ;  /* 0x0000004500377202 */ /* 0x000fe20000000f00 */
[----:B------:R-:W-:Y:S01]  /*26a0*/  HFMA2 R61, -RZ, RZ, 0, 5.9604644775390625e-08 ;  /* 0x00000001ff3d7431 */ /* 0x000fe200000001ff */
[----:B------:R-:W-:Y:S02]  /*26b0*/  MOV R64, 0x1f ;  /* 0x0000001f00407802 */ /* 0x000fe40000000f00 */
[----:B------:R-:W-:Y:S01]  /*26c0*/  MOV R59, 0xffffffff ;  /* 0xffffffff003b7802 */ /* 0x000fe20000000f00 */
[----:B------:R-:W-:Y:S01]  /*26d0*/  FADD.FTZ R57, R66, R55 ;  /* 0x0000003742397221 */ /* 0x000fe20000010000 */
[----:B------:R-:W-:-:S07]  /*26e0*/  MOV R66, R60 ;  /* 0x0000003c00427202 */ /* 0x000fce0000000f00 */
[----:B------:R-:W-:Y:S05]  /*26f0*/  WARPSYNC.COLLECTIVE R59, `(.L_x_101) ;  /* 0x000000003b087348 */ /* 0x000fea0003c00000 */
[----:B------:R0:W1:Y:S02]  /*2700*/  SHFL.BFLY P3, R69, R66, R61, R64 ;  /* 0x0c00003d42457389 */ /* 0x0000640000060040 */
[----:B01----:R-:W-:Y:S05]  /*2710*/  ENDCOLLECTIVE ;  /* 0x000000000000791b */ /* 0x003fea0003800000 */
.L_x_101:
[----:B------:R-:W-:Y:S01]  /*2720*/  HFMA2 R61, -RZ, RZ, 0, 1.1920928955078125e-07 ;  /* 0x00000002ff3d7431 */ /* 0x000fe200000001ff */
[----:B------:R-:W-:Y:S02]  /*2730*/  MOV R66, R57 ;  /* 0x0000003900427202 */ /* 0x000fe40000000f00 */
[----:B------:R-:W-:-:S07]  /*2740*/  MOV R55, R69 ;  /* 0x0000004500377202 */ /* 0x000fce0000000f00 */
[----:B------:R-:W-:Y:S05]  /*2750*/  WARPSYNC.COLLECTIVE R59, `(.L_x_102) ;  /* 0x000000003b087348 */ /* 0x000fea0003c00000 */
[----:B------:R0:W1:Y:S02]  /*2760*/  SHFL.BFLY P3, R69, R66, R61, R64 ;  /* 0x0c00003d42457389 */ /* 0x0000640000060040 */
[----:B01----:R-:W-:Y:S05]  /*2770*/  ENDCOLLECTIVE ;  /* 0x000000000000791b */ /* 0x003fea0003800000 */
.L_x_102:
[----:B------:R-:W-:-:S05]  /*2780*/  FADD.FTZ R62, R60, R55 ;  /* 0x000000373c3e7221 */ /* 0x000fca0000010000 */
[----:B------:R-:W-:Y:S02]  /*2790*/  MOV R66, R62 ;  /* 0x0000003e00427202 */ /* 0x000fe40000000f00 */
[----:B------:R-:W-:-:S07]  /*27a0*/  MOV R68, R69 ;  /* 0x0000004500447202 */ /* 0x000fce0000000f00 */
[----:B------:R-:W-:Y:S05]  /*27b0*/  WARPSYNC.COLLECTIVE R59, `(.L_x_103) ;  /* 0x000000003b087348 */ /* 0x000fea0003c00000 */
[----:B------:R0:W1:Y:S02]  /*27c0*/  SHFL.BFLY P3, R69, R66, R61, R64 ;  /* 0x0c00003d42457389 */ /* 0x0000640000060040 */
[----:B01----:R-:W-:Y:S05]  /*27d0*/  ENDCOLLECTIVE ;  /* 0x000000000000791b */ /* 0x003fea0003800000 */
.L_x_103:
[----:B------:R-:W-:Y:S01]  /*27e0*/  FADD.FTZ R68, R57, R68 ;  /* 0x0000004439447221 */ /* 0x000fe20000010000 */
[----:B------:R-:W-:-:S04]  /*27f0*/  HFMA2 R61, -RZ, RZ, 0, 2.384185791015625e-07 ;  /* 0x00000004ff3d7431 */ /* 0x000fc800000001ff */
[----:B------:R-:W-:Y:S02]  /*2800*/  MOV R66, R68 ;  /* 0x0000004400427202 */ /* 0x000fe40000000f00 */
[----:B------:R-:W-:-:S07]  /*2810*/  MOV R55, R69 ;  /* 0x0000004500377202 */ /* 0x000fce0000000f00 */
[----:B------:R-:W-:Y:S05]  /*2820*/  WARPSYNC.COLLECTIVE R59, `(.L_x_104) ;  /* 0x000000003b087348 */ /* 0x000fea0003c00000 */
[----:B------:R0:W1:Y:S02]  /*2830*/  SHFL.BFLY P3, R69, R66, R61, R64 ;  /* 0x0c00003d42457389 */ /* 0x0000640000060040 */
[----:B01----:R-:W-:Y:S05]  /*2840*/  ENDCOLLECTIVE ;  /* 0x000000000000791b */ /* 0x003fea0003800000 */
.L_x_104:
[----:B------:R-:W-:-:S05]  /*2850*/  FADD.FTZ R63, R62, R55 ;  /* 0x000000373e3f7221 */ /* 0x000fca0000010000 */
[----:B------:R-:W-:Y:S02]  /*2860*/  MOV R66, R63 ;  /* 0x0000003f00427202 */ /* 0x000fe40000000f00 */
[----:B------:R-:W-:-:S07]  /*2870*/  MOV R55, R69 ;  /* 0x0000004500377202 */ /* 0x000fce0000000f00 */
[----:B------:R-:W-:Y:S05]  /*2880*/  WARPSYNC.COLLECTIVE R59, `(.L_x_105) ;  /* 0x000000003b087348 */ /* 0x000fea0003c00000 */
[----:B------:R0:W1:Y:S02]  /*2890*/  SHFL.BFLY P3, R69, R66, R61, R64 ;  /* 0x0c00003d42457389 */ /* 0x0000640000060040 */
[----:B01----:R-:W-:Y:S05]  /*28a0*/  ENDCOLLECTIVE ;  /* 0x000000000000791b */ /* 0x003fea0003800000 */
.L_x_105:
[----:B------:R-:W-:Y:S01]  /*28b0*/  FADD.FTZ R65, R68, R55 ;  /* 0x0000003744417221 */ /* 0x000fe20000010000 */
[----:B------:R-:W-:-:S04]  /*28c0*/  HFMA2 R61, -RZ, RZ, 0, 4.76837158203125e-07 ;  /* 0x00000008ff3d7431 */ /* 0x000fc800000001ff */
[----:B------:R-:W-:Y:S02]  /*28d0*/  MOV R66, R65 ;  /* 0x0000004100427202 */ /* 0x000fe40000000f00 */
[----:B------:R-:W-:-:S07]  /*28e0*/  MOV R55, R69 ;  /* 0x0000004500377202 */ /* 0x000fce0000000f00 */
[----:B------:R-:W-:Y:S05]  /*28f0*/  WARPSYNC.COLLECTIVE R59, `(.L_x_106) ;  /* 0x000000003b087348 */ /* 0x000fea0003c00000 */
[----:B------:R0:W1:Y:S02]  /*2900*/  SHFL.BFLY P3, R69, R66, R61, R64 ;  /* 0x0c00003d42457389 */ /* 0x0000640000060040 */
[----:B01----:R-:W-:Y:S05]  /*2910*/  ENDCOLLECTIVE ;  /* 0x000000000000791b */ /* 0x003fea0003800000 */
.L_x_106:
[----:B------:R-:W-:-:S05]  /*2920*/  FADD.FTZ R67, R63, R55 ;  /* 0x000000373f437221 */ /* 0x000fca0000010000 */
[----:B------:R-:W-:Y:S02]  /*2930*/  MOV R66, R67 ;  /* 0x0000004300427202 */ /* 0x000fe40000000f00 */
[----:B------:R-:W-:-:S07]  /*2940*/  MOV R55, R69 ;  /* 0x0000004500377202 */ /* 0x000fce0000000f00 */
[----:B------:R-:W-:Y:S05]  /*2950*/  WARPSYNC.COLLECTIVE R59, `(.L_x_107) ;  /* 0x000000003b087348 */ /* 0x000fea0003c00000 */
[----:B------:R0:W1:Y:S02]  /*2960*/  SHFL.BFLY P3, R69, R66, R61, R64 ;  /* 0x0c00003d42457389 */ /* 0x0000640000060040 */
[----:B01----:R-:W-:Y:S05]  /*2970*/  ENDCOLLECTIVE ;  /* 0x000000000000791b */ /* 0x003fea0003800000 */
.L_x_107:
[----:B------:R-:W-:Y:S01]  /*2980*/  FADD.FTZ R55, R65, R55 ;  /* 0x0000003741377221 */ /* 0x000fe20000010000 */
[----:B------:R-:W-:-:S04]  /*2990*/  HFMA2 R61, -RZ, RZ, 0, 9.5367431640625e-07 ;  /* 0x00000010ff3d7431 */ /* 0x000fc800000001ff */
[----:B------:R-:W-:Y:S02]  /*29a0*/  MOV R66, R55 ;  /* 0x0000003700427202 */ /* 0x000fe40000000f00 */
[----:B------:R-:W-:-:S07]  /*29b0*/  MOV R60, R69 ;  /* 0x00000045003c7202 */ /* 0x000fce0000000f00 */
[----:B------:R-:W-:Y:S05]  /*29c0*/  WARPSYNC.COLLECTIVE R59, `(.L_x_108) ;  /* 0x000000003b087348 */ /* 0x000fea0003c00000 */
[----:B------:R0:W1:Y:S02]  /*29d0*/  SHFL.BFLY P3, R69, R66, R61, R64 ;  /* 0x0c00003d42457389 */ /* 0x0000640000060040 */
[----:B01----:R-:W-:Y:S05]  /*29e0*/  ENDCOLLECTIVE ;  /* 0x000000000000791b */ /* 0x003fea0003800000 */
.L_x_108:
[----:B------:R-:W-:-:S05]  /*29f0*/  FADD.FTZ R57, R67, R60 ;  /* 0x0000003c43397221 */ /* 0x000fca0000010000 */
[----:B------:R-:W-:Y:S02]  /*2a00*/  MOV R66, R57 ;  /* 0x0000003900427202 */ /* 0x000fe40000000f00 */
[----:B------:R-:W-:-:S07]  /*2a10*/  MOV R60, R69 ;  /* 0x00000045003c7202 */ /* 0x000fce0000000f00 */
[----:B------:R-:W-:Y:S05]  /*2a20*/  WARPSYNC.COLLECTIVE R59, `(.L_x_109) ;  /* 0x000000003b087348 */ /* 0x000fea0003c00000 */
[----:B------:R0:W1:Y:S02]  /*2a30*/  SHFL.BFLY P3, R69, R66, R61, R64 ;  /* 0x0c00003d42457389 */ /* 0x0000640000060040 */
[----:B01----:R-:W-:Y:S05]  /*2a40*/  ENDCOLLECTIVE ;  /* 0x000000000000791b */ /* 0x003fea0003800000 */
.L_x_109:
[----:B------:R-:W-:Y:S01]  /*2a50*/  MOV R62, R69 ;  /* 0x00000045003e7202 */ /* 0x000fe20000000f00 */
[----:B------:R-:W-:Y:S06]  /*2a60*/  BRA `(.L_x_110) ;  /* 0xffffffe000287947 */ /* 0x000fec000383ffff */
.L_x_111:
        /* <DEDUP_REMOVED lines=9> */
.L_x_2803:


//--------------------- .text._ZN10layer_norm31ln_parallel_residual_bwd_kernelINS_13Kernel_traitsI13__nv_bfloat16S2_S2_S2_fjLj256ELj1ELj4ELj1ELj16ENS_18Kernel_traits_baseILj256ES2_S2_S2_S2_fjLj128EEEEELb1ELb0ELb0EEEvNS_9BwdParamsE --------------------------
	.section	.text._ZN10layer_norm31ln_parallel_residual_bwd_kernelINS_13Kernel_traitsI13__nv_bfloat16S2_S2_S2_fjLj256ELj1ELj4ELj1ELj16ENS_18Kernel_traits_baseILj256ES2_S2_S2_S2_fjLj128EEEEELb1ELb0ELb0EEEvNS_9BwdParamsE,"ax",@progbits
	.align	128
        .global         _ZN10layer_norm31ln_parallel_residual_bwd_kernelINS_13Kernel_traitsI13__nv_bfloat16S2_S2_S2_fjLj256ELj1ELj4ELj1ELj16ENS_18Kernel_traits_baseILj256ES2_S2_S2_S2_fjLj128EEEEELb1ELb0ELb0EEEvNS_9BwdParamsE
        .type           _ZN10layer_norm31ln_parallel_residual_bwd_kernelINS_13Kernel_traitsI13__nv_bfloat16S2_S2_S2_fjLj256ELj1ELj4ELj1ELj16ENS_18Kernel_traits_baseILj256ES2_S2_S2_S2_fjLj128EEEEELb1ELb0ELb0EEEvNS_9BwdParamsE,@function
        .size           _ZN10layer_norm31ln_parallel_residual_bwd_kernelINS_13Kernel_traitsI13__nv_bfloat16S2_S2_S2_fjLj256ELj1ELj4ELj1ELj16ENS_18Kernel_traits_baseILj256ES2_S2_S2_S2_fjLj128EEEEELb1ELb0ELb0EEEvNS_9BwdParamsE,(.L_x_2804 - _ZN10layer_norm31ln_parallel_residual_bwd_kernelINS_13Kernel_traitsI13__nv_bfloat16S2_S2_S2_fjLj256ELj1ELj4ELj1ELj16ENS_18Kernel_traits_baseILj256ES2_S2_S2_S2_fjLj128EEEEELb1ELb0ELb0EEEvNS_9BwdParamsE)
        .other          _ZN10layer_norm31ln_parallel_residual_bwd_kernelINS_13Kernel_traitsI13__nv_bfloat16S2_S2_S2_fjLj256ELj1ELj4ELj1ELj16ENS_18Kernel_traits_baseILj256ES2_S2_S2_S2_fjLj128EEEEELb1ELb0ELb0EEEvNS_9BwdParamsE,@"STO_CUDA_ENTRY STV_DEFAULT"
_ZN10layer_norm31ln_parallel_residual_bwd_kernelINS_13Kernel_traitsI13__nv_bfloat16S2_S2_S2_fjLj256ELj1ELj4ELj1ELj16ENS_18Kernel_traits_baseILj256ES2_S2_S2_S2_fjLj128EEEEELb1ELb0ELb0EEEvNS_9BwdParamsE:
.text._ZN10layer_norm31ln_parallel_residual_bwd_kernelINS_13Kernel_traitsI13__nv_bfloat16S2_S2_S2_fjLj256ELj1ELj4ELj1ELj16ENS_18Kernel_traits_baseILj256ES2_S2_S2_S2_fjLj128EEEEELb1ELb0ELb0EEEvNS_9BwdParamsE:
[----:B------:R-:W-:Y:S01]  /*0000*/  LDC R1, c[0x0][0x37c] ;  /* 0x0000df00ff017b82 */ /* 0x000fe20000000800 */
[----:B------:R-:W0:Y:S01]  /*0010*/  S2R R67, SR_TID.X ;  /* 0x0000000000437919 */ /* 0x000e220000002100 */
[----:B------:R-:W1:Y:S06]  /*0020*/  LDCU UR4, c[0x0][0x388] ;  /* 0x00007100ff0477ac */ /* 0x000e6c0008000800 */
[----:B------:R-:W2:Y:S01]  /*0030*/  LDC.64 R10, c[0x0][0x3d8] ;  /* 0x0000f600ff0a7b82 */ /* 0x000ea20000000a00 */
[----:B------:R-:W3:Y:S01]  /*0040*/  LDCU.64 UR8, c[0x0][0x358] ;  /* 0x00006b00ff0877ac */ /* 0x000ee20008000a00 */
[----:B------:R-:W4:Y:S01]  /*0050*/  LDCU UR5, c[0x0][0x384] ;  /* 0x00007080ff0577ac */ /* 0x000f220008000800 */
[----:B------:R-:W0:Y:S01]  /*0060*/  LDCU UR14, c[0x0][0x408] ;  /* 0x00008100ff0e77ac */ /* 0x000e220008000800 */
[----:B------:R-:W0:Y:S01]  /*0070*/  LDCU UR15, c[0x0][0x388] ;  /* 0x00007100ff0f77ac */ /* 0x000e220008000800 */
[----:B-1----:R-:W-:Y:S01]  /*0080*/  MOV R72, UR4 ;  /* 0x0000000400487c02 */ /* 0x002fe20008000f00 */
[----:B------:R-:W1:Y:S03]  /*0090*/  LDCU.U8 UR12, c[0x0][0x410] ;  /* 0x00008200ff0c77ac */ /* 0x000e660008000000 */
[----:B------:R-:W-:Y:S01]  /*00a0*/  SHF.R.S32.HI R3, RZ, 0x1f, R72 ;  /* 0x0000001fff037819 */ /* 0x000fe20000011448 */
[----:B------:R-:W1:Y:S03]  /*00b0*/  LDCU UR13, c[0x0][0x400] ;  /* 0x00008000ff0d77ac */ /* 0x000e660008000800 */
[----:B------:R-:W-:-:S02]  /*00c0*/  LEA.HI R0, R3, R72, RZ, 0x3 ;  /* 0x0000004803007211 */ /* 0x000fc400078f18ff */
[----:B------:R-:W3:Y:S01]  /*00d0*/  LDC.64 R2, c[0x0][0x3d0] ;  /* 0x0000f400ff027b82 */ /* 0x000ee20000000a00 */
[----:B------:R-:W1:Y:S01]  /*00e0*/  LDCU.64 UR6, c[0x0][0x478] ;  /* 0x00008f00ff0677ac */ /* 0x000e620008000a00 */
[----:B------:R-:W-:Y:S02]  /*00f0*/  SHF.R.S32.HI R9, RZ, 0x3, R0 ;  /* 0x00000003ff097819 */ /* 0x000fe40000011400 */
[----:B0-----:R-:W-:Y:S01]  /*0100*/  LOP3.LUT R66, R67, 0x1f, RZ, 0xc0, !PT ;  /* 0x0000001f43427812 */ /* 0x001fe200078ec0ff */
[----:B------:R-:W0:Y:S04]  /*0110*/  LDCU.64 UR24, c[0x0][0x438] ;  /* 0x00008700ff1877ac */ /* 0x000e280008000a00 */
[----:B------:R-:W-:Y:S01]  /*0120*/  IMAD.IADD R0, R66, 0x1, -R9 ;  /* 0x0000000142007824 */ /* 0x000fe200078e0a09 */
[----:B------:R-:W0:Y:S04]  /*0130*/  LDCU.64 UR10, c[0x0][0x470] ;  /* 0x00008e00ff0a77ac */ /* 0x000e280008000a00 */
[----:B------:R-:W-:-:S13]  /*0140*/  ISETP.GE.U32.AND P2, PT, R0, 0x20, PT ;  /* 0x000000200000780c */ /* 0x000fda0003f46070 */
[C---:B---3--:R-:W-:Y:S01]  /*0150*/  @P2 IMAD.WIDE.U32 R2, R66.reuse, 0x10, R2 ;  /* 0x0000001042022825 */ /* 0x048fe200078e0002 */
[----:B------:R-:W3:Y:S01]  /*0160*/  S2UR UR4, SR_CTAID.X ;  /* 0x00000000000479c3 */ /* 0x000ee20000002500 */
[----:B------:R-:W-:Y:S02]  /*0170*/  SHF.R.U32.HI R67, RZ, 0x5, R67 ;  /* 0x00000005ff437819 */ /* 0x000fe40000011643 */
[----:B--2---:R-:W-:Y:S01]  /*0180*/  @P2 IMAD.WIDE.U32 R10, R66, 0x10, R10 ;  /* 0x00000010420a2825 */ /* 0x004fe200078e000a */
[----:B------:R-:W5:Y:S01]  /*0190*/  @P2 LDG.E.128 R68, desc[UR8][R2.64] ;  /* 0x0000000802442981 */ /* 0x000f62000c1e1d00 */
[----:B------:R-:W-:Y:S01]  /*01a0*/  BSSY B0, `(.L_x_112) ;  /* 0x0000335000007945 */ /* 0x000fe20003800000 */
[----:B------:R-:W-:Y:S02]  /*01b0*/  CS2R R8, SRZ ;  /* 0x0000000000087805 */ /* 0x000fe4000001ff00 */
[----:B------:R-:W-:Y:S01]  /*01c0*/  CS2R R12, SRZ ;  /* 0x00000000000c7805 */ /* 0x000fe2000001ff00 */
[----:B------:R2:W5:Y:S01]  /*01d0*/  @P2 LDG.E.128 R4, desc[UR8][R10.64] ;  /* 0x000000080a042981 */ /* 0x000562000c1e1d00 */
[----:B------:R-:W-:-:S02]  /*01e0*/  CS2R R14, SRZ ;  /* 0x00000000000e7805 */ /* 0x000fc4000001ff00 */
[----:B------:R-:W-:Y:S02]  /*01f0*/  CS2R R16, SRZ ;  /* 0x0000000000107805 */ /* 0x000fe4000001ff00 */
[----:B------:R-:W-:Y:S02]  /*0200*/  CS2R R18, SRZ ;  /* 0x0000000000127805 */ /* 0x000fe4000001ff00 */
[----:B------:R-:W-:Y:S02]  /*0210*/  CS2R R20, SRZ ;  /* 0x0000000000147805 */ /* 0x000fe4000001ff00 */
[----:B------:R-:W-:Y:S02]  /*0220*/  CS2R R22, SRZ ;  /* 0x0000000000167805 */ /* 0x000fe4000001ff00 */
[----:B------:R-:W-:Y:S02]  /*0230*/  CS2R R24, SRZ ;  /* 0x0000000000187805 */ /* 0x000fe4000001ff00 */
[----:B------:R-:W-:-:S02]  /*0240*/  CS2R R26, SRZ ;  /* 0x00000000001a7805 */ /* 0x000fc4000001ff00 */
[----:B------:R-:W-:Y:S02]  /*0250*/  CS2R R30, SRZ ;  /* 0x00000000001e7805 */ /* 0x000fe4000001ff00 */
[----:B------:R-:W-:Y:S02]  /*0260*/  CS2R R28, SRZ ;  /* 0x00000000001c7805 */ /* 0x000fe4000001ff00 */
[----:B--2---:R-:W-:Y:S02]  /*0270*/  CS2R R10, SRZ ;  /* 0x00000000000a7805 */ /* 0x004fe4000001ff00 */
[----:B------:R-:W-:Y:S02]  /*0280*/  CS2R R34, SRZ ;  /* 0x0000000000227805 */ /* 0x000fe4000001ff00 */
[----:B------:R-:W-:Y:S02]  /*0290*/  CS2R R32, SRZ ;  /* 0x0000000000207805 */ /* 0x000fe4000001ff00 */
[----:B------:R-:W-:-:S02]  /*02a0*/  CS2R R38, SRZ ;  /* 0x0000000000267805 */ /* 0x000fc4000001ff00 */
[----:B------:R-:W-:Y:S01]  /*02b0*/  CS2R R36, SRZ ;  /* 0x0000000000247805 */ /* 0x000fe2000001ff00 */
[----:B---3--:R-:W-:-:S06]  /*02c0*/  USHF.L.U32 UR4, UR4, 0x2, URZ ;  /* 0x0000000204047899 */ /* 0x008fcc00080006ff */
[----:B------:R-:W-:-:S04]  /*02d0*/  LOP3.LUT R67, R67, UR4, RZ, 0xfc, !PT ;  /* 0x0000000443437c12 */ /* 0x000fc8000f8efcff */
[----:B----4-:R-:W-:-:S13]  /*02e0*/  ISETP.GE.AND P0, PT, R67, UR5, PT ;  /* 0x0000000543007c0c */ /* 0x010fda000bf06270 */
[----:B01----:R-:W-:Y:S05]  /*02f0*/  @P0 BRA `(.L_x_113) ;  /* 0x00000030007c0947 */ /* 0x003fea0003800000 */
[----:B------:R-:W-:Y:S01]  /*0300*/  HFMA2 R8, -RZ, RZ, 0, 0 ;  /* 0x00000000ff087431 */ /* 0x000fe200000001ff */
[----:B-----5:R-:W-:Y:S02]  /*0310*/  PRMT R97, R7, 0x7632, R97 ;  /* 0x0000763207617816 */ /* 0x020fe40000000061 */
[----:B------:R-:W-:Y:S02]  /*0320*/  PRMT R96, R71, 0x7632, R96 ;  /* 0x0000763247607816 */ /* 0x000fe40000000060 */
[----:B------:R-:W-:Y:S02]  /*0330*/  PRMT R95, R6, 0x7632, R95 ;  /* 0x00007632065f7816 */ /* 0x000fe4000000005f */
[----:B------:R-:W-:Y:S02]  /*0340*/  PRMT R94, R70, 0x7632, R94 ;  /* 0x00007632465e7816 */ /* 0x000fe4000000005e */
[----:B------:R-:W-:Y:S02]  /*0350*/  PRMT R93, R5, 0x7632, R93 ;  /* 0x00007632055d7816 */ /* 0x000fe4000000005d */
[----:B------:R-:W-:-:S02]  /*0360*/  PRMT R92, R69, 0x7632, R92 ;  /* 0x00007632455c7816 */ /* 0x000fc4000000005c */
[----:B------:R-:W-:Y:S02]  /*0370*/  PRMT R91, R4, 0x7632, R91 ;  /* 0x00007632045b7816 */ /* 0x000fe4000000005b */
[----:B------:R-:W-:-:S07]  /*0380*/  PRMT R90, R68, 0x7632, R90 ;  /* 0x00007632445a7816 */ /* 0x000fce000000005a */
.L_x_126:
[----:B0-----:R-:W0:Y:S02]  /*0390*/  LDC.64 R52, c[0x0][0x3c8] ;  /* 0x0000f200ff347b82 */ /* 0x001e240000000a00 */
[----:B0-----:R-:W-:-:S06]  /*03a0*/  IMAD.WIDE R54, R67, 0x4, R52 ;  /* 0x0000000443367825 */ /* 0x001fcc00078e0234 */
[----:B------:R-:W0:Y:S01]  /*03b0*/  LDC.64 R52, c[0x0][0x3c0] ;  /* 0x0000f000ff347b82 */ /* 0x000e220000000a00 */
[----:B-----5:R1:W5:Y:S01]  /*03c0*/  LDG.E R98, desc[UR8][R54.64] ;  /* 0x0000000836627981 */ /* 0x020362000c1e1900 */
[----:B------:R-:W-:Y:S01]  /*03d0*/  IMAD.U32 R72, RZ, RZ, UR15 ;  /* 0x0000000fff487e24 */ /* 0x000fe2000f8e00ff */
[----:B------:R-:W-:Y:S01]  /*03e0*/  BSSY.RECONVERGENT B1, `(.L_x_114) ;  /* 0x00000c3000017945 */ /* 0x000fe20003800200 */
[----:B------:R-:W-:Y:S02]  /*03f0*/  IMAD.MOV.U32 R58, RZ, RZ, RZ ;  /* 0x000000ffff3a7224 */ /* 0x000fe400078e00ff */
[----:B------:R-:W-:-:S05]  /*0400*/  IMAD R56, R67, R72, RZ ;  /* 0x0000004843387224 */ /* 0x000fca00078e02ff */
[----:B------:R-:W-:-:S04]  /*0410*/  SHF.R.S32.HI R57, RZ, 0x1f, R56 ;  /* 0x0000001fff397819 */ /* 0x000fc80000011438 */
[----:B------:R-:W-:Y:S02]  /*0420*/  LEA.HI R57, R57, R56, RZ, 0x3 ;  /* 0x0000003839397211 */ /* 0x000fe400078f18ff */
[----:B------:R-:W-:Y:S02]  /*0430*/  MOV R56, RZ ;  /* 0x000000ff00387202 */ /* 0x000fe40000000f00 */
[----:B------:R-:W-:Y:S01]  /*0440*/  LEA.HI.SX32 R79, R57, R66, 0x1d ;  /* 0x00000042394f7211 */ /* 0x000fe200078feaff */
[----:B-1----:R-:W-:Y:S06]  /*0450*/  @!P2 BRA `(.L_x_115) ;  /* 0x0000000800eca947 */ /* 0x002fec0003800000 */
[----:B------:R-:W1:Y:S08]  /*0460*/  LDC.64 R56, c[0x0][0x428] ;  /* 0x00010a00ff387b82 */ /* 0x000e700000000a00 */
[----:B------:R-:W2:Y:S01]  /*0470*/  LDC.64 R60, c[0x0][0x430] ;  /* 0x00010c00ff3c7b82 */ /* 0x000ea20000000a00 */
[----:B------:R-:W-:-:S04]  /*0480*/  ISETP.NE.U32.AND P1, PT, RZ, UR10, PT ;  /* 0x0000000aff007c0c */ /* 0x000fc8000bf25070 */
[----:B------:R-:W-:-:S03]  /*0490*/  ISETP.NE.AND.EX P1, PT, RZ, UR11, PT, P1 ;  /* 0x0000000bff007c0c */ /* 0x000fc6000bf25310 */
[----:B------:R-:W3:Y:S01]  /*04a0*/  LDC.64 R2, c[0x0][0x3a8] ;  /* 0x0000ea00ff027b82 */ /* 0x000ee20000000a00 */
[----:B-1----:R-:W-:-:S07]  /*04b0*/  IMAD.WIDE.U32 R56, R79, 0x10, R56 ;  /* 0x000000104f387825 */ /* 0x002fce00078e0038 */
[----:B------:R-:W1:Y:S01]  /*04c0*/  LDC.64 R64, c[0x0][0x3b0] ;  /* 0x0000ec00ff407b82 */ /* 0x000e620000000a00 */
[----:B------:R-:W4:Y:S01]  /*04d0*/  LDG.E.128 R56, desc[UR8][R56.64] ;  /* 0x0000000838387981 */ /* 0x000f22000c1e1d00 */
[----:B--2---:R-:W-:-:S06]  /*04e0*/  IMAD.WIDE.U32 R60, R79, 0x10, R60 ;  /* 0x000000104f3c7825 */ /* 0x004fcc00078e003c */
[----:B------:R-:W2:Y:S01]  /*04f0*/  @P1 LDC.64 R76, c[0x0][0x3b8] ;  /* 0x0000ee00ff4c1b82 */ /* 0x000ea20000000a00 */
[----:B------:R-:W4:Y:S01]  /*0500*/  LDG.E.128 R60, desc[UR8][R60.64] ;  /* 0x000000083c3c7981 */ /* 0x000f22000c1e1d00 */
[----:B0-----:R-:W-:-:S04]  /*0510*/  IMAD.WIDE R74, R67, 0x4, R52 ;  /* 0x00000004434a7825 */ /* 0x001fc800078e0234 */
[C---:B---3--:R-:W-:Y:S01]  /*0520*/  IMAD.WIDE.U32 R52, R79.reuse, 0x10, R2 ;  /* 0x000000104f347825 */ /* 0x048fe200078e0002 */
[----:B------:R0:W3:Y:S05]  /*0530*/  LDG.E R105, desc[UR8][R74.64] ;  /* 0x000000084a697981 */ /* 0x0000ea000c1e1900 */
[----:B------:R-:W3:Y:S01]  /*0540*/  LDG.E.128 R52, desc[UR8][R52.64] ;  /* 0x0000000834347981 */ /* 0x000ee2000c1e1d00 */
[----:B--2---:R-:W-:-:S06]  /*0550*/  @P1 IMAD.WIDE.U32 R2, R79, 0x8, R76 ;  /* 0x000000084f021825 */ /* 0x004fcc00078e004c */
[----:B------:R-:W2:Y:S01]  /*0560*/  @P1 LDG.E.64 R2, desc[UR8][R2.64] ;  /* 0x0000000802021981 */ /* 0x000ea2000c1e1b00 */
[----:B-1----:R-:W-:-:S06]  /*0570*/  IMAD.WIDE.U32 R64, R79, 0x8, R64 ;  /* 0x000000084f407825 */ /* 0x002fcc00078e0040 */
[----:B------:R-:W2:Y:S01]  /*0580*/  LDG.E.64 R64, desc[UR8][R64.64] ;  /* 0x0000000840407981 */ /* 0x000ea2000c1e1b00 */
[----:B------:R-:W-:-:S04]  /*0590*/  ISETP.NE.U32.AND P0, PT, RZ, UR24, PT ;  /* 0x00000018ff007c0c */ /* 0x000fc8000bf05070 */
[----:B------:R-:W-:-:S13]  /*05a0*/  ISETP.NE.AND.EX P0, PT, RZ, UR25, PT, P0 ;  /* 0x00000019ff007c0c */ /* 0x000fda000bf05300 */
[----:B------:R-:W1:Y:S01]  /*05b0*/  @P0 LDC.64 R76, c[0x0][0x438] ;  /* 0x00010e00ff4c0b82 */ /* 0x000e620000000a00 */
[----:B0-----:R-:W-:Y:S01]  /*05c0*/  IMAD.U32 R74, R68, 0x10000, RZ ;  /* 0x00010000444a7824 */ /* 0x001fe200078e00ff */
[----:B------:R-:W-:Y:S01]  /*05d0*/  SHF.L.U32 R114, R7, 0x10, RZ ;  /* 0x0000001007727819 */ /* 0x000fe200000006ff */
[----:B------:R-:W-:Y:S01]  /*05e0*/  IMAD.U32 R112, R71, 0x10000, RZ ;  /* 0x0001000047707824 */ /* 0x000fe200078e00ff */
[----:B------:R-:W-:Y:S01]  /*05f0*/  SHF.L.U32 R110, R6, 0x10, RZ ;  /* 0x00000010066e7819 */ /* 0x000fe200000006ff */
[----:B------:R-:W-:Y:S01]  /*0600*/  IMAD.U32 R75, R90, 0x10000, RZ ;  /* 0x000100005a4b7824 */ /* 0x000fe200078e00ff */
[----:B------:R-:W-:Y:S01]  /*0610*/  SHF.L.U32 R111, R95, 0x10, RZ ;  /* 0x000000105f6f7819 */ /* 0x000fe200000006ff */
[----:B------:R-:W-:Y:S02]  /*0620*/  IMAD.U32 R78, R70, 0x10000, RZ ;  /* 0x00010000464e7824 */ /* 0x000fe400078e00ff */
[----:B-1----:R-:W-:-:S05]  /*0630*/  @P0 IMAD.WIDE.U32 R76, R79, 0x10, R76 ;  /* 0x000000104f4c0825 */ /* 0x002fca00078e004c */
[----:B------:R0:W5:Y:S01]  /*0640*/  @P0 LDG.E.128 R40, desc[UR8][R76.64] ;  /* 0x000000084c280981 */ /* 0x000162000c1e1d00 */
[----:B------:R-:W-:Y:S01]  /*0650*/  SHF.L.U32 R115, R97, 0x10, RZ ;  /* 0x0000001061737819 */ /* 0x000fe200000006ff */
[----:B------:R-:W-:Y:S01]  /*0660*/  IMAD.U32 R109, R94, 0x10000, RZ ;  /* 0x000100005e6d7824 */ /* 0x000fe200078e00ff */
[----:B------:R-:W-:Y:S01]  /*0670*/  ISETP.NE.AND P0, PT, RZ, UR12, PT ;  /* 0x0000000cff007c0c */ /* 0x000fe2000bf05270 */
[----:B------:R-:W-:Y:S01]  /*0680*/  IMAD.U32 R113, R96, 0x10000, RZ ;  /* 0x0001000060717824 */ /* 0x000fe200078e00ff */
[----:B0-----:R-:W-:Y:S02]  /*0690*/  SHF.L.U32 R76, R5, 0x10, RZ ;  /* 0x00000010054c7819 */ /* 0x001fe400000006ff */
[C---:B----4-:R-:W-:Y:S01]  /*06a0*/  PRMT R102, R56.reuse, 0x7632, R102 ;  /* 0x0000763238667816 */ /* 0x050fe20000000066 */
[C---:B------:R-:W-:Y:S01]  /*06b0*/  IMAD.U32 R81, R57.reuse, 0x10000, RZ ;  /* 0x0001000039517824 */ /* 0x040fe200078e00ff */
[----:B------:R-:W-:Y:S02]  /*06c0*/  SHF.L.U32 R103, R56, 0x10, RZ ;  /* 0x0000001038677819 */ /* 0x000fe400000006ff */
[----:B------:R-:W-:Y:S01]  /*06d0*/  SHF.L.U32 R56, R4, 0x10, RZ ;  /* 0x0000001004387819 */ /* 0x000fe200000006ff */
[----:B------:R-:W-:Y:S01]  /*06e0*/  IMAD.U32 R102, R102, 0x10000, RZ ;  /* 0x0001000066667824 */ /* 0x000fe200078e00ff */
[----:B------:R-:W-:Y:S01]  /*06f0*/  PRMT R104, R57, 0x7632, R104 ;  /* 0x0000763239687816 */ /* 0x000fe20000000068 */
[----:B------:R-:W-:Y:S01]  /*0700*/  FADD.FTZ R28, R28, R103 ;  /* 0x000000671c1c7221 */ /* 0x000fe20000010000 */
[C---:B------:R-:W-:Y:S01]  /*0710*/  SHF.L.U32 R83, R60.reuse, 0x10, RZ ;  /* 0x000000103c537819 */ /* 0x040fe200000006ff */
[----:B------:R-:W-:Y:S01]  /*0720*/  IMAD.U32 R101, R63, 0x10000, RZ ;  /* 0x000100003f657824 */ /* 0x000fe200078e00ff */
[----:B------:R-:W-:Y:S01]  /*0730*/  PRMT R100, R60, 0x7632, R100 ;  /* 0x000076323c647816 */ /* 0x000fe20000000064 */
[----:B------:R-:W-:Y:S01]  /*0740*/  FADD.FTZ R30, R30, R81 ;  /* 0x000000511e1e7221 */ /* 0x000fe20000010000 */
[C---:B------:R-:W-:Y:S01]  /*0750*/  PRMT R60, R61.reuse, 0x7632, R60 ;  /* 0x000076323d3c7816 */ /* 0x040fe2000000003c */
[----:B------:R-:W-:Y:S01]  /*0760*/  FMUL.FTZ R73, R56, R83 ;  /* 0x0000005338497220 */ /* 0x000fe20000410000 */
[----:B------:R-:W-:Y:S01]  /*0770*/  IMAD.U32 R61, R61, 0x10000, RZ ;  /* 0x000100003d3d7824 */ /* 0x000fe200078e00ff */
[----:B------:R-:W-:Y:S01]  /*0780*/  PRMT R108, R58, 0x7632, R108 ;  /* 0x000076323a6c7816 */ /* 0x000fe2000000006c */
[----:B------:R-:W-:Y:S01]  /*0790*/  FMUL.FTZ R107, R114, R101 ;  /* 0x00000065726b7220 */ /* 0x000fe20000410000 */
[----:B------:R-:W-:Y:S01]  /*07a0*/  SHF.L.U32 R57, R58, 0x10, RZ ;  /* 0x000000103a397819 */ /* 0x000fe200000006ff */
[----:B------:R-:W-:Y:S01]  /*07b0*/  IMAD.U32 R60, R60, 0x10000, RZ ;  /* 0x000100003c3c7824 */ /* 0x000fe200078e00ff */
[----:B------:R-:W-:Y:S01]  /*07c0*/  PRMT R56, R63, 0x7632, R56 ;  /* 0x000076323f387816 */ /* 0x000fe20000000038 */
[----:B---3--:R-:W-:Y:S01]  /*07d0*/  IMAD.U32 R116, R55, 0x10000, RZ ;  /* 0x0001000037747824 */ /* 0x008fe200078e00ff */
[C---:B------:R-:W-:Y:S01]  /*07e0*/  PRMT R58, R62.reuse, 0x7632, R58 ;  /* 0x000076323e3a7816 */ /* 0x040fe2000000003a */
[----:B------:R-:W-:Y:S01]  /*07f0*/  FADD.FTZ R23, R23, R60 ;  /* 0x0000003c17177221 */ /* 0x000fe20000010000 */
[----:B------:R-:W-:Y:S01]  /*0800*/  SHF.L.U32 R99, R62, 0x10, RZ ;  /* 0x000000103e637819 */ /* 0x000fe200000006ff */
[----:B------:R-:W-:Y:S01]  /*0810*/  FFMA.FTZ R62, R74, R103, R73 ;  /* 0x000000674a3e7223 */ /* 0x000fe20000010049 */
[----:B------:R-:W-:Y:S01]  /*0820*/  SHF.L.U32 R63, R91, 0x10, RZ ;  /* 0x000000105b3f7819 */ /* 0x000fe200000006ff */
[----:B------:R-:W-:Y:S01]  /*0830*/  IMAD.U32 R74, R69, 0x10000, RZ ;  /* 0x00010000454a7824 */ /* 0x000fe200078e00ff */
[----:B------:R-:W-:Y:S01]  /*0840*/  SHF.L.U32 R100, R100, 0x10, RZ ;  /* 0x0000001064647819 */ /* 0x000fe200000006ff */
[----:B------:R-:W-:Y:S01]  /*0850*/  FMUL.FTZ R73, R76, R61 ;  /* 0x0000003d4c497220 */ /* 0x000fe20000410000 */
[C---:B------:R-:W-:Y:S01]  /*0860*/  PRMT R106, R59.reuse, 0x7632, R106 ;  /* 0x000076323b6a7816 */ /* 0x040fe2000000006a */
[----:B------:R-:W-:-:S02]  /*0870*/  IMAD.U32 R59, R59, 0x10000, RZ ;  /* 0x000100003b3b7824 */ /* 0x000fc400078e00ff */
[----:B------:R-:W-:Y:S01]  /*0880*/  FMUL.FTZ R77, R110, R99 ;  /* 0x000000636e4d7220 */ /* 0x000fe20000410000 */
[----:B------:R-:W-:Y:S01]  /*0890*/  FMUL.FTZ R76, R63, R100 ;  /* 0x000000643f4c7220 */ /* 0x000fe20000410000 */
[----:B------:R-:W-:Y:S01]  /*08a0*/  FFMA.FTZ R63, R74, R81, R73 ;  /* 0x000000514a3f7223 */ /* 0x000fe20000010049 */
[----:B------:R-:W-:Y:S01]  /*08b0*/  FFMA.FTZ R74, R112, R59, R107 ;  /* 0x0000003b704a7223 */ /* 0x000fe2000001006b */
[----:B------:R-:W-:Y:S01]  /*08c0*/  SHF.L.U32 R107, R93, 0x10, RZ ;  /* 0x000000105d6b7819 */ /* 0x000fe200000006ff */
[----:B------:R-:W-:Y:S01]  /*08d0*/  IMAD.U32 R56, R56, 0x10000, RZ ;  /* 0x0001000038387824 */ /* 0x000fe200078e00ff */
[----:B------:R-:W-:Y:S01]  /*08e0*/  SHF.L.U32 R58, R58, 0x10, RZ ;  /* 0x000000103a3a7819 */ /* 0x000fe200000006ff */
[----:B------:R-:W-:Y:S01]  /*08f0*/  FFMA.FTZ R73, R78, R57, R77 ;  /* 0x000000394e497223 */ /* 0x000fe2000001004d */
[----:B------:R-:W-:Y:S01]  /*0900*/  FFMA.FTZ R75, R75, R102, R76 ;  /* 0x000000664b4b7223 */ /* 0x000fe2000001004c */
[----:B------:R-:W-:Y:S01]  /*0910*/  SHF.L.U32 R104, R104, 0x10, RZ ;  /* 0x0000001068687819 */ /* 0x000fe200000006ff */
[----:B------:R-:W-:Y:S01]  /*0920*/  IMAD.U32 R77, R92, 0x10000, RZ ;  /* 0x000100005c4d7824 */ /* 0x000fe200078e00ff */
[----:B------:R-:W-:Y:S01]  /*0930*/  SHF.L.U32 R108, R108, 0x10, RZ ;  /* 0x000000106c6c7819 */ /* 0x000fe200000006ff */
[----:B------:R-:W-:Y:S01]  /*0940*/  FMUL.FTZ R76, R107, R60 ;  /* 0x0000003c6b4c7220 */ /* 0x000fe20000410000 */
[----:B------:R-:W-:Y:S01]  /*0950*/  FMUL.FTZ R78, R111, R58 ;  /* 0x0000003a6f4e7220 */ /* 0x000fe20000410000 */
[----:B------:R-:W-:-:S02]  /*0960*/  IMAD.U32 R106, R106, 0x10000, RZ ;  /* 0x000100006a6a7824 */ /* 0x000fc400078e00ff */
[----:B------:R-:W-:Y:S01]  /*0970*/  FMUL.FTZ R110, R115, R56 ;  /* 0x00000038736e7220 */ /* 0x000fe20000410000 */
[----:B------:R-:W-:Y:S01]  /*0980*/  FFMA.FTZ R76, R77, R104, R76 ;  /* 0x000000684d4c7223 */ /* 0x000fe2000001004c */
[----:B------:R-:W-:Y:S01]  /*0990*/  FFMA.FTZ R77, R109, R108, R78 ;  /* 0x0000006c6d4d7223 */ /* 0x000fe2000001004e */
[----:B------:R-:W-:Y:S01]  /*09a0*/  PRMT R107, R53, 0x7632, R107 ;  /* 0x00007632356b7816 */ /* 0x000fe2000000006b */
[----:B------:R-:W-:Y:S01]  /*09b0*/  FFMA.FTZ R78, R113, R106, R110 ;  /* 0x0000006a714e7223 */ /* 0x000fe2000001006e */
[C---:B------:R-:W-:Y:S01]  /*09c0*/  SHF.L.U32 R110, R52.reuse, 0x10, RZ ;  /* 0x00000010346e7819 */ /* 0x040fe200000006ff */
[----:B------:R-:W-:Y:S01]  /*09d0*/  IMAD.U32 R112, R53, 0x10000, RZ ;  /* 0x0001000035707824 */ /* 0x000fe200078e00ff */
[----:B------:R-:W-:Y:S01]  /*09e0*/  PRMT R52, R52, 0x7632, R52 ;  /* 0x0000763234347816 */ /* 0x000fe20000000034 */
[----:B------:R-:W-:Y:S01]  /*09f0*/  FADD.FTZ R21, R21, R100 ;  /* 0x0000006415157221 */ /* 0x000fe20000010000 */
[----:B------:R-:W-:Y:S01]  /*0a00*/  FSEL R105, R105, RZ, !P0 ;  /* 0x000000ff69697208 */ /* 0x000fe20004000000 */
[----:B------:R-:W-:Y:S01]  /*0a10*/  FADD.FTZ R8, R8, R57 ;  /* 0x0000003908087221 */ /* 0x000fe20000010000 */
[----:B------:R-:W-:Y:S01]  /*0a20*/  PRMT R109, R54, 0x7632, R109 ;  /* 0x00007632366d7816 */ /* 0x000fe2000000006d */
[----:B------:R-:W-:Y:S01]  /*0a30*/  FADD.FTZ R20, R20, R83 ;  /* 0x0000005314147221 */ /* 0x000fe20000010000 */
[----:B------:R-:W-:Y:S01]  /*0a40*/  SHF.L.U32 R114, R54, 0x10, RZ ;  /* 0x0000001036727819 */ /* 0x000fe200000006ff */
[----:B------:R-:W-:Y:S01]  /*0a50*/  IMAD.U32 R54, R107, 0x10000, RZ ;  /* 0x000100006b367824 */ /* 0x000fe200078e00ff */
[----:B------:R-:W-:Y:S01]  /*0a60*/  SHF.L.U32 R52, R52, 0x10, RZ ;  /* 0x0000001034347819 */ /* 0x000fe200000006ff */
[----:B------:R-:W-:Y:S01]  /*0a70*/  FADD.FTZ R53, -R105, R110 ;  /* 0x0000006e69357221 */ /* 0x000fe20000010100 */
[----:B------:R-:W-:Y:S01]  /*0a80*/  PRMT R115, R55, 0x7632, R115 ;  /* 0x0000763237737816 */ /* 0x000fe20000000073 */
[C---:B------:R-:W-:Y:S01]  /*0a90*/  FADD.FTZ R119, -R105.reuse, R54 ;  /* 0x0000003669777221 */ /* 0x040fe20000010100 */
[C-C-:B--2---:R-:W-:Y:S01]  /*0aa0*/  @P1 SHF.R.U64 R54, R2.reuse, 0x10, R3.reuse ;  /* 0x0000001002361819 */ /* 0x144fe20000001203 */
[C---:B------:R-:W-:Y:S01]  /*0ab0*/  FADD.FTZ R117, -R105.reuse, R52 ;  /* 0x0000003469757221 */ /* 0x040fe20000010100 */
[C-C-:B------:R-:W-:Y:S01]  /*0ac0*/  @P1 SHF.R.U64 R52, R2.reuse, 0x8, R3.reuse ;  /* 0x0000000802341819 */ /* 0x140fe20000001203 */
[C---:B------:R-:W-:Y:S01]  /*0ad0*/  FADD.FTZ R111, -R105.reuse, R112 ;  /* 0x00000070696f7221 */ /* 0x040fe20000010100 */
[C---:B------:R-:W-:Y:S01]  /*0ae0*/  @P1 SHF.R.U64 R55, R2.reuse, 0x18, R3 ;  /* 0x0000001802371819 */ /* 0x040fe20000001203 */
[----:B------:R-:W-:Y:S01]  /*0af0*/  FADD.FTZ R113, -R105, R114 ;  /* 0x0000007269717221 */ /* 0x000fe20000010100 */
[----:B------:R-:W-:Y:S01]  /*0b00*/  @P1 PRMT R89, R2, 0x7610, R89 ;  /* 0x0000761002591816 */ /* 0x000fe20000000059 */
[----:B------:R-:W-:Y:S01]  /*0b10*/  IMAD.U32 R112, R115, 0x10000, RZ ;  /* 0x0001000073707824 */ /* 0x000fe200078e00ff */
[----:B------:R-:W-:Y:S01]  /*0b20*/  @P1 PRMT R88, R52, 0x7610, R88 ;  /* 0x0000761034581816 */ /* 0x000fe20000000058 */
[----:B------:R-:W-:Y:S01]  /*0b30*/  FADD.FTZ R115, -R105, R116 ;  /* 0x0000007469737221 */ /* 0x000fe20000010100 */
[----:B------:R-:W-:Y:S01]  /*0b40*/  @P1 PRMT R87, R54, 0x7610, R87 ;  /* 0x0000761036571816 */ /* 0x000fe20000000057 */
[----:B------:R-:W-:Y:S01]  /*0b50*/  FADD.FTZ R25, R25, R58 ;  /* 0x0000003a19197221 */ /* 0x000fe20000010000 */
[----:B------:R-:W-:Y:S01]  /*0b60*/  SHF.L.U32 R110, R109, 0x10, RZ ;  /* 0x000000106d6e7819 */ /* 0x000fe200000006ff */
[----:B------:R-:W-:Y:S01]  /*0b70*/  FADD.FTZ R29, R29, R102 ;  /* 0x000000661d1d7221 */ /* 0x000fe20000010000 */
[----:B------:R-:W-:Y:S01]  /*0b80*/  @P1 SHF.R.U32.HI R52, RZ, 0x8, R3 ;  /* 0x00000008ff341819 */ /* 0x000fe20000011603 */
[----:B------:R-:W-:Y:S01]  /*0b90*/  FADD.FTZ R10, R10, R59 ;  /* 0x0000003b0a0a7221 */ /* 0x000fe20000010000 */
[----:B------:R-:W-:Y:S01]  /*0ba0*/  @P1 PRMT R85, R3, 0x7610, R85 ;  /* 0x0000761003551816 */ /* 0x000fe20000000055 */
[C---:B------:R-:W-:Y:S01]  /*0bb0*/  FADD.FTZ R121, -R105.reuse, R110 ;  /* 0x0000006e69797221 */ /* 0x040fe20000010100 */
[--C-:B------:R-:W-:Y:S01]  /*0bc0*/  @P1 SHF.R.U32.HI R54, RZ, 0x10, R3.reuse ;  /* 0x00000010ff361819 */ /* 0x100fe20000011603 */
[----:B------:R-:W-:Y:S01]  /*0bd0*/  FADD.FTZ R105, -R105, R112 ;  /* 0x0000007069697221 */ /* 0x000fe20000010100 */
[----:B------:R-:W-:Y:S01]  /*0be0*/  @P1 SHF.R.U32.HI R2, RZ, 0x18, R3 ;  /* 0x00000018ff021819 */ /* 0x000fe20000011603 */
[----:B-----5:R-:W-:Y:S01]  /*0bf0*/  FMUL.FTZ R3, R98, R53 ;  /* 0x0000003562037220 */ /* 0x020fe20000410000 */
[----:B------:R-:W-:Y:S01]  /*0c00*/  @P1 PRMT R86, R55, 0x7610, R86 ;  /* 0x0000761037561816 */ /* 0x000fe20000000056 */
[----:B------:R-:W-:Y:S01]  /*0c10*/  FADD.FTZ R27, R27, R56 ;  /* 0x000000381b1b7221 */ /* 0x000fe20000010000 */
[----:B------:R-:W-:Y:S01]  /*0c20*/  @P1 PRMT R84, R52, 0x7610, R84 ;  /* 0x0000761034541816 */ /* 0x000fe20000000054 */
[C---:B------:R-:W-:Y:S01]  /*0c30*/  FFMA.FTZ R36, R3.reuse, R103, R36 ;  /* 0x0000006703247223 */ /* 0x040fe20000010024 */
[--C-:B------:R-:W-:Y:S01]  /*0c40*/  SHF.R.U32.HI R110, RZ, 0x18, R65.reuse ;  /* 0x00000018ff6e7819 */ /* 0x100fe20000011641 */
[----:B------:R-:W-:Y:S01]  /*0c50*/  FFMA.FTZ R12, R3, R83, R12 ;  /* 0x00000053030c7223 */ /* 0x000fe2000001000c */
[--C-:B------:R-:W-:Y:S01]  /*0c60*/  SHF.R.U32.HI R109, RZ, 0x10, R65.reuse ;  /* 0x00000010ff6d7819 */ /* 0x100fe20000011641 */
[----:B------:R-:W-:Y:S01]  /*0c70*/  FMUL.FTZ R83, R98, R115 ;  /* 0x0000007362537220 */ /* 0x000fe20000410000 */
[--C-:B------:R-:W-:Y:S01]  /*0c80*/  SHF.R.U32.HI R103, RZ, 0x8, R65.reuse ;  /* 0x00000008ff677819 */ /* 0x100fe20000011641 */
[----:B------:R-:W-:Y:S01]  /*0c90*/  FADD.FTZ R11, R11, R106 ;  /* 0x0000006a0b0b7221 */ /* 0x000fe20000010000 */
[----:B------:R-:W-:Y:S01]  /*0ca0*/  MOV R107, R65 ;  /* 0x00000041006b7202 */ /* 0x000fe20000000f00 */
[----:B------:R-:W-:Y:S01]  /*0cb0*/  FFMA.FTZ R34, R83, R59, R34 ;  /* 0x0000003b53227223 */ /* 0x000fe20000010022 */
[C-C-:B------:R-:W-:Y:S01]  /*0cc0*/  SHF.R.U64 R55, R64.reuse, 0x18, R65.reuse ;  /* 0x0000001840377819 */ /* 0x140fe20000001241 */
[----:B------:R-:W-:Y:S01]  /*0cd0*/  FADD.FTZ R31, R31, R104 ;  /* 0x000000681f1f7221 */ /* 0x000fe20000010000 */
[----:B------:R-:W-:Y:S01]  /*0ce0*/  SHF.R.U64 R53, R64, 0x10, R65 ;  /* 0x0000001040357819 */ /* 0x000fe20000001241 */
[----:B------:R-:W-:Y:S01]  /*0cf0*/  FADD.FTZ R24, R24, R99 ;  /* 0x0000006318187221 */ /* 0x000fe20000010000 */
[----:B------:R-:W-:Y:S01]  /*0d00*/  SHF.R.U64 R52, R64, 0x8, R65 ;  /* 0x0000000840347819 */ /* 0x000fe20000001241 */
[----:B------:R-:W-:Y:S01]  /*0d10*/  FMUL.FTZ R65, R98, R111 ;  /* 0x0000006f62417220 */ /* 0x000fe20000410000 */
[----:B------:R-:W-:Y:S01]  /*0d20*/  @P1 PRMT R82, R54, 0x7610, R82 ;  /* 0x0000761036521816 */ /* 0x000fe20000000052 */
[----:B------:R-:W-:Y:S01]  /*0d30*/  IMAD.MOV.U32 R54, RZ, RZ, R64 ;  /* 0x000000ffff367224 */ /* 0x000fe200078e0040 */
[----:B------:R-:W-:Y:S01]  /*0d40*/  @P1 PRMT R80, R2, 0x7610, R80 ;  /* 0x0000761002501816 */ /* 0x000fe20000000050 */
[----:B------:R-:W-:Y:S01]  /*0d50*/  FFMA.FTZ R38, R65, R81, R38 ;  /* 0x0000005141267223 */ /* 0x000fe20000010026 */
[C---:B------:R-:W-:Y:S01]  /*0d60*/  FMUL.FTZ R2, R98.reuse, R117 ;  /* 0x0000007562027220 */ /* 0x040fe20000410000 */
[C---:B------:R-:W-:Y:S01]  /*0d70*/  FMUL.FTZ R64, R98.reuse, R119 ;  /* 0x0000007762407220 */ /* 0x040fe20000410000 */
[----:B------:R-:W-:Y:S01]  /*0d80*/  FMUL.FTZ R81, R98, R113 ;  /* 0x0000007162517220 */ /* 0x000fe20000410000 */
[----:B------:R-:W-:Y:S01]  /*0d90*/  FADD.FTZ R26, R26, R101 ;  /* 0x000000651a1a7221 */ /* 0x000fe20000010000 */
[----:B------:R-:W-:Y:S01]  /*0da0*/  FFMA.FTZ R13, R2, R100, R13 ;  /* 0x00000064020d7223 */ /* 0x000fe2000001000d */
[----:B------:R-:W-:Y:S01]  /*0db0*/  FFMA.FTZ R15, R64, R60, R15 ;  /* 0x0000003c400f7223 */ /* 0x000fe2000001000f */
[----:B------:R-:W-:Y:S01]  /*0dc0*/  FFMA.FTZ R32, R81, R57, R32 ;  /* 0x0000003951207223 */ /* 0x000fe20000010020 */
[----:B------:R-:W-:Y:S01]  /*0dd0*/  FMUL.FTZ R100, R98, R121 ;  /* 0x0000007962647220 */ /* 0x000fe20000410000 */
[----:B------:R-:W-:Y:S01]  /*0de0*/  FADD.FTZ R60, RZ, R62 ;  /* 0x0000003eff3c7221 */ /* 0x000fe20000010000 */
[----:B------:R-:W-:Y:S01]  /*0df0*/  FFMA.FTZ R57, R3, R62, RZ ;  /* 0x0000003e03397223 */ /* 0x000fe200000100ff */
[----:B------:R-:W-:Y:S01]  /*0e00*/  FFMA.FTZ R37, R2, R102, R37 ;  /* 0x0000006602257223 */ /* 0x000fe20000010025 */
[----:B------:R-:W-:Y:S01]  /*0e10*/  FFMA.FTZ R17, R100, R58, R17 ;  /* 0x0000003a64117223 */ /* 0x000fe20000010011 */
[----:B------:R-:W-:Y:S01]  /*0e20*/  FADD.FTZ R60, R60, R75 ;  /* 0x0000004b3c3c7221 */ /* 0x000fe20000010000 */
[----:B------:R-:W-:Y:S01]  /*0e30*/  FFMA.FTZ R58, R2, R75, R57 ;  /* 0x0000004b023a7223 */ /* 0x000fe20000010039 */
[----:B------:R-:W-:Y:S01]  /*0e40*/  FMUL.FTZ R102, R98, R105 ;  /* 0x0000006962667220 */ /* 0x000fe20000410000 */
[----:B------:R-:W-:Y:S01]  /*0e50*/  FFMA.FTZ R39, R64, R104, R39 ;  /* 0x0000006840277223 */ /* 0x000fe20000010027 */
[----:B------:R-:W-:Y:S01]  /*0e60*/  FADD.FTZ R57, R60, R63 ;  /* 0x0000003f3c397221 */ /* 0x000fe20000010000 */
[----:B------:R-:W-:Y:S01]  /*0e70*/  FFMA.FTZ R59, R65, R63, R58 ;  /* 0x0000003f413b7223 */ /* 0x000fe2000001003a */
[C---:B------:R-:W-:Y:S01]  /*0e80*/  FFMA.FTZ R19, R102.reuse, R56, R19 ;  /* 0x0000003866137223 */ /* 0x040fe20000010013 */
[----:B------:R-:W-:Y:S01]  /*0e90*/  FFMA.FTZ R35, R102, R106, R35 ;  /* 0x0000006a66237223 */ /* 0x000fe20000010023 */
[----:B------:R-:W-:Y:S01]  /*0ea0*/  FADD.FTZ R56, R57, R76 ;  /* 0x0000004c39387221 */ /* 0x000fe20000010000 */
[----:B------:R-:W-:Y:S01]  /*0eb0*/  FFMA.FTZ R58, R64, R76, R59 ;  /* 0x0000004c403a7223 */ /* 0x000fe2000001003b */
[----:B------:R-:W-:Y:S01]  /*0ec0*/  PRMT R106, R53, 0x7610, R106 ;  /* 0x00007610356a7816 */ /* 0x000fe2000000006a */
[C---:B------:R-:W-:Y:S01]  /*0ed0*/  FFMA.FTZ R16, R81.reuse, R99, R16 ;  /* 0x0000006351107223 */ /* 0x040fe20000010010 */
[----:B------:R-:W-:Y:S01]  /*0ee0*/  FADD.FTZ R56, R56, R73 ;  /* 0x0000004938387221 */ /* 0x000fe20000010000 */
[----:B------:R-:W-:Y:S01]  /*0ef0*/  FFMA.FTZ R57, R81, R73, R58 ;  /* 0x0000004951397223 */ /* 0x000fe2000001003a */
[----:B------:R-:W-:Y:S01]  /*0f00*/  FFMA.FTZ R18, R83, R101, R18 ;  /* 0x0000006553127223 */ /* 0x000fe20000010012 */
[----:B------:R-:W-:Y:S01]  /*0f10*/  FADD.FTZ R9, R9, R108 ;  /* 0x0000006c09097221 */ /* 0x000fe20000010000 */
[----:B------:R-:W-:Y:S01]  /*0f20*/  FADD.FTZ R59, R56, R77 ;  /* 0x0000004d383b7221 */ /* 0x000fe20000010000 */
[C---:B------:R-:W-:Y:S01]  /*0f30*/  FFMA.FTZ R56, R100.reuse, R77, R57 ;  /* 0x0000004d64387223 */ /* 0x040fe20000010039 */
[----:B------:R-:W-:Y:S01]  /*0f40*/  FFMA.FTZ R33, R100, R108, R33 ;  /* 0x0000006c64217223 */ /* 0x000fe20000010021 */
[----:B------:R-:W-:Y:S01]  /*0f50*/  PRMT R104, R107, 0x7610, R104 ;  /* 0x000076106b687816 */ /* 0x000fe20000000068 */
[----:B------:R-:W-:Y:S01]  /*0f60*/  FADD.FTZ R59, R59, R74 ;  /* 0x0000004a3b3b7221 */ /* 0x000fe20000010000 */
[----:B------:R-:W-:Y:S01]  /*0f70*/  FFMA.FTZ R53, R83, R74, R56 ;  /* 0x0000004a53357223 */ /* 0x000fe20000010038 */
[----:B------:R-:W-:Y:S01]  /*0f80*/  FADD.FTZ R22, R22, R61 ;  /* 0x0000003d16167221 */ /* 0x000fe20000010000 */
[----:B------:R-:W-:Y:S01]  /*0f90*/  FFMA.FTZ R14, R65, R61, R14 ;  /* 0x0000003d410e7223 */ /* 0x000fe2000001000e */
[----:B------:R-:W-:Y:S01]  /*0fa0*/  PRMT R99, R110, 0x7610, R99 ;  /* 0x000076106e637816 */ /* 0x000fe20000000063 */
[----:B------:R-:W-:Y:S01]  /*0fb0*/  FADD.FTZ R56, R59, R78 ;  /* 0x0000004e3b387221 */ /* 0x000fe20000010000 */
[----:B------:R-:W-:Y:S01]  /*0fc0*/  PRMT R101, R109, 0x7610, R101 ;  /* 0x000076106d657816 */ /* 0x000fe20000000065 */
[----:B------:R-:W-:Y:S01]  /*0fd0*/  FFMA.FTZ R58, R102, R78, R53 ;  /* 0x0000004e663a7223 */ /* 0x000fe20000010035 */
[----:B------:R-:W-:-:S02]  /*0fe0*/  PRMT R105, R55, 0x7610, R105 ;  /* 0x0000761037697816 */ /* 0x000fc40000000069 */
[----:B------:R-:W-:Y:S02]  /*0ff0*/  PRMT R107, R52, 0x7610, R107 ;  /* 0x00007610346b7816 */ /* 0x000fe4000000006b */
[----:B------:R-:W-:-:S07]  /*1000*/  PRMT R108, R54, 0x7610, R108 ;  /* 0x00007610366c7816 */ /* 0x000fce000000006c */
.L_x_115:
[----:B------:R-:W-:Y:S05]  /*1010*/  BSYNC.RECONVERGENT B1 ;  /* 0x0000000000017941 */ /* 0x000fea0003800200 */
.L_x_114:
[----:B------:R-:W-:Y:S01]  /*1020*/  UMOV UR4, 0xffffffff ;  /* 0xffffffff00047882 */ /* 0x000fe20000000000 */
[----:B------:R-:W-:Y:S02]  /*1030*/  ISETP.GE.U32.AND P2, PT, R0, 0x20, PT ;  /* 0x000000200000780c */ /* 0x000fe40003f46070 */
[----:B------:R-:W-:Y:S11]  /*1040*/  BRA.DIV UR4, `(.L_x_116) ;  /* 0x0000002e04687947 */ /* 0x000ff6000b800000 */
[----:B0-----:R-:W0:Y:S04]  /*1050*/  SHFL.BFLY PT, R53, R56, 0x1, 0x1f ;  /* 0x0c201f0038357f89 */ /* 0x001e2800000e0000 */
        /* <DEDUP_REMOVED lines=17> */
.L_x_140:
[----:B------:R-:W-:Y:S01]  /*1170*/  BSSY.RECONVERGENT B1, `(.L_x_117) ;  /* 0x0000233000017945 */ /* 0x000fe20003800200 */
[----:B-1----:R-:W-:Y:S01]  /*1180*/  FADD.FTZ R52, R56, R53 ;  /* 0x0000003538347221 */ /* 0x002fe20000010000 */
        /* <DEDUP_REMOVED lines=12> */
[----:B------:R-:W-:Y:S01]  /*1250*/  UMOV UR4, UR6 ;  /* 0x0000000600047c82 */ /* 0x000fe20008000000 */
[----:B------:R-:W-:Y:S01]  /*1260*/  UMOV UR5, UR7 ;  /* 0x0000000700057c82 */ /* 0x000fe20008000000 */
[----:B------:R-:W-:-:S04]  /*1270*/  UISETP.NE.U32.AND UP0, UPT, UR4, URZ, UPT ;  /* 0x000000ff0400728c */ /* 0x000fc8000bf05070 */
[----:B------:R-:W-:-:S09]  /*1280*/  UISETP.NE.AND.EX UP0, UPT, UR5, URZ, UPT, UP0 ;  /* 0x000000ff0500728c */ /* 0x000fd2000bf05300 */
[----:B------:R-:W-:Y:S05]  /*1290*/  BRA.U UP0, `(.L_x_121) ;  /* 0x0000000100d47547 */ /* 0x000fea000b800000 */
[-CC-:B------:R-:W-:Y:S01]  /*12a0*/  FFMA.FTZ R111, R83, R59.reuse, R52.reuse ;  /* 0x0000003b536f7223 */ /* 0x180fe20000010034 */
[-CC-:B------:R-:W-:Y:S01]  /*12b0*/  FFMA.FTZ R113, R102, R59.reuse, R52.reuse ;  /* 0x0000003b66717223 */ /* 0x180fe20000010034 */
[-CC-:B0-----:R-:W-:Y:S01]  /*12c0*/  FFMA.FTZ R56, R65, R59.reuse, R52.reuse ;  /* 0x0000003b41387223 */ /* 0x181fe20000010034 */
[-CC-:B------:R-:W-:Y:S01]  /*12d0*/  FFMA.FTZ R54, R2, R59.reuse, R52.reuse ;  /* 0x0000003b02367223 */ /* 0x180fe20000010034 */
[----:B------:R-:W-:Y:S01]  /*12e0*/  FADD.FTZ R111, R74, -R111 ;  /* 0x8000006f4a6f7221 */ /* 0x000fe20000010000 */
[----:B------:R-:W-:Y:S01]  /*12f0*/  FADD.FTZ R113, R78, -R113 ;  /* 0x800000714e717221 */ /* 0x000fe20000010000 */
[-CC-:B------:R-:W-:Y:S01]  /*1300*/  FFMA.FTZ R61, R64, R59.reuse, R52.reuse ;  /* 0x0000003b403d7223 */ /* 0x180fe20000010034 */
[-CC-:B------:R-:W-:Y:S01]  /*1310*/  FFMA.FTZ R58, R81, R59.reuse, R52.reuse ;  /* 0x0000003b513a7223 */ /* 0x180fe20000010034 */
[-CC-:B------:R-:W-:Y:S01]  /*1320*/  FFMA.FTZ R60, R100, R59.reuse, R52.reuse ;  /* 0x0000003b643c7223 */ /* 0x180fe20000010034 */
[----:B------:R-:W-:Y:S01]  /*1330*/  FFMA.FTZ R53, R3, R59, R52 ;  /* 0x0000003b03357223 */ /* 0x000fe20000010034 */
[----:B------:R-:W-:Y:S01]  /*1340*/  FADD.FTZ R57, R63, -R56 ;  /* 0x800000383f397221 */ /* 0x000fe20000010000 */
[C---:B-----5:R-:W-:Y:S01]  /*1350*/  FMUL.FTZ R111, R98.reuse, R111 ;  /* 0x0000006f626f7220 */ /* 0x060fe20000410000 */
[----:B------:R-:W-:Y:S01]  /*1360*/  FMUL.FTZ R113, R98, R113 ;  /* 0x0000007162717220 */ /* 0x000fe20000410000 */
[----:B------:R-:W-:Y:S01]  /*1370*/  FADD.FTZ R55, R75, -R54 ;  /* 0x800000364b377221 */ /* 0x000fe20000010000 */
[----:B------:R-:W-:Y:S01]  /*1380*/  FADD.FTZ R61, R76, -R61 ;  /* 0x8000003d4c3d7221 */ /* 0x000fe20000010000 */
[----:B------:R-:W-:Y:S01]  /*1390*/  FADD.FTZ R59, R73, -R58 ;  /* 0x8000003a493b7221 */ /* 0x000fe20000010000 */
[----:B------:R-:W-:Y:S01]  /*13a0*/  FADD.FTZ R109, R77, -R60 ;  /* 0x8000003c4d6d7221 */ /* 0x000fe20000010000 */
[----:B------:R-:W-:Y:S01]  /*13b0*/  FADD.FTZ R53, R62, -R53 ;  /* 0x800000353e357221 */ /* 0x000fe20000010000 */
[C---:B------:R-:W-:Y:S01]  /*13c0*/  FMUL.FTZ R57, R98.reuse, R57 ;  /* 0x0000003962397220 */ /* 0x040fe20000410000 */
[----:B------:R-:W-:Y:S01]  /*13d0*/  FMUL.FTZ R111, R111, UR14 ;  /* 0x0000000e6f6f7c20 */ /* 0x000fe20008410000 */
[----:B------:R-:W-:Y:S01]  /*13e0*/  FMUL.FTZ R113, R113, UR14 ;  /* 0x0000000e71717c20 */ /* 0x000fe20008410000 */
[C---:B------:R-:W-:Y:S01]  /*13f0*/  FMUL.FTZ R55, R98.reuse, R55 ;  /* 0x0000003762377220 */ /* 0x040fe20000410000 */
[C---:B------:R-:W-:Y:S01]  /*1400*/  FMUL.FTZ R61, R98.reuse, R61 ;  /* 0x0000003d623d7220 */ /* 0x040fe20000410000 */
[C---:B------:R-:W-:Y:S01]  /*1410*/  FMUL.FTZ R59, R98.reuse, R59 ;  /* 0x0000003b623b7220 */ /* 0x040fe20000410000 */
[C---:B------:R-:W-:Y:S01]  /*1420*/  FMUL.FTZ R109, R98.reuse, R109 ;  /* 0x0000006d626d7220 */ /* 0x040fe20000410000 */
[----:B------:R-:W-:Y:S01]  /*1430*/  FMUL.FTZ R53, R98, R53 ;  /* 0x0000003562357220 */ /* 0x000fe20000410000 */
[----:B------:R-:W-:Y:S01]  /*1440*/  LOP3.LUT P0, RZ, R101, 0xff, RZ, 0xc0, !PT ;  /* 0x000000ff65ff7812 */ /* 0x000fe2000780c0ff */
[----:B------:R-:W-:Y:S01]  /*1450*/  FMUL.FTZ R57, R57, UR14 ;  /* 0x0000000e39397c20 */ /* 0x000fe20008410000 */
[----:B------:R-:W-:Y:S01]  /*1460*/  LOP3.LUT P6, RZ, R99, 0xff, RZ, 0xc0, !PT ;  /* 0x000000ff63ff7812 */ /* 0x000fe200078cc0ff */
[----:B------:R-:W-:Y:S01]  /*1470*/  FMUL.FTZ R55, R55, UR14 ;  /* 0x0000000e37377c20 */ /* 0x000fe20008410000 */
[----:B------:R-:W-:Y:S01]  /*1480*/  LOP3.LUT P3, RZ, R106, 0xff, RZ, 0xc0, !PT ;  /* 0x000000ff6aff7812 */ /* 0x000fe2000786c0ff */
[----:B------:R-:W-:Y:S01]  /*1490*/  FMUL.FTZ R59, R59, UR14 ;  /* 0x0000000e3b3b7c20 */ /* 0x000fe20008410000 */
[----:B------:R-:W-:Y:S01]  /*14a0*/  FSEL R111, R111, RZ, P0 ;  /* 0x000000ff6f6f7208 */ /* 0x000fe20000000000 */
[----:B------:R-:W-:Y:S01]  /*14b0*/  FMUL.FTZ R109, R109, UR14 ;  /* 0x0000000e6d6d7c20 */ /* 0x000fe20008410000 */
[----:B------:R-:W-:Y:S01]  /*14c0*/  FSEL R58, R113, RZ, P6 ;  /* 0x000000ff713a7208 */ /* 0x000fe20003000000 */
[----:B------:R-:W-:Y:S01]  /*14d0*/  FMUL.FTZ R61, R61, UR14 ;  /* 0x0000000e3d3d7c20 */ /* 0x000fe20008410000 */
[----:B------:R-:W-:Y:S01]  /*14e0*/  FMUL.FTZ R53, R53, UR14 ;  /* 0x0000000e35357c20 */ /* 0x000fe20008410000 */
[----:B------:R-:W-:-:S02]  /*14f0*/  LOP3.LUT P5, RZ, R104, 0xff, RZ, 0xc0, !PT ;  /* 0x000000ff68ff7812 */ /* 0x000fc400078ac0ff */
[----:B------:R-:W-:Y:S02]  /*1500*/  LOP3.LUT P4, RZ, R103, 0xff, RZ, 0xc0, !PT ;  /* 0x000000ff67ff7812 */ /* 0x000fe4000788c0ff */
[----:B------:R-:W-:Y:S02]  /*1510*/  LOP3.LUT P1, RZ, R105, 0xff, RZ, 0xc0, !PT ;  /* 0x000000ff69ff7812 */ /* 0x000fe4000782c0ff */
[----:B------:R-:W-:Y:S02]  /*1520*/  LOP3.LUT P0, RZ, R108, 0xff, RZ, 0xc0, !PT ;  /* 0x000000ff6cff7812 */ /* 0x000fe4000780c0ff */
[----:B------:R-:W-:Y:S02]  /*1530*/  LOP3.LUT P6, RZ, R107, 0xff, RZ, 0xc0, !PT ;  /* 0x000000ff6bff7812 */ /* 0x000fe400078cc0ff */
[----:B------:R-:W-:Y:S02]  /*1540*/  FSEL R56, R57, RZ, P3 ;  /* 0x000000ff39387208 */ /* 0x000fe40001800000 */
[----:B------:R-:W-:-:S02]  /*1550*/  FSEL R54, R59, RZ, P5 ;  /* 0x000000ff3b367208 */ /* 0x000fc40002800000 */
[----:B------:R-:W-:Y:S02]  /*1560*/  FSEL R109, R109, RZ, P4 ;  /* 0x000000ff6d6d7208 */ /* 0x000fe40002000000 */
[----:B------:R-:W-:Y:S02]  /*1570*/  FSEL R61, R61, RZ, P1 ;  /* 0x000000ff3d3d7208 */ /* 0x000fe40000800000 */
[----:B------:R-:W-:Y:S02]  /*1580*/  FSEL R52, R53, RZ, P0 ;  /* 0x000000ff35347208 */ /* 0x000fe40000000000 */
[----:B------:R-:W-:Y:S02]  /*1590*/  FSEL R57, R55, RZ, P6 ;  /* 0x000000ff37397208 */ /* 0x000fe40003000000 */
[----:B------:R-:W-:Y:S02]  /*15a0*/  F2FP.BF16.F32.PACK_AB R55, R58, R111 ;  /* 0x0000006f3a37723e */ /* 0x000fe400000010ff */
[----:B------:R-:W-:-:S02]  /*15b0*/  F2FP.BF16.F32.PACK_AB R54, R109, R54 ;  /* 0x000000366d36723e */ /* 0x000fc400000010ff */
[----:B------:R-:W-:Y:S02]  /*15c0*/  F2FP.BF16.F32.PACK_AB R53, R61, R56 ;  /* 0x000000383d35723e */ /* 0x000fe400000010ff */
[----:B------:R-:W-:Y:S01]  /*15d0*/  F2FP.BF16.F32.PACK_AB R52, R57, R52 ;  /* 0x000000343934723e */ /* 0x000fe200000010ff */
[----:B------:R-:W-:Y:S06]  /*15e0*/  BRA `(.L_x_122) ;  /* 0x0000001c00787947 */ /* 0x000fec0003800000 */
.L_x_121:
[-CC-:B------:R-:W-:Y:S01]  /*15f0*/  FFMA.FTZ R44, R2, R59.reuse, R52.reuse ;  /* 0x0000003b022c7223 */ /* 0x180fe20000010034 */
[-CC-:B------:R-:W-:Y:S01]  /*1600*/  FFMA.FTZ R109, R83, R59.reuse, R52.reuse ;  /* 0x0000003b536d7223 */ /* 0x180fe20000010034 */
[-CC-:B------:R-:W-:Y:S01]  /*1610*/  FFMA.FTZ R46, R65, R59.reuse, R52.reuse ;  /* 0x0000003b412e7223 */ /* 0x180fe20000010034 */
[-CC-:B------:R-:W-:Y:S01]  /*1620*/  FFMA.FTZ R53, R64, R59.reuse, R52.reuse ;  /* 0x0000003b40357223 */ /* 0x180fe20000010034 */
[-CC-:B------:R-:W-:Y:S01]  /*1630*/  FFMA.FTZ R54, R81, R59.reuse, R52.reuse ;  /* 0x0000003b51367223 */ /* 0x180fe20000010034 */
[-CC-:B0-----:R-:W-:Y:S01]  /*1640*/  FFMA.FTZ R56, R100, R59.reuse, R52.reuse ;  /* 0x0000003b64387223 */ /* 0x181fe20000010034 */
        /* <DEDUP_REMOVED lines=18> */
[----:B------:R-:W-:Y:S01]  /*1770*/  FMUL.FTZ R45, R47, UR14 ;  /* 0x0000000e2f2d7c20 */ /* 0x000fe20008410000 */
[----:B------:R-:W-:Y:S01]  /*1780*/  LOP3.LUT P0, RZ, R101, 0xff, RZ, 0xc0, !PT ;  /* 0x000000ff65ff7812 */ /* 0x000fe2000780c0ff */
[----:B------:R-:W-:Y:S01]  /*1790*/  FMUL.FTZ R54, R55, UR14 ;  /* 0x0000000e37367c20 */ /* 0x000fe20008410000 */
[----:B------:R-:W-:Y:S01]  /*17a0*/  LOP3.LUT P6, RZ, R99, 0xff, RZ, 0xc0, !PT ;  /* 0x000000ff63ff7812 */ /* 0x000fe200078cc0ff */
[----:B------:R-:W-:Y:S01]  /*17b0*/  FMUL.FTZ R56, R46, UR14 ;  /* 0x0000000e2e387c20 */ /* 0x000fe20008410000 */
[C---:B------:R-:W-:Y:S01]  /*17c0*/  F2FP.BF16.F32.PACK_AB R47, R98.reuse, R47 ;  /* 0x0000002f622f723e */ /* 0x040fe200000010ff */
[----:B------:R-:W-:Y:S01]  /*17d0*/  FMUL.FTZ R98, R98, UR14 ;  /* 0x0000000e62627c20 */ /* 0x000fe20008410000 */
[----:B------:R-:W-:-:S02]  /*17e0*/  FSEL R60, R45, RZ, P0 ;  /* 0x000000ff2d3c7208 */ /* 0x000fc40000000000 */
[C---:B------:R-:W-:Y:S01]  /*17f0*/  F2FP.BF16.F32.PACK_AB R45, R52.reuse, R55 ;  /* 0x00000037342d723e */ /* 0x040fe200000010ff */
[----:B------:R-:W-:Y:S01]  /*1800*/  FMUL.FTZ R55, R52, UR14 ;  /* 0x0000000e34377c20 */ /* 0x000fe20008410000 */
[----:B------:R-:W-:Y:S01]  /*1810*/  FMUL.FTZ R52, R44, UR14 ;  /* 0x0000000e2c347c20 */ /* 0x000fe20008410000 */
[C---:B------:R-:W-:Y:S01]  /*1820*/  F2FP.BF16.F32.PACK_AB R46, R61.reuse, R46 ;  /* 0x0000002e3d2e723e */ /* 0x040fe200000010ff */
[----:B------:R-:W-:Y:S01]  /*1830*/  FMUL.FTZ R61, R61, UR14 ;  /* 0x0000000e3d3d7c20 */ /* 0x000fe20008410000 */
[C---:B------:R-:W-:Y:S01]  /*1840*/  F2FP.BF16.F32.PACK_AB R44, R53.reuse, R44 ;  /* 0x0000002c352c723e */ /* 0x040fe200000010ff */
[----:B------:R-:W-:Y:S01]  /*1850*/  FMUL.FTZ R53, R53, UR14 ;  /* 0x0000000e35357c20 */ /* 0x000fe20008410000 */
[----:B------:R-:W-:Y:S02]  /*1860*/  LOP3.LUT P5, RZ, R104, 0xff, RZ, 0xc0, !PT ;  /* 0x000000ff68ff7812 */ /* 0x000fe400078ac0ff */
[----:B------:R-:W-:Y:S02]  /*1870*/  FSEL R109, R98, RZ, P6 ;  /* 0x000000ff626d7208 */ /* 0x000fe40003000000 */
        /* <DEDUP_REMOVED lines=16> */
.L_x_120:
[-CC-:B------:R-:W-:Y:S01]  /*1980*/  FFMA.FTZ R55, R3, R59.reuse, R52.reuse ;  /* 0x0000003b03377223 */ /* 0x180fe20000010034 */
[-CC-:B0-----:R-:W-:Y:S01]  /*1990*/  FFMA.FTZ R58, R2, R59.reuse, R52.reuse ;  /* 0x0000003b023a7223 */ /* 0x181fe20000010034 */
[-CC-:B------:R-:W-:Y:S01]  /*19a0*/  FFMA.FTZ R60, R65, R59.reuse, R52.reuse ;  /* 0x0000003b413c7223 */ /* 0x180fe20000010034 */
[-CC-:B------:R-:W-:Y:S01]  /*19b0*/  FFMA.FTZ R113, R64, R59.reuse, R52.reuse ;  /* 0x0000003b40717223 */ /* 0x180fe20000010034 */
[-CC-:B------:R-:W-:Y:S01]  /*19c0*/  FFMA.FTZ R110, R81, R59.reuse, R52.reuse ;  /* 0x0000003b516e7223 */ /* 0x180fe20000010034 */
[-CC-:B------:R-:W-:Y:S01]  /*19d0*/  FFMA.FTZ R56, R100, R59.reuse, R52.reuse ;  /* 0x0000003b64387223 */ /* 0x180fe20000010034 */
[-CC-:B------:R-:W-:Y:S01]  /*19e0*/  FFMA.FTZ R57, R83, R59.reuse, R52.reuse ;  /* 0x0000003b53397223 */ /* 0x180fe20000010034 */
[--C-:B------:R-:W-:Y:S01]  /*19f0*/  FFMA.FTZ R59, R102, R59, R52.reuse ;  /* 0x0000003b663b7223 */ /* 0x100fe20000010034 */
[----:B------:R-:W-:Y:S01]  /*1a00*/  PRMT R52, R40, 0x7632, R52 ;  /* 0x0000763228347816 */ /* 0x000fe20000000034 */
[----:B------:R-:W-:Y:S01]  /*1a10*/  UMOV UR4, UR6 ;  /* 0x0000000600047c82 */ /* 0x000fe20008000000 */
[----:B------:R-:W-:Y:S01]  /*1a20*/  FADD.FTZ R54, R62, -R55 ;  /* 0x800000373e367221 */ /* 0x000fe20000010000 */
[----:B------:R-:W-:Y:S01]  /*1a30*/  SHF.L.U32 R53, R40, 0x10, RZ ;  /* 0x0000001028357819 */ /* 0x000fe200000006ff */
[----:B------:R-:W-:Y:S01]  /*1a40*/  IMAD.U32 R61, R41, 0x10000, RZ ;  /* 0x00010000293d7824 */ /* 0x000fe200078e00ff */
[----:B------:R-:W-:Y:S01]  /*1a50*/  ISETP.NE.U32.AND P0, PT, RZ, UR4, PT ;  /* 0x00000004ff007c0c */ /* 0x000fe2000bf05070 */
[----:B------:R-:W-:Y:S01]  /*1a60*/  IMAD.U32 R55, R52, 0x10000, RZ ;  /* 0x0001000034377824 */ /* 0x000fe200078e00ff */
[----:B------:R-:W-:Y:S01]  /*1a70*/  SHF.L.U32 R109, R42, 0x10, RZ ;  /* 0x000000102a6d7819 */ /* 0x000fe200000006ff */
[----:B------:R-:W-:Y:S01]  /*1a80*/  FADD.FTZ R52, R75, -R58 ;  /* 0x8000003a4b347221 */ /* 0x000fe20000010000 */
[----:B------:R-:W-:Y:S01]  /*1a90*/  FADD.FTZ R60, R63, -R60 ;  /* 0x8000003c3f3c7221 */ /* 0x000fe20000010000 */
[----:B------:R-:W-:Y:S01]  /*1aa0*/  FADD.FTZ R110, R73, -R110 ;  /* 0x8000006e496e7221 */ /* 0x000fe20000010000 */
[----:B------:R-:W-:Y:S01]  /*1ab0*/  UMOV UR5, UR7 ;  /* 0x0000000700057c82 */ /* 0x000fe20008000000 */
[C---:B-----5:R-:W-:Y:S01]  /*1ac0*/  FFMA.FTZ R53, R98.reuse, R54, R53 ;  /* 0x0000003662357223 */ /* 0x060fe20000010035 */
[----:B------:R-:W-:Y:S01]  /*1ad0*/  ISETP.NE.AND.EX P0, PT, RZ, UR5, PT, P0 ;  /* 0x00000005ff007c0c */ /* 0x000fe2000bf05300 */
[C---:B------:R-:W-:Y:S01]  /*1ae0*/  FFMA.FTZ R52, R98.reuse, R52, R55 ;  /* 0x0000003462347223 */ /* 0x040fe20000010037 */
[----:B------:R-:W-:Y:S01]  /*1af0*/  PRMT R58, R41, 0x7632, R58 ;  /* 0x00007632293a7816 */ /* 0x000fe2000000003a */
[C---:B------:R-:W-:Y:S01]  /*1b00*/  FFMA.FTZ R54, R98.reuse, R60, R61 ;  /* 0x0000003c62367223 */ /* 0x040fe2000001003d */
[----:B------:R-:W-:Y:S01]  /*1b10*/  FFMA.FTZ R55, R98, R110, R109 ;  /* 0x0000006e62377223 */ /* 0x000fe2000001006d */
[----:B------:R-:W-:Y:S01]  /*1b20*/  PRMT R60, R42, 0x7632, R60 ;  /* 0x000076322a3c7816 */ /* 0x000fe2000000003c */
[----:B------:R-:W-:Y:S01]  /*1b30*/  FADD.FTZ R114, R76, -R113 ;  /* 0x800000714c727221 */ /* 0x000fe20000010000 */
[C---:B------:R-:W-:Y:S01]  /*1b40*/  PRMT R110, R43.reuse, 0x7632, R110 ;  /* 0x000076322b6e7816 */ /* 0x040fe2000000006e */
[----:B------:R-:W-:Y:S01]  /*1b50*/  IMAD.U32 R61, R58, 0x10000, RZ ;  /* 0x000100003a3d7824 */ /* 0x000fe200078e00ff */
[----:B------:R-:W-:Y:S01]  /*1b60*/  SHF.L.U32 R109, R60, 0x10, RZ ;  /* 0x000000103c6d7819 */ /* 0x000fe200000006ff */
[----:B------:R-:W-:Y:S01]  /*1b70*/  FADD.FTZ R58, R74, -R57 ;  /* 0x800000394a3a7221 */ /* 0x000fe20000010000 */
[----:B------:R-:W-:Y:S01]  /*1b80*/  FADD.FTZ R60, R78, -R59 ;  /* 0x8000003b4e3c7221 */ /* 0x000fe20000010000 */
[----:B------:R-:W-:Y:S01]  /*1b90*/  IMAD.U32 R57, R110, 0x10000, RZ ;  /* 0x000100006e397824 */ /* 0x000fe200078e00ff */
[----:B------:R-:W-:Y:S01]  /*1ba0*/  SHF.L.U32 R111, R43, 0x10, RZ ;  /* 0x000000102b6f7819 */ /* 0x000fe200000006ff */
[----:B------:R-:W-:Y:S01]  /*1bb0*/  FADD.FTZ R56, R77, -R56 ;  /* 0x800000384d387221 */ /* 0x000fe20000010000 */
[C---:B------:R-:W-:Y:S01]  /*1bc0*/  FFMA.FTZ R110, R98.reuse, R114, R61 ;  /* 0x00000072626e7223 */ /* 0x040fe2000001003d */
[C---:B------:R-:W-:Y:S01]  /*1bd0*/  FFMA.FTZ R114, R98.reuse, R60, R57 ;  /* 0x0000003c62727223 */ /* 0x040fe20000010039 */
[----:B------:R-:W-:Y:S01]  /*1be0*/  @P0 F2FP.BF16.F32.PACK_AB R60, RZ, R53 ;  /* 0x00000035ff3c023e */ /* 0x000fe200000010ff */
[C---:B------:R-:W-:Y:S01]  /*1bf0*/  FFMA.FTZ R112, R98.reuse, R56, R109 ;  /* 0x0000003862707223 */ /* 0x040fe2000001006d */
[----:B------:R-:W-:Y:S01]  /*1c00*/  FFMA.FTZ R113, R98, R58, R111 ;  /* 0x0000003a62717223 */ /* 0x000fe2000001006f */
[----:B------:R-:W-:Y:S01]  /*1c10*/  @P0 F2FP.BF16.F32.PACK_AB R98, RZ, R55 ;  /* 0x00000037ff62023e */ /* 0x000fe200000010ff */
[----:B------:R-:W-:Y:S01]  /*1c20*/  FMUL.FTZ R55, R55, UR14 ;  /* 0x0000000e37377c20 */ /* 0x000fe20008410000 */
[----:B------:R-:W-:Y:S01]  /*1c30*/  @P0 F2FP.BF16.F32.PACK_AB R61, RZ, R54 ;  /* 0x00000036ff3d023e */ /* 0x000fe200000010ff */
[----:B------:R-:W-:Y:S01]  /*1c40*/  FMUL.FTZ R54, R54, UR14 ;  /* 0x0000000e36367c20 */ /* 0x000fe20008410000 */
[----:B------:R-:W-:Y:S01]  /*1c50*/  @P0 PRMT R44, R60, 0x7610, R44 ;  /* 0x000076103c2c0816 */ /* 0x000fe2000000002c */
[----:B------:R-:W-:Y:S01]  /*1c60*/  FMUL.FTZ R60, R112, UR14 ;  /* 0x0000000e703c7c20 */ /* 0x000fe20008410000 */
[----:B------:R-:W-:Y:S01]  /*1c70*/  LOP3.LUT P3, RZ, R104, 0xff, RZ, 0xc0, !PT ;  /* 0x000000ff68ff7812 */ /* 0x000fe2000786c0ff */
[----:B------:R-:W-:Y:S01]  /*1c80*/  FMUL.FTZ R53, R53, UR14 ;  /* 0x0000000e35357c20 */ /* 0x000fe20008410000 */
[----:B------:R-:W-:-:S02]  /*1c90*/  LOP3.LUT P6, RZ, R103, 0xff, RZ, 0xc0, !PT ;  /* 0x000000ff67ff7812 */ /* 0x000fc400078cc0ff */
[----:B------:R-:W-:Y:S02]  /*1ca0*/  LOP3.LUT P5, RZ, R106, 0xff, RZ, 0xc0, !PT ;  /* 0x000000ff6aff7812 */ /* 0x000fe400078ac0ff */
[----:B------:R-:W-:Y:S02]  /*1cb0*/  @P0 F2FP.BF16.F32.PACK_AB R56, RZ, R112 ;  /* 0x00000070ff38023e */ /* 0x000fe400000010ff */
[----:B------:R-:W-:Y:S02]  /*1cc0*/  @P0 PRMT R46, R98, 0x7610, R46 ;  /* 0x00007610622e0816 */ /* 0x000fe4000000002e */
[----:B------:R-:W-:Y:S01]  /*1cd0*/  FSEL R111, R55, RZ, P3 ;  /* 0x000000ff376f7208 */ /* 0x000fe20001800000 */
[----:B------:R-:W-:Y:S01]  /*1ce0*/  FMUL.FTZ R55, R113, UR14 ;  /* 0x0000000e71377c20 */ /* 0x000fe20008410000 */
[----:B------:R-:W-:Y:S01]  /*1cf0*/  @P0 F2FP.BF16.F32.PACK_AB R58, RZ, R52 ;  /* 0x00000034ff3a023e */ /* 0x000fe200000010ff */
[----:B------:R-:W-:Y:S01]  /*1d00*/  FMUL.FTZ R52, R52, UR14 ;  /* 0x0000000e34347c20 */ /* 0x000fe20008410000 */
[----:B------:R-:W-:Y:S01]  /*1d10*/  FSEL R112, R60, RZ, P6 ;  /* 0x000000ff3c707208 */ /* 0x000fe20003000000 */
[----:B------:R-:W-:Y:S01]  /*1d20*/  FMUL.FTZ R60, R114, UR14 ;  /* 0x0000000e723c7c20 */ /* 0x000fe20008410000 */
[----:B------:R-:W-:Y:S01]  /*1d30*/  FSEL R98, R54, RZ, P5 ;  /* 0x000000ff36627208 */ /* 0x000fe20002800000 */
[----:B------:R-:W-:Y:S01]  /*1d40*/  FMUL.FTZ R54, R110, UR14 ;  /* 0x0000000e6e367c20 */ /* 0x000fe20008410000 */
[----:B------:R-:W-:-:S02]  /*1d50*/  @P0 F2FP.BF16.F32.PACK_AB R109, RZ, R113 ;  /* 0x00000071ff6d023e */ /* 0x000fc400000010ff */
[----:B------:R-:W-:Y:S02]  /*1d60*/  LOP3.LUT P6, RZ, R101, 0xff, RZ, 0xc0, !PT ;  /* 0x000000ff65ff7812 */ /* 0x000fe400078cc0ff */
[----:B------:R-:W-:Y:S02]  /*1d70*/  LOP3.LUT P1, RZ, R105, 0xff, RZ, 0xc0, !PT ;  /* 0x000000ff69ff7812 */ /* 0x000fe4000782c0ff */
[----:B------:R-:W-:Y:S02]  /*1d80*/  LOP3.LUT P4, RZ, R108, 0xff, RZ, 0xc0, !PT ;  /* 0x000000ff6cff7812 */ /* 0x000fe4000788c0ff */
[----:B------:R-:W-:Y:S02]  /*1d90*/  LOP3.LUT P3, RZ, R107, 0xff, RZ, 0xc0, !PT ;  /* 0x000000ff6bff7812 */ /* 0x000fe4000786c0ff */
[----:B------:R-:W-:Y:S02]  /*1da0*/  LOP3.LUT P5, RZ, R99, 0xff, RZ, 0xc0, !PT ;  /* 0x000000ff63ff7812 */ /* 0x000fe400078ac0ff */
[----:B------:R-:W-:-:S02]  /*1db0*/  @P0 F2FP.BF16.F32.PACK_AB R57, RZ, R110 ;  /* 0x0000006eff39023e */ /* 0x000fc400000010ff */
[----:B------:R-:W-:Y:S02]  /*1dc0*/  @P0 PRMT R45, R61, 0x7610, R45 ;  /* 0x000076103d2d0816 */ /* 0x000fe4000000002d */
[----:B------:R-:W-:Y:S02]  /*1dd0*/  @P0 PRMT R47, R109, 0x7610, R47 ;  /* 0x000076106d2f0816 */ /* 0x000fe4000000002f */
[----:B------:R-:W-:Y:S02]  /*1de0*/  FSEL R110, R55, RZ, P6 ;  /* 0x000000ff376e7208 */ /* 0x000fe40003000000 */
[----:B------:R-:W-:Y:S02]  /*1df0*/  @P0 F2FP.BF16.F32.PACK_AB R59, RZ, R114 ;  /* 0x00000072ff3b023e */ /* 0x000fe400000010ff */
[----:B------:R-:W-:Y:S02]  /*1e00*/  FSEL R109, R54, RZ, P1 ;  /* 0x000000ff366d7208 */ /* 0x000fe40000800000 */
[----:B------:R-:W-:-:S02]  /*1e10*/  FSEL R61, R53, RZ, P4 ;  /* 0x000000ff353d7208 */ /* 0x000fc40002000000 */
[----:B------:R-:W-:Y:S02]  /*1e20*/  FSEL R52, R52, RZ, P3 ;  /* 0x000000ff34347208 */ /* 0x000fe40001800000 */
[----:B------:R-:W-:Y:S02]  /*1e30*/  FSEL R55, R60, RZ, P5 ;  /* 0x000000ff3c377208 */ /* 0x000fe40002800000 */
[----:B------:R-:W-:Y:S02]  /*1e40*/  F2FP.BF16.F32.PACK_AB R54, R112, R111 ;  /* 0x0000006f7036723e */ /* 0x000fe400000010ff */
[----:B------:R-:W-:Y:S02]  /*1e50*/  F2FP.BF16.F32.PACK_AB R53, R109, R98 ;  /* 0x000000626d35723e */ /* 0x000fe400000010ff */
[----:B------:R-:W-:Y:S02]  /*1e60*/  F2FP.BF16.F32.PACK_AB R52, R52, R61 ;  /* 0x0000003d3434723e */ /* 0x000fe400000010ff */
[----:B------:R-:W-:-:S02]  /*1e70*/  F2FP.BF16.F32.PACK_AB R55, R55, R110 ;  /* 0x0000006e3737723e */ /* 0x000fc400000010ff */
[----:B------:R-:W-:Y:S02]  /*1e80*/  @P0 PRMT R46, R46, 0x5410, R56 ;  /* 0x000054102e2e0816 */ /* 0x000fe40000000038 */
[----:B------:R-:W-:Y:S02]  /*1e90*/  @P0 PRMT R45, R45, 0x5410, R57 ;  /* 0x000054102d2d0816 */ /* 0x000fe40000000039 */
[----:B------:R-:W-:Y:S02]  /*1ea0*/  @P0 PRMT R44, R44, 0x5410, R58 ;  /* 0x000054102c2c0816 */ /* 0x000fe4000000003a */
[----:B------:R-:W-:Y:S01]  /*1eb0*/  @P0 PRMT R47, R47, 0x5410, R59 ;  /* 0x000054102f2f0816 */ /* 0x000fe2000000003b */
[----:B------:R-:W-:Y:S06]  /*1ec0*/  BRA `(.L_x_122) ;  /* 0x0000001400407947 */ /* 0x000fec0003800000 */
.L_x_119:
        /* <DEDUP_REMOVED lines=10> */
[-CC-:B------:R-:W-:Y:S01]  /*1f70*/  FFMA.FTZ R51, R64, R59.reuse, R52.reuse ;  /* 0x0000003b40337223 */ /* 0x180fe20000010034 */
[-C--:B0-----:R-:W-:Y:S01]  /*1f80*/  FFMA.FTZ R56, R100, R59.reuse, R52 ;  /* 0x0000003b64387223 */ /* 0x081fe20000010034 */
[----:B------:R-:W-:Y:S01]  /*1f90*/  FADD.FTZ R57, R73, -R54 ;  /* 0x8000003649397221 */ /* 0x000fe20000010000 */
[-CC-:B------:R-:W-:Y:S01]  /*1fa0*/  FFMA.FTZ R48, R2, R59.reuse, R52.reuse ;  /* 0x0000003b02307223 */ /* 0x180fe20000010034 */
[-CC-:B------:R-:W-:Y:S01]  /*1fb0*/  FFMA.FTZ R61, R83, R59.reuse, R52.reuse ;  /* 0x0000003b533d7223 */ /* 0x180fe20000010034 */
[--C-:B------:R-:W-:Y:S01]  /*1fc0*/  FFMA.FTZ R49, R3, R59, R52.reuse ;  /* 0x0000003b03317223 */ /* 0x100fe20000010034 */
[----:B-----5:R-:W-:Y:S01]  /*1fd0*/  FMUL.FTZ R57, R98, R57 ;  /* 0x0000003962397220 */ /* 0x020fe20000410000 */
[----:B------:R-:W-:Y:S01]  /*1fe0*/  FFMA.FTZ R109, R102, R59, R52 ;  /* 0x0000003b666d7223 */ /* 0x000fe20000010034 */
[----:B------:R-:W-:Y:S01]  /*1ff0*/  FADD.FTZ R53, R63, -R50 ;  /* 0x800000323f357221 */ /* 0x000fe20000010000 */
[----:B------:R-:W-:Y:S01]  /*2000*/  FADD.FTZ R55, R76, -R51 ;  /* 0x800000334c377221 */ /* 0x000fe20000010000 */
[----:B------:R-:W-:Y:S01]  /*2010*/  FADD.FTZ R59, R77, -R56 ;  /* 0x800000384d3b7221 */ /* 0x000fe20000010000 */
[----:B------:R-:W-:Y:S01]  /*2020*/  FADD.FTZ R51, R75, -R48 ;  /* 0x800000304b337221 */ /* 0x000fe20000010000 */
[----:B------:R-:W-:Y:S01]  /*2030*/  FMUL.FTZ R57, R57, UR14 ;  /* 0x0000000e39397c20 */ /* 0x000fe20008410000 */
[C---:B------:R-:W-:Y:S01]  /*2040*/  FMUL.FTZ R53, R98.reuse, R53 ;  /* 0x0000003562357220 */ /* 0x040fe20000410000 */
[----:B------:R-:W-:Y:S01]  /*2050*/  FMUL.FTZ R48, R98, R55 ;  /* 0x0000003762307220 */ /* 0x000fe20000410000 */
[----:B------:R-:W-:Y:S01]  /*2060*/  LOP3.LUT P6, RZ, R85, 0xff, RZ, 0xc0, !PT ;  /* 0x000000ff55ff7812 */ /* 0x000fe200078cc0ff */
[----:B------:R-:W-:Y:S01]  /*2070*/  FADD.FTZ R49, R62, -R49 ;  /* 0x800000313e317221 */ /* 0x000fe20000010000 */
[----:B------:R-:W-:Y:S01]  /*2080*/  FMUL.FTZ R59, R98, R59 ;  /* 0x0000003b623b7220 */ /* 0x000fe20000410000 */
[----:B------:R-:W-:Y:S01]  /*2090*/  LOP3.LUT P0, RZ, R104, 0xff, RZ, 0xc0, !PT ;  /* 0x000000ff68ff7812 */ /* 0x000fe2000780c0ff */
[----:B------:R-:W-:Y:S01]  /*20a0*/  FMUL.FTZ R53, R53, UR14 ;  /* 0x0000000e35357c20 */ /* 0x000fe20008410000 */
[----:B------:R-:W-:Y:S01]  /*20b0*/  FSEL R50, R57, RZ, P6 ;  /* 0x000000ff39327208 */ /* 0x000fe20003000000 */
[----:B------:R-:W-:Y:S01]  /*20c0*/  FMUL.FTZ R54, R48, UR14 ;  /* 0x0000000e30367c20 */ /* 0x000fe20008410000 */
[----:B------:R-:W-:Y:S01]  /*20d0*/  FMUL.FTZ R52, R98, R49 ;  /* 0x0000003162347220 */ /* 0x000fe20000410000 */
[----:B------:R-:W-:Y:S01]  /*20e0*/  LOP3.LUT P3, RZ, R106, 0xff, RZ, 0xc0, !PT ;  /* 0x000000ff6aff7812 */ /* 0x000fe2000786c0ff */
[----:B------:R-:W-:Y:S01]  /*20f0*/  FMUL.FTZ R59, R59, UR14 ;  /* 0x0000000e3b3b7c20 */ /* 0x000fe20008410000 */
[----:B------:R-:W-:Y:S01]  /*2100*/  LOP3.LUT P1, RZ, R87, 0xff, RZ, 0xc0, !PT ;  /* 0x000000ff57ff7812 */ /* 0x000fe2000782c0ff */
[----:B------:R-:W-:Y:S01]  /*2110*/  FADD.FTZ R61, R74, -R61 ;  /* 0x8000003d4a3d7221 */ /* 0x000fe20000010000 */
[----:B------:R-:W-:Y:S01]  /*2120*/  FSEL R58, R57, RZ, P0 ;  /* 0x000000ff393a7208 */ /* 0x000fe20000000000 */
[----:B------:R-:W-:Y:S01]  /*2130*/  FADD.FTZ R109, R78, -R109 ;  /* 0x8000006d4e6d7221 */ /* 0x000fe20000010000 */
[----:B------:R-:W-:Y:S01]  /*2140*/  LOP3.LUT P6, RZ, R86, 0xff, RZ, 0xc0, !PT ;  /* 0x000000ff56ff7812 */ /* 0x000fe200078cc0ff */
[----:B------:R-:W-:Y:S01]  /*2150*/  FMUL.FTZ R55, R98, R51 ;  /* 0x0000003362377220 */ /* 0x000fe20000410000 */
[----:B------:R-:W-:Y:S01]  /*2160*/  LOP3.LUT P5, RZ, R103, 0xff, RZ, 0xc0, !PT ;  /* 0x000000ff67ff7812 */ /* 0x000fe200078ac0ff */
[----:B------:R-:W-:Y:S01]  /*2170*/  FMUL.FTZ R52, R52, UR14 ;  /* 0x0000000e34347c20 */ /* 0x000fe20008410000 */
[----:B------:R-:W-:Y:S01]  /*2180*/  LOP3.LUT P0, RZ, R105, 0xff, RZ, 0xc0, !PT ;  /* 0x000000ff69ff7812 */ /* 0x000fe2000780c0ff */
[----:B------:R-:W-:Y:S01]  /*2190*/  FMUL.FTZ R61, R98, R61 ;  /* 0x0000003d623d7220 */ /* 0x000fe20000410000 */
[----:B------:R-:W-:Y:S01]  /*21a0*/  LOP3.LUT P4, RZ, R84, 0xff, RZ, 0xc0, !PT ;  /* 0x000000ff54ff7812 */ /* 0x000fe2000788c0ff */
[----:B------:R-:W-:Y:S01]  /*21b0*/  FMUL.FTZ R109, R98, R109 ;  /* 0x0000006d626d7220 */ /* 0x000fe20000410000 */
[----:B------:R-:W-:Y:S01]  /*21c0*/  FSEL R56, R53, RZ, P3 ;  /* 0x000000ff35387208 */ /* 0x000fe20001800000 */
[----:B------:R-:W-:Y:S01]  /*21d0*/  FMUL.FTZ R55, R55, UR14 ;  /* 0x0000000e37377c20 */ /* 0x000fe20008410000 */
[----:B------:R-:W-:Y:S01]  /*21e0*/  FSEL R49, R53, RZ, P1 ;  /* 0x000000ff35317208 */ /* 0x000fe20000800000 */
[----:B------:R-:W-:Y:S01]  /*21f0*/  FMUL.FTZ R61, R61, UR14 ;  /* 0x0000000e3d3d7c20 */ /* 0x000fe20008410000 */
[----:B------:R-:W-:Y:S01]  /*2200*/  FSEL R48, R54, RZ, P6 ;  /* 0x000000ff36307208 */ /* 0x000fe20003000000 */
[----:B------:R-:W-:Y:S01]  /*2210*/  FMUL.FTZ R109, R109, UR14 ;  /* 0x0000000e6d6d7c20 */ /* 0x000fe20008410000 */
[----:B------:R-:W-:-:S02]  /*2220*/  FSEL R57, R59, RZ, P5 ;  /* 0x000000ff3b397208 */ /* 0x000fc40002800000 */
[----:B------:R-:W-:Y:S02]  /*2230*/  FSEL R53, R54, RZ, P0 ;  /* 0x000000ff36357208 */ /* 0x000fe40000000000 */
[----:B------:R-:W-:Y:S02]  /*2240*/  LOP3.LUT P6, RZ, R89, 0xff, RZ, 0xc0, !PT ;  /* 0x000000ff59ff7812 */ /* 0x000fe400078cc0ff */
[----:B------:R-:W-:Y:S02]  /*2250*/  LOP3.LUT P0, RZ, R108, 0xff, RZ, 0xc0, !PT ;  /* 0x000000ff6cff7812 */ /* 0x000fe4000780c0ff */
[----:B------:R-:W-:Y:S02]  /*2260*/  FSEL R51, R59, RZ, P4 ;  /* 0x000000ff3b337208 */ /* 0x000fe40002000000 */
[----:B------:R-:W-:Y:S02]  /*2270*/  F2FP.BF16.F32.PACK_AB R49, R48, R49 ;  /* 0x000000313031723e */ /* 0x000fe400000010ff */
[----:B------:R-:W-:-:S02]  /*2280*/  F2FP.BF16.F32.PACK_AB R54, R57, R58 ;  /* 0x0000003a3936723e */ /* 0x000fc400000010ff */
[----:B------:R-:W-:Y:S02]  /*2290*/  LOP3.LUT P5, RZ, R107, 0xff, RZ, 0xc0, !PT ;  /* 0x000000ff6bff7812 */ /* 0x000fe400078ac0ff */
[----:B------:R-:W-:Y:S02]  /*22a0*/  LOP3.LUT P4, RZ, R88, 0xff, RZ, 0xc0, !PT ;  /* 0x000000ff58ff7812 */ /* 0x000fe4000788c0ff */
[----:B------:R-:W-:Y:S02]  /*22b0*/  FSEL R48, R52, RZ, P6 ;  /* 0x000000ff34307208 */ /* 0x000fe40003000000 */
[----:B------:R-:W-:Y:S02]  /*22c0*/  LOP3.LUT P1, RZ, R82, 0xff, RZ, 0xc0, !PT ;  /* 0x000000ff52ff7812 */ /* 0x000fe4000782c0ff */
[----:B------:R-:W-:Y:S02]  /*22d0*/  FSEL R57, R52, RZ, P0 ;  /* 0x000000ff34397208 */ /* 0x000fe40000000000 */
[----:B------:R-:W-:-:S02]  /*22e0*/  LOP3.LUT P6, RZ, R80, 0xff, RZ, 0xc0, !PT ;  /* 0x000000ff50ff7812 */ /* 0x000fc400078cc0ff */
[----:B------:R-:W-:Y:S02]  /*22f0*/  LOP3.LUT P3, RZ, R101, 0xff, RZ, 0xc0, !PT ;  /* 0x000000ff65ff7812 */ /* 0x000fe4000786c0ff */
[----:B------:R-:W-:Y:S02]  /*2300*/  LOP3.LUT P0, RZ, R99, 0xff, RZ, 0xc0, !PT ;  /* 0x000000ff63ff7812 */ /* 0x000fe4000780c0ff */
[----:B------:R-:W-:Y:S02]  /*2310*/  F2FP.BF16.F32.PACK_AB R50, R51, R50 ;  /* 0x000000323332723e */ /* 0x000fe400000010ff */
[----:B------:R-:W-:Y:S02]  /*2320*/  F2FP.BF16.F32.PACK_AB R53, R53, R56 ;  /* 0x000000383535723e */ /* 0x000fe400000010ff */
[C---:B------:R-:W-:Y:S02]  /*2330*/  FSEL R52, R55.reuse, RZ, P5 ;  /* 0x000000ff37347208 */ /* 0x040fe40002800000 */
        /* <DEDUP_REMOVED lines=10> */
.L_x_124:
[-CC-:B------:R-:W-:Y:S01]  /*23e0*/  FFMA.FTZ R48, R81, R59.reuse, R52.reuse ;  /* 0x0000003b51307223 */ /* 0x180fe20000010034 */
[-CC-:B------:R-:W-:Y:S01]  /*23f0*/  FFMA.FTZ R46, R65, R59.reuse, R52.reuse ;  /* 0x0000003b412e7223 */ /* 0x180fe20000010034 */
[-CC-:B------:R-:W-:Y:S01]  /*2400*/  FFMA.FTZ R45, R3, R59.reuse, R52.reuse ;  /* 0x0000003b032d7223 */ /* 0x180fe20000010034 */
[-C--:B------:R-:W-:Y:S01]  /*2410*/  FFMA.FTZ R47, R64, R59.reuse, R52 ;  /* 0x0000003b402f7223 */ /* 0x080fe20000010034 */
[----:B------:R-:W-:Y:S01]  /*2420*/  FADD.FTZ R53, R73, -R48 ;  /* 0x8000003049357221 */ /* 0x000fe20000010000 */
[-C--:B------:R-:W-:Y:S01]  /*2430*/  FFMA.FTZ R44, R2, R59.reuse, R52 ;  /* 0x0000003b022c7223 */ /* 0x080fe20000010034 */
[----:B------:R-:W-:Y:S01]  /*2440*/  FADD.FTZ R49, R63, -R46 ;  /* 0x8000002e3f317221 */ /* 0x000fe20000010000 */
[----:B------:R-:W-:Y:S01]  /*2450*/  FADD.FTZ R45, R62, -R45 ;  /* 0x8000002d3e2d7221 */ /* 0x000fe20000010000 */
[----:B------:R-:W-:Y:S01]  /*2460*/  FFMA.FTZ R50, R100, R59, R52 ;  /* 0x0000003b64327223 */ /* 0x000fe20000010034 */
[----:B-----5:R-:W-:Y:S01]  /*2470*/  FMUL.FTZ R46, R98, R53 ;  /* 0x00000035622e7220 */ /* 0x020fe20000410000 */
[----:B------:R-:W-:Y:S01]  /*2480*/  FADD.FTZ R51, R76, -R47 ;  /* 0x8000002f4c337221 */ /* 0x000fe20000010000 */
[----:B------:R-:W-:Y:S01]  /*2490*/  FADD.FTZ R47, R75, -R44 ;  /* 0x8000002c4b2f7221 */ /* 0x000fe20000010000 */
[----:B------:R-:W-:Y:S01]  /*24a0*/  FMUL.FTZ R44, R98, R45 ;  /* 0x0000002d622c7220 */ /* 0x000fe20000410000 */
[----:B------:R-:W-:Y:S01]  /*24b0*/  FADD.FTZ R55, R77, -R50 ;  /* 0x800000324d377221 */ /* 0x000fe20000010000 */
[----:B------:R-:W-:Y:S01]  /*24c0*/  FMUL.FTZ R45, R46, UR14 ;  /* 0x0000000e2e2d7c20 */ /* 0x000fe20008410000 */
[C---:B------:R-:W-:Y:S01]  /*24d0*/  FMUL.FTZ R49, R98.reuse, R49 ;  /* 0x0000003162317220 */ /* 0x040fe20000410000 */
[----:B------:R-:W-:Y:S01]  /*24e0*/  FMUL.FTZ R48, R98, R51 ;  /* 0x0000003362307220 */ /* 0x000fe20000410000 */
[----:B------:R-:W-:Y:S01]  /*24f0*/  LOP3.LUT P0, RZ, R104, 0xff, RZ, 0xc0, !PT ;  /* 0x000000ff68ff7812 */ /* 0x000fe2000780c0ff */
[----:B------:R-:W-:Y:S01]  /*2500*/  FMUL.FTZ R55, R98, R55 ;  /* 0x0000003762377220 */ /* 0x000fe20000410000 */
[----:B------:R-:W-:Y:S01]  /*2510*/  LOP3.LUT P6, RZ, R85, 0xff, RZ, 0xc0, !PT ;  /* 0x000000ff55ff7812 */ /* 0x000fe200078cc0ff */
[-CC-:B------:R-:W-:Y:S01]  /*2520*/  FFMA.FTZ R57, R83, R59.reuse, R52.reuse ;  /* 0x0000003b53397223 */ /* 0x180fe20000010034 */
[C---:B------:R-:W-:Y:S01]  /*2530*/  FSEL R54, R45.reuse, RZ, P0 ;  /* 0x000000ff2d367208 */ /* 0x040fe20000000000 */
[----:B------:R-:W-:Y:S01]  /*2540*/  FFMA.FTZ R59, R102, R59, R52 ;  /* 0x0000003b663b7223 */ /* 0x000fe20000010034 */
[----:B------:R-:W-:Y:S01]  /*2550*/  FSEL R50, R45, RZ, P6 ;  /* 0x000000ff2d327208 */ /* 0x000fe20003000000 */
[----:B------:R-:W-:Y:S01]  /*2560*/  FMUL.FTZ R51, R98, R47 ;  /* 0x0000002f62337220 */ /* 0x000fe20000410000 */
[C---:B------:R-:W-:Y:S01]  /*2570*/  F2FP.BF16.F32.PACK_AB R45, R48.reuse, R49 ;  /* 0x00000031302d723e */ /* 0x040fe200000010ff */
[----:B------:R-:W-:Y:S01]  /*2580*/  FMUL.FTZ R47, R49, UR14 ;  /* 0x0000000e312f7c20 */ /* 0x000fe20008410000 */
[----:B------:R-:W-:Y:S01]  /*2590*/  FMUL.FTZ R48, R48, UR14 ;  /* 0x0000000e30307c20 */ /* 0x000fe20008410000 */
[----:B------:R-:W-:Y:S01]  /*25a0*/  LOP3.LUT P3, RZ, R106, 0xff, RZ, 0xc0, !PT ;  /* 0x000000ff6aff7812 */ /* 0x000fe2000786c0ff */
[----:B------:R-:W-:Y:S01]  /*25b0*/  FADD.FTZ R57, R74, -R57 ;  /* 0x800000394a397221 */ /* 0x000fe20000010000 */
[----:B------:R-:W-:Y:S01]  /*25c0*/  LOP3.LUT P1, RZ, R87, 0xff, RZ, 0xc0, !PT ;  /* 0x000000ff57ff7812 */ /* 0x000fe2000782c0ff */
[----:B------:R-:W-:Y:S01]  /*25d0*/  FADD.FTZ R59, R78, -R59 ;  /* 0x8000003b4e3b7221 */ /* 0x000fe20000010000 */
[----:B------:R-:W-:Y:S01]  /*25e0*/  LOP3.LUT P6, RZ, R86, 0xff, RZ, 0xc0, !PT ;  /* 0x000000ff56ff7812 */ /* 0x000fe200078cc0ff */
[C---:B0-----:R-:W-:Y:S01]  /*25f0*/  FMUL.FTZ R56, R98.reuse, R57 ;  /* 0x0000003962387220 */ /* 0x041fe20000410000 */
[----:B------:R-:W-:Y:S01]  /*2600*/  LOP3.LUT P0, RZ, R105, 0xff, RZ, 0xc0, !PT ;  /* 0x000000ff69ff7812 */ /* 0x000fe2000780c0ff */
[----:B------:R-:W-:Y:S01]  /*2610*/  FMUL.FTZ R59, R98, R59 ;  /* 0x0000003b623b7220 */ /* 0x000fe20000410000 */
[C---:B------:R-:W-:Y:S01]  /*2620*/  F2FP.BF16.F32.PACK_AB R46, R55.reuse, R46 ;  /* 0x0000002e372e723e */ /* 0x040fe200000010ff */
[----:B------:R-:W-:Y:S01]  /*2630*/  FMUL.FTZ R55, R55, UR14 ;  /* 0x0000000e37377c20 */ /* 0x000fe20008410000 */
[----:B------:R-:W-:-:S02]  /*2640*/  LOP3.LUT P5, RZ, R103, 0xff, RZ, 0xc0, !PT ;  /* 0x000000ff67ff7812 */ /* 0x000fc400078ac0ff */
[C---:B------:R-:W-:Y:S02]  /*2650*/  FSEL R53, R47.reuse, RZ, P3 ;  /* 0x000000ff2f357208 */ /* 0x040fe40001800000 */
[----:B------:R-:W-:Y:S01]  /*2660*/  FSEL R49, R47, RZ, P1 ;  /* 0x000000ff2f317208 */ /* 0x000fe20000800000 */
[----:B------:R-:W-:Y:S01]  /*2670*/  FMUL.FTZ R47, R44, UR14 ;  /* 0x0000000e2c2f7c20 */ /* 0x000fe20008410000 */
[C---:B------:R-:W-:Y:S02]  /*2680*/  FSEL R52, R48.reuse, RZ, P6 ;  /* 0x000000ff30347208 */ /* 0x040fe40003000000 */
[----:B------:R-:W-:Y:S02]  /*2690*/  FSEL R48, R48, RZ, P0 ;  /* 0x000000ff30307208 */ /* 0x000fe40000000000 */
[----:B------:R-:W-:Y:S02]  /*26a0*/  LOP3.LUT P6, RZ, R108, 0xff, RZ, 0xc0, !PT ;  /* 0x000000ff6cff7812 */ /* 0x000fe400078cc0ff */
[----:B------:R-:W-:-:S02]  /*26b0*/  LOP3.LUT P0, RZ, R89, 0xff, RZ, 0xc0, !PT ;  /* 0x000000ff59ff7812 */ /* 0x000fc4000780c0ff */
[----:B------:R-:W-:Y:S02]  /*26c0*/  LOP3.LUT P4, RZ, R84, 0xff, RZ, 0xc0, !PT ;  /* 0x000000ff54ff7812 */ /* 0x000fe4000788c0ff */
[----:B------:R-:W-:Y:S02]  /*26d0*/  FSEL R57, R55, RZ, P5 ;  /* 0x000000ff37397208 */ /* 0x000fe40002800000 */
[----:B------:R-:W-:Y:S02]  /*26e0*/  F2FP.BF16.F32.PACK_AB R49, R52, R49 ;  /* 0x000000313431723e */ /* 0x000fe400000010ff */
[----:B------:R-:W-:Y:S02]  /*26f0*/  F2FP.BF16.F32.PACK_AB R53, R48, R53 ;  /* 0x000000353035723e */ /* 0x000fe400000010ff */
[----:B------:R-:W-:Y:S02]  /*2700*/  FSEL R52, R47, RZ, P6 ;  /* 0x000000ff2f347208 */ /* 0x000fe40003000000 */
[C---:B------:R-:W-:Y:S01]  /*2710*/  F2FP.BF16.F32.PACK_AB R44, R51.reuse, R44 ;  /* 0x0000002c332c723e */ /* 0x040fe200000010ff */
[----:B------:R-:W-:Y:S01]  /*2720*/  FMUL.FTZ R51, R51, UR14 ;  /* 0x0000000e33337c20 */ /* 0x000fe20008410000 */
[----:B------:R-:W-:-:S02]  /*2730*/  FSEL R48, R47, RZ, P0 ;  /* 0x000000ff2f307208 */ /* 0x000fc40000000000 */
[----:B------:R-:W-:Y:S02]  /*2740*/  FSEL R55, R55, RZ, P4 ;  /* 0x000000ff37377208 */ /* 0x000fe40002000000 */
[----:B------:R-:W-:Y:S01]  /*2750*/  F2FP.BF16.F32.PACK_AB R54, R57, R54 ;  /* 0x000000363936723e */ /* 0x000fe200000010ff */
[----:B------:R-:W-:Y:S01]  /*2760*/  FMUL.FTZ R57, R56, UR14 ;  /* 0x0000000e38397c20 */ /* 0x000fe20008410000 */
[C---:B------:R-:W-:Y:S01]  /*2770*/  F2FP.BF16.F32.PACK_AB R47, R59.reuse, R56 ;  /* 0x000000383b2f723e */ /* 0x040fe200000010ff */
[----:B------:R-:W-:Y:S01]  /*2780*/  FMUL.FTZ R59, R59, UR14 ;  /* 0x0000000e3b3b7c20 */ /* 0x000fe20008410000 */
[----:B------:R-:W-:Y:S02]  /*2790*/  LOP3.LUT P1, RZ, R107, 0xff, RZ, 0xc0, !PT ;  /* 0x000000ff6bff7812 */ /* 0x000fe4000782c0ff */
[----:B------:R-:W-:Y:S02]  /*27a0*/  LOP3.LUT P3, RZ, R88, 0xff, RZ, 0xc0, !PT ;  /* 0x000000ff58ff7812 */ /* 0x000fe4000786c0ff */
[----:B------:R-:W-:-:S02]  /*27b0*/  LOP3.LUT P4, RZ, R101, 0xff, RZ, 0xc0, !PT ;  /* 0x000000ff65ff7812 */ /* 0x000fc4000788c0ff */
[----:B------:R-:W-:Y:S02]  /*27c0*/  LOP3.LUT P0, RZ, R80, 0xff, RZ, 0xc0, !PT ;  /* 0x000000ff50ff7812 */ /* 0x000fe4000780c0ff */
[----:B------:R-:W-:Y:S02]  /*27d0*/  LOP3.LUT P5, RZ, R82, 0xff, RZ, 0xc0, !PT ;  /* 0x000000ff52ff7812 */ /* 0x000fe400078ac0ff */
[----:B------:R-:W-:Y:S02]  /*27e0*/  LOP3.LUT P6, RZ, R99, 0xff, RZ, 0xc0, !PT ;  /* 0x000000ff63ff7812 */ /* 0x000fe400078cc0ff */
        /* <DEDUP_REMOVED lines=12> */
.L_x_123:
[----:B------:R-:W-:Y:S01]  /*28b0*/  UMOV UR4, UR6 ;  /* 0x0000000600047c82 */ /* 0x000fe20008000000 */
[----:B------:R-:W-:Y:S01]  /*28c0*/  UMOV UR5, UR7 ;  /* 0x0000000700057c82 */ /* 0x000fe20008000000 */
[----:B------:R-:W-:-:S04]  /*28d0*/  UISETP.NE.U32.AND UP0, UPT, UR4, URZ, UPT ;  /* 0x000000ff0400728c */ /* 0x000fc8000bf05070 */
[----:B------:R-:W-:-:S09]  /*28e0*/  UISETP.NE.AND.EX UP0, UPT, UR5, URZ, UPT, UP0 ;  /* 0x000000ff0500728c */ /* 0x000fd2000bf05300 */
[----:B------:R-:W-:Y:S05]  /*28f0*/  BRA.U UP0, `(.L_x_125) ;  /* 0x0000000500547547 */ /* 0x000fea000b800000 */
[-CC-:B------:R-:W-:Y:S01]  /*2900*/  FFMA.FTZ R50, R2, R59.reuse, R52.reuse ;  /* 0x0000003b02327223 */ /* 0x180fe20000010034 */
[-C--:B------:R-:W-:Y:S01]  /*2910*/  FFMA.FTZ R49, R3, R59.reuse, R52 ;  /* 0x0000003b03317223 */ /* 0x080fe20000010034 */
[----:B------:R-:W-:Y:S01]  /*2920*/  PRMT R48, R40, 0x7632, R48 ;  /* 0x0000763228307816 */ /* 0x000fe20000000030 */
[-CC-:B------:R-:W-:Y:S01]  /*2930*/  FFMA.FTZ R54, R65, R59.reuse, R52.reuse ;  /* 0x0000003b41367223 */ /* 0x180fe20000010034 */
[-CC-:B------:R-:W-:Y:S01]  /*2940*/  FFMA.FTZ R57, R64, R59.reuse, R52.reuse ;  /* 0x0000003b40397223 */ /* 0x180fe20000010034 */
[-CC-:B0-----:R-:W-:Y:S01]  /*2950*/  FFMA.FTZ R58, R81, R59.reuse, R52.reuse ;  /* 0x0000003b513a7223 */ /* 0x181fe20000010034 */
[-CC-:B------:R-:W-:Y:S01]  /*2960*/  FFMA.FTZ R60, R100, R59.reuse, R52.reuse ;  /* 0x0000003b643c7223 */ /* 0x180fe20000010034 */
[-CC-:B------:R-:W-:Y:S01]  /*2970*/  FFMA.FTZ R61, R83, R59.reuse, R52.reuse ;  /* 0x0000003b533d7223 */ /* 0x180fe20000010034 */
[----:B------:R-:W-:Y:S01]  /*2980*/  FFMA.FTZ R109, R102, R59, R52 ;  /* 0x0000003b666d7223 */ /* 0x000fe20000010034 */
[----:B------:R-:W-:Y:S01]  /*2990*/  SHF.L.U32 R51, R40, 0x10, RZ ;  /* 0x0000001028337819 */ /* 0x000fe200000006ff */
[----:B------:R-:W-:Y:S01]  /*29a0*/  FADD.FTZ R53, R75, -R50 ;  /* 0x800000324b357221 */ /* 0x000fe20000010000 */
[C---:B------:R-:W-:Y:S01]  /*29b0*/  PRMT R52, R41.reuse, 0x7632, R52 ;  /* 0x0000763229347816 */ /* 0x040fe20000000034 */
[----:B------:R-:W-:Y:S01]  /*29c0*/  FADD.FTZ R49, R62, -R49 ;  /* 0x800000313e317221 */ /* 0x000fe20000010000 */
[----:B------:R-:W-:Y:S01]  /*29d0*/  SHF.L.U32 R50, R48, 0x10, RZ ;  /* 0x0000001030327819 */ /* 0x000fe200000006ff */
[----:B------:R-:W-:-:S02]  /*29e0*/  IMAD.U32 R56, R41, 0x10000, RZ ;  /* 0x0001000029387824 */ /* 0x000fc400078e00ff */
[----:B------:R-:W-:Y:S01]  /*29f0*/  FADD.FTZ R55, R63, -R54 ;  /* 0x800000363f377221 */ /* 0x000fe20000010000 */
[----:B-----5:R-:W-:Y:S01]  /*2a00*/  FFMA.FTZ R48, R98, R49, R51 ;  /* 0x0000003162307223 */ /* 0x020fe20000010033 */
[----:B------:R-:W-:Y:S02]  /*2a10*/  IMAD.U32 R52, R52, 0x10000, RZ ;  /* 0x0001000034347824 */ /* 0x000fe400078e00ff */
[----:B------:R-:W-:Y:S01]  /*2a20*/  FADD.FTZ R57, R76, -R57 ;  /* 0x800000394c397221 */ /* 0x000fe20000010000 */
[C---:B------:R-:W-:Y:S01]  /*2a30*/  FFMA.FTZ R51, R98.reuse, R53, R50 ;  /* 0x0000003562337223 */ /* 0x040fe20000010032 */
[----:B------:R-:W-:Y:S01]  /*2a40*/  FFMA.FTZ R49, R98, R55, R56 ;  /* 0x0000003762317223 */ /* 0x000fe20000010038 */
[C---:B------:R-:W-:Y:S01]  /*2a50*/  SHF.L.U32 R55, R42.reuse, 0x10, RZ ;  /* 0x000000102a377819 */ /* 0x040fe200000006ff */
[----:B------:R-:W-:Y:S01]  /*2a60*/  FADD.FTZ R53, R73, -R58 ;  /* 0x8000003a49357221 */ /* 0x000fe20000010000 */
[----:B------:R-:W-:Y:S01]  /*2a70*/  PRMT R50, R42, 0x7632, R50 ;  /* 0x000076322a327816 */ /* 0x000fe20000000032 */
[----:B------:R-:W-:Y:S01]  /*2a80*/  FFMA.FTZ R57, R98, R57, R52 ;  /* 0x0000003962397223 */ /* 0x000fe20000010034 */
[----:B------:R-:W-:Y:S01]  /*2a90*/  PRMT R54, R43, 0x7632, R54 ;  /* 0x000076322b367816 */ /* 0x000fe20000000036 */
[----:B------:R-:W-:Y:S01]  /*2aa0*/  FADD.FTZ R59, R77, -R60 ;  /* 0x8000003c4d3b7221 */ /* 0x000fe20000010000 */
[----:B------:R-:W-:Y:S01]  /*2ab0*/  SHF.L.U32 R52, R50, 0x10, RZ ;  /* 0x0000001032347819 */ /* 0x000fe200000006ff */
[----:B------:R-:W-:Y:S01]  /*2ac0*/  FFMA.FTZ R50, R98, R53, R55 ;  /* 0x0000003562327223 */ /* 0x000fe20000010037 */
[----:B------:R-:W-:Y:S01]  /*2ad0*/  FADD.FTZ R109, R78, -R109 ;  /* 0x8000006d4e6d7221 */ /* 0x000fe20000010000 */
[----:B------:R-:W-:Y:S01]  /*2ae0*/  IMAD.U32 R54, R54, 0x10000, RZ ;  /* 0x0001000036367824 */ /* 0x000fe200078e00ff */
[----:B------:R-:W-:Y:S01]  /*2af0*/  LOP3.LUT P0, RZ, R104, 0xff, RZ, 0xc0, !PT ;  /* 0x000000ff68ff7812 */ /* 0x000fe2000780c0ff */
[----:B------:R-:W-:Y:S01]  /*2b00*/  FMUL.FTZ R50, R50, UR14 ;  /* 0x0000000e32327c20 */ /* 0x000fe20008410000 */
[C---:B------:R-:W-:Y:S01]  /*2b10*/  FFMA.FTZ R52, R98.reuse, R59, R52 ;  /* 0x0000003b62347223 */ /* 0x040fe20000010034 */
[----:B------:R-:W-:Y:S01]  /*2b20*/  LOP3.LUT P6, RZ, R85, 0xff, RZ, 0xc0, !PT ;  /* 0x000000ff55ff7812 */ /* 0x000fe200078cc0ff */
[----:B------:R-:W-:Y:S01]  /*2b30*/  FFMA.FTZ R109, R98, R109, R54 ;  /* 0x0000006d626d7223 */ /* 0x000fe20000010036 */
[----:B------:R-:W-:Y:S01]  /*2b40*/  IMAD.U32 R56, R43, 0x10000, RZ ;  /* 0x000100002b387824 */ /* 0x000fe200078e00ff */
[----:B------:R-:W-:Y:S01]  /*2b50*/  FSEL R54, R50, RZ, P0 ;  /* 0x000000ff32367208 */ /* 0x000fe20000000000 */
[----:B------:R-:W-:Y:S01]  /*2b60*/  FMUL.FTZ R52, R52, UR14 ;  /* 0x0000000e34347c20 */ /* 0x000fe20008410000 */
[----:B------:R-:W-:Y:S01]  /*2b70*/  FSEL R55, R50, RZ, P6 ;  /* 0x000000ff32377208 */ /* 0x000fe20003000000 */
[----:B------:R-:W-:Y:S01]  /*2b80*/  FADD.FTZ R61, R74, -R61 ;  /* 0x8000003d4a3d7221 */ /* 0x000fe20000010000 */
[----:B------:R-:W-:Y:S01]  /*2b90*/  LOP3.LUT P5, RZ, R103, 0xff, RZ, 0xc0, !PT ;  /* 0x000000ff67ff7812 */ /* 0x000fe200078ac0ff */
[----:B------:R-:W-:Y:S01]  /*2ba0*/  FMUL.FTZ R49, R49, UR14 ;  /* 0x0000000e31317c20 */ /* 0x000fe20008410000 */
[----:B------:R-:W-:Y:S01]  /*2bb0*/  LOP3.LUT P4, RZ, R84, 0xff, RZ, 0xc0, !PT ;  /* 0x000000ff54ff7812 */ /* 0x000fe2000788c0ff */
[----:B------:R-:W-:Y:S01]  /*2bc0*/  FMUL.FTZ R50, R57, UR14 ;  /* 0x0000000e39327c20 */ /* 0x000fe20008410000 */
[----:B------:R-:W-:Y:S01]  /*2bd0*/  LOP3.LUT P3, RZ, R106, 0xff, RZ, 0xc0, !PT ;  /* 0x000000ff6aff7812 */ /* 0x000fe2000786c0ff */
[----:B------:R-:W-:Y:S01]  /*2be0*/  FFMA.FTZ R61, R98, R61, R56 ;  /* 0x0000003d623d7223 */ /* 0x000fe20000010038 */
[----:B------:R-:W-:Y:S01]  /*2bf0*/  LOP3.LUT P0, RZ, R105, 0xff, RZ, 0xc0, !PT ;  /* 0x000000ff69ff7812 */ /* 0x000fe2000780c0ff */
[----:B------:R-:W-:Y:S01]  /*2c00*/  FMUL.FTZ R48, R48, UR14 ;  /* 0x0000000e30307c20 */ /* 0x000fe20008410000 */
[----:B------:R-:W-:Y:S01]  /*2c10*/  LOP3.LUT P6, RZ, R86, 0xff, RZ, 0xc0, !PT ;  /* 0x000000ff56ff7812 */ /* 0x000fe200078cc0ff */
[----:B------:R-:W-:Y:S01]  /*2c20*/  FMUL.FTZ R51, R51, UR14 ;  /* 0x0000000e33337c20 */ /* 0x000fe20008410000 */
[----:B------:R-:W-:-:S02]  /*2c30*/  LOP3.LUT P1, RZ, R87, 0xff, RZ, 0xc0, !PT ;  /* 0x000000ff57ff7812 */ /* 0x000fc4000782c0ff */
[C---:B------:R-:W-:Y:S02]  /*2c40*/  FSEL R57, R52.reuse, RZ, P5 ;  /* 0x000000ff34397208 */ /* 0x040fe40002800000 */
[----:B------:R-:W-:Y:S02]  /*2c50*/  FSEL R58, R52, RZ, P4 ;  /* 0x000000ff343a7208 */ /* 0x000fe40002000000 */
[C---:B------:R-:W-:Y:S02]  /*2c60*/  FSEL R53, R49.reuse, RZ, P3 ;  /* 0x000000ff31357208 */ /* 0x040fe40001800000 */
[C---:B------:R-:W-:Y:S02]  /*2c70*/  FSEL R56, R50.reuse, RZ, P6 ;  /* 0x000000ff32387208 */ /* 0x040fe40003000000 */
[----:B------:R-:W-:Y:S02]  /*2c80*/  FSEL R52, R50, RZ, P0 ;  /* 0x000000ff32347208 */ /* 0x000fe40000000000 */
[----:B------:R-:W-:-:S02]  /*2c90*/  FSEL R49, R49, RZ, P1 ;  /* 0x000000ff31317208 */ /* 0x000fc40000800000 */
[----:B------:R-:W-:Y:S02]  /*2ca0*/  LOP3.LUT P6, RZ, R108, 0xff, RZ, 0xc0, !PT ;  /* 0x000000ff6cff7812 */ /* 0x000fe400078cc0ff */
[----:B------:R-:W-:Y:S02]  /*2cb0*/  LOP3.LUT P0, RZ, R89, 0xff, RZ, 0xc0, !PT ;  /* 0x000000ff59ff7812 */ /* 0x000fe4000780c0ff */
[----:B------:R-:W-:Y:S02]  /*2cc0*/  F2FP.BF16.F32.PACK_AB R53, R52, R53 ;  /* 0x000000353435723e */ /* 0x000fe400000010ff */
[----:B------:R-:W-:Y:S01]  /*2cd0*/  F2FP.BF16.F32.PACK_AB R50, R58, R55 ;  /* 0x000000373a32723e */ /* 0x000fe200000010ff */
[----:B------:R-:W-:Y:S01]  /*2ce0*/  FMUL.FTZ R58, R109, UR14 ;  /* 0x0000000e6d3a7c20 */ /* 0x000fe20008410000 */
[----:B------:R-:W-:Y:S01]  /*2cf0*/  F2FP.BF16.F32.PACK_AB R49, R56, R49 ;  /* 0x000000313831723e */ /* 0x000fe200000010ff */
[----:B------:R-:W-:Y:S01]  /*2d00*/  FMUL.FTZ R56, R61, UR14 ;  /* 0x0000000e3d387c20 */ /* 0x000fe20008410000 */
[----:B------:R-:W-:-:S02]  /*2d10*/  FSEL R52, R48, RZ, P6 ;  /* 0x000000ff30347208 */ /* 0x000fc40003000000 */
[----:B------:R-:W-:Y:S02]  /*2d20*/  LOP3.LUT P1, RZ, R107, 0xff, RZ, 0xc0, !PT ;  /* 0x000000ff6bff7812 */ /* 0x000fe4000782c0ff */
[----:B------:R-:W-:Y:S02]  /*2d30*/  FSEL R48, R48, RZ, P0 ;  /* 0x000000ff30307208 */ /* 0x000fe40000000000 */
[----:B------:R-:W-:Y:S02]  /*2d40*/  LOP3.LUT P3, RZ, R88, 0xff, RZ, 0xc0, !PT ;  /* 0x000000ff58ff7812 */ /* 0x000fe4000786c0ff */
[----:B------:R-:W-:Y:S02]  /*2d50*/  LOP3.LUT P4, RZ, R101, 0xff, RZ, 0xc0, !PT ;  /* 0x000000ff65ff7812 */ /* 0x000fe4000788c0ff */
[----:B------:R-:W-:Y:S02]  /*2d60*/  LOP3.LUT P0, RZ, R80, 0xff, RZ, 0xc0, !PT ;  /* 0x000000ff50ff7812 */ /* 0x000fe4000780c0ff */
[----:B------:R-:W-:-:S02]  /*2d70*/  LOP3.LUT P5, RZ, R82, 0xff, RZ, 0xc0, !PT ;  /* 0x000000ff52ff7812 */ /* 0x000fc400078ac0ff */
[----:B------:R-:W-:Y:S02]  /*2d80*/  LOP3.LUT P6, RZ, R99, 0xff, RZ, 0xc0, !PT ;  /* 0x000000ff63ff7812 */ /* 0x000fe400078cc0ff */
[----:B------:R-:W-:Y:S02]  /*2d90*/  F2FP.BF16.F32.PACK_AB R54, R57, R54 ;  /* 0x000000363936723e */ /* 0x000fe400000010ff */
[C---:B------:R-:W-:Y:S02]  /*2da0*/  FSEL R55, R51.reuse, RZ, P1 ;  /* 0x000000ff33377208 */ /* 0x040fe40000800000 */
[----:B------:R-:W-:Y:S02]  /*2db0*/  FSEL R51, R51, RZ, P3 ;  /* 0x000000ff33337208 */ /* 0x000fe40001800000 */
[----:B------:R-:W-:Y:S02]  /*2dc0*/  FSEL R57, R56, RZ, P4 ;  /* 0x000000ff38397208 */ /* 0x000fe40002000000 */
[----:B------:R-:W-:-:S02]  /*2dd0*/  FSEL R59, R58, RZ, P0 ;  /* 0x000000ff3a3b7208 */ /* 0x000fc40000000000 */
[----:B------:R-:W-:Y:S02]  /*2de0*/  FSEL R56, R56, RZ, P5 ;  /* 0x000000ff38387208 */ /* 0x000fe40002800000 */
[----:B------:R-:W-:Y:S02]  /*2df0*/  FSEL R58, R58, RZ, P6 ;  /* 0x000000ff3a3a7208 */ /* 0x000fe40003000000 */
[----:B------:R-:W-:Y:S02]  /*2e00*/  F2FP.BF16.F32.PACK_AB R48, R51, R48 ;  /* 0x000000303330723e */ /* 0x000fe400000010ff */
[----:B------:R-:W-:Y:S02]  /*2e10*/  F2FP.BF16.F32.PACK_AB R52, R55, R52 ;  /* 0x000000343734723e */ /* 0x000fe400000010ff */
[----:B------:R-:W-:Y:S02]  /*2e20*/  F2FP.BF16.F32.PACK_AB R51, R59, R56 ;  /* 0x000000383b33723e */ /* 0x000fe400000010ff */
[----:B------:R-:W-:Y:S01]  /*2e30*/  F2FP.BF16.F32.PACK_AB R55, R58, R57 ;  /* 0x000000393a37723e */ /* 0x000fe200000010ff */
[----:B------:R-:W-:Y:S06]  /*2e40*/  BRA `(.L_x_122) ;  /* 0x0000000400607947 */ /* 0x000fec0003800000 */
.L_x_125:
[-CC-:B------:R-:W-:Y:S01]  /*2e50*/  FFMA.FTZ R46, R2, R59.reuse, R52.reuse ;  /* 0x0000003b022e7223 */ /* 0x180fe20000010034 */
[-C--:B------:R-:W-:Y:S01]  /*2e60*/  FFMA.FTZ R45, R3, R59.reuse, R52 ;  /* 0x0000003b032d7223 */ /* 0x080fe20000010034 */
[C---:B------:R-:W-:Y:S01]  /*2e70*/  PRMT R44, R40.reuse, 0x7632, R44 ;  /* 0x00007632282c7816 */ /* 0x040fe2000000002c */
[-C--:B------:R-:W-:Y:S01]  /*2e80*/  FFMA.FTZ R48, R65, R59.reuse, R52 ;  /* 0x0000003b41307223 */ /* 0x080fe20000010034 */
[----:B------:R-:W-:Y:S01]  /*2e90*/  SHF.L.U32 R47, R40, 0x10, RZ ;  /* 0x00000010282f7819 */ /* 0x000fe200000006ff */
[----:B------:R-:W-:Y:S01]  /*2ea0*/  FADD.FTZ R49, R75, -R46 ;  /* 0x8000002e4b317221 */ /* 0x000fe20000010000 */
[-CC-:B------:R-:W-:Y:S01]  /*2eb0*/  FFMA.FTZ R53, R64, R59.reuse, R52.reuse ;  /* 0x0000003b40357223 */ /* 0x180fe20000010034 */
[-CC-:B------:R-:W-:Y:S01]  /*2ec0*/  FFMA.FTZ R54, R81, R59.reuse, R52.reuse ;  /* 0x0000003b51367223 */ /* 0x180fe20000010034 */
[-CC-:B0-----:R-:W-:Y:S01]  /*2ed0*/  FFMA.FTZ R56, R100, R59.reuse, R52.reuse ;  /* 0x0000003b64387223 */ /* 0x181fe20000010034 */
[-CC-:B------:R-:W-:Y:S01]  /*2ee0*/  FFMA.FTZ R55, R83, R59.reuse, R52.reuse ;  /* 0x0000003b53377223 */ /* 0x180fe20000010034 */
[----:B------:R-:W-:Y:S01]  /*2ef0*/  FADD.FTZ R45, R62, -R45 ;  /* 0x8000002d3e2d7221 */ /* 0x000fe20000010000 */
[----:B------:R-:W-:Y:S01]  /*2f00*/  SHF.L.U32 R46, R44, 0x10, RZ ;  /* 0x000000102c2e7819 */ /* 0x000fe200000006ff */
[----:B------:R-:W-:Y:S01]  /*2f10*/  FFMA.FTZ R59, R102, R59, R52 ;  /* 0x0000003b663b7223 */ /* 0x000fe20000010034 */
[C---:B------:R-:W-:Y:S01]  /*2f20*/  PRMT R50, R41.reuse, 0x7632, R50 ;  /* 0x0000763229327816 */ /* 0x040fe20000000032 */
[----:B------:R-:W-:-:S02]  /*2f30*/  IMAD.U32 R52, R41, 0x10000, RZ ;  /* 0x0001000029347824 */ /* 0x000fc400078e00ff */
[----:B------:R-:W-:Y:S01]  /*2f40*/  FADD.FTZ R51, R63, -R48 ;  /* 0x800000303f337221 */ /* 0x000fe20000010000 */
[C---:B-----5:R-:W-:Y:S01]  /*2f50*/  FFMA.FTZ R44, R98.reuse, R45, R47 ;  /* 0x0000002d622c7223 */ /* 0x060fe2000001002f */
[----:B------:R-:W-:Y:S01]  /*2f60*/  FFMA.FTZ R47, R98, R49, R46 ;  /* 0x00000031622f7223 */ /* 0x000fe2000001002e */
[----:B------:R-:W-:Y:S02]  /*2f70*/  IMAD.U32 R50, R50, 0x10000, RZ ;  /* 0x0001000032327824 */ /* 0x000fe400078e00ff */
[----:B------:R-:W-:Y:S01]  /*2f80*/  FADD.FTZ R53, R76, -R53 ;  /* 0x800000354c357221 */ /* 0x000fe20000010000 */
[----:B------:R-:W-:Y:S01]  /*2f90*/  FFMA.FTZ R45, R98, R51, R52 ;  /* 0x00000033622d7223 */ /* 0x000fe20000010034 */
[C---:B------:R-:W-:Y:S01]  /*2fa0*/  PRMT R46, R42.reuse, 0x7632, R46 ;  /* 0x000076322a2e7816 */ /* 0x040fe2000000002e */
[----:B------:R-:W-:Y:S01]  /*2fb0*/  FADD.FTZ R49, R73, -R54 ;  /* 0x8000003649317221 */ /* 0x000fe20000010000 */
[----:B------:R-:W-:Y:S01]  /*2fc0*/  SHF.L.U32 R51, R42, 0x10, RZ ;  /* 0x000000102a337819 */ /* 0x000fe200000006ff */
[----:B------:R-:W-:Y:S01]  /*2fd0*/  FFMA.FTZ R50, R98, R53, R50 ;  /* 0x0000003562327223 */ /* 0x000fe20000010032 */
[----:B------:R-:W-:Y:S01]  /*2fe0*/  SHF.L.U32 R48, R46, 0x10, RZ ;  /* 0x000000102e307819 */ /* 0x000fe200000006ff */
[----:B------:R-:W-:Y:S01]  /*2ff0*/  FADD.FTZ R53, R77, -R56 ;  /* 0x800000384d357221 */ /* 0x000fe20000010000 */
[----:B------:R-:W-:Y:S01]  /*3000*/  LOP3.LUT P0, RZ, R104, 0xff, RZ, 0xc0, !PT ;  /* 0x000000ff68ff7812 */ /* 0x000fe2000780c0ff */
[C---:B------:R-:W-:Y:S01]  /*3010*/  FFMA.FTZ R46, R98.reuse, R49, R51 ;  /* 0x00000031622e7223 */ /* 0x040fe20000010033 */
[----:B------:R-:W-:Y:S01]  /*3020*/  LOP3.LUT P6, RZ, R85, 0xff, RZ, 0xc0, !PT ;  /* 0x000000ff55ff7812 */ /* 0x000fe200078cc0ff */
[----:B------:R-:W-:Y:S01]  /*3030*/  FFMA.FTZ R53, R98, R53, R48 ;  /* 0x0000003562357223 */ /* 0x000fe20000010030 */
[----:B------:R-:W-:-:S02]  /*3040*/  IMAD.U32 R58, R43, 0x10000, RZ ;  /* 0x000100002b3a7824 */ /* 0x000fc400078e00ff */
[----:B------:R-:W-:Y:S01]  /*3050*/  FMUL.FTZ R48, R46, UR14 ;  /* 0x0000000e2e307c20 */ /* 0x000fe20008410000 */
[----:B------:R-:W-:Y:S01]  /*3060*/  FADD.FTZ R55, R74, -R55 ;  /* 0x800000374a377221 */ /* 0x000fe20000010000 */
[----:B------:R-:W-:Y:S01]  /*3070*/  LOP3.LUT P5, RZ, R103, 0xff, RZ, 0xc0, !PT ;  /* 0x000000ff67ff7812 */ /* 0x000fe200078ac0ff */
[----:B------:R-:W-:Y:S01]  /*3080*/  FADD.FTZ R59, R78, -R59 ;  /* 0x8000003b4e3b7221 */ /* 0x000fe20000010000 */
[C---:B------:R-:W-:Y:S01]  /*3090*/  F2FP.BF16.F32.PACK_AB R46, R53.reuse, R46 ;  /* 0x0000002e352e723e */ /* 0x040fe200000010ff */
[----:B------:R-:W-:Y:S01]  /*30a0*/  FMUL.FTZ R53, R53, UR14 ;  /* 0x0000000e35357c20 */ /* 0x000fe20008410000 */
[----:B------:R-:W-:Y:S01]  /*30b0*/  FSEL R54, R48, RZ, P0 ;  /* 0x000000ff30367208 */ /* 0x000fe20000000000 */
[----:B------:R-:W-:Y:S01]  /*30c0*/  FFMA.FTZ R58, R98, R55, R58 ;  /* 0x00000037623a7223 */ /* 0x000fe2000001003a */
[----:B------:R-:W-:Y:S01]  /*30d0*/  FSEL R51, R48, RZ, P6 ;  /* 0x000000ff30337208 */ /* 0x000fe20003000000 */
[----:B------:R-:W-:Y:S01]  /*30e0*/  FMUL.FTZ R48, R45, UR14 ;  /* 0x0000000e2d307c20 */ /* 0x000fe20008410000 */
[----:B------:R-:W-:-:S02]  /*30f0*/  LOP3.LUT P4, RZ, R84, 0xff, RZ, 0xc0, !PT ;  /* 0x000000ff54ff7812 */ /* 0x000fc4000788c0ff */
[C---:B------:R-:W-:Y:S01]  /*3100*/  F2FP.BF16.F32.PACK_AB R45, R50.reuse, R45 ;  /* 0x0000002d322d723e */ /* 0x040fe200000010ff */
[----:B------:R-:W-:Y:S01]  /*3110*/  FMUL.FTZ R50, R50, UR14 ;  /* 0x0000000e32327c20 */ /* 0x000fe20008410000 */
[----:B------:R-:W-:Y:S02]  /*3120*/  PRMT R52, R43, 0x7632, R52 ;  /* 0x000076322b347816 */ /* 0x000fe40000000034 */
[----:B------:R-:W-:Y:S02]  /*3130*/  LOP3.LUT P3, RZ, R106, 0xff, RZ, 0xc0, !PT ;  /* 0x000000ff6aff7812 */ /* 0x000fe4000786c0ff */
[----:B------:R-:W-:Y:S01]  /*3140*/  LOP3.LUT P1, RZ, R87, 0xff, RZ, 0xc0, !PT ;  /* 0x000000ff57ff7812 */ /* 0x000fe2000782c0ff */
[----:B------:R-:W-:Y:S01]  /*3150*/  IMAD.U32 R52, R52, 0x10000, RZ ;  /* 0x0001000034347824 */ /* 0x000fe200078e00ff */
[----:B------:R-:W-:Y:S02]  /*3160*/  LOP3.LUT P0, RZ, R105, 0xff, RZ, 0xc0, !PT ;  /* 0x000000ff69ff7812 */ /* 0x000fe4000780c0ff */
[C---:B------:R-:W-:Y:S01]  /*3170*/  FSEL R55, R53.reuse, RZ, P5 ;  /* 0x000000ff35377208 */ /* 0x040fe20002800000 */
[----:B------:R-:W-:Y:S01]  /*3180*/  FFMA.FTZ R59, R98, R59, R52 ;  /* 0x0000003b623b7223 */ /* 0x000fe20000010034 */
[----:B------:R-:W-:-:S02]  /*3190*/  FSEL R56, R53, RZ, P4 ;  /* 0x000000ff35387208 */ /* 0x000fc40002000000 */
[C---:B------:R-:W-:Y:S02]  /*31a0*/  FSEL R53, R48.reuse, RZ, P3 ;  /* 0x000000ff30357208 */ /* 0x040fe40001800000 */
[----:B------:R-:W-:Y:S02]  /*31b0*/  FSEL R49, R48, RZ, P1 ;  /* 0x000000ff30317208 */ /* 0x000fe40000800000 */
[----:B------:R-:W-:Y:S02]  /*31c0*/  FSEL R48, R50, RZ, P0 ;  /* 0x000000ff32307208 */ /* 0x000fe40000000000 */
[----:B------:R-:W-:Y:S02]  /*31d0*/  LOP3.LUT P6, RZ, R86, 0xff, RZ, 0xc0, !PT ;  /* 0x000000ff56ff7812 */ /* 0x000fe400078cc0ff */
[----:B------:R-:W-:Y:S01]  /*31e0*/  F2FP.BF16.F32.PACK_AB R53, R48, R53 ;  /* 0x000000353035723e */ /* 0x000fe200000010ff */
[----:B------:R-:W-:Y:S01]  /*31f0*/  FMUL.FTZ R48, R44, UR14 ;  /* 0x0000000e2c307c20 */ /* 0x000fe20008410000 */
[----:B------:R-:W-:-:S02]  /*3200*/  FSEL R52, R50, RZ, P6 ;  /* 0x000000ff32347208 */ /* 0x000fc40003000000 */
[----:B------:R-:W-:Y:S02]  /*3210*/  LOP3.LUT P6, RZ, R108, 0xff, RZ, 0xc0, !PT ;  /* 0x000000ff6cff7812 */ /* 0x000fe400078cc0ff */
[----:B------:R-:W-:Y:S02]  /*3220*/  LOP3.LUT P0, RZ, R89, 0xff, RZ, 0xc0, !PT ;  /* 0x000000ff59ff7812 */ /* 0x000fe4000780c0ff */
[----:B------:R-:W-:Y:S01]  /*3230*/  F2FP.BF16.F32.PACK_AB R50, R56, R51 ;  /* 0x000000333832723e */ /* 0x000fe200000010ff */
[C---:B------:R-:W-:Y:S01]  /*3240*/  FMUL.FTZ R51, R47.reuse, UR14 ;  /* 0x0000000e2f337c20 */ /* 0x040fe20008410000 */
[----:B------:R-:W-:Y:S01]  /*3250*/  F2FP.BF16.F32.PACK_AB R49, R52, R49 ;  /* 0x000000313431723e */ /* 0x000fe200000010ff */
[----:B------:R-:W-:Y:S01]  /*3260*/  FMUL.FTZ R56, R58, UR14 ;  /* 0x0000000e3a387c20 */ /* 0x000fe20008410000 */
[----:B------:R-:W-:Y:S02]  /*3270*/  F2FP.BF16.F32.PACK_AB R44, R47, R44 ;  /* 0x0000002c2f2c723e */ /* 0x000fe400000010ff */
[----:B------:R-:W-:-:S02]  /*3280*/  LOP3.LUT P1, RZ, R107, 0xff, RZ, 0xc0, !PT ;  /* 0x000000ff6bff7812 */ /* 0x000fc4000782c0ff */
[----:B------:R-:W-:Y:S02]  /*3290*/  FSEL R52, R48, RZ, P6 ;  /* 0x000000ff30347208 */ /* 0x000fe40003000000 */
[C---:B------:R-:W-:Y:S01]  /*32a0*/  F2FP.BF16.F32.PACK_AB R47, R59.reuse, R58 ;  /* 0x0000003a3b2f723e */ /* 0x040fe200000010ff */
[----:B------:R-:W-:Y:S01]  /*32b0*/  FMUL.FTZ R59, R59, UR14 ;  /* 0x0000000e3b3b7c20 */ /* 0x000fe20008410000 */
[----:B------:R-:W-:Y:S02]  /*32c0*/  LOP3.LUT P3, RZ, R88, 0xff, RZ, 0xc0, !PT ;  /* 0x000000ff58ff7812 */ /* 0x000fe4000786c0ff */
[----:B------:R-:W-:Y:S02]  /*32d0*/  LOP3.LUT P4, RZ, R101, 0xff, RZ, 0xc0, !PT ;  /* 0x000000ff65ff7812 */ /* 0x000fe4000788c0ff */
[----:B------:R-:W-:Y:S02]  /*32e0*/  FSEL R48, R48, RZ, P0 ;  /* 0x000000ff30307208 */ /* 0x000fe40000000000 */
[----:B------:R-:W-:-:S02]  /*32f0*/  LOP3.LUT P5, RZ, R82, 0xff, RZ, 0xc0, !PT ;  /* 0x000000ff52ff7812 */ /* 0x000fc400078ac0ff */
[----:B------:R-:W-:Y:S02]  /*3300*/  LOP3.LUT P6, RZ, R99, 0xff, RZ, 0xc0, !PT ;  /* 0x000000ff63ff7812 */ /* 0x000fe400078cc0ff */
[----:B------:R-:W-:Y:S02]  /*3310*/  LOP3.LUT P0, RZ, R80, 0xff, RZ, 0xc0, !PT ;  /* 0x000000ff50ff7812 */ /* 0x000fe4000780c0ff */
[----:B------:R-:W-:Y:S02]  /*3320*/  F2FP.BF16.F32.PACK_AB R54, R55, R54 ;  /* 0x000000363736723e */ /* 0x000fe400000010ff */
[C---:B------:R-:W-:Y:S02]  /*3330*/  FSEL R55, R51.reuse, RZ, P1 ;  /* 0x000000ff33377208 */ /* 0x040fe40000800000 */
[----:B------:R-:W-:Y:S02]  /*3340*/  FSEL R51, R51, RZ, P3 ;  /* 0x000000ff33337208 */ /* 0x000fe40001800000 */
[----:B------:R-:W-:-:S02]  /*3350*/  FSEL R57, R56, RZ, P4 ;  /* 0x000000ff38397208 */ /* 0x000fc40002000000 */
[----:B------:R-:W-:Y:S02]  /*3360*/  FSEL R56, R56, RZ, P5 ;  /* 0x000000ff38387208 */ /* 0x000fe40002800000 */
[C---:B------:R-:W-:Y:S02]  /*3370*/  FSEL R61, R59.reuse, RZ, P0 ;  /* 0x000000ff3b3d7208 */ /* 0x040fe40000000000 */
[----:B------:R-:W-:Y:S02]  /*3380*/  FSEL R58, R59, RZ, P6 ;  /* 0x000000ff3b3a7208 */ /* 0x000fe40003000000 */
[----:B------:R-:W-:Y:S02]  /*3390*/  F2FP.BF16.F32.PACK_AB R48, R51, R48 ;  /* 0x000000303330723e */ /* 0x000fe400000010ff */
[----:B------:R-:W-:Y:S02]  /*33a0*/  F2FP.BF16.F32.PACK_AB R52, R55, R52 ;  /* 0x000000343734723e */ /* 0x000fe400000010ff */
[----:B------:R-:W-:-:S02]  /*33b0*/  F2FP.BF16.F32.PACK_AB R51, R61, R56 ;  /* 0x000000383d33723e */ /* 0x000fc400000010ff */
[----:B------:R-:W-:-:S07]  /*33c0*/  F2FP.BF16.F32.PACK_AB R55, R58, R57 ;  /* 0x000000393a37723e */ /* 0x000fce00000010ff */
.L_x_122:
        /* <DEDUP_REMOVED lines=13> */
.L_x_118:
[----:B------:R-:W-:Y:S05]  /*34a0*/  BSYNC.RECONVERGENT B1 ;  /* 0x0000000000017941 */ /* 0x000fea0003800200 */
.L_x_117:
[----:B-1----:R-:W1:Y:S02]  /*34b0*/  LDC.64 R52, c[0x0][0x380] ;  /* 0x0000e000ff347b82 */ /* 0x002e640000000a00 */
[----:B-1----:R-:W-:-:S04]  /*34c0*/  LEA R67, R52, R67, 0x2 ;  /* 0x0000004334437211 */ /* 0x002fc800078e10ff */
[----:B------:R-:W-:-:S13]  /*34d0*/  ISETP.GE.AND P0, PT, R67, R53, PT ;  /* 0x000000354300720c */ /* 0x000fda0003f06270 */
[----:B------:R-:W-:Y:S05]  /*34e0*/  @!P0 BRA `(.L_x_126) ;  /* 0xffffffcc00a88947 */ /* 0x000fea000383ffff */
.L_x_113:
[----:B------:R-:W-:Y:S05]  /*34f0*/  BSYNC B0 ;  /* 0x0000000000007941 */ /* 0x000fea0003800000 */
.L_x_112:
[----:B------:R-:W1:Y:S01]  /*3500*/  S2R R3, SR_CgaCtaId ;  /* 0x0000000000037919 */ /* 0x000e620000008800 */
[----:B------:R-:W-:Y:S01]  /*3510*/  MOV R0, 0x400 ;  /* 0x0000040000007802 */ /* 0x000fe20000000f00 */
[----:B------:R-:W-:Y:S05]  /*3520*/  WARPSYNC.ALL ;  /* 0x0000000000007948 */ /* 0x000fea0003800000 */
[----:B------:R-:W2:Y:S01]  /*3530*/  S2R R47, SR_TID.X ;  /* 0x00000000002f7919 */ /* 0x000ea20000002100 */
[----:B------:R-:W3:Y:S01]  /*3540*/  S2UR UR4, SR_CTAID.X ;  /* 0x00000000000479c3 */ /* 0x000ee20000002500 */
[----:B------:R-:W4:Y:S01]  /*3550*/  LDCU.128 UR16, c[0x0][0x440] ;  /* 0x00008800ff1077ac */ /* 0x000f220008000c00 */
[----:B------:R-:W-:Y:S01]  /*3560*/  BSSY.RECONVERGENT B0, `(.L_x_127) ;  /* 0x0000079000007945 */ /* 0x000fe20003800200 */
[----:B------:R-:W0:Y:S01]  /*3570*/  LDCU.128 UR20, c[0x0][0x450] ;  /* 0x00008a00ff1477ac */ /* 0x000e220008000c00 */
[----:B-1----:R-:W-:-:S05]  /*3580*/  LEA R0, R3, R0, 0x18 ;  /* 0x0000000003007211 */ /* 0x002fca00078ec0ff */
[C---:B--2---:R-:W-:Y:S01]  /*3590*/  IMAD R2, R47.reuse, 0x20, R0 ;  /* 0x000000202f027824 */ /* 0x044fe200078e0200 */
[----:B------:R-:W-:-:S04]  /*35a0*/  LEA R0, R47, R0, 0x2 ;  /* 0x000000002f007211 */ /* 0x000fc800078e10ff */
[----:B------:R-:W-:Y:S04]  /*35b0*/  STS.128 [R2], R28 ;  /* 0x0000001c02007388 */ /* 0x000fe80000000c00 */
[----:B------:R-:W-:Y:S01]  /*35c0*/  STS.128 [R2+0x10], R8 ;  /* 0x0000100802007388 */ /* 0x000fe20000000c00 */
[----:B------:R-:W-:Y:S06]  /*35d0*/  BAR.SYNC.DEFER_BLOCKING 0x0 ;  /* 0x0000000000007b1d */ /* 0x000fec0000010000 */
[----:B------:R-:W1:Y:S04]  /*35e0*/  LDS R3, [R0] ;  /* 0x0000000000037984 */ /* 0x000e680000000800 */
[----:B-----5:R-:W2:Y:S04]  /*35f0*/  LDS R6, [R0+0x400] ;  /* 0x0004000000067984 */ /* 0x020ea80000000800 */
[----:B------:R-:W4:Y:S04]  /*3600*/  LDS R4, [R0+0x200] ;  /* 0x0002000000047984 */ /* 0x000f280000000800 */
[----:B------:R-:W0:Y:S04]  /*3610*/  LDS R5, [R0+0x600] ;  /* 0x0006000000057984 */ /* 0x000e280000000800 */
[----:B------:R-:W3:Y:S04]  /*3620*/  LDS R40, [R0+0x800] ;  /* 0x0008000000287984 */ /* 0x000ee80000000800 */
[----:B------:R-:W3:Y:S04]  /*3630*/  LDS R7, [R0+0xa00] ;  /* 0x000a000000077984 */ /* 0x000ee80000000800 */
[----:B------:R-:W-:Y:S04]  /*3640*/  LDS R28, [R0+0xc00] ;  /* 0x000c0000001c7984 */ /* 0x000fe80000000800 */
[----:B------:R-:W3:Y:S01]  /*3650*/  LDS R11, [R0+0xe00] ;  /* 0x000e0000000b7984 */ /* 0x000ee20000000800 */
[----:B------:R-:W-:Y:S01]  /*3660*/  BAR.SYNC.DEFER_BLOCKING 0x0 ;  /* 0x0000000000007b1d */ /* 0x000fe20000010000 */
[----:B-1----:R-:W-:-:S04]  /*3670*/  FADD.FTZ R3, RZ, R3 ;  /* 0x00000003ff037221 */ /* 0x002fc80000010000 */
[----:B--2---:R-:W-:Y:S01]  /*3680*/  FADD.FTZ R3, R3, R6 ;  /* 0x0000000603037221 */ /* 0x004fe20000010000 */
[----:B----4-:R-:W-:-:S04]  /*3690*/  FADD.FTZ R4, RZ, R4 ;  /* 0x00000004ff047221 */ /* 0x010fc80000010000 */
[----:B0-----:R-:W-:Y:S01]  /*36a0*/  FADD.FTZ R4, R4, R5 ;  /* 0x0000000504047221 */ /* 0x001fe20000010000 */
[----:B------:R-:W-:Y:S01]  /*36b0*/  STS.128 [R2], R36 ;  /* 0x0000002402007388 */ /* 0x000fe20000000c00 */
[----:B---3--:R-:W-:-:S03]  /*36c0*/  FADD.FTZ R3, R3, R40 ;  /* 0x0000002803037221 */ /* 0x008fc60000010000 */
[----:B------:R0:W-:Y:S01]  /*36d0*/  STS.128 [R2+0x10], R32 ;  /* 0x0000102002007388 */ /* 0x0001e20000000c00 */
[----:B------:R-:W-:Y:S01]  /*36e0*/  FADD.FTZ R4, R4, R7 ;  /* 0x0000000704047221 */ /* 0x000fe20000010000 */
[----:B------:R-:W-:Y:S03]  /*36f0*/  BAR.SYNC.DEFER_BLOCKING 0x0 ;  /* 0x0000000000007b1d */ /* 0x000fe60000010000 */
[----:B------:R-:W-:Y:S01]  /*3700*/  FADD.FTZ R11, R4, R11 ;  /* 0x0000000b040b7221 */ /* 0x000fe20000010000 */
[----:B0-----:R-:W-:Y:S02]  /*3710*/  IMAD R34, R72, UR4, RZ ;  /* 0x0000000448227c24 */ /* 0x001fe4000f8e02ff */
        /* <DEDUP_REMOVED lines=13> */
[----:B------:R-:W-:Y:S01]  /*37f0*/  FADD.FTZ R9, R3, R28 ;  /* 0x0000001c03097221 */ /* 0x000fe20000010000 */
[----:B------:R-:W-:Y:S01]  /*3800*/  STS.128 [R2], R20 ;  /* 0x0000001402007388 */ /* 0x000fe20000000c00 */
[----:B----4-:R-:W-:-:S03]  /*3810*/  FADD.FTZ R8, R8, R31 ;  /* 0x0000001f08087221 */ /* 0x010fc60000010000 */
[----:B------:R0:W-:Y:S01]  /*3820*/  STS.128 [R2+0x10], R24 ;  /* 0x0000101802007388 */ /* 0x0001e20000000c00 */
[----:B------:R-:W-:Y:S01]  /*3830*/  FADD.FTZ R10, R10, R41 ;  /* 0x000000290a0a7221 */ /* 0x000fe20000010000 */
[----:B------:R-:W-:Y:S01]  /*3840*/  BAR.SYNC.DEFER_BLOCKING 0x0 ;  /* 0x0000000000007b1d */ /* 0x000fe20000010000 */
[----:B------:R-:W-:Y:S02]  /*3850*/  FADD.FTZ R43, R8, R43 ;  /* 0x0000002b082b7221 */ /* 0x000fe40000010000 */
[----:B------:R-:W-:Y:S01]  /*3860*/  FADD.FTZ R45, R10, R45 ;  /* 0x0000002d0a2d7221 */ /* 0x000fe20000010000 */
[----:B0-----:R-:W-:Y:S02]  /*3870*/  LOP3.LUT R25, R47, 0x7f, RZ, 0x3c, !PT ;  /* 0x0000007f2f197812 */ /* 0x001fe400078e3cff */
[----:B------:R-:W-:Y:S02]  /*3880*/  IADD3 R24, P0, PT, R34, R47, RZ ;  /* 0x0000002f22187210 */ /* 0x000fe40007f1e0ff */
[----:B------:R-:W-:-:S03]  /*3890*/  IADD3 R72, PT, PT, R25, R72, RZ ;  /* 0x0000004819487210 */ /* 0x000fc60007ffe0ff */
[----:B------:R-:W-:Y:S01]  /*38a0*/  IMAD.X R27, RZ, RZ, RZ, P0 ;  /* 0x000000ffff1b7224 */ /* 0x000fe200000e06ff */
[C---:B------:R-:W-:Y:S02]  /*38b0*/  ISETP.GE.U32.AND P1, PT, R72.reuse, 0x80, PT ;  /* 0x000000804800780c */ /* 0x040fe40003f26070 */
[----:B------:R-:W-:Y:S01]  /*38c0*/  ISETP.GE.U32.AND P0, PT, R72, 0x100, PT ;  /* 0x000001004800780c */ /* 0x000fe20003f06070 */
[----:B------:R-:W0:Y:S01]  /*38d0*/  LDS R30, [R0] ;  /* 0x00000000001e7984 */ /* 0x000e220000000800 */
[----:B------:R-:W-:-:S03]  /*38e0*/  SHF.L.U64.HI R34, R24, 0x2, R27 ;  /* 0x0000000218227819 */ /* 0x000fc6000001021b */
        /* <DEDUP_REMOVED lines=19> */
[----:B0-----:R-:W-:-:S05]  /*3a20*/  IMAD.SHL.U32 R16, R24, 0x4, RZ ;  /* 0x0000000418107824 */ /* 0x001fca00078e00ff */
[C---:B------:R-:W-:Y:S02]  /*3a30*/  IADD3 R26, P2, PT, R16.reuse, UR18, RZ ;  /* 0x00000012101a7c10 */ /* 0x040fe4000ff5e0ff */
[C---:B------:R-:W-:Y:S02]  /*3a40*/  IADD3 R24, P3, PT, R16.reuse, UR16, RZ ;  /* 0x0000001010187c10 */ /* 0x040fe4000ff7e0ff */
[----:B------:R-:W-:Y:S02]  /*3a50*/  IADD3 R18, P4, PT, R16, UR22, RZ ;  /* 0x0000001610127c10 */ /* 0x000fe4000ff9e0ff */
[----:B------:R-:W-:Y:S01]  /*3a60*/  IADD3.X R47, PT, PT, R34, UR19, RZ, P2, !PT ;  /* 0x00000013222f7c10 */ /* 0x000fe200097fe4ff */
[----:B------:R-:W0:Y:S01]  /*3a70*/  LDS R20, [R0] ;  /* 0x0000000000147984 */ /* 0x000e220000000800 */
[----:B------:R-:W-:Y:S02]  /*3a80*/  IADD3 R16, P2, PT, R16, UR20, RZ ;  /* 0x0000001410107c10 */ /* 0x000fe4000ff5e0ff */
[C---:B------:R-:W-:Y:S01]  /*3a90*/  IADD3.X R27, PT, PT, R34.reuse, UR17, RZ, P3, !PT ;  /* 0x00000011221b7c10 */ /* 0x040fe20009ffe4ff */
[----:B------:R-:W1:Y:S01]  /*3aa0*/  LDS R22, [R0+0x200] ;  /* 0x0002000000167984 */ /* 0x000e620000000800 */
[----:B------:R-:W-:-:S02]  /*3ab0*/  IADD3.X R19, PT, PT, R34, UR23, RZ, P4, !PT ;  /* 0x0000001722137c10 */ /* 0x000fc4000a7fe4ff */
[----:B------:R-:W-:Y:S01]  /*3ac0*/  IADD3.X R17, PT, PT, R34, UR21, RZ, P2, !PT ;  /* 0x0000001522117c10 */ /* 0x000fe200097fe4ff */
        /* <DEDUP_REMOVED lines=14> */
[----:B------:R-:W-:Y:S01]  /*3bb0*/  MOV R2, R26 ;  /* 0x0000001a00027202 */ /* 0x000fe20000000f00 */
[----:B------:R-:W-:Y:S01]  /*3bc0*/  IMAD.MOV.U32 R3, RZ, RZ, R47 ;  /* 0x000000ffff037224 */ /* 0x000fe200078e002f */
[----:B------:R-:W-:Y:S01]  /*3bd0*/  MOV R4, R24 ;  /* 0x0000001800047202 */ /* 0x000fe20000000f00 */
[----:B------:R-:W-:Y:S01]  /*3be0*/  IMAD.MOV.U32 R5, RZ, RZ, R27 ;  /* 0x000000ffff057224 */ /* 0x000fe200078e001b */
[----:B------:R-:W-:Y:S01]  /*3bf0*/  MOV R6, R18 ;  /* 0x0000001200067202 */ /* 0x000fe20000000f00 */
[----:B------:R-:W-:Y:S01]  /*3c00*/  IMAD.MOV.U32 R7, RZ, RZ, R19 ;  /* 0x000000ffff077224 */ /* 0x000fe200078e0013 */
[----:B------:R0:W-:Y:S01]  /*3c10*/  STG.E desc[UR8][R2.64], R43 ;  /* 0x0000002b02007986 */ /* 0x0001e2000c101908 */
[----:B------:R-:W-:Y:S02]  /*3c20*/  IADD3 R24, P2, PT, R24, 0x200, RZ ;  /* 0x0000020018187810 */ /* 0x000fe40007f5e0ff */
[----:B------:R-:W-:Y:S01]  /*3c30*/  IADD3 R26, P1, PT, R26, 0x200, RZ ;  /* 0x000002001a1a7810 */ /* 0x000fe20007f3e0ff */
[----:B------:R1:W-:Y:S01]  /*3c40*/  STG.E desc[UR8][R4.64], R9 ;  /* 0x0000000904007986 */ /* 0x0003e2000c101908 */
[----:B------:R-:W-:Y:S01]  /*3c50*/  IADD3 R18, P3, PT, R18, 0x200, RZ ;  /* 0x0000020012127810 */ /* 0x000fe20007f7e0ff */
[----:B------:R-:W-:Y:S01]  /*3c60*/  IMAD.X R27, RZ, RZ, R27, P2 ;  /* 0x000000ffff1b7224 */ /* 0x000fe200010e061b */
[----:B------:R-:W-:Y:S01]  /*3c70*/  IADD3.X R47, PT, PT, RZ, R47, RZ, P1, !PT ;  /* 0x0000002fff2f7210 */ /* 0x000fe20000ffe4ff */
[----:B------:R1:W-:Y:S01]  /*3c80*/  STG.E desc[UR8][R6.64], R15 ;  /* 0x0000000f06007986 */ /* 0x0003e2000c101908 */
[----:B------:R-:W-:-:S02]  /*3c90*/  IADD3.X R19, PT, PT, RZ, R19, RZ, P3, !PT ;  /* 0x00000013ff137210 */ /* 0x000fc40001ffe4ff */
[----:B0-----:R-:W-:Y:S01]  /*3ca0*/  MOV R2, R16 ;  /* 0x0000001000027202 */ /* 0x001fe20000000f00 */
[----:B------:R-:W-:Y:S01]  /*3cb0*/  IMAD.MOV.U32 R3, RZ, RZ, R17 ;  /* 0x000000ffff037224 */ /* 0x000fe200078e0011 */
[----:B------:R-:W-:-:S04]  /*3cc0*/  IADD3 R16, P4, PT, R16, 0x200, RZ ;  /* 0x0000020010107810 */ /* 0x000fc80007f9e0ff */
[----:B------:R1:W-:Y:S01]  /*3cd0*/  STG.E desc[UR8][R2.64], R21 ;  /* 0x0000001502007986 */ /* 0x0003e2000c101908 */
[----:B------:R-:W-:-:S08]  /*3ce0*/  IMAD.X R17, RZ, RZ, R17, P4 ;  /* 0x000000ffff117224 */ /* 0x000fd000020e0611 */
.L_x_128:
[----:B------:R-:W-:Y:S05]  /*3cf0*/  BSYNC.RECONVERGENT B0 ;  /* 0x0000000000007941 */ /* 0x000fea0003800200 */
.L_x_127:
[----:B-1----:R-:W-:Y:S01]  /*3d00*/  MOV R2, R26 ;  /* 0x0000001a00027202 */ /* 0x002fe20000000f00 */
[----:B------:R-:W-:Y:S01]  /*3d10*/  IMAD.MOV.U32 R3, RZ, RZ, R47 ;  /* 0x000000ffff037224 */ /* 0x000fe200078e002f */
[----:B------:R-:W-:Y:S06]  /*3d20*/  @!P0 EXIT ;  /* 0x000000000000894d */ /* 0x000fec0003800000 */
[----:B------:R0:W-:Y:S01]  /*3d30*/  STG.E desc[UR8][R2.64], R45 ;  /* 0x0000002d02007986 */ /* 0x0001e2000c101908 */
[----:B------:R-:W-:Y:S01]  /*3d40*/  FADD.FTZ R13, R13, R14 ;  /* 0x0000000e0d0d7221 */ /* 0x000fe20000010000 */
[----:B------:R-:W-:Y:S01]  /*3d50*/  MOV R4, R16 ;  /* 0x0000001000047202 */ /* 0x000fe20000000f00 */
[----:B------:R-:W-:Y:S01]  /*3d60*/  IMAD.MOV.U32 R5, RZ, RZ, R17 ;  /* 0x000000ffff057224 */ /* 0x000fe200078e0011 */
[----:B0-----:R-:W-:Y:S01]  /*3d70*/  MOV R2, R24 ;  /* 0x0000001800027202 */ /* 0x001fe20000000f00 */
[----:B------:R-:W-:-:S05]  /*3d80*/  IMAD.MOV.U32 R3, RZ, RZ, R27 ;  /* 0x000000ffff037224 */ /* 0x000fca00078e001b */
[----:B------:R0:W-:Y:S02]  /*3d90*/  STG.E desc[UR8][R2.64], R11 ;  /* 0x0000000b02007986 */ /* 0x0001e4000c101908 */
[----:B0-----:R-:W-:Y:S01]  /*3da0*/  MOV R2, R18 ;  /* 0x0000001200027202 */ /* 0x001fe20000000f00 */
[----:B------:R-:W-:-:S05]  /*3db0*/  IMAD.MOV.U32 R3, RZ, RZ, R19 ;  /* 0x000000ffff037224 */ /* 0x000fca00078e0013 */
[----:B------:R-:W-:Y:S04]  /*3dc0*/  STG.E desc[UR8][R2.64], R13 ;  /* 0x0000000d02007986 */ /* 0x000fe8000c101908 */
[----:B------:R-:W-:Y:S01]  /*3dd0*/  STG.E desc[UR8][R4.64], R23 ;  /* 0x0000001704007986 */ /* 0x000fe2000c101908 */
[----:B------:R-:W-:Y:S05]  /*3de0*/  EXIT ;  /* 0x000000000000794d */ /* 0x000fea0003800000 */
.L_x_116:
[----:B------:R-:W-:Y:S01]  /*3df0*/  HFMA2 R111, -RZ, RZ, 0, 1.847743988037109375e-06 ;  /* 0x0000001fff6f7431 */ /* 0x000fe200000001ff */
[----:B------:R-:W-:Y:S01]  /*3e00*/  BSSY B1, `(.L_x_129) ;  /* 0x0000007000017945 */ /* 0x000fe20003800000 */
[----:B------:R-:W-:Y:S01]  /*3e10*/  MOV R109, R56 ;  /* 0x00000038006d7202 */ /* 0x000fe20000000f00 */
[----:B------:R-:W-:Y:S02]  /*3e20*/  IMAD.MOV.U32 R110, RZ, RZ, 0x1 ;  /* 0x00000001ff6e7424 */ /* 0x000fe400078e00ff */
[----:B------:R-:W-:-:S07]  /*3e30*/  IMAD.MOV.U32 R60, RZ, RZ, -0x1 ;  /* 0xffffffffff3c7424 */ /* 0x000fce00078e00ff */
[----:B0----5:R-:W-:Y:S05]  /*3e40*/  WARPSYNC.COLLECTIVE R60, `(.L_x_130) ;  /* 0x000000003c087348 */ /* 0x021fea0003c00000 */
[----:B------:R1:W2:Y:S02]  /*3e50*/  SHFL.BFLY P0, R61, R109, R110, R111 ;  /* 0x0c00006e6d3d7389 */ /* 0x0002a4000000006f */
[----:B012--5:R-:W-:Y:S05]  /*3e60*/  ENDCOLLECTIVE ;  /* 0x000000000000791b */ /* 0x027fea0003800000 */
.L_x_130:
[----:B------:R-:W-:Y:S05]  /*3e70*/  BSYNC B1 ;  /* 0x0000000000017941 */ /* 0x000fea0003800000 */
.L_x_129:
[----:B------:R-:W-:Y:S02]  /*3e80*/  HFMA2 R110, -RZ, RZ, 0, 5.9604644775390625e-08 ;  /* 0x00000001ff6e7431 */ /* 0x000fe400000001ff */
[----:B------:R-:W-:Y:S01]  /*3e90*/  IMAD.MOV.U32 R109, RZ, RZ, R58 ;  /* 0x000000ffff6d7224 */ /* 0x000fe200078e003a */
[----:B------:R-:W-:Y:S01]  /*3ea0*/  MOV R60, 0xffffffff ;  /* 0xffffffff003c7802 */ /* 0x000fe20000000f00 */
[----:B------:R-:W-:Y:S01]  /*3eb0*/  IMAD.MOV.U32 R111, RZ, RZ, 0x1f ;  /* 0x0000001fff6f7424 */ /* 0x000fe200078e00ff */
[----:B------:R-:W-:-:S07]  /*3ec0*/  MOV R53, R61 ;  /* 0x0000003d00357202 */ /* 0x000fce0000000f00 */
[----:B------:R-:W-:Y:S05]  /*3ed0*/  WARPSYNC.COLLECTIVE R60, `(.L_x_131) ;  /* 0x000000003c087348 */ /* 0x000fea0003c00000 */
[----:B------:R0:W1:Y:S02]  /*3ee0*/  SHFL.BFLY P0, R61, R109, R110, R111 ;  /* 0x0c00006e6d3d7389 */ /* 0x000064000000006f */
[----:B01----:R-:W-:Y:S05]  /*3ef0*/  ENDCOLLECTIVE ;  /* 0x000000000000791b */ /* 0x003fea0003800000 */
.L_x_131:
[----:B------:R-:W-:-:S05]  /*3f00*/  FADD.FTZ R53, R53, R56 ;  /* 0x0000003835357221 */ /* 0x000fca0000010000 */
[----:B------:R-:W-:Y:S01]  /*3f10*/  MOV R109, R53 ;  /* 0x00000035006d7202 */ /* 0x000fe20000000f00 */
[----:B------:R-:W-:Y:S02]  /*3f20*/  IMAD.MOV.U32 R110, RZ, RZ, 0x2 ;  /* 0x00000002ff6e7424 */ /* 0x000fe400078e00ff */
[----:B------:R-:W-:-:S07]  /*3f30*/  IMAD.MOV.U32 R55, RZ, RZ, R61 ;  /* 0x000000ffff377224 */ /* 0x000fce00078e003d */
[----:B------:R-:W-:Y:S05]  /*3f40*/  WARPSYNC.COLLECTIVE R60, `(.L_x_132) ;  /* 0x000000003c087348 */ /* 0x000fea0003c00000 */
[----:B------:R0:W1:Y:S02]  /*3f50*/  SHFL.BFLY P0, R61, R109, R110, R111 ;  /* 0x0c00006e6d3d7389 */ /* 0x000064000000006f */
[----:B01----:R-:W-:Y:S05]  /*3f60*/  ENDCOLLECTIVE ;  /* 0x000000000000791b */ /* 0x003fea0003800000 */
.L_x_132:
[----:B------:R-:W-:-:S04]  /*3f70*/  FADD.FTZ R55, R55, R58 ;  /* 0x0000003a37377221 */ /* 0x000fc80000010000 */
[----:B------:R-:W-:Y:S01]  /*3f80*/  IMAD.MOV.U32 R109, RZ, RZ, R55 ;  /* 0x000000ffff6d7224 */ /* 0x000fe200078e0037 */
[----:B------:R-:W-:-:S07]  /*3f90*/  MOV R52, R61 ;  /* 0x0000003d00347202 */ /* 0x000fce0000000f00 */
[----:B------:R-:W-:Y:S05]  /*3fa0*/  WARPSYNC.COLLECTIVE R60, `(.L_x_133) ;  /* 0x000000003c087348 */ /* 0x000fea0003c00000 */
[----:B------:R0:W1:Y:S02]  /*3fb0*/  SHFL.BFLY P0, R61, R109, R110, R111 ;  /* 0x0c00006e6d3d7389 */ /* 0x000064000000006f */
[----:B01----:R-:W-:Y:S05]  /*3fc0*/  ENDCOLLECTIVE ;  /* 0x000000000000791b */ /* 0x003fea0003800000 */
.L_x_133:
[----:B------:R-:W-:Y:S01]  /*3fd0*/  FADD.FTZ R52, R53, R52 ;  /* 0x0000003435347221 */ /* 0x000fe20000010000 */
[----:B------:R-:W-:-:S03]  /*3fe0*/  HFMA2 R110, -RZ, RZ, 0, 2.384185791015625e-07 ;  /* 0x00000004ff6e7431 */ /* 0x000fc600000001ff */
[----:B------:R-:W-:Y:S01]  /*3ff0*/  IMAD.MOV.U32 R109, RZ, RZ, R52 ;  /* 0x000000ffff6d7224 */ /* 0x000fe200078e0034 */
[----:B------:R-:W-:-:S07]  /*4000*/  MOV R54, R61 ;  /* 0x0000003d00367202 */ /* 0x000fce0000000f00 */
[----:B------:R-:W-:Y:S05]  /*4010*/  WARPSYNC.COLLECTIVE R60, `(.L_x_134) ;  /* 0x000000003c087348 */ /* 0x000fea0003c00000 */
[----:B------:R0:W1:Y:S02]  /*4020*/  SHFL.BFLY P0, R61, R109, R110, R111 ;  /* 0x0c00006e6d3d7389 */ /* 0x000064000000006f */
[----:B01----:R-:W-:Y:S05]  /*4030*/  ENDCOLLECTIVE ;  /* 0x000000000000791b */ /* 0x003fea0003800000 */
.L_x_134:
[----:B------:R-:W-:-:S05]  /*4040*/  FADD.FTZ R54, R55, R54 ;  /* 0x0000003637367221 */ /* 0x000fca0000010000 */
[----:B------:R-:W-:Y:S01]  /*4050*/  MOV R109, R54 ;  /* 0x00000036006d7202 */ /* 0x000fe20000000f00 */
[----:B------:R-:W-:-:S07]  /*4060*/  IMAD.MOV.U32 R57, RZ, RZ, R61 ;  /* 0x000000ffff397224 */ /* 0x000fce00078e003d */
[----:B------:R-:W-:Y:S05]  /*4070*/  WARPSYNC.COLLECTIVE R60, `(.L_x_135) ;  /* 0x000000003c087348 */ /* 0x000fea0003c00000 */
[----:B------:R0:W1:Y:S02]  /*4080*/  SHFL.BFLY P0, R61, R109, R110, R111 ;  /* 0x0c00006e6d3d7389 */ /* 0x000064000000006f */
[----:B01----:R-:W-:Y:S05]  /*4090*/  ENDCOLLECTIVE ;  /* 0x000000000000791b */ /* 0x003fea0003800000 */
.L_x_135:
[----:B------:R-:W-:-:S05]  /*40a0*/  FADD.FTZ R57, R52, R57 ;  /* 0x0000003934397221 */ /* 0x000fca0000010000 */
[----:B------:R-:W-:Y:S01]  /*40b0*/  MOV R109, R57 ;  /* 0x00000039006d7202 */ /* 0x000fe20000000f00 */
[----:B------:R-:W-:Y:S02]  /*40c0*/  IMAD.MOV.U32 R110, RZ, RZ, 0x8 ;  /* 0x00000008ff6e7424 */ /* 0x000fe400078e00ff */
[----:B------:R-:W-:-:S07]  /*40d0*/  IMAD.MOV.U32 R59, RZ, RZ, R61 ;  /* 0x000000ffff3b7224 */ /* 0x000fce00078e003d */
[----:B------:R-:W-:Y:S05]  /*40e0*/  WARPSYNC.COLLECTIVE R60, `(.L_x_136) ;  /* 0x000000003c087348 */ /* 0x000fea0003c00000 */
[----:B------:R0:W1:Y:S02]  /*40f0*/  SHFL.BFLY P0, R61, R109, R110, R111 ;  /* 0x0c00006e6d3d7389 */ /* 0x000064000000006f */
[----:B01----:R-:W-:Y:S05]  /*4100*/  ENDCOLLECTIVE ;  /* 0x000000000000791b */ /* 0x003fea0003800000 */
.L_x_136:
[----:B------:R-:W-:-:S04]  /*4110*/  FADD.FTZ R59, R54, R59 ;  /* 0x0000003b363b7221 */ /* 0x000fc80000010000 */
[----:B------:R-:W-:Y:S01]  /*4120*/  IMAD.MOV.U32 R109, RZ, RZ, R59 ;  /* 0x000000ffff6d7224 */ /* 0x000fe200078e003b */
[----:B------:R-:W-:-:S07]  /*4130*/  MOV R56, R61 ;  /* 0x0000003d00387202 */ /* 0x000fce0000000f00 */
[----:B------:R-:W-:Y:S05]  /*4140*/  WARPSYNC.COLLECTIVE R60, `(.L_x_137) ;  /* 0x000000003c087348 */ /* 0x000fea0003c00000 */
[----:B------:R0:W1:Y:S02]  /*4150*/  SHFL.BFLY P0, R61, R109, R110, R111 ;  /* 0x0c00006e6d3d7389 */ /* 0x000064000000006f */
[----:B01----:R-:W-:Y:S05]  /*4160*/  ENDCOLLECTIVE ;  /* 0x000000000000791b */ /* 0x003fea0003800000 */
.L_x_137:
[----:B------:R-:W-:Y:S01]  /*4170*/  FADD.FTZ R56, R57, R56 ;  /* 0x0000003839387221 */ /* 0x000fe20000010000 */
[----:B------:R-:W-:-:S03]  /*4180*/  HFMA2 R110, -RZ, RZ, 0, 9.5367431640625e-07 ;  /* 0x00000010ff6e7431 */ /* 0x000fc600000001ff */
[----:B------:R-:W-:Y:S01]  /*4190*/  IMAD.MOV.U32 R109, RZ, RZ, R56 ;  /* 0x000000ffff6d7224 */ /* 0x000fe200078e0038 */
[----:B------:R-:W-:-:S07]  /*41a0*/  MOV R58, R61 ;  /* 0x0000003d003a7202 */ /* 0x000fce0000000f00 */
[----:B------:R-:W-:Y:S05]  /*41b0*/  WARPSYNC.COLLECTIVE R60, `(.L_x_138) ;  /* 0x000000003c087348 */ /* 0x000fea0003c00000 */
[----:B------:R0:W1:Y:S02]  /*41c0*/  SHFL.BFLY P0, R61, R109, R110, R111 ;  /* 0x0c00006e6d3d7389 */ /* 0x000064000000006f */
[----:B01----:R-:W-:Y:S05]  /*41d0*/  ENDCOLLECTIVE ;  /* 0x000000000000791b */ /* 0x003fea0003800000 */
.L_x_138:
[----:B------:R-:W-:-:S05]  /*41e0*/  FADD.FTZ R58, R59, R58 ;  /* 0x0000003a3b3a7221 */ /* 0x000fca0000010000 */
[----:B------:R-:W-:Y:S01]  /*41f0*/  MOV R109, R58 ;  /* 0x0000003a006d7202 */ /* 0x000fe20000000f00 */
[----:B------:R-:W-:-:S07]  /*4200*/  IMAD.MOV.U32 R53, RZ, RZ, R61 ;  /* 0x000000ffff357224 */ /* 0x000fce00078e003d */
[----:B------:R-:W-:Y:S05]  /*4210*/  WARPSYNC.COLLECTIVE R60, `(.L_x_139) ;  /* 0x000000003c087348 */ /* 0x000fea0003c00000 */
[----:B------:R0:W1:Y:S02]  /*4220*/  SHFL.BFLY P0, R61, R109, R110, R111 ;  /* 0x0c00006e6d3d7389 */ /* 0x000064000000006f */
[----:B01----:R-:W-:Y:S05]  /*4230*/  ENDCOLLECTIVE ;  /* 0x000000000000791b */ /* 0x003fea0003800000 */
.L_x_139:
[----:B------:R-:W-:Y:S01]  /*4240*/  MOV R55, R61 ;  /* 0x0000003d00377202 */ /* 0x000fe20000000f00 */
[----:B------:R-:W-:Y:S06]  /*4250*/  BRA `(.L_x_140) ;  /* 0xffffffcc00c47947 */ /* 0x000fec000383ffff */
.L_x_141:
        /* <DEDUP_REMOVED lines=10> */
.L_x_2804:


//--------------------- .text._ZN10layer_norm31ln_parallel_residual_bwd_kernelINS_13Kernel_traitsI13__nv_bfloat16S2_S2_S2_fjLj256ELj1ELj4ELj1ELj16ENS_18Kernel_traits_baseILj256ES2_S2_S2_S2_fjLj128EEEEELb1ELb0ELb1EEEvNS_9BwdParamsE --------------------------
	.section	.text._ZN10layer_norm31ln_parallel_residual_bwd_kernelINS_13Kernel_traitsI13__nv_bfloat16S2_S2_S2_fjLj256ELj1ELj4ELj1ELj16ENS_18Kernel_traits_baseILj256ES2_S2_S2_S2_fjLj128EEEEELb1ELb0ELb1EEEvNS_9BwdParamsE,"ax",@progbits
	.align	128
        .global         _ZN10layer_norm31ln_parallel_residual_bwd_kernelINS_13Kernel_traitsI13__nv_bfloat16S2_S2_S2_fjLj256ELj1ELj4ELj1ELj16ENS_18Kernel_traits_baseILj256ES2_S2_S2_S2_fjLj128EEEEELb1ELb0ELb1EEEvNS_9BwdParamsE
        .type           _ZN10layer_norm31ln_parallel_residual_bwd_kernelINS_13Kernel_traitsI13__nv_bfloat16S2_S2_S2_fjLj256ELj1ELj4ELj1ELj16ENS_18Kernel_traits_baseILj256ES2_S2_S2_S2_fjLj128EEEEELb1ELb0ELb1EEEvNS_9BwdParamsE,@function
        .size           _ZN10layer_norm31ln_parallel_residual_bwd_kernelINS_13Kernel_traitsI13__nv_bfloat16S2_S2_S2_fjLj256ELj1ELj4ELj1ELj16ENS_18Kernel_traits_baseILj256ES2_S2_S2_S2_fjLj128EEEEELb1ELb0ELb1EEEvNS_9BwdParamsE,(.L_x_2805 - _ZN10layer_norm31ln_parallel_residual_bwd_kernelINS_13Kernel_traitsI13__nv_bfloat16S2_S2_S2_fjLj256ELj1ELj4ELj1ELj16ENS_18Kernel_traits_baseILj256ES2_S2_S2_S2_fjLj128EEEEELb1ELb0ELb1EEEvNS_9BwdParamsE)
        .other          _ZN10layer_norm31ln_parallel_residual_bwd_kernelINS_13Kernel_traitsI13__nv_bfloat16S2_S2_S2_fjLj256ELj1ELj4ELj1ELj16ENS_18Kernel_traits_baseILj256ES2_S2_S2_S2_fjLj128EEEEELb1ELb0ELb1EEEvNS_9BwdParamsE,@"STO_CUDA_ENTRY STV_DEFAULT"
_ZN10layer_norm31ln_parallel_residual_bwd_kernelINS_13Kernel_traitsI13__nv_bfloat16S2_S2_S2_fjLj256ELj1ELj4ELj1ELj16ENS_18Kernel_traits_baseILj256ES2_S2_S2_S2_fjLj128EEEEELb1ELb0ELb1EEEvNS_9BwdParamsE:
.text._ZN10layer_norm31ln_parallel_residual_bwd_kernelINS_13Kernel_traitsI13__nv_bfloat16S2_S2_S2_fjLj256ELj1ELj4ELj1ELj16ENS_18Kernel_traits_baseILj256ES2_S2_S2_S2_fjLj128EEEEELb1ELb0ELb1EEEvNS_9BwdParamsE:
        /* <DEDUP_REMOVED lines=19> */
[----:B------:R-:W2:Y:S01]  /*0130*/  LDCU.U8 UR13, c[0x0][0x410] ;  /* 0x00008200ff0d77ac */ /* 0x000ea20008000000 */
[----:B------:R-:W-:Y:S02]  /*0140*/  CS2R R32, SRZ ;  /* 0x0000000000207805 */ /* 0x000fe4000001ff00 */
[----:B------:R-:W-:-:S02]  /*0150*/  CS2R R22, SRZ ;  /* 0x0000000000167805 */ /* 0x000fc4000001ff00 */
[----:B------:R-:W-:Y:S01]  /*0160*/  CS2R R20, SRZ ;  /* 0x0000000000147805 */ /* 0x000fe2000001ff00 */
[----:B------:R-:W3:Y:S01]  /*0170*/  LDCU UR16, c[0x0][0x400] ;  /* 0x00008000ff1077ac */ /* 0x000ee20008000800 */
[----:B------:R-:W-:Y:S02]  /*0180*/  CS2R R30, SRZ ;  /* 0x00000000001e7805 */ /* 0x000fe4000001ff00 */
[----:B------:R-:W-:Y:S01]  /*0190*/  CS2R R28, SRZ ;  /* 0x00000000001c7805 */ /* 0x000fe2000001ff00 */
[----:B-1----:R-:W-:Y:S01]  /*01a0*/  USHF.L.U32 UR6, UR7, 0x2, URZ ;  /* 0x0000000207067899 */ /* 0x002fe200080006ff */
[----:B------:R-:W1:Y:S01]  /*01b0*/  LDCU.64 UR4, c[0x0][0x478] ;  /* 0x00008f00ff0477ac */ /* 0x000e620008000a00 */
[----:B0-----:R-:W-:Y:S01]  /*01c0*/  SHF.R.U32.HI R0, RZ, 0x5, R56 ;  /* 0x00000005ff007819 */ /* 0x001fe20000011638 */
[----:B------:R-:W0:Y:S03]  /*01d0*/  LDCU.64 UR18, c[0x0][0x438] ;  /* 0x00008700ff1277ac */ /* 0x000e260008000a00 */
[----:B------:R-:W-:Y:S01]  /*01e0*/  LOP3.LUT R65, R0, UR6, RZ, 0xfc, !PT ;  /* 0x0000000600417c12 */ /* 0x000fe2000f8efcff */
[----:B------:R-:W0:Y:S03]  /*01f0*/  LDCU.64 UR14, c[0x0][0x470] ;  /* 0x00008e00ff0e77ac */ /* 0x000e260008000a00 */
[----:B--2---:R-:W-:-:S13]  /*0200*/  ISETP.GE.AND P0, PT, R65, UR10, PT ;  /* 0x0000000a41007c0c */ /* 0x004fda000bf06270 */
[----:B-1-34-:R-:W-:Y:S05]  /*0210*/  @P0 BRA `(.L_x_143) ;  /* 0x0000003400240947 */ /* 0x01afea0003800000 */
[----:B------:R-:W1:Y:S01]  /*0220*/  LDC.64 R4, c[0x0][0x3d0] ;  /* 0x0000f400ff047b82 */ /* 0x000e620000000a00 */
[----:B------:R-:W-:Y:S01]  /*0230*/  LOP3.LUT R56, R56, 0x1f, RZ, 0xc0, !PT ;  /* 0x0000001f38387812 */ /* 0x000fe200078ec0ff */
[----:B------:R-:W2:Y:S06]  /*0240*/  LDCU.64 UR10, c[0x0][0x438] ;  /* 0x00008700ff0a77ac */ /* 0x000eac0008000a00 */
[----:B------:R-:W3:Y:S01]  /*0250*/  LDC.64 R2, c[0x0][0x3d8] ;  /* 0x0000f600ff027b82 */ /* 0x000ee20000000a00 */
[----:B-1----:R-:W-:-:S06]  /*0260*/  IMAD.WIDE.U32 R4, R56, 0x10, R4 ;  /* 0x0000001038047825 */ /* 0x002fcc00078e0004 */
[----:B------:R-:W4:Y:S01]  /*0270*/  LDG.E.128 R4, desc[UR8][R4.64] ;  /* 0x0000000804047981 */ /* 0x000f22000c1e1d00 */
[----:B---3--:R-:W-:-:S05]  /*0280*/  IMAD.WIDE.U32 R2, R56, 0x10, R2 ;  /* 0x0000001038027825 */ /* 0x008fca00078e0002 */
[----:B------:R1:W3:Y:S01]  /*0290*/  LDG.E.128 R8, desc[UR8][R2.64] ;  /* 0x0000000802087981 */ /* 0x0002e2000c1e1d00 */
[----:B--2---:R-:W-:Y:S01]  /*02a0*/  ISETP.NE.U32.AND P0, PT, RZ, UR10, PT ;  /* 0x0000000aff007c0c */ /* 0x004fe2000bf05070 */
        /* <DEDUP_REMOVED lines=8> */
[----:B-1----:R-:W-:Y:S02]  /*0330*/  CS2R R2, SRZ ;  /* 0x0000000000027805 */ /* 0x002fe4000001ff00 */
[----:B------:R-:W-:Y:S02]  /*0340*/  CS2R R52, SRZ ;  /* 0x0000000000347805 */ /* 0x000fe4000001ff00 */
[----:B------:R-:W-:Y:S02]  /*0350*/  CS2R R18, SRZ ;  /* 0x0000000000127805 */ /* 0x000fe4000001ff00 */
[----:B------:R-:W-:-:S02]  /*0360*/  CS2R R22, SRZ ;  /* 0x0000000000167805 */ /* 0x000fc4000001ff00 */
[----:B------:R-:W-:Y:S02]  /*0370*/  CS2R R26, SRZ ;  /* 0x00000000001a7805 */ /* 0x000fe4000001ff00 */
[----:B------:R-:W-:Y:S01]  /*0380*/  CS2R R54, SRZ ;  /* 0x0000000000367805 */ /* 0x000fe2000001ff00 */
[----:B------:R-:W-:Y:S01]  /*0390*/  IMAD.MOV.U32 R0, RZ, RZ, RZ ;  /* 0x000000ffff007224 */ /* 0x000fe200078e00ff */
[C---:B----4-:R-:W-:Y:S01]  /*03a0*/  PRMT R66, R4.reuse, 0x7632, R66 ;  /* 0x0000763204427816 */ /* 0x050fe20000000042 */
[----:B------:R-:W-:Y:S01]  /*03b0*/  IMAD.U32 R57, R4, 0x10000, RZ ;  /* 0x0001000004397824 */ /* 0x000fe200078e00ff */
[----:B------:R-:W-:Y:S01]  /*03c0*/  PRMT R68, R6, 0x7632, R68 ;  /* 0x0000763206447816 */ /* 0x000fe20000000044 */
[C---:B------:R-:W-:Y:S01]  /*03d0*/  IMAD.U32 R58, R5.reuse, 0x10000, RZ ;  /* 0x00010000053a7824 */ /* 0x040fe200078e00ff */
[----:B------:R-:W-:Y:S01]  /*03e0*/  PRMT R67, R5, 0x7632, R67 ;  /* 0x0000763205437816 */ /* 0x000fe20000000043 */
[C---:B------:R-:W-:Y:S01]  /*03f0*/  IMAD.U32 R60, R7.reuse, 0x10000, RZ ;  /* 0x00010000073c7824 */ /* 0x040fe200078e00ff */
[----:B------:R-:W-:Y:S01]  /*0400*/  PRMT R69, R7, 0x7632, R69 ;  /* 0x0000763207457816 */ /* 0x000fe20000000045 */
[C---:B---3--:R-:W-:Y:S01]  /*0410*/  IMAD.U32 R61, R8.reuse, 0x10000, RZ ;  /* 0x00010000083d7824 */ /* 0x048fe200078e00ff */
[----:B------:R-:W-:Y:S01]  /*0420*/  PRMT R70, R8, 0x7632, R70 ;  /* 0x0000763208467816 */ /* 0x000fe20000000046 */
[C---:B------:R-:W-:Y:S01]  /*0430*/  IMAD.U32 R63, R10.reuse, 0x10000, RZ ;  /* 0x000100000a3f7824 */ /* 0x040fe200078e00ff */
[----:B------:R-:W-:-:S02]  /*0440*/  PRMT R78, R10, 0x7632, R78 ;  /* 0x000076320a4e7816 */ /* 0x000fc4000000004e */
[----:B------:R-:W-:Y:S02]  /*0450*/  CS2R R4, SRZ ;  /* 0x0000000000047805 */ /* 0x000fe4000001ff00 */
[----:B------:R-:W-:Y:S01]  /*0460*/  PRMT R71, R9, 0x7632, R71 ;  /* 0x0000763209477816 */ /* 0x000fe20000000047 */
[----:B------:R-:W-:Y:S01]  /*0470*/  IMAD.U32 R66, R66, 0x10000, RZ ;  /* 0x0001000042427824 */ /* 0x000fe200078e00ff */
[----:B------:R-:W-:Y:S01]  /*0480*/  PRMT R79, R11, 0x7632, R79 ;  /* 0x000076320b4f7816 */ /* 0x000fe2000000004f */
[----:B------:R-:W-:Y:S01]  /*0490*/  IMAD.U32 R68, R68, 0x10000, RZ ;  /* 0x0001000044447824 */ /* 0x000fe200078e00ff */
[----:B------:R-:W-:Y:S02]  /*04a0*/  SHF.L.U32 R59, R6, 0x10, RZ ;  /* 0x00000010063b7819 */ /* 0x000fe400000006ff */
[----:B------:R-:W-:Y:S02]  /*04b0*/  CS2R R6, SRZ ;  /* 0x0000000000067805 */ /* 0x000fe4000001ff00 */
[----:B------:R-:W-:-:S02]  /*04c0*/  SHF.L.U32 R62, R9, 0x10, RZ ;  /* 0x00000010093e7819 */ /* 0x000fc400000006ff */
[----:B------:R-:W-:Y:S02]  /*04d0*/  CS2R R8, SRZ ;  /* 0x0000000000087805 */ /* 0x000fe4000001ff00 */
[----:B------:R-:W-:Y:S02]  /*04e0*/  SHF.L.U32 R64, R11, 0x10, RZ ;  /* 0x000000100b407819 */ /* 0x000fe400000006ff */
[----:B------:R-:W-:Y:S02]  /*04f0*/  CS2R R10, SRZ ;  /* 0x00000000000a7805 */ /* 0x000fe4000001ff00 */
[----:B------:R-:W-:Y:S01]  /*0500*/  SHF.L.U32 R67, R67, 0x10, RZ ;  /* 0x0000001043437819 */ /* 0x000fe200000006ff */
[----:B------:R-:W-:Y:S01]  /*0510*/  IMAD.U32 R70, R70, 0x10000, RZ ;  /* 0x0001000046467824 */ /* 0x000fe200078e00ff */
[----:B------:R-:W-:Y:S01]  /*0520*/  SHF.L.U32 R69, R69, 0x10, RZ ;  /* 0x0000001045457819 */ /* 0x000fe200000006ff */
[----:B------:R-:W-:Y:S01]  /*0530*/  IMAD.U32 R78, R78, 0x10000, RZ ;  /* 0x000100004e4e7824 */ /* 0x000fe200078e00ff */
[----:B------:R-:W-:-:S02]  /*0540*/  SHF.L.U32 R71, R71, 0x10, RZ ;  /* 0x0000001047477819 */ /* 0x000fc400000006ff */
[----:B------:R-:W-:-:S07]  /*0550*/  SHF.L.U32 R79, R79, 0x10, RZ ;  /* 0x000000104f4f7819 */ /* 0x000fce00000006ff */
.L_x_153:
[----:B-1----:R-:W1:Y:S01]  /*0560*/  LDC.64 R74, c[0x0][0x3c0] ;  /* 0x0000f000ff4a7b82 */ /* 0x002e620000000a00 */
[----:B0-----:R-:W-:Y:S01]  /*0570*/  ISETP.NE.U32.AND P1, PT, RZ, UR14, PT ;  /* 0x0000000eff007c0c */ /* 0x001fe2000bf25070 */
[----:B------:R-:W-:-:S06]  /*0580*/  IMAD R42, R65, UR12, RZ ;  /* 0x0000000c412a7c24 */ /* 0x000fcc000f8e02ff */
[----:B------:R-:W0:Y:S01]  /*0590*/  LDC.64 R40, c[0x0][0x3a8] ;  /* 0x0000ea00ff287b82 */ /* 0x000e220000000a00 */
[----:B------:R-:W-:Y:S02]  /*05a0*/  ISETP.NE.AND.EX P1, PT, RZ, UR15, PT, P1 ;  /* 0x0000000fff007c0c */ /* 0x000fe4000bf25310 */
[----:B------:R-:W-:-:S04]  /*05b0*/  SHF.R.S32.HI R43, RZ, 0x1f, R42 ;  /* 0x0000001fff2b7819 */ /* 0x000fc8000001142a */
[----:B------:R-:W-:Y:S01]  /*05c0*/  LEA.HI R43, R43, R42, RZ, 0x3 ;  /* 0x0000002a2b2b7211 */ /* 0x000fe200078f18ff */
[----:B------:R-:W2:Y:S03]  /*05d0*/  LDC.64 R48, c[0x0][0x430] ;  /* 0x00010c00ff307b82 */ /* 0x000ea60000000a00 */
[----:B------:R-:W-:-:S05]  /*05e0*/  LEA.HI.SX32 R91, R43, R56, 0x1d ;  /* 0x000000382b5b7211 */ /* 0x000fca00078feaff */
[----:B------:R-:W3:Y:S01]  /*05f0*/  LDC.64 R44, c[0x0][0x428] ;  /* 0x00010a00ff2c7b82 */ /* 0x000ee20000000a00 */
[----:B-1----:R-:W-:-:S05]  /*0600*/  IMAD.WIDE R74, R65, 0x4, R74 ;  /* 0x00000004414a7825 */ /* 0x002fca00078e024a */
[----:B------:R1:W4:Y:S02]  /*0610*/  LDG.E R92, desc[UR8][R74.64] ;  /* 0x000000084a5c7981 */ /* 0x000324000c1e1900 */
[----:B------:R-:W3:Y:S01]  /*0620*/  LDC.64 R72, c[0x0][0x3c8] ;  /* 0x0000f200ff487b82 */ /* 0x000ee20000000a00 */
[----:B0-----:R-:W-:-:S06]  /*0630*/  IMAD.WIDE.U32 R40, R91, 0x10, R40 ;  /* 0x000000105b287825 */ /* 0x001fcc00078e0028 */
[----:B------:R-:W4:Y:S01]  /*0640*/  LDG.E.128 R40, desc[UR8][R40.64] ;  /* 0x0000000828287981 */ /* 0x000f22000c1e1d00 */
[----:B-1----:R-:W0:Y:S01]  /*0650*/  @P1 LDC.64 R74, c[0x0][0x3b8] ;  /* 0x0000ee00ff4a1b82 */ /* 0x002e220000000a00 */
[----:B--2---:R-:W-:-:S06]  /*0660*/  IMAD.WIDE.U32 R48, R91, 0x10, R48 ;  /* 0x000000105b307825 */ /* 0x004fcc00078e0030 */
[----:B------:R-:W2:Y:S01]  /*0670*/  LDG.E.128 R48, desc[UR8][R48.64] ;  /* 0x0000000830307981 */ /* 0x000ea2000c1e1d00 */
[----:B---3--:R-:W-:Y:S01]  /*0680*/  IMAD.WIDE.U32 R44, R91, 0x10, R44 ;  /* 0x000000105b2c7825 */ /* 0x008fe200078e002c */
[----:B------:R-:W1:Y:S05]  /*0690*/  @P0 LDC.64 R76, c[0x0][0x438] ;  /* 0x00010e00ff4c0b82 */ /* 0x000e6a0000000a00 */
[----:B------:R-:W3:Y:S01]  /*06a0*/  LDG.E.128 R44, desc[UR8][R44.64] ;  /* 0x000000082c2c7981 */ /* 0x000ee2000c1e1d00 */
[----:B------:R-:W-:Y:S02]  /*06b0*/  IMAD.WIDE R80, R65, 0x4, R72 ;  /* 0x0000000441507825 */ /* 0x000fe400078e0248 */
[----:B------:R-:W1:Y:S04]  /*06c0*/  LDC.64 R72, c[0x0][0x3b0] ;  /* 0x0000ec00ff487b82 */ /* 0x000e680000000a00 */
[----:B------:R4:W3:Y:S01]  /*06d0*/  LDG.E R80, desc[UR8][R80.64] ;  /* 0x0000000850507981 */ /* 0x0008e2000c1e1900 */
[----:B0-----:R-:W-:-:S06]  /*06e0*/  @P1 IMAD.WIDE.U32 R74, R91, 0x8, R74 ;  /* 0x000000085b4a1825 */ /* 0x001fcc00078e004a */
[----:B------:R-:W3:Y:S01]  /*06f0*/  @P1 LDG.E.64 R74, desc[UR8][R74.64] ;  /* 0x000000084a4a1981 */ /* 0x000ee2000c1e1b00 */
[----:B-1----:R-:W-:-:S06]  /*0700*/  IMAD.WIDE.U32 R72, R91, 0x8, R72 ;  /* 0x000000085b487825 */ /* 0x002fcc00078e0048 */
[----:B------:R-:W3:Y:S01]  /*0710*/  LDG.E.64 R72, desc[UR8][R72.64] ;  /* 0x0000000848487981 */ /* 0x000ee2000c1e1b00 */
[----:B------:R-:W-:Y:S01]  /*0720*/  ISETP.NE.AND P3, PT, RZ, UR13, PT ;  /* 0x0000000dff007c0c */ /* 0x000fe2000bf65270 */
[----:B------:R-:W-:-:S05]  /*0730*/  @P0 IMAD.WIDE.U32 R76, R91, 0x10, R76 ;  /* 0x000000105b4c0825 */ /* 0x000fca00078e004c */
[----:B-----5:R3:W5:Y:S01]  /*0740*/  @P0 LDG.E.128 R28, desc[UR8][R76.64] ;  /* 0x000000084c1c0981 */ /* 0x020762000c1e1d00 */
[----:B------:R-:W-:Y:S01]  /*0750*/  UMOV UR6, 0xffffffff ;  /* 0xffffffff00067882 */ /* 0x000fe20000000000 */
[----:B------:R-:W-:-:S04]  /*0760*/  ISETP.NE.U32.AND P2, PT, RZ, UR14, PT ;  /* 0x0000000eff007c0c */ /* 0x000fc8000bf45070 */
[----:B------:R-:W-:Y:S02]  /*0770*/  ISETP.NE.AND.EX P2, PT, RZ, UR15, PT, P2 ;  /* 0x0000000fff007c0c */ /* 0x000fe4000bf45320 */
[----:B----4-:R-:W-:Y:S02]  /*0780*/  FSEL R81, R92, RZ, !P3 ;  /* 0x000000ff5c517208 */ /* 0x010fe40005800000 */
[C---:B------:R-:W-:Y:S01]  /*0790*/  PRMT R92, R40.reuse, 0x7632, R92 ;  /* 0x00007632285c7816 */ /* 0x040fe2000000005c */
[----:B------:R-:W-:Y:S01]  /*07a0*/  IMAD.U32 R40, R40, 0x10000, RZ ;  /* 0x0001000028287824 */ /* 0x000fe200078e00ff */
[C---:B------:R-:W-:Y:S01]  /*07b0*/  PRMT R96, R42.reuse, 0x7632, R96 ;  /* 0x000076322a607816 */ /* 0x040fe20000000060 */
[----:B------:R-:W-:Y:S01]  /*07c0*/  IMAD.U32 R42, R42, 0x10000, RZ ;  /* 0x000100002a2a7824 */ /* 0x000fe200078e00ff */
[----:B------:R-:W-:Y:S01]  /*07d0*/  PRMT R93, R41, 0x7632, R93 ;  /* 0x00007632295d7816 */ /* 0x000fe2000000005d */
[----:B------:R-:W-:Y:S01]  /*07e0*/  IMAD.U32 R92, R92, 0x10000, RZ ;  /* 0x000100005c5c7824 */ /* 0x000fe200078e00ff */
[----:B------:R-:W-:-:S02]  /*07f0*/  PRMT R97, R43, 0x7632, R97 ;  /* 0x000076322b617816 */ /* 0x000fc40000000061 */
[----:B------:R-:W-:Y:S01]  /*0800*/  SHF.L.U32 R94, R41, 0x10, RZ ;  /* 0x00000010295e7819 */ /* 0x000fe200000006ff */
[----:B------:R-:W-:Y:S01]  /*0810*/  FADD.FTZ R41, -R81, R40 ;  /* 0x0000002851297221 */ /* 0x000fe20000010100 */
[----:B--2---:R-:W-:Y:S01]  /*0820*/  SHF.L.U32 R100, R49, 0x10, RZ ;  /* 0x0000001031647819 */ /* 0x004fe200000006ff */
[----:B------:R-:W-:Y:S01]  /*0830*/  FADD.FTZ R95, -R81, R42 ;  /* 0x0000002a515f7221 */ /* 0x000fe20000010100 */
[----:B------:R-:W-:Y:S01]  /*0840*/  SHF.L.U32 R98, R43, 0x10, RZ ;  /* 0x000000102b627819 */ /* 0x000fe200000006ff */
[----:B------:R-:W-:Y:S01]  /*0850*/  IMAD.U32 R96, R96, 0x10000, RZ ;  /* 0x0001000060607824 */ /* 0x000fe200078e00ff */
[----:B------:R-:W-:Y:S01]  /*0860*/  SHF.L.U32 R40, R93, 0x10, RZ ;  /* 0x000000105d287819 */ /* 0x000fe200000006ff */
[----:B------:R-:W-:Y:S01]  /*0870*/  FADD.FTZ R99, -R81, R92 ;  /* 0x0000005c51637221 */ /* 0x000fe20000010100 */
[----:B------:R-:W-:Y:S01]  /*0880*/  SHF.L.U32 R42, R97, 0x10, RZ ;  /* 0x00000010612a7819 */ /* 0x000fe200000006ff */
[C---:B---3--:R-:W-:Y:S01]  /*0890*/  IMAD.U32 R76, R44.reuse, 0x10000, RZ ;  /* 0x000100002c4c7824 */ /* 0x048fe200078e00ff */
[----:B------:R-:W-:Y:S01]  /*08a0*/  PRMT R101, R44, 0x7632, R101 ;  /* 0x000076322c657816 */ /* 0x000fe20000000065 */
[----:B------:R-:W-:Y:S01]  /*08b0*/  IMAD.U32 R44, R48, 0x10000, RZ ;  /* 0x00010000302c7824 */ /* 0x000fe200078e00ff */
[----:B------:R-:W-:-:S02]  /*08c0*/  SHF.L.U32 R104, R45, 0x10, RZ ;  /* 0x000000102d687819 */ /* 0x000fc400000006ff */
[C---:B------:R-:W-:Y:S02]  /*08d0*/  PRMT R92, R47.reuse, 0x7632, R92 ;  /* 0x000076322f5c7816 */ /* 0x040fe4000000005c */
[----:B------:R-:W-:Y:S01]  /*08e0*/  SHF.L.U32 R105, R47, 0x10, RZ ;  /* 0x000000102f697819 */ /* 0x000fe200000006ff */
[----:B------:R-:W-:Y:S01]  /*08f0*/  FMUL.FTZ R47, R62, R100 ;  /* 0x000000643e2f7220 */ /* 0x000fe20000410000 */
[----:B------:R-:W-:Y:S01]  /*0900*/  SHF.L.U32 R93, R51, 0x10, RZ ;  /* 0x00000010335d7819 */ /* 0x000fe200000006ff */
[C---:B------:R-:W-:Y:S01]  /*0910*/  FADD.FTZ R77, -R81.reuse, R94 ;  /* 0x0000005e514d7221 */ /* 0x040fe20000010100 */
[C---:B------:R-:W-:Y:S01]  /*0920*/  FADD.FTZ R103, -R81.reuse, R98 ;  /* 0x0000006251677221 */ /* 0x040fe20000010100 */
[C---:B------:R-:W-:Y:S01]  /*0930*/  FADD.FTZ R97, -R81.reuse, R40 ;  /* 0x0000002851617221 */ /* 0x040fe20000010100 */
[C---:B------:R-:W-:Y:S01]  /*0940*/  FADD.FTZ R43, -R81.reuse, R96 ;  /* 0x00000060512b7221 */ /* 0x040fe20000010100 */
[----:B------:R-:W-:Y:S01]  /*0950*/  FADD.FTZ R81, -R81, R42 ;  /* 0x0000002a51517221 */ /* 0x000fe20000010100 */
[C---:B------:R-:W-:Y:S01]  /*0960*/  PRMT R40, R46.reuse, 0x7632, R40 ;  /* 0x000076322e287816 */ /* 0x040fe20000000028 */
[----:B------:R-:W-:Y:S01]  /*0970*/  IMAD.U32 R106, R46, 0x10000, RZ ;  /* 0x000100002e6a7824 */ /* 0x000fe200078e00ff */
[C---:B------:R-:W-:Y:S01]  /*0980*/  PRMT R96, R50.reuse, 0x7632, R96 ;  /* 0x0000763232607816 */ /* 0x040fe20000000060 */
[----:B------:R-:W-:-:S02]  /*0990*/  IMAD.U32 R98, R50, 0x10000, RZ ;  /* 0x0001000032627824 */ /* 0x000fc400078e00ff */
[----:B------:R-:W-:Y:S01]  /*09a0*/  FMUL.FTZ R41, R80, R41 ;  /* 0x0000002950297220 */ /* 0x000fe20000410000 */
[----:B------:R-:W-:Y:S01]  /*09b0*/  PRMT R42, R45, 0x7632, R42 ;  /* 0x000076322d2a7816 */ /* 0x000fe2000000002a */
[----:B------:R-:W-:Y:S01]  /*09c0*/  FMUL.FTZ R46, R61, R44 ;  /* 0x0000002c3d2e7220 */ /* 0x000fe20000410000 */
[----:B------:R-:W-:Y:S01]  /*09d0*/  FFMA.FTZ R50, R58, R104, R47 ;  /* 0x000000683a327223 */ /* 0x000fe2000001002f */
[----:B------:R-:W-:Y:S01]  /*09e0*/  PRMT R45, R48, 0x7632, R45 ;  /* 0x00007632302d7816 */ /* 0x000fe2000000002d */
[----:B------:R-:W-:Y:S01]  /*09f0*/  FMUL.FTZ R47, R64, R93 ;  /* 0x0000005d402f7220 */ /* 0x000fe20000410000 */
[----:B------:R-:W-:Y:S01]  /*0a00*/  PRMT R102, R49, 0x7632, R102 ;  /* 0x0000763231667816 */ /* 0x000fe20000000066 */
[----:B------:R-:W-:Y:S01]  /*0a10*/  FMUL.FTZ R49, R80, R103 ;  /* 0x0000006750317220 */ /* 0x000fe20000410000 */
[----:B------:R-:W-:Y:S01]  /*0a20*/  PRMT R94, R51, 0x7632, R94 ;  /* 0x00007632335e7816 */ /* 0x000fe2000000005e */
[----:B------:R-:W-:Y:S01]  /*0a30*/  FADD.FTZ R55, R76, R55 ;  /* 0x000000374c377221 */ /* 0x000fe20000010000 */
[-C--:B------:R-:W-:Y:S01]  /*0a40*/  FFMA.FTZ R84, R41, R76.reuse, R84 ;  /* 0x0000004c29547223 */ /* 0x080fe20000010054 */
[----:B------:R-:W-:Y:S01]  /*0a50*/  FFMA.FTZ R76, R57, R76, R46 ;  /* 0x0000004c394c7223 */ /* 0x000fe2000001002e */
[----:B------:R-:W-:Y:S01]  /*0a60*/  FMUL.FTZ R51, R80, R95 ;  /* 0x0000005f50337220 */ /* 0x000fe20000410000 */
[----:B------:R-:W-:Y:S01]  /*0a70*/  FFMA.FTZ R46, R60, R105, R47 ;  /* 0x000000693c2e7223 */ /* 0x000fe2000001002f */
[----:B------:R-:W-:-:S02]  /*0a80*/  IMAD.U32 R95, R45, 0x10000, RZ ;  /* 0x000100002d5f7824 */ /* 0x000fc400078e00ff */
[----:B------:R-:W-:Y:S01]  /*0a90*/  FMUL.FTZ R47, R80, R99 ;  /* 0x00000063502f7220 */ /* 0x000fe20000410000 */
[----:B------:R-:W-:Y:S02]  /*0aa0*/  IMAD.U32 R94, R94, 0x10000, RZ ;  /* 0x000100005e5e7824 */ /* 0x000fe400078e00ff */
[----:B------:R-:W-:Y:S01]  /*0ab0*/  FADD.FTZ R2, R93, R2 ;  /* 0x000000025d027221 */ /* 0x000fe20000010000 */
[----:B------:R-:W-:Y:S01]  /*0ac0*/  FMUL.FTZ R81, R80, R81 ;  /* 0x0000005150517220 */ /* 0x000fe20000410000 */
[----:B------:R-:W-:Y:S01]  /*0ad0*/  FFMA.FTZ R12, R49, R93, R12 ;  /* 0x0000005d310c7223 */ /* 0x000fe2000001000c */
[----:B------:R-:W-:Y:S01]  /*0ae0*/  @P1 SHF.R.U64 R93, R74, 0x8, R75 ;  /* 0x000000084a5d1819 */ /* 0x000fe2000000124b */
[-C--:B------:R-:W-:Y:S01]  /*0af0*/  FMUL.FTZ R48, R63, R98.reuse ;  /* 0x000000623f307220 */ /* 0x080fe20000410000 */
[----:B------:R-:W-:Y:S01]  /*0b00*/  FADD.FTZ R7, R98, R7 ;  /* 0x0000000762077221 */ /* 0x000fe20000010000 */
[----:B------:R-:W-:Y:S01]  /*0b10*/  FFMA.FTZ R6, R51, R98, R6 ;  /* 0x0000006233067223 */ /* 0x000fe20000010006 */
[-C--:B------:R-:W-:Y:S01]  /*0b20*/  FMUL.FTZ R45, R70, R95.reuse ;  /* 0x0000005f462d7220 */ /* 0x080fe20000410000 */
[-C--:B------:R-:W-:Y:S01]  /*0b30*/  FMUL.FTZ R98, R79, R94.reuse ;  /* 0x0000005e4f627220 */ /* 0x080fe20000410000 */
[----:B------:R-:W-:Y:S01]  /*0b40*/  FADD.FTZ R25, R95, R25 ;  /* 0x000000195f197221 */ /* 0x000fe20000010000 */
[----:B------:R-:W-:Y:S01]  /*0b50*/  FFMA.FTZ R26, R47, R95, R26 ;  /* 0x0000005f2f1a7223 */ /* 0x000fe2000001001a */
[----:B------:R-:W-:Y:S01]  /*0b60*/  FADD.FTZ R15, R94, R15 ;  /* 0x0000000f5e0f7221 */ /* 0x000fe20000010000 */
[----:B------:R-:W-:Y:S01]  /*0b70*/  FFMA.FTZ R16, R81, R94, R16 ;  /* 0x0000005e51107223 */ /* 0x000fe20000010010 */
[----:B------:R-:W-:-:S02]  /*0b80*/  @P1 SHF.R.U64 R94, R74, 0x10, R75 ;  /* 0x000000104a5e1819 */ /* 0x000fc4000000124b */
[C---:B------:R-:W-:Y:S02]  /*0b90*/  @P1 SHF.R.U64 R95, R74.reuse, 0x18, R75 ;  /* 0x000000184a5f1819 */ /* 0x040fe4000000124b */
[----:B------:R-:W-:Y:S02]  /*0ba0*/  @P1 PRMT R82, R74, 0x7610, R82 ;  /* 0x000076104a521816 */ /* 0x000fe40000000052 */
[----:B------:R-:W-:Y:S02]  /*0bb0*/  @P1 PRMT R89, R93, 0x7610, R89 ;  /* 0x000076105d591816 */ /* 0x000fe40000000059 */
[----:B------:R-:W-:Y:S02]  /*0bc0*/  @P1 PRMT R83, R75, 0x7610, R83 ;  /* 0x000076104b531816 */ /* 0x000fe40000000053 */
[--C-:B------:R-:W-:Y:S02]  /*0bd0*/  @P1 SHF.R.U32.HI R74, RZ, 0x8, R75.reuse ;  /* 0x00000008ff4a1819 */ /* 0x100fe4000001164b */
[----:B------:R-:W-:-:S02]  /*0be0*/  @P1 SHF.R.U32.HI R93, RZ, 0x10, R75 ;  /* 0x00000010ff5d1819 */ /* 0x000fc4000001164b */
[----:B------:R-:W-:Y:S02]  /*0bf0*/  SHF.L.U32 R101, R101, 0x10, RZ ;  /* 0x0000001065657819 */ /* 0x000fe400000006ff */
[----:B------:R-:W-:Y:S01]  /*0c00*/  @P1 SHF.R.U32.HI R75, RZ, 0x18, R75 ;  /* 0x00000018ff4b1819 */ /* 0x000fe2000001164b */
[----:B------:R-:W-:Y:S01]  /*0c10*/  FMUL.FTZ R77, R80, R77 ;  /* 0x0000004d504d7220 */ /* 0x000fe20000410000 */
[----:B------:R-:W-:Y:S01]  /*0c20*/  FADD.FTZ R53, R44, R53 ;  /* 0x000000352c357221 */ /* 0x000fe20000010000 */
[----:B------:R-:W-:Y:S01]  /*0c30*/  FFMA.FTZ R54, R41, R44, R54 ;  /* 0x0000002c29367223 */ /* 0x000fe20000010036 */
[----:B------:R-:W-:Y:S01]  /*0c40*/  @P1 PRMT R90, R74, 0x7610, R90 ;  /* 0x000076104a5a1816 */ /* 0x000fe2000000005a */
[----:B------:R-:W-:Y:S01]  /*0c50*/  IMAD.U32 R102, R102, 0x10000, RZ ;  /* 0x0001000066667824 */ /* 0x000fe200078e00ff */
[----:B------:R-:W-:Y:S01]  /*0c60*/  @P1 PRMT R88, R75, 0x7610, R88 ;  /* 0x000076104b581816 */ /* 0x000fe20000000058 */
[----:B------:R-:W-:Y:S01]  /*0c70*/  FFMA.FTZ R44, R66, R101, R45 ;  /* 0x00000065422c7223 */ /* 0x000fe2000001002d */
[----:B------:R-:W-:Y:S01]  /*0c80*/  FADD.FTZ R75, RZ, R76 ;  /* 0x0000004cff4b7221 */ /* 0x000fe20000010000 */
[----:B------:R-:W-:Y:S01]  /*0c90*/  FFMA.FTZ R74, R41, R76, RZ ;  /* 0x0000004c294a7223 */ /* 0x000fe200000100ff */
[----:B------:R-:W-:Y:S01]  /*0ca0*/  SHF.L.U32 R42, R42, 0x10, RZ ;  /* 0x000000102a2a7819 */ /* 0x000fe200000006ff */
[----:B------:R-:W-:Y:S01]  /*0cb0*/  FADD.FTZ R23, R104, R23 ;  /* 0x0000001768177221 */ /* 0x000fe20000010000 */
        /* <DEDUP_REMOVED lines=8> */
[----:B------:R-:W-:Y:S01]  /*0d40*/  IMAD.U32 R96, R96, 0x10000, RZ ;  /* 0x0001000060607824 */ /* 0x000fe200078e00ff */
[----:B------:R-:W-:Y:S01]  /*0d50*/  SHF.L.U32 R92, R92, 0x10, RZ ;  /* 0x000000105c5c7819 */ /* 0x000fe200000006ff */
[----:B------:R-:W-:Y:S01]  /*0d60*/  FADD.FTZ R75, R75, R50 ;  /* 0x000000324b4b7221 */ /* 0x000fe20000010000 */
[----:B------:R-:W-:Y:S01]  /*0d70*/  FFMA.FTZ R74, R77, R50, R74 ;  /* 0x000000324d4a7223 */ /* 0x000fe2000001004a */
[----:B------:R-:W-:Y:S01]  /*0d80*/  @P1 PRMT R85, R93, 0x7610, R85 ;  /* 0x000076105d551816 */ /* 0x000fe20000000055 */
[----:B------:R-:W-:Y:S01]  /*0d90*/  IMAD.MOV.U32 R93, RZ, RZ, R72 ;  /* 0x000000ffff5d7224 */ /* 0x000fe200078e0048 */
[----:B------:R-:W-:Y:S01]  /*0da0*/  SHF.L.U32 R40, R40, 0x10, RZ ;  /* 0x0000001028287819 */ /* 0x000fe200000006ff */
[----:B------:R-:W-:Y:S01]  /*0db0*/  FMUL.FTZ R43, R80, R43 ;  /* 0x0000002b502b7220 */ /* 0x000fe20000410000 */
[----:B------:R-:W-:Y:S01]  /*0dc0*/  FFMA.FTZ R48, R59, R106, R48 ;  /* 0x0000006a3b307223 */ /* 0x000fe20000010030 */
[----:B------:R-:W-:Y:S01]  /*0dd0*/  FMUL.FTZ R97, R78, R96 ;  /* 0x000000604e617220 */ /* 0x000fe20000410000 */
[----:B------:R-:W-:Y:S01]  /*0de0*/  FADD.FTZ R75, R75, R42 ;  /* 0x0000002a4b4b7221 */ /* 0x000fe20000010000 */
[----:B------:R-:W-:Y:S01]  /*0df0*/  FFMA.FTZ R74, R45, R42, R74 ;  /* 0x0000002a2d4a7223 */ /* 0x000fe2000001004a */
[----:B------:R-:W-:Y:S01]  /*0e00*/  FADD.FTZ R10, R92, R10 ;  /* 0x0000000a5c0a7221 */ /* 0x000fe20000010000 */
[-C--:B------:R-:W-:Y:S01]  /*0e10*/  FFMA.FTZ R11, R81, R92.reuse, R11 ;  /* 0x0000005c510b7223 */ /* 0x080fe2000001000b */
[----:B------:R-:W-:Y:S01]  /*0e20*/  FFMA.FTZ R92, R69, R92, R98 ;  /* 0x0000005c455c7223 */ /* 0x000fe20000010062 */
[----:B------:R-:W-:Y:S01]  /*0e30*/  @P1 PRMT R86, R95, 0x7610, R86 ;  /* 0x000076105f561816 */ /* 0x000fe20000000056 */
[----:B------:R-:W-:Y:S01]  /*0e40*/  FADD.FTZ R9, R40, R9 ;  /* 0x0000000928097221 */ /* 0x000fe20000010000 */
[-C--:B------:R-:W-:Y:S01]  /*0e50*/  FFMA.FTZ R8, R43, R40.reuse, R8 ;  /* 0x000000282b087223 */ /* 0x080fe20000010008 */
[----:B------:R-:W-:Y:S01]  /*0e60*/  @P1 PRMT R87, R94, 0x7610, R87 ;  /* 0x000076105e571816 */ /* 0x000fe20000000057 */
[----:B------:R-:W-:Y:S01]  /*0e70*/  FFMA.FTZ R40, R68, R40, R97 ;  /* 0x0000002844287223 */ /* 0x000fe20000010061 */
[----:B------:R-:W-:Y:S01]  /*0e80*/  SHF.R.U64 R95, R72, 0x8, R73 ;  /* 0x00000008485f7819 */ /* 0x000fe20000001249 */
[----:B------:R-:W-:Y:S01]  /*0e90*/  FFMA.FTZ R94, R51, R48, R74 ;  /* 0x00000030335e7223 */ /* 0x000fe2000001004a */
[----:B------:R-:W-:Y:S01]  /*0ea0*/  PRMT R98, R93, 0x7610, R98 ;  /* 0x000076105d627816 */ /* 0x000fe20000000062 */
[----:B------:R-:W-:Y:S01]  /*0eb0*/  FADD.FTZ R93, R75, R48 ;  /* 0x000000304b5d7221 */ /* 0x000fe20000010000 */
[----:B------:R-:W-:Y:S01]  /*0ec0*/  FADD.FTZ R13, R96, R13 ;  /* 0x0000000d600d7221 */ /* 0x000fe20000010000 */
[C---:B------:R-:W-:Y:S01]  /*0ed0*/  FFMA.FTZ R14, R43.reuse, R96, R14 ;  /* 0x000000602b0e7223 */ /* 0x040fe2000001000e */
[C-C-:B------:R-:W-:Y:S01]  /*0ee0*/  SHF.R.U64 R96, R72.reuse, 0x10, R73.reuse ;  /* 0x0000001048607819 */ /* 0x140fe20000001249 */
[----:B------:R-:W-:Y:S01]  /*0ef0*/  FFMA.FTZ R94, R43, R40, R94 ;  /* 0x000000282b5e7223 */ /* 0x000fe2000001005e */
[----:B------:R-:W-:-:S02]  /*0f00*/  SHF.R.U64 R97, R72, 0x18, R73 ;  /* 0x0000001848617819 */ /* 0x000fc40000001249 */
[----:B------:R-:W-:Y:S01]  /*0f10*/  PRMT R74, R95, 0x7610, R74 ;  /* 0x000076105f4a7816 */ /* 0x000fe2000000004a */
[----:B------:R-:W-:Y:S01]  /*0f20*/  FADD.FTZ R95, R93, R40 ;  /* 0x000000285d5f7221 */ /* 0x000fe20000010000 */
[----:B------:R-:W-:Y:S01]  /*0f30*/  FADD.FTZ R27, R101, R27 ;  /* 0x0000001b651b7221 */ /* 0x000fe20000010000 */
[----:B------:R-:W-:Y:S01]  /*0f40*/  FFMA.FTZ R52, R47, R101, R52 ;  /* 0x000000652f347223 */ /* 0x000fe20000010034 */
[----:B------:R-:W-:Y:S01]  /*0f50*/  FADD.FTZ R21, R100, R21 ;  /* 0x0000001564157221 */ /* 0x000fe20000010000 */
[----:B------:R-:W-:Y:S01]  /*0f60*/  FFMA.FTZ R22, R77, R100, R22 ;  /* 0x000000644d167223 */ /* 0x000fe20000010016 */
[----:B------:R-:W-:Y:S01]  /*0f70*/  PRMT R75, R96, 0x7610, R75 ;  /* 0x00007610604b7816 */ /* 0x000fe2000000004b */
[----:B------:R-:W-:Y:S01]  /*0f80*/  FFMA.FTZ R96, R49, R46, R94 ;  /* 0x0000002e31607223 */ /* 0x000fe2000001005e */
[----:B------:R-:W-:Y:S01]  /*0f90*/  PRMT R93, R97, 0x7610, R93 ;  /* 0x00007610615d7816 */ /* 0x000fe2000000005d */
[----:B------:R-:W-:Y:S01]  /*0fa0*/  FADD.FTZ R97, R95, R46 ;  /* 0x0000002e5f617221 */ /* 0x000fe20000010000 */
[----:B------:R-:W-:-:S02]  /*0fb0*/  SHF.R.U32.HI R100, RZ, 0x8, R73 ;  /* 0x00000008ff647819 */ /* 0x000fc40000011649 */
[----:B------:R-:W-:Y:S01]  /*0fc0*/  SHF.R.U32.HI R101, RZ, 0x10, R73 ;  /* 0x00000010ff657819 */ /* 0x000fe20000011649 */
[----:B------:R-:W-:Y:S01]  /*0fd0*/  FADD.FTZ R0, R106, R0 ;  /* 0x000000006a007221 */ /* 0x000fe20000010000 */
[----:B------:R-:W-:Y:S01]  /*0fe0*/  FFMA.FTZ R3, R51, R106, R3 ;  /* 0x0000006a33037223 */ /* 0x000fe20000010003 */
[----:B------:R-:W-:Y:S01]  /*0ff0*/  FADD.FTZ R4, R105, R4 ;  /* 0x0000000469047221 */ /* 0x000fe20000010000 */
[----:B------:R-:W-:Y:S01]  /*1000*/  FFMA.FTZ R5, R49, R105, R5 ;  /* 0x0000006931057223 */ /* 0x000fe20000010005 */
[----:B------:R-:W-:Y:S01]  /*1010*/  FADD.FTZ R17, R102, R17 ;  /* 0x0000001166117221 */ /* 0x000fe20000010000 */
[----:B------:R-:W-:Y:S01]  /*1020*/  FFMA.FTZ R18, R45, R102, R18 ;  /* 0x000000662d127223 */ /* 0x000fe20000010012 */
[----:B------:R-:W-:Y:S01]  /*1030*/  MOV R99, R73 ;  /* 0x0000004900637202 */ /* 0x000fe20000000f00 */
[----:B------:R-:W-:Y:S01]  /*1040*/  FADD.FTZ R97, R97, R92 ;  /* 0x0000005c61617221 */ /* 0x000fe20000010000 */
[----:B------:R-:W-:Y:S01]  /*1050*/  PRMT R94, R100, 0x7610, R94 ;  /* 0x00007610645e7816 */ /* 0x000fe2000000005e */
[----:B------:R-:W-:Y:S01]  /*1060*/  FFMA.FTZ R96, R81, R92, R96 ;  /* 0x0000005c51607223 */ /* 0x000fe20000010060 */
[----:B------:R-:W-:Y:S01]  /*1070*/  PRMT R95, R101, 0x7610, R95 ;  /* 0x00007610655f7816 */ /* 0x000fe2000000005f */
        /* <DEDUP_REMOVED lines=19> */
.L_x_165:
        /* <DEDUP_REMOVED lines=17> */
[----:B------:R-:W-:Y:S01]  /*12c0*/  FADD.FTZ R77, R50, -R77 ;  /* 0x8000004d324d7221 */ /* 0x000fe20000010000 */
[----:B------:R-:W-:Y:S01]  /*12d0*/  FADD.FTZ R51, R48, -R51 ;  /* 0x8000003330337221 */ /* 0x000fe20000010000 */
[-CC-:B------:R-:W-:Y:S01]  /*12e0*/  FFMA.FTZ R43, R43, R96.reuse, R100.reuse ;  /* 0x000000602b2b7223 */ /* 0x180fe20000010064 */
[C---:B------:R-:W-:Y:S01]  /*12f0*/  FMUL.FTZ R47, R80.reuse, R47 ;  /* 0x0000002f502f7220 */ /* 0x040fe20000410000 */
[-CC-:B------:R-:W-:Y:S01]  /*1300*/  FFMA.FTZ R49, R49, R96.reuse, R100.reuse ;  /* 0x0000006031317223 */ /* 0x180fe20000010064 */
[-CC-:B------:R-:W-:Y:S01]  /*1310*/  FFMA.FTZ R41, R41, R96.reuse, R100.reuse ;  /* 0x0000006029297223 */ /* 0x180fe20000010064 */
[----:B------:R-:W-:Y:S01]  /*1320*/  FFMA.FTZ R81, R81, R96, R100 ;  /* 0x0000006051517223 */ /* 0x000fe20000010064 */
[C---:B------:R-:W-:Y:S01]  /*1330*/  FMUL.FTZ R77, R80.reuse, R77 ;  /* 0x0000004d504d7220 */ /* 0x040fe20000410000 */
[----:B------:R-:W-:Y:S01]  /*1340*/  FMUL.FTZ R51, R80, R51 ;  /* 0x0000003350337220 */ /* 0x000fe20000410000 */
[----:B------:R-:W-:Y:S01]  /*1350*/  FMUL.FTZ R47, R47, UR17 ;  /* 0x000000112f2f7c20 */ /* 0x000fe20008410000 */
[----:B------:R-:W-:Y:S01]  /*1360*/  LOP3.LUT P2, RZ, R74, 0xff, RZ, 0xc0, !PT ;  /* 0x000000ff4aff7812 */ /* 0x000fe2000784c0ff */
[----:B------:R-:W-:Y:S01]  /*1370*/  FADD.FTZ R45, R42, -R45 ;  /* 0x8000002d2a2d7221 */ /* 0x000fe20000010000 */
[----:B------:R-:W-:Y:S01]  /*1380*/  FADD.FTZ R43, R40, -R43 ;  /* 0x8000002b282b7221 */ /* 0x000fe20000010000 */
[----:B------:R-:W-:Y:S01]  /*1390*/  FADD.FTZ R49, R46, -R49 ;  /* 0x800000312e317221 */ /* 0x000fe20000010000 */
[----:B------:R-:W-:Y:S01]  /*13a0*/  FADD.FTZ R81, R92, -R81 ;  /* 0x800000515c517221 */ /* 0x000fe20000010000 */
[----:B------:R-:W-:Y:S01]  /*13b0*/  FADD.FTZ R41, R76, -R41 ;  /* 0x800000294c297221 */ /* 0x000fe20000010000 */
[----:B------:R-:W-:Y:S01]  /*13c0*/  FMUL.FTZ R77, R77, UR17 ;  /* 0x000000114d4d7c20 */ /* 0x000fe20008410000 */
[----:B------:R-:W-:Y:S01]  /*13d0*/  FMUL.FTZ R51, R51, UR17 ;  /* 0x0000001133337c20 */ /* 0x000fe20008410000 */
[----:B------:R-:W-:Y:S01]  /*13e0*/  LOP3.LUT P5, RZ, R75, 0xff, RZ, 0xc0, !PT ;  /* 0x000000ff4bff7812 */ /* 0x000fe200078ac0ff */
[C---:B------:R-:W-:Y:S01]  /*13f0*/  FMUL.FTZ R45, R80.reuse, R45 ;  /* 0x0000002d502d7220 */ /* 0x040fe20000410000 */
[----:B------:R-:W-:Y:S01]  /*1400*/  LOP3.LUT P6, RZ, R99, 0xff, RZ, 0xc0, !PT ;  /* 0x000000ff63ff7812 */ /* 0x000fe200078cc0ff */
[C---:B------:R-:W-:Y:S01]  /*1410*/  FMUL.FTZ R49, R80.reuse, R49 ;  /* 0x0000003150317220 */ /* 0x040fe20000410000 */
[----:B------:R-:W-:Y:S01]  /*1420*/  FSEL R47, R47, RZ, P2 ;  /* 0x000000ff2f2f7208 */ /* 0x000fe20001000000 */
[C---:B------:R-:W-:Y:S01]  /*1430*/  FMUL.FTZ R81, R80.reuse, R81 ;  /* 0x0000005150517220 */ /* 0x040fe20000410000 */
[C---:B------:R-:W-:Y:S01]  /*1440*/  FMUL.FTZ R43, R80.reuse, R43 ;  /* 0x0000002b502b7220 */ /* 0x040fe20000410000 */
[----:B------:R-:W-:Y:S01]  /*1450*/  FMUL.FTZ R41, R80, R41 ;  /* 0x0000002950297220 */ /* 0x000fe20000410000 */
[----:B------:R-:W-:Y:S01]  /*1460*/  ISETP.GE.U32.AND P2, PT, R72, RZ, PT ;  /* 0x000000ff4800720c */ /* 0x000fe20003f46070 */
[----:B------:R-:W-:Y:S01]  /*1470*/  FMUL.FTZ R49, R49, UR17 ;  /* 0x0000001131317c20 */ /* 0x000fe20008410000 */
[----:B------:R-:W-:Y:S01]  /*1480*/  FSEL R77, R77, RZ, P5 ;  /* 0x000000ff4d4d7208 */ /* 0x000fe20002800000 */
[----:B------:R-:W-:Y:S01]  /*1490*/  FMUL.FTZ R81, R81, UR17 ;  /* 0x0000001151517c20 */ /* 0x000fe20008410000 */
[----:B------:R-:W-:Y:S01]  /*14a0*/  FSEL R51, R51, RZ, P6 ;  /* 0x000000ff33337208 */ /* 0x000fe20003000000 */
[----:B------:R-:W-:Y:S01]  /*14b0*/  FMUL.FTZ R43, R43, UR17 ;  /* 0x000000112b2b7c20 */ /* 0x000fe20008410000 */
[----:B------:R-:W-:Y:S01]  /*14c0*/  FMUL.FTZ R45, R45, UR17 ;  /* 0x000000112d2d7c20 */ /* 0x000fe20008410000 */
[----:B------:R-:W-:Y:S01]  /*14d0*/  FMUL.FTZ R41, R41, UR17 ;  /* 0x0000001129297c20 */ /* 0x000fe20008410000 */
[----:B------:R-:W-:-:S02]  /*14e0*/  LOP3.LUT P3, RZ, R98, 0xff, RZ, 0xc0, !PT ;  /* 0x000000ff62ff7812 */ /* 0x000fc4000786c0ff */
[----:B------:R-:W-:Y:S02]  /*14f0*/  LOP3.LUT P4, RZ, R93, 0xff, RZ, 0xc0, !PT ;  /* 0x000000ff5dff7812 */ /* 0x000fe4000788c0ff */
[----:B------:R-:W-:Y:S02]  /*1500*/  LOP3.LUT P5, RZ, R94, 0xff, RZ, 0xc0, !PT ;  /* 0x000000ff5eff7812 */ /* 0x000fe400078ac0ff */
[----:B------:R-:W-:Y:S02]  /*1510*/  LOP3.LUT P6, RZ, R95, 0xff, RZ, 0xc0, !PT ;  /* 0x000000ff5fff7812 */ /* 0x000fe400078cc0ff */
[----:B------:R-:W-:Y:S02]  /*1520*/  ISETP.GE.U32.AND.EX P2, PT, R73, 0x1000000, PT, P2 ;  /* 0x010000004900780c */ /* 0x000fe40003f46120 */
[----:B------:R-:W-:Y:S02]  /*1530*/  FSEL R49, R49, RZ, P6 ;  /* 0x000000ff31317208 */ /* 0x000fe40003000000 */
[----:B------:R-:W-:-:S02]  /*1540*/  FSEL R46, R81, RZ, P2 ;  /* 0x000000ff512e7208 */ /* 0x000fc40001000000 */
[----:B------:R-:W-:Y:S02]  /*1550*/  FSEL R42, R43, RZ, P5 ;  /* 0x000000ff2b2a7208 */ /* 0x000fe40002800000 */
[----:B------:R-:W-:Y:S02]  /*1560*/  FSEL R44, R45, RZ, P4 ;  /* 0x000000ff2d2c7208 */ /* 0x000fe40002000000 */
[----:B------:R-:W-:Y:S02]  /*1570*/  FSEL R40, R41, RZ, P3 ;  /* 0x000000ff29287208 */ /* 0x000fe40001800000 */
[----:B------:R-:W-:Y:S02]  /*1580*/  F2FP.BF16.F32.PACK_AB R43, R46, R49 ;  /* 0x000000312e2b723e */ /* 0x000fe400000010ff */
[----:B------:R-:W-:Y:S02]  /*1590*/  F2FP.BF16.F32.PACK_AB R42, R42, R51 ;  /* 0x000000332a2a723e */ /* 0x000fe400000010ff */
[----:B------:R-:W-:-:S02]  /*15a0*/  F2FP.BF16.F32.PACK_AB R41, R44, R77 ;  /* 0x0000004d2c29723e */ /* 0x000fc400000010ff */
[----:B------:R-:W-:Y:S01]  /*15b0*/  F2FP.BF16.F32.PACK_AB R40, R47, R40 ;  /* 0x000000282f28723e */ /* 0x000fe200000010ff */
[----:B------:R-:W-:Y:S06]  /*15c0*/  BRA `(.L_x_149) ;  /* 0x0000001c00787947 */ /* 0x000fec0003800000 */
.L_x_148:
[-CC-:B------:R-:W-:Y:S01]  /*15d0*/  FFMA.FTZ R49, R49, R96.reuse, R100.reuse ;  /* 0x0000006031317223 */ /* 0x180fe20000010064 */
[-CC-:B------:R-:W-:Y:S01]  /*15e0*/  FFMA.FTZ R81, R81, R96.reuse, R100.reuse ;  /* 0x0000006051517223 */ /* 0x180fe20000010064 */
[-CC-:B------:R-:W-:Y:S01]  /*15f0*/  FFMA.FTZ R51, R51, R96.reuse, R100.reuse ;  /* 0x0000006033337223 */ /* 0x180fe20000010064 */
[----:B------:R-:W-:Y:S01]  /*1600*/  ISETP.GE.U32.AND P2, PT, R72, RZ, PT ;  /* 0x000000ff4800720c */ /* 0x000fe20003f46070 */
[----:B------:R-:W-:Y:S01]  /*1610*/  FADD.FTZ R49, R46, -R49 ;  /* 0x800000312e317221 */ /* 0x000fe20000010000 */
[----:B------:R-:W-:Y:S01]  /*1620*/  FADD.FTZ R81, R92, -R81 ;  /* 0x800000515c517221 */ /* 0x000fe20000010000 */
[----:B------:R-:W-:Y:S01]  /*1630*/  FADD.FTZ R51, R48, -R51 ;  /* 0x8000003330337221 */ /* 0x000fe20000010000 */
[-CC-:B------:R-:W-:Y:S01]  /*1640*/  FFMA.FTZ R43, R43, R96.reuse, R100.reuse ;  /* 0x000000602b2b7223 */ /* 0x180fe20000010064 */
[C---:B------:R-:W-:Y:S01]  /*1650*/  FMUL.FTZ R35, R80.reuse, R49 ;  /* 0x0000003150237220 */ /* 0x040fe20000410000 */
[C---:B------:R-:W-:Y:S01]  /*1660*/  FMUL.FTZ R72, R80.reuse, R81 ;  /* 0x0000005150487220 */ /* 0x040fe20000410000 */
[-CC-:B------:R-:W-:Y:S01]  /*1670*/  FFMA.FTZ R77, R77, R96.reuse, R100.reuse ;  /* 0x000000604d4d7223 */ /* 0x180fe20000010064 */
[-CC-:B------:R-:W-:Y:S01]  /*1680*/  FFMA.FTZ R45, R45, R96.reuse, R100.reuse ;  /* 0x000000602d2d7223 */ /* 0x180fe20000010064 */
[----:B------:R-:W-:Y:S01]  /*1690*/  FMUL.FTZ R34, R80, R51 ;  /* 0x0000003350227220 */ /* 0x000fe20000410000 */
[-CC-:B------:R-:W-:Y:S01]  /*16a0*/  FFMA.FTZ R47, R47, R96.reuse, R100.reuse ;  /* 0x000000602f2f7223 */ /* 0x180fe20000010064 */
[----:B------:R-:W-:Y:S01]  /*16b0*/  FFMA.FTZ R41, R41, R96, R100 ;  /* 0x0000006029297223 */ /* 0x000fe20000010064 */
[----:B------:R-:W-:Y:S01]  /*16c0*/  FMUL.FTZ R33, R35, UR17 ;  /* 0x0000001123217c20 */ /* 0x000fe20008410000 */
[----:B------:R-:W-:Y:S01]  /*16d0*/  LOP3.LUT P6, RZ, R95, 0xff, RZ, 0xc0, !PT ;  /* 0x000000ff5fff7812 */ /* 0x000fe200078cc0ff */
[----:B------:R-:W-:Y:S01]  /*16e0*/  FMUL.FTZ R46, R72, UR17 ;  /* 0x00000011482e7c20 */ /* 0x000fe20008410000 */
[----:B------:R-:W-:Y:S01]  /*16f0*/  FADD.FTZ R43, R40, -R43 ;  /* 0x8000002b282b7221 */ /* 0x000fe20000010000 */
[----:B------:R-:W-:Y:S01]  /*1700*/  ISETP.GE.U32.AND.EX P2, PT, R73, 0x1000000, PT, P2 ;  /* 0x010000004900780c */ /* 0x000fe20003f46120 */
[----:B------:R-:W-:Y:S01]  /*1710*/  FMUL.FTZ R32, R34, UR17 ;  /* 0x0000001122207c20 */ /* 0x000fe20008410000 */
[----:B------:R-:W-:Y:S01]  /*1720*/  FADD.FTZ R77, R50, -R77 ;  /* 0x8000004d324d7221 */ /* 0x000fe20000010000 */
[----:B------:R-:W-:Y:S01]  /*1730*/  FADD.FTZ R45, R42, -R45 ;  /* 0x8000002d2a2d7221 */ /* 0x000fe20000010000 */
[----:B------:R-:W-:Y:S01]  /*1740*/  LOP3.LUT P5, RZ, R99, 0xff, RZ, 0xc0, !PT ;  /* 0x000000ff63ff7812 */ /* 0x000fe200078ac0ff */
[----:B------:R-:W-:Y:S01]  /*1750*/  FADD.FTZ R47, R44, -R47 ;  /* 0x8000002f2c2f7221 */ /* 0x000fe20000010000 */
[----:B------:R-:W-:Y:S01]  /*1760*/  FADD.FTZ R41, R76, -R41 ;  /* 0x800000294c297221 */ /* 0x000fe20000010000 */
[----:B------:R-:W-:Y:S01]  /*1770*/  FSEL R48, R33, RZ, P6 ;  /* 0x000000ff21307208 */ /* 0x000fe20003000000 */
[----:B------:R-:W-:Y:S01]  /*1780*/  FMUL.FTZ R43, R80, R43 ;  /* 0x0000002b502b7220 */ /* 0x000fe20000410000 */
[----:B------:R-:W-:Y:S01]  /*1790*/  FSEL R51, R46, RZ, P2 ;  /* 0x000000ff2e337208 */ /* 0x000fe20001000000 */
[C---:B------:R-:W-:Y:S01]  /*17a0*/  FMUL.FTZ R33, R80.reuse, R77 ;  /* 0x0000004d50217220 */ /* 0x040fe20000410000 */
[----:B------:R-:W-:Y:S01]  /*17b0*/  FMUL.FTZ R40, R80, R45 ;  /* 0x0000002d50287220 */ /* 0x000fe20000410000 */
[----:B------:R-:W-:Y:S01]  /*17c0*/  FSEL R46, R32, RZ, P5 ;  /* 0x000000ff202e7208 */ /* 0x000fe20002800000 */
[C---:B------:R-:W-:Y:S01]  /*17d0*/  FMUL.FTZ R32, R80.reuse, R47 ;  /* 0x0000002f50207220 */ /* 0x040fe20000410000 */
[----:B------:R-:W-:Y:S01]  /*17e0*/  FMUL.FTZ R41, R80, R41 ;  /* 0x0000002950297220 */ /* 0x000fe20000410000 */
[C---:B------:R-:W-:Y:S01]  /*17f0*/  F2FP.BF16.F32.PACK_AB R34, R43.reuse, R34 ;  /* 0x000000222b22723e */ /* 0x040fe200000010ff */
[----:B------:R-:W-:Y:S01]  /*1800*/  FMUL.FTZ R44, R43, UR17 ;  /* 0x000000112b2c7c20 */ /* 0x000fe20008410000 */
[----:B------:R-:W-:Y:S01]  /*1810*/  FMUL.FTZ R42, R33, UR17 ;  /* 0x00000011212a7c20 */ /* 0x000fe20008410000 */
[C---:B------:R-:W-:Y:S01]  /*1820*/  F2FP.BF16.F32.PACK_AB R33, R40.reuse, R33 ;  /* 0x000000212821723e */ /* 0x040fe200000010ff */
[----:B------:R-:W-:Y:S01]  /*1830*/  FMUL.FTZ R43, R40, UR17 ;  /* 0x00000011282b7c20 */ /* 0x000fe20008410000 */
[C---:B------:R-:W-:Y:S01]  /*1840*/  FMUL.FTZ R40, R32.reuse, UR17 ;  /* 0x0000001120287c20 */ /* 0x040fe20008410000 */
[----:B------:R-:W-:Y:S01]  /*1850*/  F2FP.BF16.F32.PACK_AB R32, R32, R41 ;  /* 0x000000292020723e */ /* 0x000fe200000010ff */
        /* <DEDUP_REMOVED lines=14> */
[----:B------:R-:W-:Y:S02]  /*1940*/  F2FP.BF16.F32.PACK_AB R41, R47, R44 ;  /* 0x0000002c2f29723e */ /* 0x000fe400000010ff */
[----:B------:R-:W-:Y:S01]  /*1950*/  F2FP.BF16.F32.PACK_AB R40, R45, R40 ;  /* 0x000000282d28723e */ /* 0x000fe200000010ff */
[----:B------:R-:W-:Y:S06]  /*1960*/  BRA `(.L_x_149) ;  /* 0x0000001800907947 */ /* 0x000fec0003800000 */
.L_x_147:
[-CC-:B------:R-:W-:Y:S01]  /*1970*/  FFMA.FTZ R51, R51, R96.reuse, R100.reuse ;  /* 0x0000006033337223 */ /* 0x180fe20000010064 */
[-CC-:B------:R-:W-:Y:S01]  /*1980*/  FFMA.FTZ R77, R77, R96.reuse, R100.reuse ;  /* 0x000000604d4d7223 */ /* 0x180fe20000010064 */
[-CC-:B------:R-:W-:Y:S01]  /*1990*/  FFMA.FTZ R101, R45, R96.reuse, R100.reuse ;  /* 0x000000602d657223 */ /* 0x180fe20000010064 */
[----:B------:R-:W-:Y:S01]  /*19a0*/  LOP3.LUT P3, RZ, R74, 0xff, RZ, 0xc0, !PT ;  /* 0x000000ff4aff7812 */ /* 0x000fe2000786c0ff */
[----:B-----5:R-:W-:Y:S02]  /*19b0*/  IMAD.U32 R45, R30, 0x10000, RZ ;  /* 0x000100001e2d7824 */ /* 0x020fe400078e00ff */
[----:B------:R-:W-:Y:S01]  /*19c0*/  FADD.FTZ R74, R48, -R51 ;  /* 0x80000033304a7221 */ /* 0x000fe20000010000 */
[-CC-:B------:R-:W-:Y:S01]  /*19d0*/  FFMA.FTZ R103, R43, R96.reuse, R100.reuse ;  /* 0x000000602b677223 */ /* 0x180fe20000010064 */
[-CC-:B------:R-:W-:Y:S01]  /*19e0*/  FFMA.FTZ R49, R49, R96.reuse, R100.reuse ;  /* 0x0000006031317223 */ /* 0x180fe20000010064 */
[----:B------:R-:W-:Y:S01]  /*19f0*/  SHF.L.U32 R43, R29, 0x10, RZ ;  /* 0x000000101d2b7819 */ /* 0x000fe200000006ff */
[----:B------:R-:W-:Y:S01]  /*1a00*/  FADD.FTZ R50, R50, -R77 ;  /* 0x8000004d32327221 */ /* 0x000fe20000010000 */
[--C-:B------:R-:W-:Y:S01]  /*1a10*/  FFMA.FTZ R97, R47, R96, R100.reuse ;  /* 0x000000602f617223 */ /* 0x100fe20000010064 */
[----:B------:R-:W-:Y:S01]  /*1a20*/  FFMA.FTZ R74, R80, R74, R45 ;  /* 0x0000004a504a7223 */ /* 0x000fe2000001002d */
[----:B------:R-:W-:Y:S01]  /*1a30*/  SHF.L.U32 R47, R31, 0x10, RZ ;  /* 0x000000101f2f7819 */ /* 0x000fe200000006ff */
[--C-:B------:R-:W-:Y:S01]  /*1a40*/  FFMA.FTZ R41, R41, R96, R100.reuse ;  /* 0x0000006029297223 */ /* 0x100fe20000010064 */
[----:B------:R-:W-:Y:S01]  /*1a50*/  FADD.FTZ R49, R46, -R49 ;  /* 0x800000312e317221 */ /* 0x000fe20000010000 */
[----:B------:R-:W-:Y:S01]  /*1a60*/  FFMA.FTZ R50, R80, R50, R43 ;  /* 0x0000003250327223 */ /* 0x000fe2000001002b */
[----:B------:R-:W-:Y:S01]  /*1a70*/  FMUL.FTZ R43, R74, UR17 ;  /* 0x000000114a2b7c20 */ /* 0x000fe20008410000 */
[----:B------:R-:W-:Y:S01]  /*1a80*/  LOP3.LUT P6, RZ, R99, 0xff, RZ, 0xc0, !PT ;  /* 0x000000ff63ff7812 */ /* 0x000fe200078cc0ff */
[----:B------:R-:W-:Y:S01]  /*1a90*/  FADD.FTZ R76, R76, -R41 ;  /* 0x800000294c4c7221 */ /* 0x000fe20000010000 */
[----:B------:R-:W-:Y:S01]  /*1aa0*/  FFMA.FTZ R77, R80, R49, R47 ;  /* 0x00000031504d7223 */ /* 0x000fe2000001002f */
[----:B------:R-:W-:Y:S01]  /*1ab0*/  IMAD.U32 R41, R28, 0x10000, RZ ;  /* 0x000100001c297824 */ /* 0x000fe200078e00ff */
[----:B------:R-:W-:Y:S01]  /*1ac0*/  LOP3.LUT P2, RZ, R75, 0xff, RZ, 0xc0, !PT ;  /* 0x000000ff4bff7812 */ /* 0x000fe2000784c0ff */
[----:B------:R-:W-:Y:S01]  /*1ad0*/  FFMA.FTZ R81, R81, R96, R100 ;  /* 0x0000006051517223 */ /* 0x000fe20000010064 */
[----:B------:R-:W-:Y:S01]  /*1ae0*/  FSEL R75, R43, RZ, P6 ;  /* 0x000000ff2b4b7208 */ /* 0x000fe20003000000 */
[----:B------:R-:W-:Y:S01]  /*1af0*/  FMUL.FTZ R43, R77, UR17 ;  /* 0x000000114d2b7c20 */ /* 0x000fe20008410000 */
[----:B------:R-:W-:Y:S01]  /*1b00*/  FFMA.FTZ R48, R80, R76, R41 ;  /* 0x0000004c50307223 */ /* 0x000fe20000010029 */
[----:B------:R-:W-:Y:S01]  /*1b10*/  LOP3.LUT P6, RZ, R95, 0xff, RZ, 0xc0, !PT ;  /* 0x000000ff5fff7812 */ /* 0x000fe200078cc0ff */
[----:B------:R-:W-:Y:S01]  /*1b20*/  FMUL.FTZ R41, R50, UR17 ;  /* 0x0000001132297c20 */ /* 0x000fe20008410000 */
[----:B------:R-:W-:Y:S01]  /*1b30*/  LOP3.LUT P4, RZ, R93, 0xff, RZ, 0xc0, !PT ;  /* 0x000000ff5dff7812 */ /* 0x000fe2000788c0ff */
[----:B------:R-:W-:Y:S01]  /*1b40*/  FMUL.FTZ R45, R48, UR17 ;  /* 0x00000011302d7c20 */ /* 0x000fe20008410000 */
[----:B------:R-:W-:Y:S01]  /*1b50*/  FSEL R93, R43, RZ, P6 ;  /* 0x000000ff2b5d7208 */ /* 0x000fe20003000000 */
[----:B------:R-:W-:Y:S01]  /*1b60*/  FADD.FTZ R76, R42, -R101 ;  /* 0x800000652a4c7221 */ /* 0x000fe20000010000 */
[----:B------:R-:W-:Y:S01]  /*1b70*/  LOP3.LUT P5, RZ, R98, 0xff, RZ, 0xc0, !PT ;  /* 0x000000ff62ff7812 */ /* 0x000fe200078ac0ff */
[----:B------:R-:W-:Y:S01]  /*1b80*/  FADD.FTZ R92, R92, -R81 ;  /* 0x800000515c5c7221 */ /* 0x000fe20000010000 */
[----:B------:R-:W-:-:S02]  /*1b90*/  ISETP.NE.U32.AND P6, PT, RZ, UR4, PT ;  /* 0x00000004ff007c0c */ /* 0x000fc4000bfc5070 */
[----:B------:R-:W-:Y:S02]  /*1ba0*/  FSEL R45, R45, RZ, P5 ;  /* 0x000000ff2d2d7208 */ /* 0x000fe40002800000 */
[----:B------:R-:W-:Y:S02]  /*1bb0*/  ISETP.NE.AND.EX P6, PT, RZ, UR5, PT, P6 ;  /* 0x00000005ff007c0c */ /* 0x000fe4000bfc5360 */
[----:B------:R-:W-:Y:S01]  /*1bc0*/  LOP3.LUT P5, RZ, R94, 0xff, RZ, 0xc0, !PT ;  /* 0x000000ff5eff7812 */ /* 0x000fe200078ac0ff */
[----:B------:R-:W-:Y:S01]  /*1bd0*/  FADD.FTZ R94, R40, -R103 ;  /* 0x80000067285e7221 */ /* 0x000fe20000010000 */
[----:B------:R-:W-:Y:S02]  /*1be0*/  FSEL R41, R41, RZ, P2 ;  /* 0x000000ff29297208 */ /* 0x000fe40001000000 */
[----:B------:R-:W-:Y:S01]  /*1bf0*/  ISETP.GE.U32.AND P2, PT, R72, RZ, PT ;  /* 0x000000ff4800720c */ /* 0x000fe20003f46070 */
[----:B------:R-:W-:Y:S01]  /*1c00*/  FADD.FTZ R72, R44, -R97 ;  /* 0x800000612c487221 */ /* 0x000fe20000010000 */
[----:B------:R-:W-:-:S02]  /*1c10*/  PRMT R40, R28, 0x7632, R40 ;  /* 0x000076321c287816 */ /* 0x000fc40000000028 */
[----:B------:R-:W-:Y:S02]  /*1c20*/  PRMT R42, R29, 0x7632, R42 ;  /* 0x000076321d2a7816 */ /* 0x000fe4000000002a */
[----:B------:R-:W-:Y:S01]  /*1c30*/  PRMT R44, R30, 0x7632, R44 ;  /* 0x000076321e2c7816 */ /* 0x000fe2000000002c */
[----:B------:R-:W-:Y:S01]  /*1c40*/  IMAD.U32 R43, R40, 0x10000, RZ ;  /* 0x00010000282b7824 */ /* 0x000fe200078e00ff */
[----:B------:R-:W-:Y:S02]  /*1c50*/  PRMT R46, R31, 0x7632, R46 ;  /* 0x000076321f2e7816 */ /* 0x000fe4000000002e */
[----:B------:R-:W-:Y:S01]  /*1c60*/  SHF.L.U32 R47, R42, 0x10, RZ ;  /* 0x000000102a2f7819 */ /* 0x000fe200000006ff */
[----:B------:R-:W-:Y:S01]  /*1c70*/  IMAD.U32 R49, R44, 0x10000, RZ ;  /* 0x000100002c317824 */ /* 0x000fe200078e00ff */
[----:B------:R-:W-:Y:S01]  /*1c80*/  SHF.L.U32 R51, R46, 0x10, RZ ;  /* 0x000000102e337819 */ /* 0x000fe200000006ff */
[C---:B------:R-:W-:Y:S01]  /*1c90*/  FFMA.FTZ R72, R80.reuse, R72, R43 ;  /* 0x0000004850487223 */ /* 0x040fe2000001002b */
[----:B------:R-:W-:Y:S01]  /*1ca0*/  ISETP.GE.U32.AND.EX P2, PT, R73, 0x1000000, PT, P2 ;  /* 0x010000004900780c */ /* 0x000fe20003f46120 */
[C---:B------:R-:W-:Y:S01]  /*1cb0*/  FFMA.FTZ R73, R80.reuse, R76, R47 ;  /* 0x0000004c50497223 */ /* 0x040fe2000001002f */
[----:B------:R-:W-:Y:S01]  /*1cc0*/  @P6 F2FP.BF16.F32.PACK_AB R40, RZ, R48 ;  /* 0x00000030ff28623e */ /* 0x000fe200000010ff */
[C---:B------:R-:W-:Y:S01]  /*1cd0*/  FFMA.FTZ R76, R80.reuse, R94, R49 ;  /* 0x0000005e504c7223 */ /* 0x040fe20000010031 */
[----:B------:R-:W-:Y:S01]  /*1ce0*/  @P6 F2FP.BF16.F32.PACK_AB R42, RZ, R50 ;  /* 0x00000032ff2a623e */ /* 0x000fe200000010ff */
[----:B------:R-:W-:Y:S01]  /*1cf0*/  FFMA.FTZ R51, R80, R92, R51 ;  /* 0x0000005c50337223 */ /* 0x000fe20000010033 */
[----:B------:R-:W-:-:S02]  /*1d00*/  @P6 F2FP.BF16.F32.PACK_AB R43, RZ, R74 ;  /* 0x0000004aff2b623e */ /* 0x000fc400000010ff */
[----:B------:R-:W-:Y:S01]  /*1d10*/  @P6 PRMT R32, R40, 0x7610, R32 ;  /* 0x0000761028206816 */ /* 0x000fe20000000020 */
[----:B------:R-:W-:Y:S01]  /*1d20*/  FMUL.FTZ R50, R51, UR17 ;  /* 0x0000001133327c20 */ /* 0x000fe20008410000 */
[----:B------:R-:W-:Y:S01]  /*1d30*/  @P6 PRMT R33, R42, 0x7610, R33 ;  /* 0x000076102a216816 */ /* 0x000fe20000000021 */
[----:B------:R-:W-:Y:S01]  /*1d40*/  FMUL.FTZ R42, R73, UR17 ;  /* 0x00000011492a7c20 */ /* 0x000fe20008410000 */
[----:B------:R-:W-:Y:S01]  /*1d50*/  @P6 PRMT R34, R43, 0x7610, R34 ;  /* 0x000076102b226816 */ /* 0x000fe20000000022 */
[----:B------:R-:W-:Y:S01]  /*1d60*/  FMUL.FTZ R43, R76, UR17 ;  /* 0x000000114c2b7c20 */ /* 0x000fe20008410000 */
[----:B------:R-:W-:Y:S01]  /*1d70*/  @P6 F2FP.BF16.F32.PACK_AB R48, RZ, R77 ;  /* 0x0000004dff30623e */ /* 0x000fe200000010ff */
[----:B------:R-:W-:Y:S01]  /*1d80*/  FMUL.FTZ R40, R72, UR17 ;  /* 0x0000001148287c20 */ /* 0x000fe20008410000 */
[----:B------:R-:W-:Y:S02]  /*1d90*/  @P6 F2FP.BF16.F32.PACK_AB R44, RZ, R72 ;  /* 0x00000048ff2c623e */ /* 0x000fe400000010ff */
[----:B------:R-:W-:-:S02]  /*1da0*/  @P6 PRMT R35, R48, 0x7610, R35 ;  /* 0x0000761030236816 */ /* 0x000fc40000000023 */
[----:B------:R-:W-:Y:S02]  /*1db0*/  @P6 F2FP.BF16.F32.PACK_AB R46, RZ, R73 ;  /* 0x00000049ff2e623e */ /* 0x000fe400000010ff */
[----:B------:R-:W-:Y:S02]  /*1dc0*/  @P6 F2FP.BF16.F32.PACK_AB R47, RZ, R76 ;  /* 0x0000004cff2f623e */ /* 0x000fe400000010ff */
[----:B------:R-:W-:Y:S02]  /*1dd0*/  @P6 F2FP.BF16.F32.PACK_AB R49, RZ, R51 ;  /* 0x00000033ff31623e */ /* 0x000fe400000010ff */
[----:B------:R-:W-:Y:S02]  /*1de0*/  FSEL R50, R50, RZ, P2 ;  /* 0x000000ff32327208 */ /* 0x000fe40001000000 */
[----:B------:R-:W-:Y:S02]  /*1df0*/  FSEL R72, R43, RZ, P5 ;  /* 0x000000ff2b487208 */ /* 0x000fe40002800000 */
[----:B------:R-:W-:-:S02]  /*1e00*/  FSEL R48, R42, RZ, P4 ;  /* 0x000000ff2a307208 */ /* 0x000fc40002000000 */
[----:B------:R-:W-:Y:S02]  /*1e10*/  FSEL R40, R40, RZ, P3 ;  /* 0x000000ff28287208 */ /* 0x000fe40001800000 */
[----:B------:R-:W-:Y:S02]  /*1e20*/  F2FP.BF16.F32.PACK_AB R43, R50, R93 ;  /* 0x0000005d322b723e */ /* 0x000fe400000010ff */
[----:B------:R-:W-:Y:S02]  /*1e30*/  F2FP.BF16.F32.PACK_AB R42, R72, R75 ;  /* 0x0000004b482a723e */ /* 0x000fe400000010ff */
[----:B------:R-:W-:Y:S02]  /*1e40*/  F2FP.BF16.F32.PACK_AB R41, R48, R41 ;  /* 0x000000293029723e */ /* 0x000fe400000010ff */
[----:B------:R-:W-:Y:S02]  /*1e50*/  F2FP.BF16.F32.PACK_AB R40, R40, R45 ;  /* 0x0000002d2828723e */ /* 0x000fe400000010ff */
[----:B------:R-:W-:-:S02]  /*1e60*/  @P6 PRMT R32, R32, 0x5410, R44 ;  /* 0x0000541020206816 */ /* 0x000fc4000000002c */
[----:B------:R-:W-:Y:S02]  /*1e70*/  @P6 PRMT R33, R33, 0x5410, R46 ;  /* 0x0000541021216816 */ /* 0x000fe4000000002e */
[----:B------:R-:W-:Y:S02]  /*1e80*/  @P6 PRMT R34, R34, 0x5410, R47 ;  /* 0x0000541022226816 */ /* 0x000fe4000000002f */
[----:B------:R-:W-:Y:S01]  /*1e90*/  @P6 PRMT R35, R35, 0x5410, R49 ;  /* 0x0000541023236816 */ /* 0x000fe20000000031 */
[----:B------:R-:W-:Y:S06]  /*1ea0*/  BRA `(.L_x_149) ;  /* 0x0000001400407947 */ /* 0x000fec0003800000 */
.L_x_146:
        /* <DEDUP_REMOVED lines=8> */
[----:B------:R-:W-:Y:S01]  /*1f30*/  ISETP.GE.U32.AND P2, PT, R72, RZ, PT ;  /* 0x000000ff4800720c */ /* 0x000fe20003f46070 */
[-CC-:B------:R-:W-:Y:S01]  /*1f40*/  FFMA.FTZ R43, R43, R96.reuse, R100.reuse ;  /* 0x000000602b2b7223 */ /* 0x180fe20000010064 */
[----:B------:R-:W-:Y:S01]  /*1f50*/  FADD.FTZ R81, R92, -R81 ;  /* 0x800000515c517221 */ /* 0x000fe20000010000 */
[----:B------:R-:W-:Y:S01]  /*1f60*/  FADD.FTZ R51, R48, -R51 ;  /* 0x8000003330337221 */ /* 0x000fe20000010000 */
[----:B------:R-:W-:Y:S01]  /*1f70*/  ISETP.GE.U32.AND.EX P2, PT, R73, 0x1000000, PT, P2 ;  /* 0x010000004900780c */ /* 0x000fe20003f46120 */
[-CC-:B------:R-:W-:Y:S01]  /*1f80*/  FFMA.FTZ R49, R49, R96.reuse, R100.reuse ;  /* 0x0000006031317223 */ /* 0x180fe20000010064 */
[----:B------:R-:W-:Y:S01]  /*1f90*/  FMUL.FTZ R81, R80, R81 ;  /* 0x0000005150517220 */ /* 0x000fe20000410000 */
[----:B------:R-:W-:Y:S01]  /*1fa0*/  FADD.FTZ R43, R40, -R43 ;  /* 0x8000002b282b7221 */ /* 0x000fe20000010000 */
[----:B------:R-:W-:Y:S01]  /*1fb0*/  FMUL.FTZ R51, R80, R51 ;  /* 0x0000003350337220 */ /* 0x000fe20000410000 */
[----:B------:R-:W-:Y:S01]  /*1fc0*/  FADD.FTZ R49, R46, -R49 ;  /* 0x800000312e317221 */ /* 0x000fe20000010000 */
[----:B------:R-:W-:Y:S01]  /*1fd0*/  FMUL.FTZ R81, R81, UR17 ;  /* 0x0000001151517c20 */ /* 0x000fe20008410000 */
[C---:B------:R-:W-:Y:S01]  /*1fe0*/  FMUL.FTZ R43, R80.reuse, R43 ;  /* 0x0000002b502b7220 */ /* 0x040fe20000410000 */
[-CC-:B------:R-:W-:Y:S01]  /*1ff0*/  FFMA.FTZ R77, R77, R96.reuse, R100.reuse ;  /* 0x000000604d4d7223 */ /* 0x180fe20000010064 */
[-CC-:B------:R-:W-:Y:S01]  /*2000*/  FFMA.FTZ R45, R45, R96.reuse, R100.reuse ;  /* 0x000000602d2d7223 */ /* 0x180fe20000010064 */
[----:B------:R-:W-:Y:S01]  /*2010*/  FMUL.FTZ R51, R51, UR17 ;  /* 0x0000001133337c20 */ /* 0x000fe20008410000 */
[----:B------:R-:W-:Y:S01]  /*2020*/  FSEL R73, R81, RZ, P2 ;  /* 0x000000ff51497208 */ /* 0x000fe20001000000 */
        /* <DEDUP_REMOVED lines=8> */
[-CC-:B------:R-:W-:Y:S01]  /*20b0*/  FFMA.FTZ R47, R47, R96.reuse, R100.reuse ;  /* 0x000000602f2f7223 */ /* 0x180fe20000010064 */
[----:B------:R-:W-:Y:S01]  /*20c0*/  LOP3.LUT P2, RZ, R83, 0xff, RZ, 0xc0, !PT ;  /* 0x000000ff53ff7812 */ /* 0x000fe2000784c0ff */
[----:B------:R-:W-:Y:S01]  /*20d0*/  FFMA.FTZ R41, R41, R96, R100 ;  /* 0x0000006029297223 */ /* 0x000fe20000010064 */
[----:B------:R-:W-:Y:S01]  /*20e0*/  FSEL R40, R51, RZ, P6 ;  /* 0x000000ff33287208 */ /* 0x000fe20003000000 */
[----:B------:R-:W-:Y:S01]  /*20f0*/  FMUL.FTZ R39, R49, UR17 ;  /* 0x0000001131277c20 */ /* 0x000fe20008410000 */
[----:B------:R-:W-:Y:S01]  /*2100*/  LOP3.LUT P6, RZ, R95, 0xff, RZ, 0xc0, !PT ;  /* 0x000000ff5fff7812 */ /* 0x000fe200078cc0ff */
[C---:B------:R-:W-:Y:S01]  /*2110*/  FMUL.FTZ R77, R80.reuse, R77 ;  /* 0x0000004d504d7220 */ /* 0x040fe20000410000 */
[----:B------:R-:W-:Y:S01]  /*2120*/  FSEL R49, R43, RZ, P4 ;  /* 0x000000ff2b317208 */ /* 0x000fe20002000000 */
[----:B------:R-:W-:Y:S01]  /*2130*/  FMUL.FTZ R45, R80, R45 ;  /* 0x0000002d502d7220 */ /* 0x000fe20000410000 */
[----:B------:R-:W-:Y:S01]  /*2140*/  FSEL R38, R51, RZ, P2 ;  /* 0x000000ff33267208 */ /* 0x000fe20001000000 */
[----:B------:R-:W-:Y:S01]  /*2150*/  FADD.FTZ R47, R44, -R47 ;  /* 0x8000002f2c2f7221 */ /* 0x000fe20000010000 */
[----:B------:R-:W-:Y:S01]  /*2160*/  LOP3.LUT P4, RZ, R85, 0xff, RZ, 0xc0, !PT ;  /* 0x000000ff55ff7812 */ /* 0x000fe2000788c0ff */
[----:B------:R-:W-:Y:S01]  /*2170*/  FADD.FTZ R41, R76, -R41 ;  /* 0x800000294c297221 */ /* 0x000fe20000010000 */
[----:B------:R-:W-:Y:S01]  /*2180*/  LOP3.LUT P2, RZ, R90, 0xff, RZ, 0xc0, !PT ;  /* 0x000000ff5aff7812 */ /* 0x000fe2000784c0ff */
[----:B------:R-:W-:Y:S01]  /*2190*/  FMUL.FTZ R77, R77, UR17 ;  /* 0x000000114d4d7c20 */ /* 0x000fe20008410000 */
[----:B------:R-:W-:Y:S01]  /*21a0*/  FSEL R46, R39, RZ, P6 ;  /* 0x000000ff272e7208 */ /* 0x000fe20003000000 */
[----:B------:R-:W-:Y:S01]  /*21b0*/  FMUL.FTZ R45, R45, UR17 ;  /* 0x000000112d2d7c20 */ /* 0x000fe20008410000 */
[----:B------:R-:W-:Y:S01]  /*21c0*/  LOP3.LUT P6, RZ, R75, 0xff, RZ, 0xc0, !PT ;  /* 0x000000ff4bff7812 */ /* 0x000fe200078cc0ff */
[C---:B------:R-:W-:Y:S01]  /*21d0*/  FMUL.FTZ R47, R80.reuse, R47 ;  /* 0x0000002f502f7220 */ /* 0x040fe20000410000 */
[----:B------:R-:W-:Y:S01]  /*21e0*/  FSEL R39, R39, RZ, P4 ;  /* 0x000000ff27277208 */ /* 0x000fe20002000000 */
[----:B------:R-:W-:Y:S01]  /*21f0*/  FMUL.FTZ R41, R80, R41 ;  /* 0x0000002950297220 */ /* 0x000fe20000410000 */
[----:B------:R-:W-:Y:S01]  /*2200*/  FSEL R37, R43, RZ, P2 ;  /* 0x000000ff2b257208 */ /* 0x000fe20001000000 */
[----:B------:R-:W-:Y:S01]  /*2210*/  FMUL.FTZ R47, R47, UR17 ;  /* 0x000000112f2f7c20 */ /* 0x000fe20008410000 */
[----:B------:R-:W-:Y:S01]  /*2220*/  LOP3.LUT P4, RZ, R93, 0xff, RZ, 0xc0, !PT ;  /* 0x000000ff5dff7812 */ /* 0x000fe2000788c0ff */
[----:B------:R-:W-:Y:S01]  /*2230*/  FMUL.FTZ R41, R41, UR17 ;  /* 0x0000001129297c20 */ /* 0x000fe20008410000 */
[----:B------:R-:W-:-:S02]  /*2240*/  LOP3.LUT P2, RZ, R87, 0xff, RZ, 0xc0, !PT ;  /* 0x000000ff57ff7812 */ /* 0x000fc4000784c0ff */
[----:B------:R-:W-:Y:S02]  /*2250*/  F2FP.BF16.F32.PACK_AB R43, R73, R46 ;  /* 0x0000002e492b723e */ /* 0x000fe400000010ff */
[----:B------:R-:W-:Y:S02]  /*2260*/  F2FP.BF16.F32.PACK_AB R38, R37, R38 ;  /* 0x000000262526723e */ /* 0x000fe400000010ff */
[----:B------:R-:W-:Y:S02]  /*2270*/  FSEL R46, R77, RZ, P6 ;  /* 0x000000ff4d2e7208 */ /* 0x000fe40003000000 */
[----:B------:R-:W-:Y:S02]  /*2280*/  LOP3.LUT P6, RZ, R86, 0xff, RZ, 0xc0, !PT ;  /* 0x000000ff56ff7812 */ /* 0x000fe400078cc0ff */
[----:B------:R-:W-:Y:S02]  /*2290*/  FSEL R51, R45, RZ, P4 ;  /* 0x000000ff2d337208 */ /* 0x000fe40002000000 */
[----:B------:R-:W-:-:S02]  /*22a0*/  FSEL R37, R77, RZ, P2 ;  /* 0x000000ff4d257208 */ /* 0x000fc40001000000 */
[----:B------:R-:W-:Y:S02]  /*22b0*/  LOP3.LUT P3, RZ, R98, 0xff, RZ, 0xc0, !PT ;  /* 0x000000ff62ff7812 */ /* 0x000fe4000786c0ff */
[----:B------:R-:W-:Y:S02]  /*22c0*/  LOP3.LUT P5, RZ, R74, 0xff, RZ, 0xc0, !PT ;  /* 0x000000ff4aff7812 */ /* 0x000fe400078ac0ff */
[----:B------:R-:W-:Y:S02]  /*22d0*/  LOP3.LUT P4, RZ, R89, 0xff, RZ, 0xc0, !PT ;  /* 0x000000ff59ff7812 */ /* 0x000fe4000788c0ff */
[----:B------:R-:W-:Y:S02]  /*22e0*/  LOP3.LUT P2, RZ, R82, 0xff, RZ, 0xc0, !PT ;  /* 0x000000ff52ff7812 */ /* 0x000fe4000784c0ff */
[----:B------:R-:W-:Y:S02]  /*22f0*/  F2FP.BF16.F32.PACK_AB R42, R49, R40 ;  /* 0x00000028312a723e */ /* 0x000fe400000010ff */
[----:B------:R-:W-:-:S02]  /*2300*/  F2FP.BF16.F32.PACK_AB R39, R36, R39 ;  /* 0x000000272427723e */ /* 0x000fc400000010ff */
[----:B------:R-:W-:Y:S02]  /*2310*/  FSEL R40, R45, RZ, P6 ;  /* 0x000000ff2d287208 */ /* 0x000fe40003000000 */
[C---:B------:R-:W-:Y:S02]  /*2320*/  FSEL R49, R47.reuse, RZ, P5 ;  /* 0x000000ff2f317208 */ /* 0x040fe40002800000 */
[----:B------:R-:W-:Y:S02]  /*2330*/  FSEL R45, R47, RZ, P4 ;  /* 0x000000ff2f2d7208 */ /* 0x000fe40002000000 */
[C---:B------:R-:W-:Y:S02]  /*2340*/  FSEL R36, R41.reuse, RZ, P2 ;  /* 0x000000ff29247208 */ /* 0x040fe40001000000 */
[----:B------:R-:W-:Y:S02]  /*2350*/  FSEL R44, R41, RZ, P3 ;  /* 0x000000ff292c7208 */ /* 0x000fe40001800000 */
[----:B------:R-:W-:-:S02]  /*2360*/  F2FP.BF16.F32.PACK_AB R37, R40, R37 ;  /* 0x000000252825723e */ /* 0x000fc400000010ff */
[----:B------:R-:W-:Y:S02]  /*2370*/  F2FP.BF16.F32.PACK_AB R41, R51, R46 ;  /* 0x0000002e3329723e */ /* 0x000fe400000010ff */
[----:B------:R-:W-:Y:S02]  /*2380*/  F2FP.BF16.F32.PACK_AB R36, R45, R36 ;  /* 0x000000242d24723e */ /* 0x000fe400000010ff */
[----:B------:R-:W-:Y:S01]  /*2390*/  F2FP.BF16.F32.PACK_AB R40, R49, R44 ;  /* 0x0000002c3128723e */ /* 0x000fe200000010ff */
[----:B------:R-:W-:Y:S06]  /*23a0*/  BRA `(.L_x_149) ;  /* 0x0000001000007947 */ /* 0x000fec0003800000 */
.L_x_151:
[-CC-:B------:R-:W-:Y:S01]  /*23b0*/  FFMA.FTZ R49, R49, R96.reuse, R100.reuse ;  /* 0x0000006031317223 */ /* 0x180fe20000010064 */
[-CC-:B------:R-:W-:Y:S01]  /*23c0*/  FFMA.FTZ R81, R81, R96.reuse, R100.reuse ;  /* 0x0000006051517223 */ /* 0x180fe20000010064 */
[-CC-:B------:R-:W-:Y:S01]  /*23d0*/  FFMA.FTZ R51, R51, R96.reuse, R100.reuse ;  /* 0x0000006033337223 */ /* 0x180fe20000010064 */
[----:B------:R-:W-:Y:S01]  /*23e0*/  LOP3.LUT P6, RZ, R95, 0xff, RZ, 0xc0, !PT ;  /* 0x000000ff5fff7812 */ /* 0x000fe200078cc0ff */
[----:B------:R-:W-:Y:S01]  /*23f0*/  FADD.FTZ R49, R46, -R49 ;  /* 0x800000312e317221 */ /* 0x000fe20000010000 */
[----:B------:R-:W-:Y:S01]  /*2400*/  FADD.FTZ R81, R92, -R81 ;  /* 0x800000515c517221 */ /* 0x000fe20000010000 */
[----:B------:R-:W-:Y:S01]  /*2410*/  FADD.FTZ R51, R48, -R51 ;  /* 0x8000003330337221 */ /* 0x000fe20000010000 */
[-CC-:B------:R-:W-:Y:S01]  /*2420*/  FFMA.FTZ R43, R43, R96.reuse, R100.reuse ;  /* 0x000000602b2b7223 */ /* 0x180fe20000010064 */
[C---:B------:R-:W-:Y:S01]  /*2430*/  FMUL.FTZ R35, R80.reuse, R49 ;  /* 0x0000003150237220 */ /* 0x040fe20000410000 */
[C---:B------:R-:W-:Y:S01]  /*2440*/  FMUL.FTZ R48, R80.reuse, R81 ;  /* 0x0000005150307220 */ /* 0x040fe20000410000 */
[----:B------:R-:W-:Y:S01]  /*2450*/  FMUL.FTZ R34, R80, R51 ;  /* 0x0000003350227220 */ /* 0x000fe20000410000 */
[----:B------:R-:W-:Y:S01]  /*2460*/  FADD.FTZ R43, R40, -R43 ;  /* 0x8000002b282b7221 */ /* 0x000fe20000010000 */
[----:B------:R-:W-:Y:S01]  /*2470*/  FMUL.FTZ R32, R35, UR17 ;  /* 0x0000001123207c20 */ /* 0x000fe20008410000 */
[----:B------:R-:W-:Y:S01]  /*2480*/  FMUL.FTZ R33, R48, UR17 ;  /* 0x0000001130217c20 */ /* 0x000fe20008410000 */
[----:B------:R-:W-:Y:S01]  /*2490*/  ISETP.GE.U32.AND P2, PT, R72, RZ, PT ;  /* 0x000000ff4800720c */ /* 0x000fe20003f46070 */
[----:B------:R-:W-:Y:S01]  /*24a0*/  FMUL.FTZ R43, R80, R43 ;  /* 0x0000002b502b7220 */ /* 0x000fe20000410000 */
[-CC-:B------:R-:W-:Y:S01]  /*24b0*/  FFMA.FTZ R77, R77, R96.reuse, R100.reuse ;  /* 0x000000604d4d7223 */ /* 0x180fe20000010064 */
[----:B------:R-:W-:Y:S01]  /*24c0*/  FSEL R46, R32, RZ, P6 ;  /* 0x000000ff202e7208 */ /* 0x000fe20003000000 */
[-CC-:B------:R-:W-:Y:S01]  /*24d0*/  FFMA.FTZ R45, R45, R96.reuse, R100.reuse ;  /* 0x000000602d2d7223 */ /* 0x180fe20000010064 */
[----:B------:R-:W-:Y:S01]  /*24e0*/  LOP3.LUT P6, RZ, R85, 0xff, RZ, 0xc0, !PT ;  /* 0x000000ff55ff7812 */ /* 0x000fe200078cc0ff */
[----:B------:R-:W-:Y:S01]  /*24f0*/  FMUL.FTZ R36, R43, UR17 ;  /* 0x000000112b247c20 */ /* 0x000fe20008410000 */
[----:B------:R-:W-:Y:S01]  /*2500*/  ISETP.GE.U32.AND.EX P2, PT, R73, 0x1000000, PT, P2 ;  /* 0x010000004900780c */ /* 0x000fe20003f46120 */
[----:B------:R-:W-:Y:S01]  /*2510*/  FADD.FTZ R77, R50, -R77 ;  /* 0x8000004d324d7221 */ /* 0x000fe20000010000 */
[----:B------:R-:W-:Y:S01]  /*2520*/  FSEL R39, R32, RZ, P6 ;  /* 0x000000ff20277208 */ /* 0x000fe20003000000 */
[----:B------:R-:W-:Y:S01]  /*2530*/  FMUL.FTZ R32, R34, UR17 ;  /* 0x0000001122207c20 */ /* 0x000fe20008410000 */
[----:B------:R-:W-:Y:S01]  /*2540*/  LOP3.LUT P6, RZ, R88, 0xff, RZ, 0xc0, !PT ;  /* 0x000000ff58ff7812 */ /* 0x000fe200078cc0ff */
[----:B------:R-:W-:Y:S01]  /*2550*/  FADD.FTZ R45, R42, -R45 ;  /* 0x8000002d2a2d7221 */ /* 0x000fe20000010000 */
[-CC-:B------:R-:W-:Y:S01]  /*2560*/  FFMA.FTZ R47, R47, R96.reuse, R100.reuse ;  /* 0x000000602f2f7223 */ /* 0x180fe20000010064 */
[----:B------:R-:W-:Y:S01]  /*2570*/  FFMA.FTZ R41, R41, R96, R100 ;  /* 0x0000006029297223 */ /* 0x000fe20000010064 */
[----:B------:R-:W-:Y:S01]  /*2580*/  FSEL R72, R33, RZ, P6 ;  /* 0x000000ff21487208 */ /* 0x000fe20003000000 */
[----:B------:R-:W-:Y:S01]  /*2590*/  FMUL.FTZ R40, R80, R45 ;  /* 0x0000002d50287220 */ /* 0x000fe20000410000 */
[----:B------:R-:W-:Y:S01]  /*25a0*/  LOP3.LUT P6, RZ, R83, 0xff, RZ, 0xc0, !PT ;  /* 0x000000ff53ff7812 */ /* 0x000fe200078cc0ff */
[----:B------:R-:W-:Y:S01]  /*25b0*/  FADD.FTZ R47, R44, -R47 ;  /* 0x8000002f2c2f7221 */ /* 0x000fe20000010000 */
[----:B------:R-:W-:Y:S01]  /*25c0*/  FSEL R49, R33, RZ, P2 ;  /* 0x000000ff21317208 */ /* 0x000fe20001000000 */
[----:B------:R-:W-:Y:S01]  /*25d0*/  FMUL.FTZ R33, R80, R77 ;  /* 0x0000004d50217220 */ /* 0x000fe20000410000 */
[----:B------:R-:W-:Y:S01]  /*25e0*/  FSEL R38, R32, RZ, P6 ;  /* 0x000000ff20267208 */ /* 0x000fe20003000000 */
[----:B------:R-:W-:Y:S01]  /*25f0*/  FADD.FTZ R41, R76, -R41 ;  /* 0x800000294c297221 */ /* 0x000fe20000010000 */
[----:B------:R-:W-:-:S02]  /*2600*/  LOP3.LUT P6, RZ, R94, 0xff, RZ, 0xc0, !PT ;  /* 0x000000ff5eff7812 */ /* 0x000fc400078cc0ff */
[----:B------:R-:W-:Y:S01]  /*2610*/  LOP3.LUT P2, RZ, R99, 0xff, RZ, 0xc0, !PT ;  /* 0x000000ff63ff7812 */ /* 0x000fe2000784c0ff */
[----:B------:R-:W-:Y:S01]  /*2620*/  FMUL.FTZ R41, R80, R41 ;  /* 0x0000002950297220 */ /* 0x000fe20000410000 */
[----:B------:R-:W-:Y:S02]  /*2630*/  FSEL R42, R36, RZ, P6 ;  /* 0x000000ff242a7208 */ /* 0x000fe40003000000 */
[----:B------:R-:W-:Y:S02]  /*2640*/  LOP3.LUT P6, RZ, R90, 0xff, RZ, 0xc0, !PT ;  /* 0x000000ff5aff7812 */ /* 0x000fe400078cc0ff */
[----:B------:R-:W-:Y:S01]  /*2650*/  FSEL R37, R32, RZ, P2 ;  /* 0x000000ff20257208 */ /* 0x000fe20001000000 */
[----:B------:R-:W-:Y:S01]  /*2660*/  FMUL.FTZ R32, R80, R47 ;  /* 0x0000002f50207220 */ /* 0x000fe20000410000 */
[----:B------:R-:W-:Y:S01]  /*2670*/  FSEL R45, R36, RZ, P6 ;  /* 0x000000ff242d7208 */ /* 0x000fe20003000000 */
[----:B------:R-:W-:Y:S01]  /*2680*/  FMUL.FTZ R36, R33, UR17 ;  /* 0x0000001121247c20 */ /* 0x000fe20008410000 */
[----:B------:R-:W-:-:S02]  /*2690*/  LOP3.LUT P4, RZ, R75, 0xff, RZ, 0xc0, !PT ;  /* 0x000000ff4bff7812 */ /* 0x000fc4000788c0ff */
[----:B------:R-:W-:Y:S02]  /*26a0*/  LOP3.LUT P6, RZ, R87, 0xff, RZ, 0xc0, !PT ;  /* 0x000000ff57ff7812 */ /* 0x000fe400078cc0ff */
[C---:B------:R-:W-:Y:S01]  /*26b0*/  F2FP.BF16.F32.PACK_AB R33, R40.reuse, R33 ;  /* 0x000000212821723e */ /* 0x040fe200000010ff */
[----:B------:R-:W-:Y:S01]  /*26c0*/  FMUL.FTZ R40, R40, UR17 ;  /* 0x0000001128287c20 */ /* 0x000fe20008410000 */
[----:B------:R-:W-:Y:S02]  /*26d0*/  LOP3.LUT P2, RZ, R93, 0xff, RZ, 0xc0, !PT ;  /* 0x000000ff5dff7812 */ /* 0x000fe4000784c0ff */
[----:B------:R-:W-:Y:S02]  /*26e0*/  F2FP.BF16.F32.PACK_AB R42, R42, R37 ;  /* 0x000000252a2a723e */ /* 0x000fe400000010ff */
[C---:B------:R-:W-:Y:S02]  /*26f0*/  FSEL R44, R36.reuse, RZ, P4 ;  /* 0x000000ff242c7208 */ /* 0x040fe40002000000 */
[----:B------:R-:W-:Y:S01]  /*2700*/  FSEL R37, R36, RZ, P6 ;  /* 0x000000ff24257208 */ /* 0x000fe20003000000 */
[----:B------:R-:W-:Y:S01]  /*2710*/  FMUL.FTZ R36, R32, UR17 ;  /* 0x0000001120247c20 */ /* 0x000fe20008410000 */
[----:B------:R-:W-:-:S02]  /*2720*/  F2FP.BF16.F32.PACK_AB R34, R43, R34 ;  /* 0x000000222b22723e */ /* 0x000fc400000010ff */
[----:B------:R-:W-:Y:S02]  /*2730*/  F2FP.BF16.F32.PACK_AB R43, R49, R46 ;  /* 0x0000002e312b723e */ /* 0x000fe400000010ff */
[----:B------:R-:W-:Y:S01]  /*2740*/  F2FP.BF16.F32.PACK_AB R32, R32, R41 ;  /* 0x000000292020723e */ /* 0x000fe200000010ff */
[----:B------:R-:W-:Y:S01]  /*2750*/  FMUL.FTZ R41, R41, UR17 ;  /* 0x0000001129297c20 */ /* 0x000fe20008410000 */
[----:B------:R-:W-:Y:S02]  /*2760*/  LOP3.LUT P5, RZ, R74, 0xff, RZ, 0xc0, !PT ;  /* 0x000000ff4aff7812 */ /* 0x000fe400078ac0ff */
[----:B------:R-:W-:Y:S02]  /*2770*/  LOP3.LUT P4, RZ, R86, 0xff, RZ, 0xc0, !PT ;  /* 0x000000ff56ff7812 */ /* 0x000fe4000788c0ff */
[----:B------:R-:W-:Y:S02]  /*2780*/  LOP3.LUT P6, RZ, R89, 0xff, RZ, 0xc0, !PT ;  /* 0x000000ff59ff7812 */ /* 0x000fe400078cc0ff */
[----:B------:R-:W-:-:S02]  /*2790*/  FSEL R49, R40, RZ, P2 ;  /* 0x000000ff28317208 */ /* 0x000fc40001000000 */
[----:B------:R-:W-:Y:S02]  /*27a0*/  LOP3.LUT P3, RZ, R98, 0xff, RZ, 0xc0, !PT ;  /* 0x000000ff62ff7812 */ /* 0x000fe4000786c0ff */
[----:B------:R-:W-:Y:S02]  /*27b0*/  LOP3.LUT P2, RZ, R82, 0xff, RZ, 0xc0, !PT ;  /* 0x000000ff52ff7812 */ /* 0x000fe4000784c0ff */
[----:B------:R-:W-:Y:S02]  /*27c0*/  F2FP.BF16.F32.PACK_AB R38, R45, R38 ;  /* 0x000000262d26723e */ /* 0x000fe400000010ff */
[----:B------:R-:W-:Y:S02]  /*27d0*/  FSEL R46, R40, RZ, P4 ;  /* 0x000000ff282e7208 */ /* 0x000fe40002000000 */
[C---:B------:R-:W-:Y:S02]  /*27e0*/  FSEL R45, R36.reuse, RZ, P5 ;  /* 0x000000ff242d7208 */ /* 0x040fe40002800000 */
[----:B------:R-:W-:-:S02]  /*27f0*/  FSEL R47, R36, RZ, P6 ;  /* 0x000000ff242f7208 */ /* 0x000fc40003000000 */
[C---:B------:R-:W-:Y:S02]  /*2800*/  FSEL R36, R41.reuse, RZ, P2 ;  /* 0x000000ff29247208 */ /* 0x040fe40001000000 */
[----:B------:R-:W-:Y:S02]  /*2810*/  FSEL R40, R41, RZ, P3 ;  /* 0x000000ff29287208 */ /* 0x000fe40001800000 */
[----:B------:R-:W-:Y:S02]  /*2820*/  F2FP.BF16.F32.PACK_AB R35, R48, R35 ;  /* 0x000000233023723e */ /* 0x000fe400000010ff */
[----:B------:R-:W-:Y:S02]  /*2830*/  F2FP.BF16.F32.PACK_AB R39, R72, R39 ;  /* 0x000000274827723e */ /* 0x000fe400000010ff */
[----:B------:R-:W-:Y:S02]  /*2840*/  F2FP.BF16.F32.PACK_AB R37, R46, R37 ;  /* 0x000000252e25723e */ /* 0x000fe400000010ff */
[----:B------:R-:W-:-:S02]  /*2850*/  F2FP.BF16.F32.PACK_AB R41, R49, R44 ;  /* 0x0000002c3129723e */ /* 0x000fc400000010ff */
[----:B------:R-:W-:Y:S02]  /*2860*/  F2FP.BF16.F32.PACK_AB R36, R47, R36 ;  /* 0x000000242f24723e */ /* 0x000fe400000010ff */
[----:B------:R-:W-:Y:S01]  /*2870*/  F2FP.BF16.F32.PACK_AB R40, R45, R40 ;  /* 0x000000282d28723e */ /* 0x000fe200000010ff */
[----:B------:R-:W-:Y:S06]  /*2880*/  BRA `(.L_x_149) ;  /* 0x0000000800c87947 */ /* 0x000fec0003800000 */
.L_x_150:
[----:B------:R-:W-:-:S04]  /*2890*/  UISETP.NE.U32.AND UP0, UPT, UR4, URZ, UPT ;  /* 0x000000ff0400728c */ /* 0x000fc8000bf05070 */
[----:B------:R-:W-:-:S09]  /*28a0*/  UISETP.NE.AND.EX UP0, UPT, UR5, URZ, UPT, UP0 ;  /* 0x000000ff0500728c */ /* 0x000fd2000bf05300 */
[----:B------:R-:W-:Y:S05]  /*28b0*/  BRA.U UP0, `(.L_x_152) ;  /* 0x0000000500587547 */ /* 0x000fea000b800000 */
[-C--:B------:R-:W-:Y:S01]  /*28c0*/  FFMA.FTZ R51, R51, R96.reuse, R100 ;  /* 0x0000006033337223 */ /* 0x080fe20000010064 */
[C---:B-----5:R-:W-:Y:S01]  /*28d0*/  PRMT R36, R30.reuse, 0x7632, R36 ;  /* 0x000076321e247816 */ /* 0x060fe20000000024 */
[----:B------:R-:W-:Y:S02]  /*28e0*/  IMAD.U32 R37, R30, 0x10000, RZ ;  /* 0x000100001e257824 */ /* 0x000fe400078e00ff */
[-CC-:B------:R-:W-:Y:S01]  /*28f0*/  FFMA.FTZ R43, R43, R96.reuse, R100.reuse ;  /* 0x000000602b2b7223 */ /* 0x180fe20000010064 */
[----:B------:R-:W-:Y:S01]  /*2900*/  FADD.FTZ R51, R48, -R51 ;  /* 0x8000003330337221 */ /* 0x000fe20000010000 */
[----:B------:R-:W-:Y:S01]  /*2910*/  SHF.L.U32 R38, R36, 0x10, RZ ;  /* 0x0000001024267819 */ /* 0x000fe200000006ff */
[-CC-:B------:R-:W-:Y:S01]  /*2920*/  FFMA.FTZ R49, R49, R96.reuse, R100.reuse ;  /* 0x0000006031317223 */ /* 0x180fe20000010064 */
[----:B------:R-:W-:Y:S01]  /*2930*/  PRMT R39, R31, 0x7632, R39 ;  /* 0x000076321f277816 */ /* 0x000fe20000000027 */
[----:B------:R-:W-:Y:S01]  /*2940*/  FFMA.FTZ R36, R80, R51, R37 ;  /* 0x0000003350247223 */ /* 0x000fe20000010025 */
[-CC-:B------:R-:W-:Y:S01]  /*2950*/  FFMA.FTZ R81, R81, R96.reuse, R100.reuse ;  /* 0x0000006051517223 */ /* 0x180fe20000010064 */
[----:B------:R-:W-:Y:S01]  /*2960*/  FADD.FTZ R43, R40, -R43 ;  /* 0x8000002b282b7221 */ /* 0x000fe20000010000 */
[----:B------:R-:W-:Y:S01]  /*2970*/  FADD.FTZ R49, R46, -R49 ;  /* 0x800000312e317221 */ /* 0x000fe20000010000 */
[----:B------:R-:W-:Y:S01]  /*2980*/  IMAD.U32 R37, R31, 0x10000, RZ ;  /* 0x000100001f257824 */ /* 0x000fe200078e00ff */
[----:B------:R-:W-:Y:S01]  /*2990*/  SHF.L.U32 R40, R39, 0x10, RZ ;  /* 0x0000001027287819 */ /* 0x000fe200000006ff */
[----:B------:R-:W-:Y:S01]  /*29a0*/  FMUL.FTZ R36, R36, UR17 ;  /* 0x0000001124247c20 */ /* 0x000fe20008410000 */
[----:B------:R-:W-:Y:S01]  /*29b0*/  LOP3.LUT P2, RZ, R99, 0xff, RZ, 0xc0, !PT ;  /* 0x000000ff63ff7812 */ /* 0x000fe2000784c0ff */
[----:B------:R-:W-:Y:S01]  /*29c0*/  FADD.FTZ R81, R92, -R81 ;  /* 0x800000515c517221 */ /* 0x000fe20000010000 */
[----:B------:R-:W-:Y:S01]  /*29d0*/  FFMA.FTZ R49, R80, R49, R37 ;  /* 0x0000003150317223 */ /* 0x000fe20000010025 */
[-C--:B------:R-:W-:Y:S01]  /*29e0*/  FFMA.FTZ R97, R47, R96.reuse, R100 ;  /* 0x000000602f617223 */ /* 0x080fe20000010064 */
[----:B------:R-:W-:Y:S01]  /*29f0*/  FSEL R37, R36, RZ, P2 ;  /* 0x000000ff24257208 */ /* 0x000fe20001000000 */
[----:B------:R-:W-:Y:S01]  /*2a00*/  FFMA.FTZ R40, R80, R81, R40 ;  /* 0x0000005150287223 */ /* 0x000fe20000010028 */
[----:B------:R-:W-:Y:S01]  /*2a10*/  ISETP.GE.U32.AND P2, PT, R72, RZ, PT ;  /* 0x000000ff4800720c */ /* 0x000fe20003f46070 */
[-C--:B------:R-:W-:Y:S01]  /*2a20*/  FFMA.FTZ R47, R41, R96.reuse, R100 ;  /* 0x00000060292f7223 */ /* 0x080fe20000010064 */
[----:B------:R-:W-:Y:S01]  /*2a30*/  FFMA.FTZ R38, R80, R43, R38 ;  /* 0x0000002b50267223 */ /* 0x000fe20000010026 */
[----:B------:R-:W-:Y:S01]  /*2a40*/  FMUL.FTZ R41, R40, UR17 ;  /* 0x0000001128297c20 */ /* 0x000fe20008410000 */
[----:B------:R-:W-:Y:S01]  /*2a50*/  ISETP.GE.U32.AND.EX P2, PT, R73, 0x1000000, PT, P2 ;  /* 0x010000004900780c */ /* 0x000fe20003f46120 */
[----:B------:R-:W-:Y:S01]  /*2a60*/  FADD.FTZ R97, R44, -R97 ;  /* 0x800000612c617221 */ /* 0x000fe20000010000 */
[----:B------:R-:W-:Y:S01]  /*2a70*/  FMUL.FTZ R39, R38, UR17 ;  /* 0x0000001126277c20 */ /* 0x000fe20008410000 */
[----:B------:R-:W-:Y:S01]  /*2a80*/  FMUL.FTZ R38, R49, UR17 ;  /* 0x0000001131267c20 */ /* 0x000fe20008410000 */
[----:B------:R-:W-:Y:S01]  /*2a90*/  FSEL R44, R41, RZ, P2 ;  /* 0x000000ff292c7208 */ /* 0x000fe20001000000 */
[-CC-:B------:R-:W-:Y:S01]  /*2aa0*/  FFMA.FTZ R45, R45, R96.reuse, R100.reuse ;  /* 0x000000602d2d7223 */ /* 0x180fe20000010064 */
[----:B------:R-:W-:Y:S01]  /*2ab0*/  LOP3.LUT P2, RZ, R85, 0xff, RZ, 0xc0, !PT ;  /* 0x000000ff55ff7812 */ /* 0x000fe2000784c0ff */
[----:B------:R-:W-:Y:S01]  /*2ac0*/  FFMA.FTZ R77, R77, R96, R100 ;  /* 0x000000604d4d7223 */ /* 0x000fe20000010064 */
[----:B------:R-:W-:Y:S01]  /*2ad0*/  LOP3.LUT P4, RZ, R95, 0xff, RZ, 0xc0, !PT ;  /* 0x000000ff5fff7812 */ /* 0x000fe2000788c0ff */
[----:B------:R-:W-:Y:S01]  /*2ae0*/  FADD.FTZ R51, R42, -R45 ;  /* 0x8000002d2a337221 */ /* 0x000fe20000010000 */
[----:B------:R-:W-:Y:S01]  /*2af0*/  FSEL R40, R38, RZ, P2 ;  /* 0x000000ff26287208 */ /* 0x000fe20001000000 */
[----:B------:R-:W-:Y:S01]  /*2b00*/  FADD.FTZ R77, R50, -R77 ;  /* 0x8000004d324d7221 */ /* 0x000fe20000010000 */
[----:B------:R-:W-:Y:S01]  /*2b10*/  LOP3.LUT P2, RZ, R88, 0xff, RZ, 0xc0, !PT ;  /* 0x000000ff58ff7812 */ /* 0x000fe2000784c0ff */
[C---:B------:R-:W-:Y:S01]  /*2b20*/  IMAD.U32 R48, R29.reuse, 0x10000, RZ ;  /* 0x000100001d307824 */ /* 0x040fe200078e00ff */
[----:B------:R-:W-:Y:S01]  /*2b30*/  FSEL R43, R38, RZ, P4 ;  /* 0x000000ff262b7208 */ /* 0x000fe20002000000 */
[C---:B------:R-:W-:Y:S01]  /*2b40*/  IMAD.U32 R49, R28.reuse, 0x10000, RZ ;  /* 0x000100001c317824 */ /* 0x040fe200078e00ff */
[----:B------:R-:W-:Y:S01]  /*2b50*/  PRMT R38, R28, 0x7632, R38 ;  /* 0x000076321c267816 */ /* 0x000fe20000000026 */
[----:B------:R-:W-:Y:S01]  /*2b60*/  FFMA.FTZ R48, R80, R77, R48 ;  /* 0x0000004d50307223 */ /* 0x000fe20000010030 */
[----:B------:R-:W-:Y:S01]  /*2b70*/  PRMT R42, R29, 0x7632, R42 ;  /* 0x000076321d2a7816 */ /* 0x000fe2000000002a */
[----:B------:R-:W-:Y:S01]  /*2b80*/  FADD.FTZ R47, R76, -R47 ;  /* 0x8000002f4c2f7221 */ /* 0x000fe20000010000 */
[----:B------:R-:W-:-:S02]  /*2b90*/  FSEL R45, R41, RZ, P2 ;  /* 0x000000ff292d7208 */ /* 0x000fc40001000000 */
[----:B------:R-:W-:Y:S01]  /*2ba0*/  LOP3.LUT P2, RZ, R83, 0xff, RZ, 0xc0, !PT ;  /* 0x000000ff53ff7812 */ /* 0x000fe2000784c0ff */
[----:B------:R-:W-:Y:S01]  /*2bb0*/  FFMA.FTZ R47, R80, R47, R49 ;  /* 0x0000002f502f7223 */ /* 0x000fe20000010031 */
[----:B------:R-:W-:Y:S02]  /*2bc0*/  SHF.L.U32 R41, R38, 0x10, RZ ;  /* 0x0000001026297819 */ /* 0x000fe400000006ff */
[----:B------:R-:W-:Y:S02]  /*2bd0*/  SHF.L.U32 R42, R42, 0x10, RZ ;  /* 0x000000102a2a7819 */ /* 0x000fe400000006ff */
[----:B------:R-:W-:Y:S01]  /*2be0*/  FSEL R38, R36, RZ, P2 ;  /* 0x000000ff24267208 */ /* 0x000fe20001000000 */
[----:B------:R-:W-:Y:S01]  /*2bf0*/  FFMA.FTZ R97, R80, R97, R41 ;  /* 0x0000006150617223 */ /* 0x000fe20000010029 */
[----:B------:R-:W-:Y:S01]  /*2c00*/  LOP3.LUT P6, RZ, R94, 0xff, RZ, 0xc0, !PT ;  /* 0x000000ff5eff7812 */ /* 0x000fe200078cc0ff */
[----:B------:R-:W-:Y:S01]  /*2c10*/  FFMA.FTZ R42, R80, R51, R42 ;  /* 0x00000033502a7223 */ /* 0x000fe2000001002a */
[----:B------:R-:W-:Y:S01]  /*2c20*/  LOP3.LUT P2, RZ, R90, 0xff, RZ, 0xc0, !PT ;  /* 0x000000ff5aff7812 */ /* 0x000fe2000784c0ff */
[----:B------:R-:W-:Y:S01]  /*2c30*/  FMUL.FTZ R36, R47, UR17 ;  /* 0x000000112f247c20 */ /* 0x000fe20008410000 */
[----:B------:R-:W-:-:S02]  /*2c40*/  FSEL R46, R39, RZ, P6 ;  /* 0x000000ff272e7208 */ /* 0x000fc40003000000 */
[----:B------:R-:W-:Y:S02]  /*2c50*/  FSEL R41, R39, RZ, P2 ;  /* 0x000000ff27297208 */ /* 0x000fe40001000000 */
[----:B------:R-:W-:Y:S01]  /*2c60*/  F2FP.BF16.F32.PACK_AB R39, R45, R40 ;  /* 0x000000282d27723e */ /* 0x000fe200000010ff */
[----:B------:R-:W-:Y:S01]  /*2c70*/  FMUL.FTZ R40, R48, UR17 ;  /* 0x0000001130287c20 */ /* 0x000fe20008410000 */
[----:B------:R-:W-:Y:S01]  /*2c80*/  LOP3.LUT P6, RZ, R75, 0xff, RZ, 0xc0, !PT ;  /* 0x000000ff4bff7812 */ /* 0x000fe200078cc0ff */
[----:B------:R-:W-:Y:S01]  /*2c90*/  FMUL.FTZ R45, R42, UR17 ;  /* 0x000000112a2d7c20 */ /* 0x000fe20008410000 */
[----:B------:R-:W-:Y:S02]  /*2ca0*/  LOP3.LUT P4, RZ, R93, 0xff, RZ, 0xc0, !PT ;  /* 0x000000ff5dff7812 */ /* 0x000fe4000788c0ff */
[----:B------:R-:W-:Y:S02]  /*2cb0*/  LOP3.LUT P2, RZ, R87, 0xff, RZ, 0xc0, !PT ;  /* 0x000000ff57ff7812 */ /* 0x000fe4000784c0ff */
[----:B------:R-:W-:-:S02]  /*2cc0*/  F2FP.BF16.F32.PACK_AB R38, R41, R38 ;  /* 0x000000262926723e */ /* 0x000fc400000010ff */
[----:B------:R-:W-:Y:S02]  /*2cd0*/  F2FP.BF16.F32.PACK_AB R43, R44, R43 ;  /* 0x0000002b2c2b723e */ /* 0x000fe400000010ff */
[----:B------:R-:W-:Y:S01]  /*2ce0*/  F2FP.BF16.F32.PACK_AB R42, R46, R37 ;  /* 0x000000252e2a723e */ /* 0x000fe200000010ff */
[----:B------:R-:W-:Y:S01]  /*2cf0*/  FMUL.FTZ R37, R97, UR17 ;  /* 0x0000001161257c20 */ /* 0x000fe20008410000 */
[----:B------:R-:W-:Y:S02]  /*2d00*/  FSEL R41, R40, RZ, P6 ;  /* 0x000000ff28297208 */ /* 0x000fe40003000000 */
[----:B------:R-:W-:Y:S02]  /*2d10*/  LOP3.LUT P5, RZ, R98, 0xff, RZ, 0xc0, !PT ;  /* 0x000000ff62ff7812 */ /* 0x000fe400078ac0ff */
[----:B------:R-:W-:Y:S02]  /*2d20*/  LOP3.LUT P6, RZ, R86, 0xff, RZ, 0xc0, !PT ;  /* 0x000000ff56ff7812 */ /* 0x000fe400078cc0ff */
[----:B------:R-:W-:-:S02]  /*2d30*/  FSEL R46, R45, RZ, P4 ;  /* 0x000000ff2d2e7208 */ /* 0x000fc40002000000 */
[----:B------:R-:W-:Y:S02]  /*2d40*/  FSEL R44, R40, RZ, P2 ;  /* 0x000000ff282c7208 */ /* 0x000fe40001000000 */
[----:B------:R-:W-:Y:S02]  /*2d50*/  LOP3.LUT P3, RZ, R74, 0xff, RZ, 0xc0, !PT ;  /* 0x000000ff4aff7812 */ /* 0x000fe4000786c0ff */
[----:B------:R-:W-:Y:S02]  /*2d60*/  LOP3.LUT P4, RZ, R82, 0xff, RZ, 0xc0, !PT ;  /* 0x000000ff52ff7812 */ /* 0x000fe4000788c0ff */
[----:B------:R-:W-:Y:S02]  /*2d70*/  LOP3.LUT P2, RZ, R89, 0xff, RZ, 0xc0, !PT ;  /* 0x000000ff59ff7812 */ /* 0x000fe4000784c0ff */
        /* <DEDUP_REMOVED lines=8> */
[----:B------:R-:W-:Y:S01]  /*2e00*/  F2FP.BF16.F32.PACK_AB R40, R45, R40 ;  /* 0x000000282d28723e */ /* 0x000fe200000010ff */
[----:B------:R-:W-:Y:S06]  /*2e10*/  BRA `(.L_x_149) ;  /* 0x0000000400647947 */ /* 0x000fec0003800000 */
.L_x_152:
[-C--:B------:R-:W-:Y:S01]  /*2e20*/  FFMA.FTZ R49, R49, R96.reuse, R100 ;  /* 0x0000006031317223 */ /* 0x080fe20000010064 */
[C---:B-----5:R-:W-:Y:S01]  /*2e30*/  IMAD.U32 R33, R31.reuse, 0x10000, RZ ;  /* 0x000100001f217824 */ /* 0x060fe200078e00ff */
[----:B------:R-:W-:Y:S01]  /*2e40*/  PRMT R32, R31, 0x7632, R32 ;  /* 0x000076321f207816 */ /* 0x000fe20000000020 */
[-CC-:B------:R-:W-:Y:S01]  /*2e50*/  FFMA.FTZ R81, R81, R96.reuse, R100.reuse ;  /* 0x0000006051517223 */ /* 0x180fe20000010064 */
[----:B------:R-:W-:Y:S01]  /*2e60*/  FADD.FTZ R49, R46, -R49 ;  /* 0x800000312e317221 */ /* 0x000fe20000010000 */
[----:B------:R-:W-:Y:S01]  /*2e70*/  LOP3.LUT P6, RZ, R95, 0xff, RZ, 0xc0, !PT ;  /* 0x000000ff5fff7812 */ /* 0x000fe200078cc0ff */
[-CC-:B------:R-:W-:Y:S01]  /*2e80*/  FFMA.FTZ R51, R51, R96.reuse, R100.reuse ;  /* 0x0000006033337223 */ /* 0x180fe20000010064 */
[----:B------:R-:W-:Y:S01]  /*2e90*/  SHF.L.U32 R37, R32, 0x10, RZ ;  /* 0x0000001020257819 */ /* 0x000fe200000006ff */
[----:B------:R-:W-:Y:S01]  /*2ea0*/  FFMA.FTZ R35, R80, R49, R33 ;  /* 0x0000003150237223 */ /* 0x000fe20000010021 */
[----:B------:R-:W-:Y:S01]  /*2eb0*/  FADD.FTZ R81, R92, -R81 ;  /* 0x800000515c517221 */ /* 0x000fe20000010000 */
[----:B------:R-:W-:Y:S01]  /*2ec0*/  LOP3.LUT P5, RZ, R74, 0xff, RZ, 0xc0, !PT ;  /* 0x000000ff4aff7812 */ /* 0x000fe200078ac0ff */
[----:B------:R-:W-:Y:S01]  /*2ed0*/  FADD.FTZ R51, R48, -R51 ;  /* 0x8000003330337221 */ /* 0x000fe20000010000 */
[----:B------:R-:W-:Y:S01]  /*2ee0*/  FMUL.FTZ R32, R35, UR17 ;  /* 0x0000001123207c20 */ /* 0x000fe20008410000 */
[----:B------:R-:W-:Y:S01]  /*2ef0*/  FFMA.FTZ R74, R80, R81, R37 ;  /* 0x00000051504a7223 */ /* 0x000fe20000010025 */
[----:B------:R-:W-:Y:S01]  /*2f00*/  IMAD.U32 R33, R30, 0x10000, RZ ;  /* 0x000100001e217824 */ /* 0x000fe200078e00ff */
[----:B------:R-:W-:Y:S01]  /*2f10*/  ISETP.GE.U32.AND P2, PT, R72, RZ, PT ;  /* 0x000000ff4800720c */ /* 0x000fe20003f46070 */
[-CC-:B------:R-:W-:Y:S01]  /*2f20*/  FFMA.FTZ R43, R43, R96.reuse, R100.reuse ;  /* 0x000000602b2b7223 */ /* 0x180fe20000010064 */
[----:B------:R-:W-:Y:S01]  /*2f30*/  FSEL R46, R32, RZ, P6 ;  /* 0x000000ff202e7208 */ /* 0x000fe20003000000 */
[----:B------:R-:W-:Y:S01]  /*2f40*/  FMUL.FTZ R34, R74, UR17 ;  /* 0x000000114a227c20 */ /* 0x000fe20008410000 */
[----:B------:R-:W-:Y:S01]  /*2f50*/  LOP3.LUT P6, RZ, R85, 0xff, RZ, 0xc0, !PT ;  /* 0x000000ff55ff7812 */ /* 0x000fe200078cc0ff */
[----:B------:R-:W-:Y:S01]  /*2f60*/  FFMA.FTZ R51, R80, R51, R33 ;  /* 0x0000003350337223 */ /* 0x000fe20000010021 */
[----:B------:R-:W-:Y:S01]  /*2f70*/  ISETP.GE.U32.AND.EX P2, PT, R73, 0x1000000, PT, P2 ;  /* 0x010000004900780c */ /* 0x000fe20003f46120 */
[----:B------:R-:W-:Y:S01]  /*2f80*/  FADD.FTZ R43, R40, -R43 ;  /* 0x8000002b282b7221 */ /* 0x000fe20000010000 */
[----:B------:R-:W-:Y:S01]  /*2f90*/  FSEL R48, R32, RZ, P6 ;  /* 0x000000ff20307208 */ /* 0x000fe20003000000 */
[----:B------:R-:W-:Y:S01]  /*2fa0*/  FMUL.FTZ R33, R51, UR17 ;  /* 0x0000001133217c20 */ /* 0x000fe20008410000 */
[----:B------:R-:W-:Y:S01]  /*2fb0*/  LOP3.LUT P6, RZ, R88, 0xff, RZ, 0xc0, !PT ;  /* 0x000000ff58ff7812 */ /* 0x000fe200078cc0ff */
[-CC-:B------:R-:W-:Y:S01]  /*2fc0*/  FFMA.FTZ R41, R41, R96.reuse, R100.reuse ;  /* 0x0000006029297223 */ /* 0x180fe20000010064 */
[----:B------:R-:W-:Y:S01]  /*2fd0*/  LOP3.LUT P4, RZ, R99, 0xff, RZ, 0xc0, !PT ;  /* 0x000000ff63ff7812 */ /* 0x000fe2000788c0ff */
[-CC-:B------:R-:W-:Y:S01]  /*2fe0*/  FFMA.FTZ R47, R47, R96.reuse, R100.reuse ;  /* 0x000000602f2f7223 */ /* 0x180fe20000010064 */
[----:B------:R-:W-:Y:S01]  /*2ff0*/  FSEL R73, R34, RZ, P6 ;  /* 0x000000ff22497208 */ /* 0x000fe20003000000 */
[-CC-:B------:R-:W-:Y:S01]  /*3000*/  FFMA.FTZ R77, R77, R96.reuse, R100.reuse ;  /* 0x000000604d4d7223 */ /* 0x180fe20000010064 */
[----:B------:R-:W-:Y:S01]  /*3010*/  LOP3.LUT P6, RZ, R83, 0xff, RZ, 0xc0, !PT ;  /* 0x000000ff53ff7812 */ /* 0x000fe200078cc0ff */
[----:B------:R-:W-:Y:S01]  /*3020*/  FFMA.FTZ R45, R45, R96, R100 ;  /* 0x000000602d2d7223 */ /* 0x000fe20000010064 */
[----:B------:R-:W-:Y:S01]  /*3030*/  PRMT R32, R30, 0x7632, R32 ;  /* 0x000076321e207816 */ /* 0x000fe20000000020 */
[----:B------:R-:W-:Y:S01]  /*3040*/  FADD.FTZ R41, R76, -R41 ;  /* 0x800000294c297221 */ /* 0x000fe20000010000 */
[C---:B------:R-:W-:Y:S01]  /*3050*/  FSEL R37, R33.reuse, RZ, P4 ;  /* 0x000000ff21257208 */ /* 0x040fe20002000000 */
[----:B------:R-:W-:Y:S01]  /*3060*/  FADD.FTZ R47, R44, -R47 ;  /* 0x8000002f2c2f7221 */ /* 0x000fe20000010000 */
[----:B------:R-:W-:Y:S01]  /*3070*/  FSEL R38, R33, RZ, P6 ;  /* 0x000000ff21267208 */ /* 0x000fe20003000000 */
[----:B------:R-:W-:Y:S01]  /*3080*/  FADD.FTZ R77, R50, -R77 ;  /* 0x8000004d324d7221 */ /* 0x000fe20000010000 */
[----:B------:R-:W-:Y:S01]  /*3090*/  SHF.L.U32 R33, R32, 0x10, RZ ;  /* 0x0000001020217819 */ /* 0x000fe200000006ff */
[C---:B------:R-:W-:Y:S01]  /*30a0*/  IMAD.U32 R36, R29.reuse, 0x10000, RZ ;  /* 0x000100001d247824 */ /* 0x040fe200078e00ff */
[----:B------:R-:W-:Y:S01]  /*30b0*/  FSEL R49, R34, RZ, P2 ;  /* 0x000000ff22317208 */ /* 0x000fe20001000000 */
[----:B------:R-:W-:Y:S01]  /*30c0*/  FADD.FTZ R45, R42, -R45 ;  /* 0x8000002d2a2d7221 */ /* 0x000fe20000010000 */
[----:B------:R-:W-:Y:S01]  /*30d0*/  PRMT R32, R28, 0x7632, R32 ;  /* 0x000076321c207816 */ /* 0x000fe20000000020 */
[----:B------:R-:W-:Y:S01]  /*30e0*/  FFMA.FTZ R40, R80, R43, R33 ;  /* 0x0000002b50287223 */ /* 0x000fe20000010021 */
[----:B------:R-:W-:Y:S01]  /*30f0*/  PRMT R34, R29, 0x7632, R34 ;  /* 0x000076321d227816 */ /* 0x000fe20000000022 */
[----:B------:R-:W-:Y:S01]  /*3100*/  IMAD.U32 R33, R28, 0x10000, RZ ;  /* 0x000100001c217824 */ /* 0x000fe200078e00ff */
[----:B------:R-:W-:Y:S01]  /*3110*/  LOP3.LUT P6, RZ, R94, 0xff, RZ, 0xc0, !PT ;  /* 0x000000ff5eff7812 */ /* 0x000fe200078cc0ff */
[----:B------:R-:W-:Y:S01]  /*3120*/  FMUL.FTZ R39, R40, UR17 ;  /* 0x0000001128277c20 */ /* 0x000fe20008410000 */
[----:B------:R-:W-:Y:S01]  /*3130*/  SHF.L.U32 R32, R32, 0x10, RZ ;  /* 0x0000001020207819 */ /* 0x000fe200000006ff */
[----:B------:R-:W-:Y:S01]  /*3140*/  FFMA.FTZ R41, R80, R41, R33 ;  /* 0x0000002950297223 */ /* 0x000fe20000010021 */
[----:B------:R-:W-:Y:S01]  /*3150*/  SHF.L.U32 R34, R34, 0x10, RZ ;  /* 0x0000001022227819 */ /* 0x000fe200000006ff */
[C---:B------:R-:W-:Y:S01]  /*3160*/  FFMA.FTZ R33, R80.reuse, R77, R36 ;  /* 0x0000004d50217223 */ /* 0x040fe20000010024 */
[----:B------:R-:W-:Y:S01]  /*3170*/  FSEL R42, R39, RZ, P6 ;  /* 0x000000ff272a7208 */ /* 0x000fe20003000000 */
[----:B------:R-:W-:Y:S01]  /*3180*/  FFMA.FTZ R32, R80, R47, R32 ;  /* 0x0000002f50207223 */ /* 0x000fe20000010020 */
[----:B------:R-:W-:Y:S01]  /*3190*/  LOP3.LUT P6, RZ, R90, 0xff, RZ, 0xc0, !PT ;  /* 0x000000ff5aff7812 */ /* 0x000fe200078cc0ff */
[----:B------:R-:W-:Y:S01]  /*31a0*/  FFMA.FTZ R80, R80, R45, R34 ;  /* 0x0000002d50507223 */ /* 0x000fe20000010022 */
[----:B------:R-:W-:Y:S01]  /*31b0*/  FMUL.FTZ R36, R33, UR17 ;  /* 0x0000001121247c20 */ /* 0x000fe20008410000 */
[----:B------:R-:W-:-:S02]  /*31c0*/  LOP3.LUT P2, RZ, R75, 0xff, RZ, 0xc0, !PT ;  /* 0x000000ff4bff7812 */ /* 0x000fc4000784c0ff */
[----:B------:R-:W-:Y:S02]  /*31d0*/  FSEL R45, R39, RZ, P6 ;  /* 0x000000ff272d7208 */ /* 0x000fe40003000000 */
[----:B------:R-:W-:Y:S02]  /*31e0*/  LOP3.LUT P6, RZ, R87, 0xff, RZ, 0xc0, !PT ;  /* 0x000000ff57ff7812 */ /* 0x000fe400078cc0ff */
[C---:B------:R-:W-:Y:S01]  /*31f0*/  F2FP.BF16.F32.PACK_AB R33, R80.reuse, R33 ;  /* 0x000000215021723e */ /* 0x040fe200000010ff */
[----:B------:R-:W-:Y:S01]  /*3200*/  FMUL.FTZ R80, R80, UR17 ;  /* 0x0000001150507c20 */ /* 0x000fe20008410000 */
[----:B------:R-:W-:Y:S02]  /*3210*/  LOP3.LUT P4, RZ, R93, 0xff, RZ, 0xc0, !PT ;  /* 0x000000ff5dff7812 */ /* 0x000fe4000788c0ff */
[----:B------:R-:W-:Y:S02]  /*3220*/  F2FP.BF16.F32.PACK_AB R42, R42, R37 ;  /* 0x000000252a2a723e */ /* 0x000fe400000010ff */
[----:B------:R-:W-:-:S02]  /*3230*/  FSEL R44, R36, RZ, P2 ;  /* 0x000000ff242c7208 */ /* 0x000fc40001000000 */
[----:B------:R-:W-:Y:S01]  /*3240*/  FSEL R37, R36, RZ, P6 ;  /* 0x000000ff24257208 */ /* 0x000fe20003000000 */
[C---:B------:R-:W-:Y:S01]  /*3250*/  FMUL.FTZ R36, R32.reuse, UR17 ;  /* 0x0000001120247c20 */ /* 0x040fe20008410000 */
[----:B------:R-:W-:Y:S02]  /*3260*/  F2FP.BF16.F32.PACK_AB R43, R49, R46 ;  /* 0x0000002e312b723e */ /* 0x000fe400000010ff */
[----:B------:R-:W-:Y:S01]  /*3270*/  F2FP.BF16.F32.PACK_AB R32, R32, R41 ;  /* 0x000000292020723e */ /* 0x000fe200000010ff */
[----:B------:R-:W-:Y:S01]  /*3280*/  FMUL.FTZ R41, R41, UR17 ;  /* 0x0000001129297c20 */ /* 0x000fe20008410000 */
        /* <DEDUP_REMOVED lines=10> */
[C---:B------:R-:W-:Y:S02]  /*3330*/  FSEL R36, R41.reuse, RZ, P4 ;  /* 0x000000ff29247208 */ /* 0x040fe40002000000 */
[----:B------:R-:W-:Y:S02]  /*3340*/  FSEL R40, R41, RZ, P3 ;  /* 0x000000ff29287208 */ /* 0x000fe40001800000 */
[----:B------:R-:W-:Y:S02]  /*3350*/  F2FP.BF16.F32.PACK_AB R35, R74, R35 ;  /* 0x000000234a23723e */ /* 0x000fe400000010ff */
[----:B------:R-:W-:Y:S02]  /*3360*/  F2FP.BF16.F32.PACK_AB R39, R73, R48 ;  /* 0x000000304927723e */ /* 0x000fe400000010ff */
[----:B------:R-:W-:-:S02]  /*3370*/  F2FP.BF16.F32.PACK_AB R37, R80, R37 ;  /* 0x000000255025723e */ /* 0x000fc400000010ff */
[----:B------:R-:W-:Y:S02]  /*3380*/  F2FP.BF16.F32.PACK_AB R41, R49, R44 ;  /* 0x0000002c3129723e */ /* 0x000fe400000010ff */
[----:B------:R-:W-:Y:S02]  /*3390*/  F2FP.BF16.F32.PACK_AB R36, R47, R36 ;  /* 0x000000242f24723e */ /* 0x000fe400000010ff */
[----:B------:R-:W-:-:S07]  /*33a0*/  F2FP.BF16.F32.PACK_AB R40, R45, R40 ;  /* 0x000000282d28723e */ /* 0x000fce00000010ff */
.L_x_149:
[----:B------:R-:W-:Y:S01]  /*33b0*/  ISETP.NE.U32.AND P2, PT, RZ, UR4, PT ;  /* 0x00000004ff007c0c */ /* 0x000fe2000bf45070 */
[----:B------:R-:W0:Y:S03]  /*33c0*/  LDC.64 R50, c[0x0][0x468] ;  /* 0x00011a00ff327b82 */ /* 0x000e260000000a00 */
[----:B------:R-:W-:-:S05]  /*33d0*/  ISETP.NE.AND.EX P2, PT, RZ, UR5, PT, P2 ;  /* 0x00000005ff007c0c */ /* 0x000fca000bf45320 */
[----:B------:R-:W1:Y:S08]  /*33e0*/  @P1 LDC.64 R48, c[0x0][0x470] ;  /* 0x00011c00ff301b82 */ /* 0x000e700000000a00 */
[----:B------:R-:W2:Y:S08]  /*33f0*/  @P2 LDC.64 R46, c[0x0][0x478] ;  /* 0x00011e00ff2e2b82 */ /* 0x000eb00000000a00 */
[----:B------:R-:W3:Y:S01]  /*3400*/  LDC.64 R44, c[0x0][0x380] ;  /* 0x0000e000ff2c7b82 */ /* 0x000ee20000000a00 */
[----:B0-----:R-:W-:-:S04]  /*3410*/  IMAD.WIDE.U32 R50, R91, 0x10, R50 ;  /* 0x000000105b327825 */ /* 0x001fc800078e0032 */
[----:B-1----:R-:W-:-:S04]  /*3420*/  @P1 IMAD.WIDE.U32 R48, R91, 0x10, R48 ;  /* 0x000000105b301825 */ /* 0x002fc800078e0030 */
[----:B--2---:R-:W-:-:S05]  /*3430*/  @P2 IMAD.WIDE.U32 R46, R91, 0x10, R46 ;  /* 0x000000105b2e2825 */ /* 0x004fca00078e002e */
[----:B------:R1:W-:Y:S01]  /*3440*/  @P2 STG.E.128 desc[UR8][R46.64], R32 ;  /* 0x000000202e002986 */ /* 0x0003e2000c101d08 */
[----:B---3--:R-:W-:-:S03]  /*3450*/  IMAD R65, R44, 0x4, R65 ;  /* 0x000000042c417824 */ /* 0x008fc600078e0241 */
[----:B------:R1:W-:Y:S04]  /*3460*/  STG.E.128 desc[UR8][R50.64], R40 ;  /* 0x0000002832007986 */ /* 0x0003e8000c101d08 */
[----:B------:R1:W-:Y:S01]  /*3470*/  @P1 STG.E.128 desc[UR8][R48.64], R36 ;  /* 0x0000002430001986 */ /* 0x0003e2000c101d08 */
[----:B------:R-:W-:-:S13]  /*3480*/  ISETP.GE.AND P1, PT, R65, R45, PT ;  /* 0x0000002d4100720c */ /* 0x000fda0003f26270 */
[----:B------:R-:W-:Y:S05]  /*3490*/  @!P1 BRA `(.L_x_153) ;  /* 0xffffffd000309947 */ /* 0x000fea000383ffff */
[----:B------:R-:W-:Y:S05]  /*34a0*/  BSYNC B1 ;  /* 0x0000000000017941 */ /* 0x000fea0003800000 */
.L_x_144:
[----:B-1----:R-:W-:Y:S01]  /*34b0*/  IMAD.MOV.U32 R33, RZ, RZ, R27 ;  /* 0x000000ffff217224 */ /* 0x002fe200078e001b */
[----:B------:R-:W-:Y:S01]  /*34c0*/  MOV R37, R26 ;  /* 0x0000001a00257202 */ /* 0x000fe20000000f00 */
[----:B------:R-:W-:Y:S01]  /*34d0*/  IMAD.MOV.U32 R41, RZ, RZ, R25 ;  /* 0x000000ffff297224 */ /* 0x000fe200078e0019 */
[----:B-----5:R-:W-:Y:S01]  /*34e0*/  MOV R30, R24 ;  /* 0x00000018001e7202 */ /* 0x020fe20000000f00 */
[----:B------:R-:W-:Y:S01]  /*34f0*/  IMAD.MOV.U32 R34, RZ, RZ, R23 ;  /* 0x000000ffff227224 */ /* 0x000fe200078e0017 */
[----:B------:R-:W-:Y:S01]  /*3500*/  MOV R38, R22 ;  /* 0x0000001600267202 */ /* 0x000fe20000000f00 */
        /* <DEDUP_REMOVED lines=25> */
[----:B------:R-:W-:-:S07]  /*36a0*/  MOV R27, R16 ;  /* 0x00000010001b7202 */ /* 0x000fce0000000f00 */
.L_x_143:
[----:B0-----:R-:W-:Y:S05]  /*36b0*/  BSYNC B0 ;  /* 0x0000000000007941 */ /* 0x001fea0003800000 */
.L_x_142:
[----:B------:R-:W0:Y:S01]  /*36c0*/  S2R R3, SR_CgaCtaId ;  /* 0x0000000000037919 */ /* 0x000e220000008800 */
[----:B------:R-:W-:Y:S01]  /*36d0*/  MOV R0, 0x400 ;  /* 0x0000040000007802 */ /* 0x000fe20000000f00 */
[----:B------:R-:W-:Y:S05]  /*36e0*/  WARPSYNC.ALL ;  /* 0x0000000000007948 */ /* 0x000fea0003800000 */
[----:B------:R-:W1:Y:S01]  /*36f0*/  S2R R53, SR_TID.X ;  /* 0x0000000000357919 */ /* 0x000e620000002100 */
[----:B------:R-:W2:Y:S01]  /*3700*/  LDCU.128 UR20, c[0x0][0x440] ;  /* 0x00008800ff1477ac */ /* 0x000ea20008000c00 */
[----:B------:R-:W3:Y:S01]  /*3710*/  LDCU.128 UR24, c[0x0][0x450] ;  /* 0x00008a00ff1877ac */ /* 0x000ee20008000c00 */
[----:B0-----:R-:W-:-:S04]  /*3720*/  LEA R0, R3, R0, 0x18 ;  /* 0x0000000003007211 */ /* 0x001fc800078ec0ff */
[C---:B-1----:R-:W-:Y:S01]  /*3730*/  LEA R2, R53.reuse, R0, 0x5 ;  /* 0x0000000035027211 */ /* 0x042fe200078e28ff */
[----:B------:R-:W-:-:S04]  /*3740*/  IMAD R0, R53, 0x4, R0 ;  /* 0x0000000435007824 */ /* 0x000fc800078e0200 */
        /* <DEDUP_REMOVED lines=9> */
[----:B------:R-:W-:Y:S04]  /*37e0*/  LDS R10, [R0+0xc00] ;  /* 0x000c0000000a7984 */ /* 0x000fe80000000800 */
[----:B------:R-:W3:Y:S01]  /*37f0*/  LDS R9, [R0+0xe00] ;  /* 0x000e000000097984 */ /* 0x000ee20000000800 */
        /* <DEDUP_REMOVED lines=9> */
[----:B------:R-:W-:Y:S03]  /*3890*/  BAR.SYNC.DEFER_BLOCKING 0x0 ;  /* 0x0000000000007b1d */ /* 0x000fe60000010000 */
[----:B------:R-:W-:-:S05]  /*38a0*/  FADD.FTZ R13, R4, R9 ;  /* 0x00000009040d7221 */ /* 0x000fca0000010000 */
[----:B0-----:R-:W0:Y:S01]  /*38b0*/  LDC R28, c[0x0][0x388] ;  /* 0x0000e200ff1c7b82 */ /* 0x001e220000000800 */
[----:B------:R-:W1:Y:S04]  /*38c0*/  LDS R11, [R0] ;  /* 0x00000000000b7984 */ /* 0x000e680000000800 */
[----:B------:R-:W2:Y:S04]  /*38d0*/  LDS R14, [R0+0x400] ;  /* 0x00040000000e7984 */ /* 0x000ea80000000800 */
[----:B------:R-:W3:Y:S01]  /*38e0*/  LDS R12, [R0+0x200] ;  /* 0x00020000000c7984 */ /* 0x000ee20000000800 */
[----:B0-----:R-:W-:-:S03]  /*38f0*/  IMAD R28, R28, UR7, RZ ;  /* 0x000000071c1c7c24 */ /* 0x001fc6000f8e02ff */
[----:B------:R-:W0:Y:S04]  /*3900*/  LDS R15, [R0+0x600] ;  /* 0x00060000000f7984 */ /* 0x000e280000000800 */
[----:B------:R-:W4:Y:S04]  /*3910*/  LDS R17, [R0+0x800] ;  /* 0x0008000000117984 */ /* 0x000f280000000800 */
[----:B------:R-:W5:Y:S04]  /*3920*/  LDS R19, [R0+0xa00] ;  /* 0x000a000000137984 */ /* 0x000f680000000800 */
[----:B------:R-:W5:Y:S04]  /*3930*/  LDS R33, [R0+0xc00] ;  /* 0x000c000000217984 */ /* 0x000f680000000800 */
[----:B------:R-:W5:Y:S01]  /*3940*/  LDS R35, [R0+0xe00] ;  /* 0x000e000000237984 */ /* 0x000f620000000800 */
[----:B------:R-:W-:Y:S01]  /*3950*/  BAR.SYNC.DEFER_BLOCKING 0x0 ;  /* 0x0000000000007b1d */ /* 0x000fe20000010000 */
[----:B-1----:R-:W-:-:S04]  /*3960*/  FADD.FTZ R11, RZ, R11 ;  /* 0x0000000bff0b7221 */ /* 0x002fc80000010000 */
[----:B--2---:R-:W-:Y:S01]  /*3970*/  FADD.FTZ R14, R11, R14 ;  /* 0x0000000e0b0e7221 */ /* 0x004fe20000010000 */
[----:B------:R-:W-:Y:S01]  /*3980*/  FADD.FTZ R11, R3, R10 ;  /* 0x0000000a030b7221 */ /* 0x000fe20000010000 */
[----:B---3--:R-:W-:-:S04]  /*3990*/  FADD.FTZ R12, RZ, R12 ;  /* 0x0000000cff0c7221 */ /* 0x008fc80000010000 */
[----:B0-----:R-:W-:Y:S01]  /*39a0*/  FADD.FTZ R12, R12, R15 ;  /* 0x0000000f0c0c7221 */ /* 0x001fe20000010000 */
[----:B------:R-:W-:Y:S01]  /*39b0*/  STS.128 [R2], R40 ;  /* 0x0000002802007388 */ /* 0x000fe20000000c00 */
[----:B----4-:R-:W-:-:S03]  /*39c0*/  FADD.FTZ R14, R14, R17 ;  /* 0x000000110e0e7221 */ /* 0x010fc60000010000 */
[----:B------:R-:W-:Y:S01]  /*39d0*/  STS.128 [R2+0x10], R44 ;  /* 0x0000102c02007388 */ /* 0x000fe20000000c00 */
[----:B-----5:R-:W-:Y:S01]  /*39e0*/  FADD.FTZ R12, R12, R19 ;  /* 0x000000130c0c7221 */ /* 0x020fe20000010000 */
        /* <DEDUP_REMOVED lines=8> */
[----:B------:R-:W5:Y:S04]  /*3a70*/  LDS R31, [R0+0xa00] ;  /* 0x000a0000001f7984 */ /* 0x000f680000000800 */
[----:B------:R-:W5:Y:S04]  /*3a80*/  LDS R49, [R0+0xc00] ;  /* 0x000c000000317984 */ /* 0x000f680000000800 */
[----:B------:R-:W5:Y:S01]  /*3a90*/  LDS R51, [R0+0xe00] ;  /* 0x000e000000337984 */ /* 0x000f620000000800 */
[----:B------:R-:W-:Y:S01]  /*3aa0*/  BAR.SYNC.DEFER_BLOCKING 0x0 ;  /* 0x0000000000007b1d */ /* 0x000fe20000010000 */
[----:B0-----:R-:W-:-:S04]  /*3ab0*/  FADD.FTZ R16, RZ, R16 ;  /* 0x00000010ff107221 */ /* 0x001fc80000010000 */
[----:B-1----:R-:W-:Y:S01]  /*3ac0*/  FADD.FTZ R16, R16, R21 ;  /* 0x0000001510107221 */ /* 0x002fe20000010000 */
[----:B--2---:R-:W-:-:S04]  /*3ad0*/  FADD.FTZ R18, RZ, R18 ;  /* 0x00000012ff127221 */ /* 0x004fc80000010000 */
[----:B---3--:R-:W-:Y:S01]  /*3ae0*/  FADD.FTZ R18, R18, R23 ;  /* 0x0000001712127221 */ /* 0x008fe20000010000 */
        /* <DEDUP_REMOVED lines=15> */
[----:B0-----:R-:W-:Y:S01]  /*3be0*/  IADD3 R0, P0, PT, R28, R53, RZ ;  /* 0x000000351c007210 */ /* 0x001fe20007f1e0ff */
[----:B------:R-:W-:-:S04]  /*3bf0*/  FADD.FTZ R20, RZ, R20 ;  /* 0x00000014ff147221 */ /* 0x000fc80000010000 */
[----:B------:R-:W-:Y:S01]  /*3c00*/  IMAD.SHL.U32 R8, R0, 0x4, RZ ;  /* 0x0000000400087824 */ /* 0x000fe200078e00ff */
[----:B------:R-:W-:Y:S01]  /*3c10*/  IADD3.X R3, PT, PT, RZ, RZ, RZ, P0, !PT ;  /* 0x000000ffff037210 */ /* 0x000fe200007fe4ff */
[----:B-1----:R-:W-:-:S03]  /*3c20*/  FADD.FTZ R20, R20, R41 ;  /* 0x0000002914147221 */ /* 0x002fc60000010000 */
[----:B------:R-:W-:Y:S01]  /*3c30*/  SHF.L.U64.HI R0, R0, 0x2, R3 ;  /* 0x0000000200007819 */ /* 0x000fe20000010203 */
[----:B--2---:R-:W-:Y:S01]  /*3c40*/  FADD.FTZ R22, RZ, R22 ;  /* 0x00000016ff167221 */ /* 0x004fe20000010000 */
[C---:B------:R-:W-:Y:S02]  /*3c50*/  IADD3 R2, P0, PT, R8.reuse, UR22, RZ ;  /* 0x0000001608027c10 */ /* 0x040fe4000ff1e0ff */
[----:B------:R-:W-:Y:S01]  /*3c60*/  IADD3 R4, P1, PT, R8, UR20, RZ ;  /* 0x0000001408047c10 */ /* 0x000fe2000ff3e0ff */
[----:B---3--:R-:W-:Y:S01]  /*3c70*/  FADD.FTZ R20, R20, R43 ;  /* 0x0000002b14147221 */ /* 0x008fe20000010000 */
[C---:B------:R-:W-:Y:S02]  /*3c80*/  IADD3 R6, P2, PT, R8.reuse, UR26, RZ ;  /* 0x0000001a08067c10 */ /* 0x040fe4000ff5e0ff */
[----:B------:R-:W-:Y:S01]  /*3c90*/  IADD3 R8, P3, PT, R8, UR24, RZ ;  /* 0x0000001808087c10 */ /* 0x000fe2000ff7e0ff */
[----:B----4-:R-:W-:Y:S01]  /*3ca0*/  FADD.FTZ R22, R22, R25 ;  /* 0x0000001916167221 */ /* 0x010fe20000010000 */
[----:B------:R-:W-:-:S02]  /*3cb0*/  IADD3.X R3, PT, PT, R0, UR23, RZ, P0, !PT ;  /* 0x0000001700037c10 */ /* 0x000fc400087fe4ff */
[----:B------:R-:W-:Y:S01]  /*3cc0*/  IADD3.X R5, PT, PT, R0, UR21, RZ, P1, !PT ;  /* 0x0000001500057c10 */ /* 0x000fe20008ffe4ff */
[----:B-----5:R-:W-:Y:S01]  /*3cd0*/  FADD.FTZ R45, R20, R45 ;  /* 0x0000002d142d7221 */ /* 0x020fe20000010000 */
[C---:B------:R-:W-:Y:S01]  /*3ce0*/  IADD3.X R7, PT, PT, R0.reuse, UR27, RZ, P2, !PT ;  /* 0x0000001b00077c10 */ /* 0x040fe200097fe4ff */
[----:B------:R-:W-:Y:S01]  /*3cf0*/  STG.E desc[UR8][R2.64], R33 ;  /* 0x0000002102007986 */ /* 0x000fe2000c101908 */
[----:B------:R-:W-:Y:S01]  /*3d00*/  IADD3.X R9, PT, PT, R0, UR25, RZ, P3, !PT ;  /* 0x0000001900097c10 */ /* 0x000fe20009ffe4ff */
[----:B------:R-:W-:Y:S02]  /*3d10*/  FADD.FTZ R22, R22, R27 ;  /* 0x0000001b16167221 */ /* 0x000fe40000010000 */
[----:B------:R-:W-:Y:S02]  /*3d20*/  STG.E desc[UR8][R4.64], R11 ;  /* 0x0000000b04007986 */ /* 0x000fe4000c101908 */
[----:B------:R-:W-:Y:S02]  /*3d30*/  FADD.FTZ R15, R22, R15 ;  /* 0x0000000f160f7221 */ /* 0x000fe40000010000 */
[----:B------:R-:W-:Y:S04]  /*3d40*/  STG.E desc[UR8][R6.64], R45 ;  /* 0x0000002d06007986 */ /* 0x000fe8000c101908 */
[----:B------:R-:W-:Y:S04]  /*3d50*/  STG.E desc[UR8][R8.64], R49 ;  /* 0x0000003108007986 */ /* 0x000fe8000c101908 */
[----:B------:R-:W-:Y:S04]  /*3d60*/  STG.E desc[UR8][R2.64+0x200], R35 ;  /* 0x0002002302007986 */ /* 0x000fe8000c101908 */
[----:B------:R-:W-:Y:S04]  /*3d70*/  STG.E desc[UR8][R4.64+0x200], R13 ;  /* 0x0002000d04007986 */ /* 0x000fe8000c101908 */
[----:B------:R-:W-:Y:S04]  /*3d80*/  STG.E desc[UR8][R6.64+0x200], R15 ;  /* 0x0002000f06007986 */ /* 0x000fe8000c101908 */
[----:B------:R-:W-:Y:S01]  /*3d90*/  STG.E desc[UR8][R8.64+0x200], R51 ;  /* 0x0002003308007986 */ /* 0x000fe2000c101908 */
[----:B------:R-:W-:Y:S05]  /*3da0*/  EXIT ;  /* 0x000000000000794d */ /* 0x000fea0003800000 */
.L_x_145:
[----:B------:R-:W-:Y:S01]  /*3db0*/  HFMA2 R101, -RZ, RZ, 0, 1.847743988037109375e-06 ;  /* 0x0000001fff657431 */ /* 0x000fe200000001ff */
[----:B------:R-:W-:Y:S01]  /*3dc0*/  BSSY B2, `(.L_x_154) ;  /* 0x0000007000027945 */ /* 0x000fe20003800000 */
[----:B------:R-:W-:Y:S01]  /*3dd0*/  MOV R103, R97 ;  /* 0x0000006100677202 */ /* 0x000fe20000000f00 */
[----:B------:R-:W-:Y:S02]  /*3de0*/  IMAD.MOV.U32 R102, RZ, RZ, 0x1 ;  /* 0x00000001ff667424 */ /* 0x000fe400078e00ff */
[----:B------:R-:W-:-:S07]  /*3df0*/  IMAD.MOV.U32 R100, RZ, RZ, -0x1 ;  /* 0xffffffffff647424 */ /* 0x000fce00078e00ff */
[----:B-----5:R-:W-:Y:S05]  /*3e00*/  WARPSYNC.COLLECTIVE R100, `(.L_x_155) ;  /* 0x0000000064087348 */ /* 0x020fea0003c00000 */
[----:B------:R0:W1:Y:S02]  /*3e10*/  SHFL.BFLY P4, R104, R103, R102, R101 ;  /* 0x0c00006667687389 */ /* 0x0000640000080065 */
[----:B01---5:R-:W-:Y:S05]  /*3e20*/  ENDCOLLECTIVE ;  /* 0x000000000000791b */ /* 0x023fea0003800000 */
.L_x_155:
[----:B------:R-:W-:Y:S05]  /*3e30*/  BSYNC B2 ;  /* 0x0000000000027941 */ /* 0x000fea0003800000 */
.L_x_154:
        /* <DEDUP_REMOVED lines=8> */
.L_x_156:
[----:B------:R-:W-:Y:S01]  /*3ec0*/  FADD.FTZ R106, R97, R106 ;  /* 0x0000006a616a7221 */ /* 0x000fe20000010000 */
[----:B------:R-:W-:-:S03]  /*3ed0*/  HFMA2 R102, -RZ, RZ, 0, 1.1920928955078125e-07 ;  /* 0x00000002ff667431 */ /* 0x000fc600000001ff */
[----:B------:R-:W-:Y:S02]  /*3ee0*/  IMAD.MOV.U32 R103, RZ, RZ, R106 ;  /* 0x000000ffff677224 */ /* 0x000fe400078e006a */
[----:B------:R-:W-:-:S07]  /*3ef0*/  FADD.FTZ R105, R96, R104 ;  /* 0x0000006860697221 */ /* 0x000fce0000010000 */
[----:B------:R-:W-:Y:S05]  /*3f00*/  WARPSYNC.COLLECTIVE R100, `(.L_x_157) ;  /* 0x0000000064087348 */ /* 0x000fea0003c00000 */
[----:B------:R0:W1:Y:S02]  /*3f10*/  SHFL.BFLY P4, R104, R103, R102, R101 ;  /* 0x0c00006667687389 */ /* 0x0000640000080065 */
[----:B01----:R-:W-:Y:S05]  /*3f20*/  ENDCOLLECTIVE ;  /* 0x000000000000791b */ /* 0x003fea0003800000 */
.L_x_157:
[----:B------:R-:W-:Y:S01]  /*3f30*/  MOV R103, R105 ;  /* 0x0000006900677202 */ /* 0x000fe20000000f00 */
[----:B------:R-:W-:-:S07]  /*3f40*/  IMAD.MOV.U32 R107, RZ, RZ, R104 ;  /* 0x000000ffff6b7224 */ /* 0x000fce00078e0068 */
[----:B------:R-:W-:Y:S05]  /*3f50*/  WARPSYNC.COLLECTIVE R100, `(.L_x_158) ;  /* 0x0000000064087348 */ /* 0x000fea0003c00000 */
[----:B------:R0:W1:Y:S02]  /*3f60*/  SHFL.BFLY P4, R104, R103, R102, R101 ;  /* 0x0c00006667687389 */ /* 0x0000640000080065 */
[----:B01----:R-:W-:Y:S05]  /*3f70*/  ENDCOLLECTIVE ;  /* 0x000000000000791b */ /* 0x003fea0003800000 */
.L_x_158:
[----:B------:R-:W-:Y:S01]  /*3f80*/  FADD.FTZ R107, R106, R107 ;  /* 0x0000006b6a6b7221 */ /* 0x000fe20000010000 */
[----:B------:R-:W-:-:S03]  /*3f90*/  HFMA2 R102, -RZ, RZ, 0, 2.384185791015625e-07 ;  /* 0x00000004ff667431 */ /* 0x000fc600000001ff */
[----:B------:R-:W-:Y:S02]  /*3fa0*/  IMAD.MOV.U32 R103, RZ, RZ, R107 ;  /* 0x000000ffff677224 */ /* 0x000fe400078e006b */
[----:B------:R-:W-:-:S07]  /*3fb0*/  FADD.FTZ R108, R105, R104 ;  /* 0x00000068696c7221 */ /* 0x000fce0000010000 */
[----:B------:R-:W-:Y:S05]  /*3fc0*/  WARPSYNC.COLLECTIVE R100, `(.L_x_159) ;  /* 0x0000000064087348 */ /* 0x000fea0003c00000 */
[----:B------:R0:W1:Y:S02]  /*3fd0*/  SHFL.BFLY P4, R104, R103, R102, R101 ;  /* 0x0c00006667687389 */ /* 0x0000640000080065 */
[----:B01----:R-:W-:Y:S05]  /*3fe0*/  ENDCOLLECTIVE ;  /* 0x000000000000791b */ /* 0x003fea0003800000 */
.L_x_159:
[----:B------:R-:W-:Y:S01]  /*3ff0*/  MOV R103, R108 ;  /* 0x0000006c00677202 */ /* 0x000fe20000000f00 */
[----:B------:R-:W-:-:S07]  /*4000*/  IMAD.MOV.U32 R110, RZ, RZ, R104 ;  /* 0x000000ffff6e7224 */ /* 0x000fce00078e0068 */
[----:B------:R-:W-:Y:S05]  /*4010*/  WARPSYNC.COLLECTIVE R100, `(.L_x_160) ;  /* 0x0000000064087348 */ /* 0x000fea0003c00000 */
[----:B------:R0:W1:Y:S02]  /*4020*/  SHFL.BFLY P4, R104, R103, R102, R101 ;  /* 0x0c00006667687389 */ /* 0x0000640000080065 */
[----:B01----:R-:W-:Y:S05]  /*4030*/  ENDCOLLECTIVE ;  /* 0x000000000000791b */ /* 0x003fea0003800000 */
.L_x_160:
[----:B------:R-:W-:Y:S01]  /*4040*/  FADD.FTZ R110, R107, R110 ;  /* 0x0000006e6b6e7221 */ /* 0x000fe20000010000 */
[----:B------:R-:W-:-:S03]  /*4050*/  HFMA2 R102, -RZ, RZ, 0, 4.76837158203125e-07 ;  /* 0x00000008ff667431 */ /* 0x000fc600000001ff */
[----:B------:R-:W-:Y:S02]  /*4060*/  IMAD.MOV.U32 R103, RZ, RZ, R110 ;  /* 0x000000ffff677224 */ /* 0x000fe400078e006e */
[----:B------:R-:W-:-:S07]  /*4070*/  FADD.FTZ R109, R108, R104 ;  /* 0x000000686c6d7221 */ /* 0x000fce0000010000 */
[----:B------:R-:W-:Y:S05]  /*4080*/  WARPSYNC.COLLECTIVE R100, `(.L_x_161) ;  /* 0x0000000064087348 */ /* 0x000fea0003c00000 */
[----:B------:R0:W1:Y:S02]  /*4090*/  SHFL.BFLY P4, R104, R103, R102, R101 ;  /* 0x0c00006667687389 */ /* 0x0000640000080065 */
[----:B01----:R-:W-:Y:S05]  /*40a0*/  ENDCOLLECTIVE ;  /* 0x000000000000791b */ /* 0x003fea0003800000 */
.L_x_161:
[----:B------:R-:W-:Y:S01]  /*40b0*/  MOV R103, R109 ;  /* 0x0000006d00677202 */ /* 0x000fe20000000f00 */
[----:B------:R-:W-:-:S07]  /*40c0*/  IMAD.MOV.U32 R97, RZ, RZ, R104 ;  /* 0x000000ffff617224 */ /* 0x000fce00078e0068 */
[----:B------:R-:W-:Y:S05]  /*40d0*/  WARPSYNC.COLLECTIVE R100, `(.L_x_162) ;  /* 0x0000000064087348 */ /* 0x000fea0003c00000 */
[----:B------:R0:W1:Y:S02]  /*40e0*/  SHFL.BFLY P4, R104, R103, R102, R101 ;  /* 0x0c00006667687389 */ /* 0x0000640000080065 */
[----:B01----:R-:W-:Y:S05]  /*40f0*/  ENDCOLLECTIVE ;  /* 0x000000000000791b */ /* 0x003fea0003800000 */
.L_x_162:
[----:B------:R-:W-:Y:S01]  /*4100*/  FADD.FTZ R96, R110, R97 ;  /* 0x000000616e607221 */ /* 0x000fe20000010000 */
[----:B------:R-:W-:-:S03]  /*4110*/  HFMA2 R102, -RZ, RZ, 0, 9.5367431640625e-07 ;  /* 0x00000010ff667431 */ /* 0x000fc600000001ff */
[----:B------:R-:W-:Y:S02]  /*4120*/  IMAD.MOV.U32 R103, RZ, RZ, R96 ;  /* 0x000000ffff677224 */ /* 0x000fe400078e0060 */
[----:B------:R-:W-:-:S07]  /*4130*/  FADD.FTZ R97, R109, R104 ;  /* 0x000000686d617221 */ /* 0x000fce0000010000 */
[----:B------:R-:W-:Y:S05]  /*4140*/  WARPSYNC.COLLECTIVE R100, `(.L_x_163) ;  /* 0x0000000064087348 */ /* 0x000fea0003c00000 */
[----:B------:R0:W1:Y:S02]  /*4150*/  SHFL.BFLY P4, R104, R103, R102, R101 ;  /* 0x0c00006667687389 */ /* 0x0000640000080065 */
[----:B01----:R-:W-:Y:S05]  /*4160*/  ENDCOLLECTIVE ;  /* 0x000000000000791b */ /* 0x003fea0003800000 */
.L_x_163:
[----:B------:R-:W-:Y:S01]  /*4170*/  MOV R103, R97 ;  /* 0x0000006100677202 */ /* 0x000fe20000000f00 */
[----:B------:R-:W-:-:S07]  /*4180*/  IMAD.MOV.U32 R105, RZ, RZ, R104 ;  /* 0x000000ffff697224 */ /* 0x000fce00078e0068 */
[----:B------:R-:W-:Y:S05]  /*4190*/  WARPSYNC.COLLECTIVE R100, `(.L_x_164) ;  /* 0x0000000064087348 */ /* 0x000fea0003c00000 */
[----:B------:R0:W1:Y:S02]  /*41a0*/  SHFL.BFLY P4, R104, R103, R102, R101 ;  /* 0x0c00006667687389 */ /* 0x0000640000080065 */
[----:B01----:R-:W-:Y:S05]  /*41b0*/  ENDCOLLECTIVE ;  /* 0x000000000000791b */ /* 0x003fea0003800000 */
.L_x_164:
[----:B------:R-:W-:Y:S05]  /*41c0*/  BRA `(.L_x_165) ;  /* 0xffffffcc00f87947 */ /* 0x000fea000383ffff */
.L_x_166:
        /* <DEDUP_REMOVED lines=11> */
.L_x_2805:


//--------------------- .text._ZN10layer_norm22ln_bwd_finalize_kernelINS_22Kernel_traits_finalizeILj256E13__nv_bfloat16S2_S2_S2_fjLb0ELj1024ELj4ENS_18Kernel_traits_baseILj256ES2_S2_S2_S2_fjLj1024EEEEELb0ELb0EEEvNS_9BwdParamsE --------------------------
	.section	.text._ZN10layer_norm22ln_bwd_finalize_kernelINS_22Kernel_traits_finalizeILj256E13__nv_bfloat16S2_S2_S2_fjLb0ELj1024ELj4ENS_18Kernel_traits_baseILj256ES2_S2_S2_S2_fjLj1024EEEEELb0ELb0EEEvNS_9BwdParamsE,"ax",@progbits
	.align	128
        .global         _ZN10layer_norm22ln_bwd_finalize_kernelINS_22Kernel_traits_finalizeILj256E13__nv_bfloat16S2_S2_S2_fjLb0ELj1024ELj4ENS_18Kernel_traits_baseILj256ES2_S2_S2_S2_fjLj1024EEEEELb0ELb0EEEvNS_9BwdParamsE
        .type           _ZN10layer_norm22ln_bwd_finalize_kernelINS_22Kernel_traits_finalizeILj256E13__nv_bfloat16S2_S2_S2_fjLb0ELj1024ELj4ENS_18Kernel_traits_baseILj256ES2_S2_S2_S2_fjLj1024EEEEELb0ELb0EEEvNS_9BwdParamsE,@function
        .size           _ZN10layer_norm22ln_bwd_finalize_kernelINS_22Kernel_traits_finalizeILj256E13__nv_bfloat16S2_S2_S2_fjLb0ELj1024ELj4ENS_18Kernel_traits_baseILj256ES2_S2_S2_S2_fjLj1024EEEEELb0ELb0EEEvNS_9BwdParamsE,(.L_x_2806 - _ZN10layer_norm22ln_bwd_finalize_kernelINS_22Kernel_traits_finalizeILj256E13__nv_bfloat16S2_S2_S2_fjLb0ELj1024ELj4ENS_18Kernel_traits_baseILj256ES2_S2_S2_S2_fjLj1024EEEEELb0ELb0EEEvNS_9BwdParamsE)
        .other          _ZN10layer_norm22ln_bwd_finalize_kernelINS_22Kernel_traits_finalizeILj256E13__nv_bfloat16S2_S2_S2_fjLb0ELj1024ELj4ENS_18Kernel_traits_baseILj256ES2_S2_S2_S2_fjLj1024EEEEELb0ELb0EEEvNS_9BwdParamsE,@"STO_CUDA_ENTRY STV_DEFAULT"
_ZN10layer_norm22ln_bwd_finalize_kernelINS_22Kernel_traits_finalizeILj256E13__nv_bfloat16S2_S2_S2_fjLb0ELj1024ELj4ENS_18Kernel_traits_baseILj256ES2_S2_S2_S2_fjLj1024EEEEELb0ELb0EEEvNS_9BwdParamsE:
.text._ZN10layer_norm22ln_bwd_finalize_kernelINS_22Kernel_traits_finalizeILj256E13__nv_bfloat16S2_S2_S2_fjLb0ELj1024ELj4ENS_18Kernel_traits_baseILj256ES2_S2_S2_S2_fjLj1024EEEEELb0ELb0EEEvNS_9BwdParamsE:
[----:B------:R-:W-:Y:S01]  /*0000*/  LDC R1, c[0x0][0x37c] ;  /* 0x0000df00ff017b82 */ /* 0x000fe20000000800 */
[----:B------:R-:W0:Y:S01]  /*0010*/  S2R R58, SR_CTAID.X ;  /* 0x00000000003a7919 */ /* 0x000e220000002500 */
[----:B------:R-:W1:Y:S01]  /*0020*/  S2R R0, SR_TID.X ;  /* 0x0000000000007919 */ /* 0x000e620000002100 */
[----:B0-----:R-:W-:-:S04]  /*0030*/  SHF.L.U32 R5, R58, 0x5, RZ ;  /* 0x000000053a057819 */ /* 0x001fc800000006ff */
[----:B-1----:R-:W-:-:S04]  /*0040*/  LOP3.LUT R3, R5, 0x1f, R0, 0xf8, !PT ;  /* 0x0000001f05037812 */ /* 0x002fc800078ef800 */
[----:B------:R-:W-:-:S13]  /*0050*/  ISETP.GT.U32.AND P0, PT, R3, 0xff, PT ;  /* 0x000000ff0300780c */ /* 0x000fda0003f04070 */
[----:B------:R-:W-:Y:S05]  /*0060*/  @P0 EXIT ;  /* 0x000000000000094d */ /* 0x000fea0003800000 */
[----:B------:R-:W0:Y:S01]  /*0070*/  LDC R54, c[0x0][0x388] ;  /* 0x0000e200ff367b82 */ /* 0x000e220000000800 */
[----:B------:R-:W1:Y:S01]  /*0080*/  LDCU UR8, c[0x0][0x380] ;  /* 0x00007000ff0877ac */ /* 0x000e620008000800 */
[----:B------:R-:W-:Y:S01]  /*0090*/  SHF.R.U32.HI R2, RZ, 0x5, R0 ;  /* 0x00000005ff027819 */ /* 0x000fe20000011600 */
[----:B------:R-:W-:Y:S01]  /*00a0*/  BSSY.RECONVERGENT B0, `(.L_x_167) ;  /* 0x0000136000007945 */ /* 0x000fe20003800200 */
[----:B------:R-:W-:Y:S01]  /*00b0*/  LOP3.LUT R57, R0, 0x1f, RZ, 0xc0, !PT ;  /* 0x0000001f00397812 */ /* 0x000fe200078ec0ff */
[----:B------:R-:W2:Y:S01]  /*00c0*/  LDCU.64 UR6, c[0x0][0x358] ;  /* 0x00006b00ff0677ac */ /* 0x000ea20008000a00 */
[----:B------:R-:W-:Y:S02]  /*00d0*/  MOV R43, RZ ;  /* 0x000000ff002b7202 */ /* 0x000fe40000000f00 */
[----:B-1----:R-:W-:-:S04]  /*00e0*/  ISETP.GE.U32.AND P0, PT, R2, UR8, PT ;  /* 0x0000000802007c0c */ /* 0x002fc8000bf06070 */
[----:B0-----:R-:W-:Y:S01]  /*00f0*/  ISETP.GE.U32.OR P0, PT, R3, R54, P0 ;  /* 0x000000360300720c */ /* 0x001fe20000706470 */
[----:B------:R-:W-:-:S12]  /*0100*/  HFMA2 R3, -RZ, RZ, 0, 0 ;  /* 0x00000000ff037431 */ /* 0x000fd800000001ff */
[----:B--2---:R-:W-:Y:S05]  /*0110*/  @P0 BRA `(.L_x_168) ;  /* 0x0000001000b80947 */ /* 0x004fea0003800000 */
[----:B------:R-:W-:Y:S01]  /*0120*/  LOP3.LUT R32, R2, 0x20, RZ, 0xfc, !PT ;  /* 0x0000002002207812 */ /* 0x000fe200078efcff */
[----:B------:R-:W-:Y:S01]  /*0130*/  BSSY.RECONVERGENT B1, `(.L_x_169) ;  /* 0x00000b1000017945 */ /* 0x000fe20003800200 */
[----:B------:R-:W-:Y:S02]  /*0140*/  LOP3.LUT R3, RZ, R2, RZ, 0x33, !PT ;  /* 0x00000002ff037212 */ /* 0x000fe400078e33ff */
[----:B------:R-:W-:Y:S02]  /*0150*/  VIMNMX.U32 R0, PT, PT, R32, UR8, !PT ;  /* 0x0000000820007c48 */ /* 0x000fe4000ffe0000 */
[----:B------:R-:W-:Y:S02]  /*0160*/  MOV R43, RZ ;  /* 0x000000ff002b7202 */ /* 0x000fe40000000f00 */
[----:B------:R-:W-:Y:S02]  /*0170*/  IADD3 R0, PT, PT, R0, R3, RZ ;  /* 0x0000000300007210 */ /* 0x000fe40007ffe0ff */
[----:B------:R-:W-:-:S02]  /*0180*/  MOV R3, RZ ;  /* 0x000000ff00037202 */ /* 0x000fc40000000f00 */
[C---:B------:R-:W-:Y:S02]  /*0190*/  ISETP.GE.U32.AND P1, PT, R0.reuse, 0x1e0, PT ;  /* 0x000001e00000780c */ /* 0x040fe40003f26070 */
[----:B------:R-:W-:-:S04]  /*01a0*/  LEA.HI R55, R0, 0x1, RZ, 0x1b ;  /* 0x0000000100377811 */ /* 0x000fc800078fd8ff */
[----:B------:R-:W-:-:S07]  /*01b0*/  LOP3.LUT P0, R56, R55, 0xf, RZ, 0xc0, !PT ;  /* 0x0000000f37387812 */ /* 0x000fce000780c0ff */
[----:B------:R-:W-:Y:S06]  /*01c0*/  @!P1 BRA `(.L_x_170) ;  /* 0x00000008009c9947 */ /* 0x000fec0003800000 */
[----:B------:R-:W-:Y:S01]  /*01d0*/  LOP3.LUT R7, R2, 0x140, RZ, 0xfc, !PT ;  /* 0x0000014002077812 */ /* 0x000fe200078efcff */
[-CC-:B------:R-:W-:Y:S01]  /*01e0*/  IMAD R32, R32, R54.reuse, R5.reuse ;  /* 0x0000003620207224 */ /* 0x180fe200078e0205 */
[C---:B------:R-:W-:Y:S01]  /*01f0*/  LOP3.LUT R9, R2.reuse, 0x160, RZ, 0xfc, !PT ;  /* 0x0000016002097812 */ /* 0x040fe200078efcff */
[----:B------:R-:W-:Y:S01]  /*0200*/  HFMA2 R43, -RZ, RZ, 0, 0 ;  /* 0x00000000ff2b7431 */ /* 0x000fe200000001ff */
[C---:B------:R-:W-:Y:S01]  /*0210*/  LOP3.LUT R11, R2.reuse, 0x180, RZ, 0xfc, !PT ;  /* 0x00000180020b7812 */ /* 0x040fe200078efcff */
[-CC-:B------:R-:W-:Y:S01]  /*0220*/  IMAD R8, R7, R54.reuse, R5.reuse ;  /* 0x0000003607087224 */ /* 0x180fe200078e0205 */
[C---:B------:R-:W-:Y:S01]  /*0230*/  LOP3.LUT R0, R2.reuse, 0x100, RZ, 0xfc, !PT ;  /* 0x0000010002007812 */ /* 0x040fe200078efcff */
[-CC-:B------:R-:W-:Y:S01]  /*0240*/  IMAD R10, R9, R54.reuse, R5.reuse ;  /* 0x00000036090a7224 */ /* 0x180fe200078e0205 */
[C---:B------:R-:W-:Y:S01]  /*0250*/  LOP3.LUT R13, R2.reuse, 0x1a0, RZ, 0xfc, !PT ;  /* 0x000001a0020d7812 */ /* 0x040fe200078efcff */
[-CC-:B------:R-:W-:Y:S01]  /*0260*/  IMAD R12, R11, R54.reuse, R5.reuse ;  /* 0x000000360b0c7224 */ /* 0x180fe200078e0205 */
[----:B------:R-:W-:Y:S01]  /*0270*/  LOP3.LUT R15, R2, 0x1c0, RZ, 0xfc, !PT ;  /* 0x000001c0020f7812 */ /* 0x000fe200078efcff */
[-CC-:B------:R-:W-:Y:S01]  /*0280*/  IMAD R4, R0, R54.reuse, R5.reuse ;  /* 0x0000003600047224 */ /* 0x180fe200078e0205 */
        /* <DEDUP_REMOVED lines=17> */
[--C-:B------:R-:W-:Y:S01]  /*03a0*/  IMAD R28, R27, R54, R5.reuse ;  /* 0x000000361b1c7224 */ /* 0x100fe200078e0205 */
[----:B------:R-:W-:Y:S01]  /*03b0*/  IADD3 R7, PT, PT, R57, R8, RZ ;  /* 0x0000000839077210 */ /* 0x000fe20007ffe0ff */
[--C-:B------:R-:W-:Y:S01]  /*03c0*/  IMAD R30, R29, R54, R5.reuse ;  /* 0x000000361d1e7224 */ /* 0x100fe200078e0205 */
[C---:B------:R-:W-:Y:S01]  /*03d0*/  IADD3 R8, PT, PT, R57.reuse, R10, RZ ;  /* 0x0000000a39087210 */ /* 0x040fe20007ffe0ff */
[----:B------:R-:W-:Y:S01]  /*03e0*/  IMAD R0, R2, R54, R5 ;  /* 0x0000003602007224 */ /* 0x000fe200078e0205 */
[----:B------:R-:W-:-:S02]  /*03f0*/  IADD3 R9, PT, PT, R57, R12, RZ ;  /* 0x0000000c39097210 */ /* 0x000fc40007ffe0ff */
[C---:B------:R-:W-:Y:S02]  /*0400*/  IADD3 R17, PT, PT, R57.reuse, R4, RZ ;  /* 0x0000000439117210 */ /* 0x040fe40007ffe0ff */
[C---:B------:R-:W-:Y:S02]  /*0410*/  IADD3 R10, PT, PT, R57.reuse, R14, RZ ;  /* 0x0000000e390a7210 */ /* 0x040fe40007ffe0ff */
[C---:B------:R-:W-:Y:S02]  /*0420*/  IADD3 R11, PT, PT, R57.reuse, R16, RZ ;  /* 0x00000010390b7210 */ /* 0x040fe40007ffe0ff */
[C---:B------:R-:W-:Y:S02]  /*0430*/  IADD3 R12, PT, PT, R57.reuse, R18, RZ ;  /* 0x00000012390c7210 */ /* 0x040fe40007ffe0ff */
[C---:B------:R-:W-:Y:S02]  /*0440*/  IADD3 R5, PT, PT, R57.reuse, R32, RZ ;  /* 0x0000002039057210 */ /* 0x040fe40007ffe0ff */
[----:B------:R-:W-:-:S02]  /*0450*/  IADD3 R0, PT, PT, R57, R0, RZ ;  /* 0x0000000039007210 */ /* 0x000fc40007ffe0ff */
[----:B------:R-:W-:Y:S02]  /*0460*/  IADD3 R19, PT, PT, -R19, RZ, RZ ;  /* 0x000000ff13137210 */ /* 0x000fe40007ffe1ff */
[C---:B------:R-:W-:Y:S02]  /*0470*/  IADD3 R6, PT, PT, R57.reuse, R6, RZ ;  /* 0x0000000639067210 */ /* 0x040fe40007ffe0ff */
[C---:B------:R-:W-:Y:S02]  /*0480*/  IADD3 R13, PT, PT, R57.reuse, R20, RZ ;  /* 0x00000014390d7210 */ /* 0x040fe40007ffe0ff */
[C---:B------:R-:W-:Y:S02]  /*0490*/  IADD3 R14, PT, PT, R57.reuse, R22, RZ ;  /* 0x00000016390e7210 */ /* 0x040fe40007ffe0ff */
[C---:B------:R-:W-:Y:S02]  /*04a0*/  IADD3 R15, PT, PT, R57.reuse, R24, RZ ;  /* 0x00000018390f7210 */ /* 0x040fe40007ffe0ff */
[----:B------:R-:W-:-:S02]  /*04b0*/  IADD3 R16, PT, PT, R57, R26, RZ ;  /* 0x0000001a39107210 */ /* 0x000fc40007ffe0ff */
[C---:B------:R-:W-:Y:S02]  /*04c0*/  IADD3 R4, PT, PT, R57.reuse, R28, RZ ;  /* 0x0000001c39047210 */ /* 0x040fe40007ffe0ff */
[----:B------:R-:W-:-:S07]  /*04d0*/  IADD3 R18, PT, PT, R57, R30, RZ ;  /* 0x0000001e39127210 */ /* 0x000fce0007ffe0ff */
.L_x_171:
[----:B------:R-:W0:Y:S08]  /*04e0*/  LDC.64 R50, c[0x0][0x440] ;  /* 0x00011000ff327b82 */ /* 0x000e300000000a00 */
[----:B------:R-:W1:Y:S01]  /*04f0*/  LDC.64 R52, c[0x0][0x448] ;  /* 0x00011200ff347b82 */ /* 0x000e620000000a00 */
[----:B0-----:R-:W-:-:S06]  /*0500*/  IMAD.WIDE.U32 R44, R0, 0x4, R50 ;  /* 0x00000004002c7825 */ /* 0x001fcc00078e0032 */
[----:B------:R-:W2:Y:S01]  /*0510*/  LDG.E R44, desc[UR6][R44.64] ;  /* 0x000000062c2c7981 */ /* 0x000ea2000c1e1900 */
[----:B------:R-:W-:-:S04]  /*0520*/  IMAD.WIDE.U32 R20, R4, 0x4, R50 ;  /* 0x0000000404147825 */ /* 0x000fc800078e0032 */
[----:B------:R-:W-:Y:S01]  /*0530*/  IMAD.WIDE.U32 R24, R15, 0x4, R50 ;  /* 0x000000040f187825 */ /* 0x000fe200078e0032 */
[----:B------:R0:W3:Y:S03]  /*0540*/  LDG.E R48, desc[UR6][R20.64] ;  /* 0x0000000614307981 */ /* 0x0000e6000c1e1900 */
[----:B-1----:R-:W-:Y:S02]  /*0550*/  IMAD.WIDE.U32 R40, R0, 0x4, R52 ;  /* 0x0000000400287825 */ /* 0x002fe400078e0034 */
[----:B------:R-:W4:Y:S02]  /*0560*/  LDG.E R25, desc[UR6][R24.64] ;  /* 0x0000000618197981 */ /* 0x000f24000c1e1900 */
[--C-:B------:R-:W-:Y:S02]  /*0570*/  IMAD.WIDE.U32 R22, R5, 0x4, R50.reuse ;  /* 0x0000000405167825 */ /* 0x100fe400078e0032 */
[----:B------:R-:W5:Y:S02]  /*0580*/  LDG.E R40, desc[UR6][R40.64] ;  /* 0x0000000628287981 */ /* 0x000f64000c1e1900 */
[----:B0-----:R-:W-:-:S02]  /*0590*/  IMAD.WIDE.U32 R20, R16, 0x4, R50 ;  /* 0x0000000410147825 */ /* 0x001fc400078e0032 */
[----:B------:R0:W3:Y:S02]  /*05a0*/  LDG.E R49, desc[UR6][R22.64] ;  /* 0x0000000616317981 */ /* 0x0000e4000c1e1900 */
[----:B------:R-:W-:Y:S02]  /*05b0*/  IMAD.WIDE.U32 R38, R5, 0x4, R52 ;  /* 0x0000000405267825 */ /* 0x000fe400078e0034 */
[----:B------:R1:W4:Y:S02]  /*05c0*/  LDG.E R24, desc[UR6][R20.64] ;  /* 0x0000000614187981 */ /* 0x000324000c1e1900 */
[--C-:B------:R-:W-:Y:S02]  /*05d0*/  IMAD.WIDE.U32 R26, R13, 0x4, R50.reuse ;  /* 0x000000040d1a7825 */ /* 0x100fe400078e0032 */
[----:B------:R-:W4:Y:S02]  /*05e0*/  LDG.E R38, desc[UR6][R38.64] ;  /* 0x0000000626267981 */ /* 0x000f24000c1e1900 */
[----:B0-----:R-:W-:-:S02]  /*05f0*/  IMAD.WIDE.U32 R22, R14, 0x4, R50 ;  /* 0x000000040e167825 */ /* 0x001fc400078e0032 */
[----:B------:R-:W4:Y:S02]  /*0600*/  LDG.E R27, desc[UR6][R26.64] ;  /* 0x000000061a1b7981 */ /* 0x000f24000c1e1900 */
[----:B-1----:R-:W-:-:S04]  /*0610*/  IMAD.WIDE.U32 R20, R7, 0x4, R50 ;  /* 0x0000000407147825 */ /* 0x002fc800078e0032 */
[--C-:B------:R-:W-:Y:S02]  /*0620*/  IMAD.WIDE.U32 R28, R8, 0x4, R50.reuse ;  /* 0x00000004081c7825 */ /* 0x100fe400078e0032 */
[----:B------:R-:W4:Y:S02]  /*0630*/  LDG.E R21, desc[UR6][R20.64] ;  /* 0x0000000614157981 */ /* 0x000f24000c1e1900 */
[----:B------:R-:W-:Y:S02]  /*0640*/  IMAD.WIDE.U32 R32, R9, 0x4, R50 ;  /* 0x0000000409207825 */ /* 0x000fe400078e0032 */
[----:B------:R0:W4:Y:S02]  /*0650*/  LDG.E R26, desc[UR6][R22.64] ;  /* 0x00000006161a7981 */ /* 0x000124000c1e1900 */
[----:B------:R-:W-:Y:S02]  /*0660*/  IMAD.WIDE.U32 R34, R4, 0x4, R52 ;  /* 0x0000000404227825 */ /* 0x000fe400078e0034 */
[----:B------:R-:W4:Y:S02]  /*0670*/  LDG.E R36, desc[UR6][R32.64] ;  /* 0x0000000620247981 */ /* 0x000f24000c1e1900 */
[----:B------:R-:W-:-:S02]  /*0680*/  IMAD.WIDE.U32 R46, R18, 0x4, R50 ;  /* 0x00000004122e7825 */ /* 0x000fc400078e0032 */
[----:B------:R1:W4:Y:S02]  /*0690*/  LDG.E R20, desc[UR6][R28.64] ;  /* 0x000000061c147981 */ /* 0x000324000c1e1900 */
[--C-:B0-----:R-:W-:Y:S02]  /*06a0*/  IMAD.WIDE.U32 R22, R17, 0x4, R50.reuse ;  /* 0x0000000411167825 */ /* 0x101fe400078e0032 */
[----:B------:R0:W4:Y:S02]  /*06b0*/  LDG.E R37, desc[UR6][R34.64] ;  /* 0x0000000622257981 */ /* 0x000124000c1e1900 */
[----:B------:R-:W-:Y:S02]  /*06c0*/  IMAD.WIDE.U32 R30, R6, 0x4, R50 ;  /* 0x00000004061e7825 */ /* 0x000fe400078e0032 */
[----:B------:R-:W4:Y:S02]  /*06d0*/  LDG.E R46, desc[UR6][R46.64] ;  /* 0x000000062e2e7981 */ /* 0x000f24000c1e1900 */
[----:B-1----:R-:W-:-:S02]  /*06e0*/  IMAD.WIDE.U32 R28, R18, 0x4, R52 ;  /* 0x00000004121c7825 */ /* 0x002fc400078e0034 */
[----:B------:R-:W4:Y:S02]  /*06f0*/  LDG.E R23, desc[UR6][R22.64] ;  /* 0x0000000616177981 */ /* 0x000f24000c1e1900 */
[--C-:B------:R-:W-:Y:S02]  /*0700*/  IMAD.WIDE.U32 R32, R13, 0x4, R52.reuse ;  /* 0x000000040d207825 */ /* 0x100fe400078e0034 */
[----:B------:R-:W4:Y:S04]  /*0710*/  LDG.E R41, desc[UR6][R28.64] ;  /* 0x000000061c297981 */ /* 0x000f28000c1e1900 */
[----:B------:R1:W4:Y:S04]  /*0720*/  LDG.E R42, desc[UR6][R32.64] ;  /* 0x00000006202a7981 */ /* 0x000328000c1e1900 */
[----:B------:R1:W4:Y:S01]  /*0730*/  LDG.E R22, desc[UR6][R30.64] ;  /* 0x000000061e167981 */ /* 0x000322000c1e1900 */
[----:B0-----:R-:W-:-:S04]  /*0740*/  IMAD.WIDE.U32 R34, R15, 0x4, R52 ;  /* 0x000000040f227825 */ /* 0x001fc800078e0034 */
[----:B-1----:R-:W-:Y:S02]  /*0750*/  IMAD.WIDE.U32 R32, R14, 0x4, R52 ;  /* 0x000000040e207825 */ /* 0x002fe400078e0034 */
[----:B------:R-:W4:Y:S02]  /*0760*/  LDG.E R34, desc[UR6][R34.64] ;  /* 0x0000000622227981 */ /* 0x000f24000c1e1900 */
[----:B------:R-:W-:-:S04]  /*0770*/  IMAD.WIDE.U32 R30, R10, 0x4, R50 ;  /* 0x000000040a1e7825 */ /* 0x000fc800078e0032 */
[--C-:B------:R-:W-:Y:S01]  /*0780*/  IMAD.WIDE.U32 R28, R12, 0x4, R50.reuse ;  /* 0x000000040c1c7825 */ /* 0x100fe200078e0032 */
[----:B------:R0:W4:Y:S04]  /*0790*/  LDG.E R39, desc[UR6][R30.64] ;  /* 0x000000061e277981 */ /* 0x000128000c1e1900 */
[----:B------:R1:W4:Y:S01]  /*07a0*/  LDG.E R47, desc[UR6][R28.64] ;  /* 0x000000061c2f7981 */ /* 0x000322000c1e1900 */
[----:B0-----:R-:W-:-:S04]  /*07b0*/  IMAD.WIDE.U32 R30, R11, 0x4, R50 ;  /* 0x000000040b1e7825 */ /* 0x001fc800078e0032 */
[--C-:B-1----:R-:W-:Y:S01]  /*07c0*/  IMAD.WIDE.U32 R28, R16, 0x4, R52.reuse ;  /* 0x00000004101c7825 */ /* 0x102fe200078e0034 */
[----:B------:R0:W4:Y:S04]  /*07d0*/  LDG.E R45, desc[UR6][R30.64] ;  /* 0x000000061e2d7981 */ /* 0x000128000c1e1900 */
[----:B------:R1:W4:Y:S01]  /*07e0*/  LDG.E R35, desc[UR6][R28.64] ;  /* 0x000000061c237981 */ /* 0x000322000c1e1900 */
[----:B0-----:R-:W-:-:S04]  /*07f0*/  IMAD.WIDE.U32 R30, R17, 0x4, R52 ;  /* 0x00000004111e7825 */ /* 0x001fc800078e0034 */
[--C-:B-1----:R-:W-:Y:S01]  /*0800*/  IMAD.WIDE.U32 R28, R7, 0x4, R52.reuse ;  /* 0x00000004071c7825 */ /* 0x102fe200078e0034 */
[----:B------:R0:W4:Y:S03]  /*0810*/  LDG.E R50, desc[UR6][R30.64] ;  /* 0x000000061e327981 */ /* 0x000126000c1e1900 */
[----:B0-----:R-:W-:-:S06]  /*0820*/  IMAD.WIDE.U32 R30, R8, 0x4, R52 ;  /* 0x00000004081e7825 */ /* 0x001fcc00078e0034 */
[----:B------:R-:W4:Y:S01]  /*0830*/  LDG.E R30, desc[UR6][R30.64] ;  /* 0x000000061e1e7981 */ /* 0x000f22000c1e1900 */
[----:B--2---:R-:W-:-:S03]  /*0840*/  FADD.FTZ R44, R44, R43 ;  /* 0x0000002b2c2c7221 */ /* 0x004fc60000010000 */
[----:B------:R0:W2:Y:S02]  /*0850*/  LDG.E R43, desc[UR6][R32.64] ;  /* 0x00000006202b7981 */ /* 0x0000a4000c1e1900 */
[----:B0-----:R-:W-:-:S06]  /*0860*/  IMAD.WIDE.U32 R32, R6, 0x4, R52 ;  /* 0x0000000406207825 */ /* 0x001fcc00078e0034 */
[----:B------:R-:W2:Y:S04]  /*0870*/  LDG.E R32, desc[UR6][R32.64] ;  /* 0x0000000620207981 */ /* 0x000ea8000c1e1900 */
[----:B------:R0:W2:Y:S02]  /*0880*/  LDG.E R33, desc[UR6][R28.64] ;  /* 0x000000061c217981 */ /* 0x0000a4000c1e1900 */
[----:B0-----:R-:W-:-:S05]  /*0890*/  IMAD.WIDE.U32 R28, R9, 0x4, R52 ;  /* 0x00000004091c7825 */ /* 0x001fca00078e0034 */
[----:B------:R0:W2:Y:S02]  /*08a0*/  LDG.E R51, desc[UR6][R28.64] ;  /* 0x000000061c337981 */ /* 0x0000a4000c1e1900 */
[----:B0-----:R-:W-:-:S05]  /*08b0*/  IMAD.WIDE.U32 R28, R10, 0x4, R52 ;  /* 0x000000040a1c7825 */ /* 0x001fca00078e0034 */
[----:B------:R0:W2:Y:S02]  /*08c0*/  LDG.E R59, desc[UR6][R28.64] ;  /* 0x000000061c3b7981 */ /* 0x0000a4000c1e1900 */
[----:B0-----:R-:W-:-:S05]  /*08d0*/  IMAD.WIDE.U32 R28, R11, 0x4, R52 ;  /* 0x000000040b1c7825 */ /* 0x001fca00078e0034 */
[----:B------:R0:W2:Y:S02]  /*08e0*/  LDG.E R60, desc[UR6][R28.64] ;  /* 0x000000061c3c7981 */ /* 0x0000a4000c1e1900 */
[----:B0-----:R-:W-:-:S05]  /*08f0*/  IMAD.WIDE.U32 R28, R12, 0x4, R52 ;  /* 0x000000040c1c7825 */ /* 0x001fca00078e0034 */
[----:B------:R-:W2:Y:S01]  /*0900*/  LDG.E R52, desc[UR6][R28.64] ;  /* 0x000000061c347981 */ /* 0x000ea2000c1e1900 */
[----:B-----5:R-:W-:Y:S01]  /*0910*/  FADD.FTZ R3, R40, R3 ;  /* 0x0000000328037221 */ /* 0x020fe20000010000 */
[----:B---3--:R-:W-:-:S03]  /*0920*/  FADD.FTZ R49, R44, R49 ;  /* 0x000000312c317221 */ /* 0x008fc60000010000 */
[----:B----4-:R-:W-:Y:S01]  /*0930*/  FADD.FTZ R38, R3, R38 ;  /* 0x0000002603267221 */ /* 0x010fe20000010000 */
[----:B------:R-:W-:-:S03]  /*0940*/  FADD.FTZ R49, R49, R48 ;  /* 0x0000003031317221 */ /* 0x000fc60000010000 */
[----:B------:R-:W-:Y:S01]  /*0950*/  FADD.FTZ R38, R38, R37 ;  /* 0x0000002526267221 */ /* 0x000fe20000010000 */
[----:B------:R-:W-:-:S03]  /*0960*/  FADD.FTZ R46, R49, R46 ;  /* 0x0000002e312e7221 */ /* 0x000fc60000010000 */
[----:B------:R-:W-:Y:S01]  /*0970*/  FADD.FTZ R41, R38, R41 ;  /* 0x0000002926297221 */ /* 0x000fe20000010000 */
[----:B------:R-:W-:-:S03]  /*0980*/  FADD.FTZ R27, R46, R27 ;  /* 0x0000001b2e1b7221 */ /* 0x000fc60000010000 */
[----:B------:R-:W-:Y:S01]  /*0990*/  FADD.FTZ R42, R41, R42 ;  /* 0x0000002a292a7221 */ /* 0x000fe20000010000 */
[----:B------:R-:W-:-:S04]  /*09a0*/  FADD.FTZ R26, R27, R26 ;  /* 0x0000001a1b1a7221 */ /* 0x000fc80000010000 */
[----:B------:R-:W-:-:S04]  /*09b0*/  FADD.FTZ R25, R26, R25 ;  /* 0x000000191a197221 */ /* 0x000fc80000010000 */
[----:B------:R-:W-:-:S04]  /*09c0*/  FADD.FTZ R24, R25, R24 ;  /* 0x0000001819187221 */ /* 0x000fc80000010000 */
[----:B------:R-:W-:-:S04]  /*09d0*/  FADD.FTZ R23, R24, R23 ;  /* 0x0000001718177221 */ /* 0x000fc80000010000 */
[----:B------:R-:W-:Y:S01]  /*09e0*/  FADD.FTZ R22, R23, R22 ;  /* 0x0000001617167221 */ /* 0x000fe20000010000 */
[----:B------:R-:W-:-:S03]  /*09f0*/  IADD3 R19, PT, PT, R19, 0x10, RZ ;  /* 0x0000001013137810 */ /* 0x000fc60007ffe0ff */
[----:B------:R-:W-:Y:S01]  /*0a00*/  FADD.FTZ R21, R22, R21 ;  /* 0x0000001516157221 */ /* 0x000fe20000010000 */
[----:B------:R-:W-:-:S03]  /*0a10*/  ISETP.NE.AND P1, PT, R19, RZ, PT ;  /* 0x000000ff1300720c */ /* 0x000fc60003f25270 */
[----:B------:R-:W-:-:S04]  /*0a20*/  FADD.FTZ R21, R21, R20 ;  /* 0x0000001415157221 */ /* 0x000fc80000010000 */
[----:B------:R-:W-:-:S04]  /*0a30*/  FADD.FTZ R36, R21, R36 ;  /* 0x0000002415247221 */ /* 0x000fc80000010000 */
[----:B------:R-:W-:-:S04]  /*0a40*/  FADD.FTZ R36, R36, R39 ;  /* 0x0000002724247221 */ /* 0x000fc80000010000 */
[----:B------:R-:W-:Y:S01]  /*0a50*/  FADD.FTZ R36, R36, R45 ;  /* 0x0000002d24247221 */ /* 0x000fe20000010000 */
[----:B------:R-:W-:Y:S02]  /*0a60*/  IADD3 R2, PT, PT, R2, 0x200, RZ ;  /* 0x0000020002027810 */ /* 0x000fe40007ffe0ff */
[C---:B------:R-:W-:Y:S02]  /*0a70*/  LEA R0, R54.reuse, R0, 0x9 ;  /* 0x0000000036007211 */ /* 0x040fe400078e48ff */
[C---:B------:R-:W-:Y:S02]  /*0a80*/  LEA R5, R54.reuse, R5, 0x9 ;  /* 0x0000000536057211 */ /* 0x040fe400078e48ff */
[C---:B------:R-:W-:Y:S02]  /*0a90*/  LEA R4, R54.reuse, R4, 0x9 ;  /* 0x0000000436047211 */ /* 0x040fe400078e48ff */
[C---:B------:R-:W-:Y:S02]  /*0aa0*/  LEA R18, R54.reuse, R18, 0x9 ;  /* 0x0000001236127211 */ /* 0x040fe400078e48ff */
[----:B------:R-:W-:-:S02]  /*0ab0*/  LEA R13, R54, R13, 0x9 ;  /* 0x0000000d360d7211 */ /* 0x000fc400078e48ff */
[C---:B------:R-:W-:Y:S02]  /*0ac0*/  LEA R14, R54.reuse, R14, 0x9 ;  /* 0x0000000e360e7211 */ /* 0x040fe400078e48ff */
        /* <DEDUP_REMOVED lines=9> */
[----:B------:R-:W-:Y:S01]  /*0b60*/  LEA R12, R54, R12, 0x9 ;  /* 0x0000000c360c7211 */ /* 0x000fe200078e48ff */
[----:B--2---:R-:W-:-:S04]  /*0b70*/  FADD.FTZ R43, R42, R43 ;  /* 0x0000002b2a2b7221 */ /* 0x004fc80000010000 */
[----:B------:R-:W-:-:S04]  /*0b80*/  FADD.FTZ R34, R43, R34 ;  /* 0x000000222b227221 */ /* 0x000fc80000010000 */
[----:B------:R-:W-:-:S04]  /*0b90*/  FADD.FTZ R35, R34, R35 ;  /* 0x0000002322237221 */ /* 0x000fc80000010000 */
[----:B------:R-:W-:-:S04]  /*0ba0*/  FADD.FTZ R35, R35, R50 ;  /* 0x0000003223237221 */ /* 0x000fc80000010000 */
[----:B------:R-:W-:-:S04]  /*0bb0*/  FADD.FTZ R32, R35, R32 ;  /* 0x0000002023207221 */ /* 0x000fc80000010000 */
[----:B------:R-:W-:-:S04]  /*0bc0*/  FADD.FTZ R33, R32, R33 ;  /* 0x0000002120217221 */ /* 0x000fc80000010000 */
[----:B------:R-:W-:-:S04]  /*0bd0*/  FADD.FTZ R30, R33, R30 ;  /* 0x0000001e211e7221 */ /* 0x000fc80000010000 */
[----:B------:R-:W-:Y:S01]  /*0be0*/  FADD.FTZ R30, R30, R51 ;  /* 0x000000331e1e7221 */ /* 0x000fe20000010000 */
[----:B------:R-:W-:-:S03]  /*0bf0*/  FADD.FTZ R43, R36, R47 ;  /* 0x0000002f242b7221 */ /* 0x000fc60000010000 */
[----:B------:R-:W-:-:S04]  /*0c00*/  FADD.FTZ R59, R30, R59 ;  /* 0x0000003b1e3b7221 */ /* 0x000fc80000010000 */
[----:B------:R-:W-:-:S04]  /*0c10*/  FADD.FTZ R59, R59, R60 ;  /* 0x0000003c3b3b7221 */ /* 0x000fc80000010000 */
[----:B------:R-:W-:Y:S01]  /*0c20*/  FADD.FTZ R3, R59, R52 ;  /* 0x000000343b037221 */ /* 0x000fe20000010000 */
[----:B------:R-:W-:Y:S06]  /*0c30*/  @P1 BRA `(.L_x_171) ;  /* 0xfffffff800281947 */ /* 0x000fec000383ffff */
.L_x_170:
[----:B------:R-:W-:Y:S05]  /*0c40*/  BSYNC.RECONVERGENT B1 ;  /* 0x0000000000017941 */ /* 0x000fea0003800200 */
.L_x_169:
[----:B------:R-:W-:Y:S05]  /*0c50*/  @!P0 BRA `(.L_x_168) ;  /* 0x0000000400e88947 */ /* 0x000fea0003800000 */
[----:B------:R-:W0:Y:S01]  /*0c60*/  S2R R0, SR_TID.X ;  /* 0x0000000000007919 */ /* 0x000e220000002100 */
[----:B------:R-:W-:Y:S01]  /*0c70*/  ISETP.GE.U32.AND P0, PT, R56, 0x8, PT ;  /* 0x000000083800780c */ /* 0x000fe20003f06070 */
[----:B------:R-:W-:Y:S01]  /*0c80*/  BSSY.RECONVERGENT B1, `(.L_x_172) ;  /* 0x0000041000017945 */ /* 0x000fe20003800200 */
[----:B------:R-:W-:Y:S02]  /*0c90*/  LOP3.LUT R34, R55, 0x7, RZ, 0xc0, !PT ;  /* 0x0000000737227812 */ /* 0x000fe400078ec0ff */
[----:B------:R-:W-:Y:S02]  /*0ca0*/  SHF.L.U32 R7, R58, 0x5, RZ ;  /* 0x000000053a077819 */ /* 0x000fe400000006ff */
[----:B------:R-:W-:Y:S02]  /*0cb0*/  ISETP.NE.AND P1, PT, R34, RZ, PT ;  /* 0x000000ff2200720c */ /* 0x000fe40003f25270 */
[----:B0-----:R-:W-:-:S05]  /*0cc0*/  LOP3.LUT R11, R7, 0x1f, R0, 0xf8, !PT ;  /* 0x0000001f070b7812 */ /* 0x001fca00078ef800 */
[----:B------:R-:W-:Y:S06]  /*0cd0*/  @!P0 BRA `(.L_x_173) ;  /* 0x0000000000ec8947 */ /* 0x000fec0003800000 */
[----:B------:R-:W0:Y:S01]  /*0ce0*/  LDC.64 R4, c[0x0][0x448] ;  /* 0x00011200ff047b82 */ /* 0x000e220000000a00 */
[----:B------:R-:W-:-:S05]  /*0cf0*/  IMAD R13, R2, R54, R11 ;  /* 0x00000036020d7224 */ /* 0x000fca00078e020b */
[CC--:B------:R-:W-:Y:S02]  /*0d00*/  LEA R21, R54.reuse, R13.reuse, 0x5 ;  /* 0x0000000d36157211 */ /* 0x0c0fe400078e28ff */
[----:B------:R-:W1:Y:S01]  /*0d10*/  LDC.64 R8, c[0x0][0x440] ;  /* 0x00011000ff087b82 */ /* 0x000e620000000a00 */
[CC--:B------:R-:W-:Y:S02]  /*0d20*/  LEA R23, R54.reuse, R13.reuse, 0x6 ;  /* 0x0000000d36177211 */ /* 0x0c0fe400078e30ff */
[C---:B------:R-:W-:Y:S02]  /*0d30*/  LEA R33, R54.reuse, R13, 0x7 ;  /* 0x0000000d36217211 */ /* 0x040fe400078e38ff */
[----:B------:R-:W-:Y:S01]  /*0d40*/  LEA R27, R54, R23, 0x5 ;  /* 0x00000017361b7211 */ /* 0x000fe200078e28ff */
[----:B0-----:R-:W-:-:S06]  /*0d50*/  IMAD.WIDE.U32 R14, R13, 0x4, R4 ;  /* 0x000000040d0e7825 */ /* 0x001fcc00078e0004 */
[----:B------:R0:W2:Y:S01]  /*0d60*/  LDG.E R14, desc[UR6][R14.64] ;  /* 0x000000060e0e7981 */ /* 0x0000a2000c1e1900 */
[----:B-1----:R-:W-:-:S04]  /*0d70*/  IMAD.WIDE.U32 R16, R13, 0x4, R8 ;  /* 0x000000040d107825 */ /* 0x002fc800078e0008 */
[C---:B------:R-:W-:Y:S01]  /*0d80*/  IMAD.WIDE.U32 R18, R21.reuse, 0x4, R8 ;  /* 0x0000000415127825 */ /* 0x040fe200078e0008 */
[----:B------:R-:W3:Y:S03]  /*0d90*/  LDG.E R0, desc[UR6][R16.64] ;  /* 0x0000000610007981 */ /* 0x000ee6000c1e1900 */
[----:B------:R-:W-:Y:S01]  /*0da0*/  IMAD.WIDE.U32 R20, R21, 0x4, R4 ;  /* 0x0000000415147825 */ /* 0x000fe200078e0004 */
[----:B------:R1:W4:Y:S03]  /*0db0*/  LDG.E R6, desc[UR6][R18.64] ;  /* 0x0000000612067981 */ /* 0x000326000c1e1900 */
[C---:B------:R-:W-:Y:S01]  /*0dc0*/  IMAD.WIDE.U32 R12, R23.reuse, 0x4, R8 ;  /* 0x00000004170c7825 */ /* 0x040fe200078e0008 */
[----:B------:R5:W4:Y:S03]  /*0dd0*/  LDG.E R35, desc[UR6][R20.64] ;  /* 0x0000000614237981 */ /* 0x000b26000c1e1900 */
[----:B------:R-:W-:-:S04]  /*0de0*/  IMAD.WIDE.U32 R22, R23, 0x4, R4 ;  /* 0x0000000417167825 */ /* 0x000fc800078e0004 */
[C---:B------:R-:W-:Y:S01]  /*0df0*/  IMAD.WIDE.U32 R24, R27.reuse, 0x4, R8 ;  /* 0x000000041b187825 */ /* 0x040fe200078e0008 */
[----:B------:R5:W4:Y:S03]  /*0e00*/  LDG.E R12, desc[UR6][R12.64] ;  /* 0x000000060c0c7981 */ /* 0x000b26000c1e1900 */
[--C-:B------:R-:W-:Y:S01]  /*0e10*/  IMAD.WIDE.U32 R26, R27, 0x4, R4.reuse ;  /* 0x000000041b1a7825 */ /* 0x100fe200078e0004 */
[----:B------:R-:W4:Y:S01]  /*0e20*/  LDG.E R23, desc[UR6][R22.64] ;  /* 0x0000000616177981 */ /* 0x000f22000c1e1900 */
[CC--:B0-----:R-:W-:Y:S02]  /*0e30*/  LEA R15, R54.reuse, R33.reuse, 0x5 ;  /* 0x00000021360f7211 */ /* 0x0c1fe400078e28ff */
[----:B------:R-:W-:Y:S01]  /*0e40*/  IMAD.WIDE.U32 R30, R33, 0x4, R4 ;  /* 0x00000004211e7825 */ /* 0x000fe200078e0004 */
[----:B------:R-:W4:Y:S01]  /*0e50*/  LDG.E R25, desc[UR6][R24.64] ;  /* 0x0000000618197981 */ /* 0x000f22000c1e1900 */
[----:B-1----:R-:W-:-:S02]  /*0e60*/  LEA R19, R54, R33, 0x6 ;  /* 0x0000002136137211 */ /* 0x002fc400078e30ff */
[--C-:B------:R-:W-:Y:S01]  /*0e70*/  IMAD.WIDE.U32 R28, R33, 0x4, R8.reuse ;  /* 0x00000004211c7825 */ /* 0x100fe200078e0008 */
[----:B------:R-:W4:Y:S03]  /*0e80*/  LDG.E R27, desc[UR6][R26.64] ;  /* 0x000000061a1b7981 */ /* 0x000f26000c1e1900 */
[C---:B------:R-:W-:Y:S01]  /*0e90*/  IMAD.WIDE.U32 R32, R15.reuse, 0x4, R8 ;  /* 0x000000040f207825 */ /* 0x040fe200078e0008 */
[----:B------:R-:W4:Y:S03]  /*0ea0*/  LDG.E R10, desc[UR6][R28.64] ;  /* 0x000000061c0a7981 */ /* 0x000f26000c1e1900 */
[----:B-----5:R-:W-:Y:S01]  /*0eb0*/  IMAD.WIDE.U32 R20, R15, 0x4, R4 ;  /* 0x000000040f147825 */ /* 0x020fe200078e0004 */
[----:B------:R-:W5:Y:S01]  /*0ec0*/  LDG.E R31, desc[UR6][R30.64] ;  /* 0x000000061e1f7981 */ /* 0x000f62000c1e1900 */
[----:B------:R-:W-:-:S02]  /*0ed0*/  LEA R13, R54, R19, 0x5 ;  /* 0x00000013360d7211 */ /* 0x000fc400078e28ff */
[C---:B------:R-:W-:Y:S01]  /*0ee0*/  IMAD.WIDE.U32 R16, R19.reuse, 0x4, R8 ;  /* 0x0000000413107825 */ /* 0x040fe200078e0008 */
[----:B------:R-:W5:Y:S03]  /*0ef0*/  LDG.E R33, desc[UR6][R32.64] ;  /* 0x0000000620217981 */ /* 0x000f66000c1e1900 */
[----:B------:R-:W-:Y:S01]  /*0f00*/  IMAD.WIDE.U32 R18, R19, 0x4, R4 ;  /* 0x0000000413127825 */ /* 0x000fe200078e0004 */
[----:B------:R-:W5:Y:S03]  /*0f10*/  LDG.E R21, desc[UR6][R20.64] ;  /* 0x0000000614157981 */ /* 0x000f66000c1e1900 */
[C---:B------:R-:W-:Y:S01]  /*0f20*/  IMAD.WIDE.U32 R8, R13.reuse, 0x4, R8 ;  /* 0x000000040d087825 */ /* 0x040fe200078e0008 */
[----:B------:R-:W5:Y:S03]  /*0f30*/  LDG.E R17, desc[UR6][R16.64] ;  /* 0x0000000610117981 */ /* 0x000f66000c1e1900 */
[----:B------:R-:W-:Y:S01]  /*0f40*/  IMAD.WIDE.U32 R4, R13, 0x4, R4 ;  /* 0x000000040d047825 */ /* 0x000fe200078e0004 */
[----:B------:R-:W5:Y:S04]  /*0f50*/  LDG.E R19, desc[UR6][R18.64] ;  /* 0x0000000612137981 */ /* 0x000f68000c1e1900 */
[----:B------:R-:W5:Y:S04]  /*0f60*/  LDG.E R9, desc[UR6][R8.64] ;  /* 0x0000000608097981 */ /* 0x000f68000c1e1900 */
[----:B------:R-:W5:Y:S01]  /*0f70*/  LDG.E R5, desc[UR6][R4.64] ;  /* 0x0000000604057981 */ /* 0x000f62000c1e1900 */
[----:B------:R-:W-:Y:S01]  /*0f80*/  IADD3 R2, PT, PT, R2, 0x100, RZ ;  /* 0x0000010002027810 */ /* 0x000fe20007ffe0ff */
[----:B--2---:R-:W-:Y:S01]  /*0f90*/  FADD.FTZ R14, R3, R14 ;  /* 0x0000000e030e7221 */ /* 0x004fe20000010000 */
[----:B---3--:R-:W-:-:S04]  /*0fa0*/  FADD.FTZ R43, R43, R0 ;  /* 0x000000002b2b7221 */ /* 0x008fc80000010000 */
[----:B----4-:R-:W-:Y:S01]  /*0fb0*/  FADD.FTZ R43, R43, R6 ;  /* 0x000000062b2b7221 */ /* 0x010fe20000010000 */
[----:B------:R-:W-:-:S03]  /*0fc0*/  FADD.FTZ R14, R14, R35 ;  /* 0x000000230e0e7221 */ /* 0x000fc60000010000 */
[----:B------:R-:W-:Y:S01]  /*0fd0*/  FADD.FTZ R12, R43, R12 ;  /* 0x0000000c2b0c7221 */ /* 0x000fe20000010000 */
[----:B------:R-:W-:-:S03]  /*0fe0*/  FADD.FTZ R14, R14, R23 ;  /* 0x000000170e0e7221 */ /* 0x000fc60000010000 */
[----:B------:R-:W-:Y:S01]  /*0ff0*/  FADD.FTZ R25, R12, R25 ;  /* 0x000000190c197221 */ /* 0x000fe20000010000 */
[----:B------:R-:W-:-:S03]  /*1000*/  FADD.FTZ R14, R14, R27 ;  /* 0x0000001b0e0e7221 */ /* 0x000fc60000010000 */
[----:B------:R-:W-:Y:S01]  /*1010*/  FADD.FTZ R10, R25, R10 ;  /* 0x0000000a190a7221 */ /* 0x000fe20000010000 */
[----:B-----5:R-:W-:-:S03]  /*1020*/  FADD.FTZ R14, R14, R31 ;  /* 0x0000001f0e0e7221 */ /* 0x020fc60000010000 */
[----:B------:R-:W-:Y:S01]  /*1030*/  FADD.FTZ R10, R10, R33 ;  /* 0x000000210a0a7221 */ /* 0x000fe20000010000 */
[----:B------:R-:W-:-:S03]  /*1040*/  FADD.FTZ R14, R14, R21 ;  /* 0x000000150e0e7221 */ /* 0x000fc60000010000 */
[----:B------:R-:W-:Y:S01]  /*1050*/  FADD.FTZ R10, R10, R17 ;  /* 0x000000110a0a7221 */ /* 0x000fe20000010000 */
[----:B------:R-:W-:-:S03]  /*1060*/  FADD.FTZ R14, R14, R19 ;  /* 0x000000130e0e7221 */ /* 0x000fc60000010000 */
[----:B------:R-:W-:Y:S01]  /*1070*/  FADD.FTZ R43, R10, R9 ;  /* 0x000000090a2b7221 */ /* 0x000fe20000010000 */
[----:B------:R-:W-:-:S07]  /*1080*/  FADD.FTZ R3, R14, R5 ;  /* 0x000000050e037221 */ /* 0x000fce0000010000 */
.L_x_173:
[----:B------:R-:W-:Y:S05]  /*1090*/  BSYNC.RECONVERGENT B1 ;  /* 0x0000000000017941 */ /* 0x000fea0003800200 */
.L_x_172:
[----:B------:R-:W-:Y:S05]  /*10a0*/  @!P1 BRA `(.L_x_168) ;  /* 0x0000000000d49947 */ /* 0x000fea0003800000 */
[----:B------:R-:W-:Y:S01]  /*10b0*/  ISETP.GE.U32.AND P0, PT, R34, 0x4, PT ;  /* 0x000000042200780c */ /* 0x000fe20003f06070 */
[----:B------:R-:W-:Y:S01]  /*10c0*/  BSSY.RECONVERGENT B1, `(.L_x_174) ;  /* 0x0000023000017945 */ /* 0x000fe20003800200 */
[----:B------:R-:W-:-:S04]  /*10d0*/  LOP3.LUT R0, R55, 0x3, RZ, 0xc0, !PT ;  /* 0x0000000337007812 */ /* 0x000fc800078ec0ff */
[----:B------:R-:W-:-:S07]  /*10e0*/  ISETP.NE.AND P1, PT, R0, RZ, PT ;  /* 0x000000ff0000720c */ /* 0x000fce0003f25270 */
[----:B------:R-:W-:Y:S06]  /*10f0*/  @!P0 BRA `(.L_x_175) ;  /* 0x00000000007c8947 */ /* 0x000fec0003800000 */
[----:B------:R-:W0:Y:S01]  /*1100*/  LDC.64 R4, c[0x0][0x440] ;  /* 0x00011000ff047b82 */ /* 0x000e220000000a00 */
[----:B------:R-:W-:-:S05]  /*1110*/  IMAD R15, R2, R54, R11 ;  /* 0x00000036020f7224 */ /* 0x000fca00078e020b */
[CC--:B------:R-:W-:Y:S02]  /*1120*/  LEA R17, R54.reuse, R15.reuse, 0x5 ;  /* 0x0000000f36117211 */ /* 0x0c0fe400078e28ff */
[----:B------:R-:W1:Y:S01]  /*1130*/  LDC.64 R12, c[0x0][0x448] ;  /* 0x00011200ff0c7b82 */ /* 0x000e620000000a00 */
[----:B------:R-:W-:-:S04]  /*1140*/  LEA R21, R54, R15, 0x6 ;  /* 0x0000000f36157211 */ /* 0x000fc800078e30ff */
[----:B------:R-:W-:Y:S01]  /*1150*/  LEA R23, R54, R21, 0x5 ;  /* 0x0000001536177211 */ /* 0x000fe200078e28ff */
[----:B0-----:R-:W-:-:S04]  /*1160*/  IMAD.WIDE.U32 R8, R15, 0x4, R4 ;  /* 0x000000040f087825 */ /* 0x001fc800078e0004 */
[----:B-1----:R-:W-:Y:S02]  /*1170*/  IMAD.WIDE.U32 R10, R15, 0x4, R12 ;  /* 0x000000040f0a7825 */ /* 0x002fe400078e000c */
[----:B------:R-:W2:Y:S02]  /*1180*/  LDG.E R8, desc[UR6][R8.64] ;  /* 0x0000000608087981 */ /* 0x000ea4000c1e1900 */
[C---:B------:R-:W-:Y:S02]  /*1190*/  IMAD.WIDE.U32 R14, R17.reuse, 0x4, R4 ;  /* 0x00000004110e7825 */ /* 0x040fe400078e0004 */
[----:B------:R-:W3:Y:S02]  /*11a0*/  LDG.E R10, desc[UR6][R10.64] ;  /* 0x000000060a0a7981 */ /* 0x000ee4000c1e1900 */
[----:B------:R-:W-:Y:S02]  /*11b0*/  IMAD.WIDE.U32 R16, R17, 0x4, R12 ;  /* 0x0000000411107825 */ /* 0x000fe400078e000c */
[----:B------:R-:W4:Y:S02]  /*11c0*/  LDG.E R15, desc[UR6][R14.64] ;  /* 0x000000060e0f7981 */ /* 0x000f24000c1e1900 */
[----:B------:R-:W-:-:S02]  /*11d0*/  IMAD.WIDE.U32 R18, R21, 0x4, R4 ;  /* 0x0000000415127825 */ /* 0x000fc400078e0004 */
[----:B------:R-:W5:Y:S02]  /*11e0*/  LDG.E R17, desc[UR6][R16.64] ;  /* 0x0000000610117981 */ /* 0x000f64000c1e1900 */
[----:B------:R-:W-:Y:S02]  /*11f0*/  IMAD.WIDE.U32 R20, R21, 0x4, R12 ;  /* 0x0000000415147825 */ /* 0x000fe400078e000c */
[----:B------:R-:W5:Y:S02]  /*1200*/  LDG.E R19, desc[UR6][R18.64] ;  /* 0x0000000612137981 */ /* 0x000f64000c1e1900 */
[C---:B------:R-:W-:Y:S02]  /*1210*/  IMAD.WIDE.U32 R4, R23.reuse, 0x4, R4 ;  /* 0x0000000417047825 */ /* 0x040fe400078e0004 */
[----:B------:R-:W5:Y:S02]  /*1220*/  LDG.E R21, desc[UR6][R20.64] ;  /* 0x0000000614157981 */ /* 0x000f64000c1e1900 */
[----:B------:R-:W-:-:S02]  /*1230*/  IMAD.WIDE.U32 R12, R23, 0x4, R12 ;  /* 0x00000004170c7825 */ /* 0x000fc400078e000c */
[----:B------:R-:W5:Y:S04]  /*1240*/  LDG.E R5, desc[UR6][R4.64] ;  /* 0x0000000604057981 */ /* 0x000f68000c1e1900 */
[----:B------:R-:W5:Y:S01]  /*1250*/  LDG.E R13, desc[UR6][R12.64] ;  /* 0x000000060c0d7981 */ /* 0x000f62000c1e1900 */
[----:B------:R-:W-:Y:S01]  /*1260*/  IADD3 R2, PT, PT, R2, 0x80, RZ ;  /* 0x0000008002027810 */ /* 0x000fe20007ffe0ff */
[----:B--2---:R-:W-:Y:S01]  /*1270*/  FADD.FTZ R8, R43, R8 ;  /* 0x000000082b087221 */ /* 0x004fe20000010000 */
[----:B---3--:R-:W-:-:S03]  /*1280*/  FADD.FTZ R10, R3, R10 ;  /* 0x0000000a030a7221 */ /* 0x008fc60000010000 */
[----:B----4-:R-:W-:Y:S01]  /*1290*/  FADD.FTZ R8, R8, R15 ;  /* 0x0000000f08087221 */ /* 0x010fe20000010000 */
[----:B-----5:R-:W-:-:S03]  /*12a0*/  FADD.FTZ R10, R10, R17 ;  /* 0x000000110a0a7221 */ /* 0x020fc60000010000 */
[----:B------:R-:W-:Y:S01]  /*12b0*/  FADD.FTZ R8, R8, R19 ;  /* 0x0000001308087221 */ /* 0x000fe20000010000 */
[----:B------:R-:W-:-:S03]  /*12c0*/  FADD.FTZ R10, R10, R21 ;  /* 0x000000150a0a7221 */ /* 0x000fc60000010000 */
[----:B------:R-:W-:Y:S01]  /*12d0*/  FADD.FTZ R43, R8, R5 ;  /* 0x00000005082b7221 */ /* 0x000fe20000010000 */
[----:B------:R-:W-:-:S07]  /*12e0*/  FADD.FTZ R3, R10, R13 ;  /* 0x0000000d0a037221 */ /* 0x000fce0000010000 */
.L_x_175:
[----:B------:R-:W-:Y:S05]  /*12f0*/  BSYNC.RECONVERGENT B1 ;  /* 0x0000000000017941 */ /* 0x000fea0003800200 */
.L_x_174:
[----:B------:R-:W-:Y:S05]  /*1300*/  @!P1 BRA `(.L_x_168) ;  /* 0x00000000003c9947 */ /* 0x000fea0003800000 */
[----:B------:R-:W0:Y:S01]  /*1310*/  LDC.64 R8, c[0x0][0x440] ;  /* 0x00011000ff087b82 */ /* 0x000e220000000a00 */
[----:B------:R-:W-:Y:S01]  /*1320*/  IMAD R2, R2, R54, R7 ;  /* 0x0000003602027224 */ /* 0x000fe200078e0207 */
[----:B------:R-:W-:-:S04]  /*1330*/  IADD3 R0, PT, PT, -R0, RZ, RZ ;  /* 0x000000ff00007210 */ /* 0x000fc80007ffe1ff */
[----:B------:R-:W-:Y:S02]  /*1340*/  IADD3 R13, PT, PT, R57, R2, RZ ;  /* 0x00000002390d7210 */ /* 0x000fe40007ffe0ff */
[----:B------:R-:W1:Y:S05]  /*1350*/  LDC.64 R10, c[0x0][0x448] ;  /* 0x00011200ff0a7b82 */ /* 0x000e6a0000000a00 */
.L_x_176:
[----:B0-----:R-:W-:-:S04]  /*1360*/  IMAD.WIDE.U32 R4, R13, 0x4, R8 ;  /* 0x000000040d047825 */ /* 0x001fc800078e0008 */
[----:B-1----:R-:W-:Y:S02]  /*1370*/  IMAD.WIDE.U32 R6, R13, 0x4, R10 ;  /* 0x000000040d067825 */ /* 0x002fe400078e000a */
[----:B------:R-:W2:Y:S04]  /*1380*/  LDG.E R4, desc[UR6][R4.64] ;  /* 0x0000000604047981 */ /* 0x000ea8000c1e1900 */
[----:B------:R-:W3:Y:S01]  /*1390*/  LDG.E R6, desc[UR6][R6.64] ;  /* 0x0000000606067981 */ /* 0x000ee2000c1e1900 */
[----:B------:R-:W-:Y:S02]  /*13a0*/  IADD3 R0, PT, PT, R0, 0x1, RZ ;  /* 0x0000000100007810 */ /* 0x000fe40007ffe0ff */
[----:B------:R-:W-:Y:S02]  /*13b0*/  LEA R13, R54, R13, 0x5 ;  /* 0x0000000d360d7211 */ /* 0x000fe400078e28ff */
[----:B------:R-:W-:Y:S01]  /*13c0*/  ISETP.NE.AND P0, PT, R0, RZ, PT ;  /* 0x000000ff0000720c */ /* 0x000fe20003f05270 */
[----:B--2---:R-:W-:Y:S01]  /*13d0*/  FADD.FTZ R43, R4, R43 ;  /* 0x0000002b042b7221 */ /* 0x004fe20000010000 */
[----:B---3--:R-:W-:-:S11]  /*13e0*/  FADD.FTZ R3, R6, R3 ;  /* 0x0000000306037221 */ /* 0x008fd60000010000 */
[----:B------:R-:W-:Y:S05]  /*13f0*/  @P0 BRA `(.L_x_176) ;  /* 0xfffffffc00d80947 */ /* 0x000fea000383ffff */
.L_x_168:
[----:B------:R-:W-:Y:S05]  /*1400*/  BSYNC.RECONVERGENT B0 ;  /* 0x0000000000007941 */ /* 0x000fea0003800200 */
.L_x_167:
[----:B------:R-:W0:Y:S01]  /*1410*/  S2R R5, SR_TID.X ;  /* 0x0000000000057919 */ /* 0x000e220000002100 */
[----:B------:R-:W1:Y:S01]  /*1420*/  S2UR UR5, SR_CgaCtaId ;  /* 0x00000000000579c3 */ /* 0x000e620000008800 */
[----:B------:R-:W-:Y:S01]  /*1430*/  UMOV UR4, 0x400 ;  /* 0x0000040000047882 */ /* 0x000fe20000000000 */
[----:B------:R-:W-:Y:S02]  /*1440*/  SHF.L.U32 R58, R58, 0x4, RZ ;  /* 0x000000043a3a7819 */ /* 0x000fe400000006ff */
[----:B------:R-:W-:Y:S02]  /*1450*/  ISETP.NE.AND P0, PT, R57, RZ, PT ;  /* 0x000000ff3900720c */ /* 0x000fe40003f05270 */
[----:B------:R-:W-:Y:S01]  /*1460*/  LOP3.LUT R58, R58, 0x7ffffff0, RZ, 0xc0, !PT ;  /* 0x7ffffff03a3a7812 */ /* 0x000fe200078ec0ff */
[----:B-1----:R-:W-:Y:S01]  /*1470*/  ULEA UR4, UR5, UR4, 0x18 ;  /* 0x0000000405047291 */ /* 0x002fe2000f8ec0ff */
[----:B0-----:R-:W-:-:S04]  /*1480*/  SHF.R.U32.HI R12, RZ, 0x5, R5 ;  /* 0x00000005ff0c7819 */ /* 0x001fc80000011605 */
[----:B------:R-:W-:-:S04]  /*1490*/  LOP3.LUT R0, R12, 0x1f, R5, 0x78, !PT ;  /* 0x0000001f0c007812 */ /* 0x000fc800078e7805 */
[----:B------:R-:W-:Y:S02]  /*14a0*/  LOP3.LUT R2, R0, 0x3e0, R5, 0xf8, !PT ;  /* 0x000003e000027812 */ /* 0x000fe400078ef805 */
[----:B------:R-:W-:Y:S02]  /*14b0*/  SHF.L.U32 R5, R57, 0x7, RZ ;  /* 0x0000000739057819 */ /* 0x000fe400000006ff */
[----:B------:R-:W-:Y:S02]  /*14c0*/  LEA R2, R2, UR4, 0x2 ;  /* 0x0000000402027c11 */ /* 0x000fe4000f8e10ff */
[----:B------:R-:W-:-:S03]  /*14d0*/  SHF.L.U32 R0, R0, 0x2, RZ ;  /* 0x0000000200007819 */ /* 0x000fc600000006ff */
[----:B------:R-:W-:Y:S01]  /*14e0*/  STS [R2], R3 ;  /* 0x0000000302007388 */ /* 0x000fe20000000800 */
[----:B------:R-:W-:-:S03]  /*14f0*/  LOP3.LUT R0, R5, R0, RZ, 0xfc, !PT ;  /* 0x0000000005007212 */ /* 0x000fc600078efcff */
[----:B------:R-:W-:Y:S01]  /*1500*/  STS [R2+0x1000], R43 ;  /* 0x0010002b02007388 */ /* 0x000fe20000000800 */
[----:B------:R-:W-:Y:S06]  /*1510*/  BAR.SYNC.DEFER_BLOCKING 0x0 ;  /* 0x0000000000007b1d */ /* 0x000fec0000010000 */
[----:B------:R-:W0:Y:S04]  /*1520*/  LDS R4, [R0+UR4] ;  /* 0x0000000400047984 */ /* 0x000e280008000800 */
[----:B------:R-:W1:Y:S04]  /*1530*/  LDS R5, [R0+UR4+0x1000] ;  /* 0x0010000400057984 */ /* 0x000e680008000800 */
[----:B0-----:R-:W0:Y:S04]  /*1540*/  SHFL.BFLY PT, R7, R4, 0x1, 0x1f ;  /* 0x0c201f0004077f89 */ /* 0x001e2800000e0000 */
[----:B-1----:R-:W1:Y:S01]  /*1550*/  SHFL.BFLY PT, R6, R5, 0x1, 0x1f ;  /* 0x0c201f0005067f89 */ /* 0x002e6200000e0000 */
        /* <DEDUP_REMOVED lines=9> */
[----:B------:R-:W-:Y:S01]  /*15f0*/  IADD3 R9, PT, PT, R57, R58, RZ ;  /* 0x0000003a39097210 */ /* 0x000fe20007ffe0ff */
[----:B-1----:R-:W-:-:S03]  /*1600*/  FADD.FTZ R2, R7, R2 ;  /* 0x0000000207027221 */ /* 0x002fc60000010000 */
[----:B------:R-:W0:Y:S01]  /*1610*/  SHFL.BFLY PT, R5, R10, 0x8, 0x1f ;  /* 0x0d001f000a057f89 */ /* 0x000e2200000e0000 */
[----:B------:R-:W-:-:S03]  /*1620*/  SHF.L.U32 R7, R9, 0x1, RZ ;  /* 0x0000000109077819 */ /* 0x000fc600000006ff */
[----:B------:R-:W1:Y:S01]  /*1630*/  SHFL.BFLY PT, R3, R2, 0x8, 0x1f ;  /* 0x0d001f0002037f89 */ /* 0x000e6200000e0000 */
[----:B------:R-:W-:Y:S02]  /*1640*/  ISETP.GE.U32.AND P1, PT, R7, R54, PT ;  /* 0x000000360700720c */ /* 0x000fe40003f26070 */
[----:B------:R-:W-:Y:S01]  /*1650*/  @!P0 LEA R7, R12, UR4, 0x2 ;  /* 0x000000040c078c11 */ /* 0x000fe2000f8e10ff */
[----:B0-----:R-:W-:Y:S01]  /*1660*/  FADD.FTZ R5, R10, R5 ;  /* 0x000000050a057221 */ /* 0x001fe20000010000 */
[----:B-1----:R-:W-:-:S04]  /*1670*/  FADD.FTZ R3, R2, R3 ;  /* 0x0000000302037221 */ /* 0x002fc80000010000 */
[----:B------:R-:W0:Y:S04]  /*1680*/  SHFL.BFLY PT, R4, R5, 0x10, 0x1f ;  /* 0x0e001f0005047f89 */ /* 0x000e2800000e0000 */
[----:B------:R-:W1:Y:S01]  /*1690*/  SHFL.BFLY PT, R0, R3, 0x10, 0x1f ;  /* 0x0e001f0003007f89 */ /* 0x000e6200000e0000 */
[----:B0-----:R-:W-:Y:S01]  /*16a0*/  FADD.FTZ R4, R5, R4 ;  /* 0x0000000405047221 */ /* 0x001fe20000010000 */
[----:B-1----:R-:W-:-:S04]  /*16b0*/  FADD.FTZ R0, R3, R0 ;  /* 0x0000000003007221 */ /* 0x002fc80000010000 */
[----:B------:R0:W-:Y:S04]  /*16c0*/  @!P0 STS [R7+0x2000], R4 ;  /* 0x0020000407008388 */ /* 0x0001e80000000800 */
[----:B------:R0:W-:Y:S01]  /*16d0*/  @!P0 STS [R7+0x2080], R0 ;  /* 0x0020800007008388 */ /* 0x0001e20000000800 */
[----:B------:R-:W-:Y:S06]  /*16e0*/  BAR.SYNC.DEFER_BLOCKING 0x0 ;  /* 0x0000000000007b1d */ /* 0x000fec0000010000 */
[----:B------:R-:W-:Y:S05]  /*16f0*/  @P1 EXIT ;  /* 0x000000000000194d */ /* 0x000fea0003800000 */
[----:B------:R-:W-:-:S04]  /*1700*/  ISETP.GT.U32.AND P0, PT, R57, 0xf, PT ;  /* 0x0000000f3900780c */ /* 0x000fc80003f04070 */
[----:B------:R-:W-:-:S13]  /*1710*/  ISETP.NE.OR P0, PT, R12, 0x1f, P0 ;  /* 0x0000001f0c00780c */ /* 0x000fda0000705670 */
[----:B------:R-:W-:Y:S05]  /*1720*/  @P0 EXIT ;  /* 0x000000000000094d */ /* 0x000fea0003800000 */
[----:B------:R-:W-:Y:S01]  /*1730*/  LEA R57, R57, UR4, 0x3 ;  /* 0x0000000439397c11 */ /* 0x000fe2000f8e18ff */
[----:B------:R-:W1:Y:S04]  /*1740*/  LDC.64 R2, c[0x0][0x488] ;  /* 0x00012200ff027b82 */ /* 0x000e680000000a00 */
[----:B0-----:R-:W0:Y:S04]  /*1750*/  LDS.64 R6, [R57+0x2000] ;  /* 0x0020000039067984 */ /* 0x001e280000000a00 */
[----:B------:R-:W2:Y:S01]  /*1760*/  LDS.64 R10, [R57+0x2080] ;  /* 0x00208000390a7984 */ /* 0x000ea20000000a00 */
[----:B------:R-:W3:Y:S01]  /*1770*/  LDC.64 R4, c[0x0][0x480] ;  /* 0x00012000ff047b82 */ /* 0x000ee20000000a00 */
[----:B-1----:R-:W-:-:S04]  /*1780*/  IMAD.WIDE.U32 R2, R9, 0x4, R2 ;  /* 0x0000000409027825 */ /* 0x002fc800078e0002 */
[----:B---3--:R-:W-:Y:S01]  /*1790*/  IMAD.WIDE.U32 R4, R9, 0x4, R4 ;  /* 0x0000000409047825 */ /* 0x008fe200078e0004 */
[----:B0-----:R-:W-:Y:S02]  /*17a0*/  F2FP.BF16.F32.PACK_AB R7, R7, R6 ;  /* 0x000000060707723e */ /* 0x001fe400000010ff */
[----:B--2---:R-:W-:-:S03]  /*17b0*/  F2FP.BF16.F32.PACK_AB R11, R11, R10 ;  /* 0x0000000a0b0b723e */ /* 0x004fc600000010ff */
[----:B------:R-:W-:Y:S04]  /*17c0*/  STG.E desc[UR6][R2.64], R7 ;  /* 0x0000000702007986 */ /* 0x000fe8000c101906 */
[----:B------:R-:W-:Y:S01]  /*17d0*/  STG.E desc[UR6][R4.64], R11 ;  /* 0x0000000b04007986 */ /* 0x000fe2000c101906 */
[----:B------:R-:W-:Y:S05]  /*17e0*/  EXIT ;  /* 0x000000000000794d */ /* 0x000fea0003800000 */
.L_x_177:
        /* <DEDUP_REMOVED lines=9> */
.L_x_2806:


//--------------------- .text._ZN10layer_norm40ln_parallel_residual_bwd_finalize_kernelINS_22Kernel_traits_finalizeILj256E13__nv_bfloat16S2_S2_S2_fjLb0ELj1024ELj4ENS_18Kernel_traits_baseILj256ES2_S2_S2_S2_fjLj1024EEEEELb0EEEvNS_9BwdParamsE --------------------------
	.section	.text._ZN10layer_norm40ln_parallel_residual_bwd_finalize_kernelINS_22Kernel_traits_finalizeILj256E13__nv_bfloat16S2_S2_S2_fjLb0ELj1024ELj4ENS_18Kernel_traits_baseILj256ES2_S2_S2_S2_fjLj1024EEEEELb0EEEvNS_9BwdParamsE,"ax",@progbits
	.align	128
        .global         _ZN10layer_norm40ln_parallel_residual_bwd_finalize_kernelINS_22Kernel_traits_finalizeILj256E13__nv_bfloat16S2_S2_S2_fjLb0ELj1024ELj4ENS_18Kernel_traits_baseILj256ES2_S2_S2_S2_fjLj1024EEEEELb0EEEvNS_9BwdParamsE
        .type           _ZN10layer_norm40ln_parallel_residual_bwd_finalize_kernelINS_22Kernel_traits_finalizeILj256E13__nv_bfloat16S2_S2_S2_fjLb0ELj1024ELj4ENS_18Kernel_traits_baseILj256ES2_S2_S2_S2_fjLj1024EEEEELb0EEEvNS_9BwdParamsE,@function
        .size           _ZN10layer_norm40ln_parallel_residual_bwd_finalize_kernelINS_22Kernel_traits_finalizeILj256E13__nv_bfloat16S2_S2_S2_fjLb0ELj1024ELj4ENS_18Kernel_traits_baseILj256ES2_S2_S2_S2_fjLj1024EEEEELb0EEEvNS_9BwdParamsE,(.L_x_2807 - _ZN10layer_norm40ln_parallel_residual_bwd_finalize_kernelINS_22Kernel_traits_finalizeILj256E13__nv_bfloat16S2_S2_S2_fjLb0ELj1024ELj4ENS_18Kernel_traits_baseILj256ES2_S2_S2_S2_fjLj1024EEEEELb0EEEvNS_9BwdParamsE)
        .other          _ZN10layer_norm40ln_parallel_residual_bwd_finalize_kernelINS_22Kernel_traits_finalizeILj256E13__nv_bfloat16S2_S2_S2_fjLb0ELj1024ELj4ENS_18Kernel_traits_baseILj256ES2_S2_S2_S2_fjLj1024EEEEELb0EEEvNS_9BwdParamsE,@"STO_CUDA_ENTRY STV_DEFAULT"
_ZN10layer_norm40ln_parallel_residual_bwd_finalize_kernelINS_22Kernel_traits_finalizeILj256E13__nv_bfloat16S2_S2_S2_fjLb0ELj1024ELj4ENS_18Kernel_traits_baseILj256ES2_S2_S2_S2_fjLj1024EEEEELb0EEEvNS_9BwdParamsE:
.text._ZN10layer_norm40ln_parallel_residual_bwd_finalize_kernelINS_22Kernel_traits_finalizeILj256E13__nv_bfloat16S2_S2_S2_fjLb0ELj1024ELj4ENS_18Kernel_traits_baseILj256ES2_S2_S2_S2_fjLj1024EEEEELb0EEEvNS_9BwdParamsE:
        /* <DEDUP_REMOVED lines=11> */
[----:B------:R-:W-:Y:S01]  /*00b0*/  HFMA2 R20, -RZ, RZ, 0, 0 ;  /* 0x00000000ff147431 */ /* 0x000fe200000001ff */
[----:B------:R-:W2:Y:S01]  /*00c0*/  LDCU.64 UR6, c[0x0][0x358] ;  /* 0x00006b00ff0677ac */ /* 0x000ea20008000a00 */
[----:B------:R-:W-:Y:S01]  /*00d0*/  MOV R8, R5 ;  /* 0x0000000500087202 */ /* 0x000fe20000000f00 */
[----:B------:R-:W-:Y:S01]  /*00e0*/  HFMA2 R22, -RZ, RZ, 0, 0 ;  /* 0x00000000ff167431 */ /* 0x000fe200000001ff */
[----:B------:R-:W-:Y:S02]  /*00f0*/  MOV R11, RZ ;  /* 0x000000ff000b7202 */ /* 0x000fe40000000f00 */
[----:B------:R-:W-:-:S02]  /*0100*/  MOV R7, RZ ;  /* 0x000000ff00077202 */ /* 0x000fc40000000f00 */
[----:B-1----:R-:W-:-:S04]  /*0110*/  ISETP.GE.U32.AND P0, PT, R8, UR8, PT ;  /* 0x0000000808007c0c */ /* 0x002fc8000bf06070 */
[----:B0-----:R-:W-:Y:S02]  /*0120*/  ISETP.GE.U32.OR P0, PT, R6, R3, P0 ;  /* 0x000000030600720c */ /* 0x001fe40000706470 */
[----:B------:R-:W-:-:S11]  /*0130*/  LOP3.LUT R6, R2, 0x1f, RZ, 0xc0, !PT ;  /* 0x0000001f02067812 */ /* 0x000fd600078ec0ff */
        /* <DEDUP_REMOVED lines=9> */
[----:B------:R-:W-:Y:S02]  /*01d0*/  MOV R11, RZ ;  /* 0x000000ff000b7202 */ /* 0x000fe40000000f00 */
[----:B------:R-:W-:Y:S02]  /*01e0*/  MOV R20, RZ ;  /* 0x000000ff00147202 */ /* 0x000fe40000000f00 */
[----:B------:R-:W-:-:S07]  /*01f0*/  LEA.HI R18, R10, 0x1, RZ, 0x1b ;  /* 0x000000010a127811 */ /* 0x000fce00078fd8ff */
[----:B------:R-:W-:Y:S05]  /*0200*/  @!P0 BRA `(.L_x_181) ;  /* 0x0000000800248947 */ /* 0x000fea0003800000 */
[C---:B------:R-:W-:Y:S01]  /*0210*/  LOP3.LUT R7, R8.reuse, 0x80, RZ, 0xfc, !PT ;  /* 0x0000008008077812 */ /* 0x040fe200078efcff */
[-CC-:B------:R-:W-:Y:S01]  /*0220*/  IMAD R17, R17, R3.reuse, R4.reuse ;  /* 0x0000000311117224 */ /* 0x180fe200078e0204 */
[C---:B------:R-:W-:Y:S01]  /*0230*/  LOP3.LUT R9, R8.reuse, 0xa0, RZ, 0xfc, !PT ;  /* 0x000000a008097812 */ /* 0x040fe200078efcff */
[CCC-:B------:R-:W-:Y:S01]  /*0240*/  IMAD R29, R8.reuse, R3.reuse, R4.reuse ;  /* 0x00000003081d7224 */ /* 0x1c0fe200078e0204 */
[C---:B------:R-:W-:Y:S01]  /*0250*/  LOP3.LUT R12, R8.reuse, 0xc0, RZ, 0xfc, !PT ;  /* 0x000000c0080c7812 */ /* 0x040fe200078efcff */
[-CC-:B------:R-:W-:Y:S01]  /*0260*/  IMAD R25, R7, R3.reuse, R4.reuse ;  /* 0x0000000307197224 */ /* 0x180fe200078e0204 */
[C---:B------:R-:W-:Y:S01]  /*0270*/  LOP3.LUT R13, R8.reuse, 0xe0, RZ, 0xfc, !PT ;  /* 0x000000e0080d7812 */ /* 0x040fe200078efcff */
[-CC-:B------:R-:W-:Y:S01]  /*0280*/  IMAD R19, R9, R3.reuse, R4.reuse ;  /* 0x0000000309137224 */ /* 0x180fe200078e0204 */
[----:B------:R-:W-:Y:S01]  /*0290*/  LOP3.LUT R14, R8, 0x40, RZ, 0xfc, !PT ;  /* 0x00000040080e7812 */ /* 0x000fe200078efcff */
[-CC-:B------:R-:W-:Y:S01]  /*02a0*/  IMAD R21, R12, R3.reuse, R4.reuse ;  /* 0x000000030c157224 */ /* 0x180fe200078e0204 */
[----:B------:R-:W-:Y:S01]  /*02b0*/  LOP3.LUT R16, R8, 0x60, RZ, 0xfc, !PT ;  /* 0x0000006008107812 */ /* 0x000fe200078efcff */
[-CC-:B------:R-:W-:Y:S01]  /*02c0*/  IMAD R23, R13, R3.reuse, R4.reuse ;  /* 0x000000030d177224 */ /* 0x180fe200078e0204 */
[----:B------:R-:W-:Y:S01]  /*02d0*/  LOP3.LUT R18, R18, 0xffffff8, RZ, 0xc0, !PT ;  /* 0x0ffffff812127812 */ /* 0x000fe200078ec0ff */
[----:B------:R-:W-:-:S02]  /*02e0*/  IMAD R15, R14, R3, R4 ;  /* 0x000000030e0f7224 */ /* 0x000fc400078e0204 */
[----:B------:R-:W-:Y:S02]  /*02f0*/  HFMA2 R7, -RZ, RZ, 0, 0 ;  /* 0x00000000ff077431 */ /* 0x000fe400000001ff */
[----:B------:R-:W-:Y:S01]  /*0300*/  IMAD R27, R16, R3, R4 ;  /* 0x00000003101b7224 */ /* 0x000fe200078e0204 */
[----:B------:R-:W-:Y:S02]  /*0310*/  IADD3 R13, PT, PT, R6, R17, RZ ;  /* 0x00000011060d7210 */ /* 0x000fe40007ffe0ff */
[----:B------:R-:W-:Y:S02]  /*0320*/  IADD3 R9, PT, PT, -R18, RZ, RZ ;  /* 0x000000ff12097210 */ /* 0x000fe40007ffe1ff */
[C---:B------:R-:W-:Y:S02]  /*0330*/  IADD3 R4, PT, PT, R6.reuse, R29, RZ ;  /* 0x0000001d06047210 */ /* 0x040fe40007ffe0ff */
[C---:B------:R-:W-:Y:S02]  /*0340*/  IADD3 R25, PT, PT, R6.reuse, R25, RZ ;  /* 0x0000001906197210 */ /* 0x040fe40007ffe0ff */
[----:B------:R-:W-:-:S02]  /*0350*/  IADD3 R19, PT, PT, R6, R19, RZ ;  /* 0x0000001306137210 */ /* 0x000fc40007ffe0ff */
[C---:B------:R-:W-:Y:S02]  /*0360*/  IADD3 R21, PT, PT, R6.reuse, R21, RZ ;  /* 0x0000001506157210 */ /* 0x040fe40007ffe0ff */
[C---:B------:R-:W-:Y:S02]  /*0370*/  IADD3 R23, PT, PT, R6.reuse, R23, RZ ;  /* 0x0000001706177210 */ /* 0x040fe40007ffe0ff */
[C---:B------:R-:W-:Y:S02]  /*0380*/  IADD3 R12, PT, PT, R6.reuse, R15, RZ ;  /* 0x0000000f060c7210 */ /* 0x040fe40007ffe0ff */
[----:B------:R-:W-:-:S07]  /*0390*/  IADD3 R27, PT, PT, R6, R27, RZ ;  /* 0x0000001b061b7210 */ /* 0x000fce0007ffe0ff */
.L_x_182:
[----:B------:R-:W0:Y:S02]  /*03a0*/  LDC.64 R14, c[0x0][0x440] ;  /* 0x00011000ff0e7b82 */ /* 0x000e240000000a00 */
[----:B0-----:R-:W-:-:S05]  /*03b0*/  IMAD.WIDE.U32 R16, R4, 0x4, R14 ;  /* 0x0000000404107825 */ /* 0x001fca00078e000e */
[----:B------:R0:W2:Y:S01]  /*03c0*/  LDG.E R24, desc[UR6][R16.64] ;  /* 0x0000000610187981 */ /* 0x0000a2000c1e1900 */
[----:B------:R-:W-:-:S04]  /*03d0*/  IMAD.WIDE.U32 R28, R12, 0x4, R14 ;  /* 0x000000040c1c7825 */ /* 0x000fc800078e000e */
[----:B0-----:R-:W-:-:S05]  /*03e0*/  IMAD.WIDE.U32 R16, R13, 0x4, R14 ;  /* 0x000000040d107825 */ /* 0x001fca00078e000e */
[----:B------:R-:W3:Y:S01]  /*03f0*/  LDG.E R18, desc[UR6][R16.64] ;  /* 0x0000000610127981 */ /* 0x000ee2000c1e1900 */
[----:B--2---:R-:W-:-:S03]  /*0400*/  FADD.FTZ R26, R24, R7 ;  /* 0x00000007181a7221 */ /* 0x004fc60000010000 */
[----:B------:R0:W2:Y:S02]  /*0410*/  LDG.E R7, desc[UR6][R28.64] ;  /* 0x000000061c077981 */ /* 0x0000a4000c1e1900 */
[----:B0-----:R-:W-:-:S05]  /*0420*/  IMAD.WIDE.U32 R28, R27, 0x4, R14 ;  /* 0x000000041b1c7825 */ /* 0x001fca00078e000e */
[----:B------:R0:W4:Y:S01]  /*0430*/  LDG.E R24, desc[UR6][R28.64] ;  /* 0x000000061c187981 */ /* 0x000122000c1e1900 */
[----:B---3--:R-:W-:Y:S01]  /*0440*/  FADD.FTZ R18, R26, R18 ;  /* 0x000000121a127221 */ /* 0x008fe20000010000 */
[----:B------:R-:W-:-:S04]  /*0450*/  IMAD.WIDE.U32 R16, R19, 0x4, R14 ;  /* 0x0000000413107825 */ /* 0x000fc800078e000e */
[----:B0-----:R-:W-:-:S04]  /*0460*/  IMAD.WIDE.U32 R28, R25, 0x4, R14 ;  /* 0x00000004191c7825 */ /* 0x001fc800078e000e */
[----:B--2---:R-:W-:Y:S02]  /*0470*/  FADD.FTZ R18, R18, R7 ;  /* 0x0000000712127221 */ /* 0x004fe40000010000 */
[----:B------:R0:W2:Y:S02]  /*0480*/  LDG.E R7, desc[UR6][R28.64] ;  /* 0x000000061c077981 */ /* 0x0000a4000c1e1900 */
[----:B----4-:R-:W-:Y:S02]  /*0490*/  FADD.FTZ R18, R18, R24 ;  /* 0x0000001812127221 */ /* 0x010fe40000010000 */
[----:B------:R1:W3:Y:S01]  /*04a0*/  LDG.E R24, desc[UR6][R16.64] ;  /* 0x0000000610187981 */ /* 0x0002e2000c1e1900 */
[----:B0-----:R-:W-:-:S04]  /*04b0*/  IMAD.WIDE.U32 R28, R23, 0x4, R14 ;  /* 0x00000004171c7825 */ /* 0x001fc800078e000e */
[----:B-1----:R-:W-:Y:S02]  /*04c0*/  IMAD.WIDE.U32 R16, R21, 0x4, R14 ;  /* 0x0000000415107825 */ /* 0x002fe400078e000e */
[----:B------:R-:W0:Y:S03]  /*04d0*/  LDC.64 R14, c[0x0][0x448] ;  /* 0x00011200ff0e7b82 */ /* 0x000e260000000a00 */
[----:B------:R-:W4:Y:S04]  /*04e0*/  LDG.E R26, desc[UR6][R16.64] ;  /* 0x00000006101a7981 */ /* 0x000f28000c1e1900 */
[----:B------:R0:W5:Y:S02]  /*04f0*/  LDG.E R16, desc[UR6][R28.64] ;  /* 0x000000061c107981 */ /* 0x000164000c1e1900 */
[----:B0-----:R-:W-:-:S04]  /*0500*/  IMAD.WIDE.U32 R28, R4, 0x4, R14 ;  /* 0x00000004041c7825 */ /* 0x001fc800078e000e */
[----:B--2---:R-:W-:-:S04]  /*0510*/  FADD.FTZ R7, R18, R7 ;  /* 0x0000000712077221 */ /* 0x004fc80000010000 */
[----:B---3--:R-:W-:Y:S02]  /*0520*/  FADD.FTZ R7, R7, R24 ;  /* 0x0000001807077221 */ /* 0x008fe40000010000 */
[----:B------:R0:W2:Y:S02]  /*0530*/  LDG.E R24, desc[UR6][R28.64] ;  /* 0x000000061c187981 */ /* 0x0000a4000c1e1900 */
[----:B0-----:R-:W-:-:S04]  /*0540*/  IMAD.WIDE.U32 R28, R13, 0x4, R14 ;  /* 0x000000040d1c7825 */ /* 0x001fc800078e000e */
[----:B----4-:R-:W-:Y:S01]  /*0550*/  FADD.FTZ R7, R7, R26 ;  /* 0x0000001a07077221 */ /* 0x010fe20000010000 */
[----:B------:R-:W3:Y:S03]  /*0560*/  LDG.E R18, desc[UR6][R28.64] ;  /* 0x000000061c127981 */ /* 0x000ee6000c1e1900 */
[----:B-----5:R-:W-:Y:S01]  /*0570*/  FADD.FTZ R7, R7, R16 ;  /* 0x0000001007077221 */ /* 0x020fe20000010000 */
[----:B------:R-:W-:-:S05]  /*0580*/  IMAD.WIDE.U32 R16, R12, 0x4, R14 ;  /* 0x000000040c107825 */ /* 0x000fca00078e000e */
[----:B------:R0:W4:Y:S02]  /*0590*/  LDG.E R26, desc[UR6][R16.64] ;  /* 0x00000006101a7981 */ /* 0x000124000c1e1900 */
[----:B0-----:R-:W-:-:S04]  /*05a0*/  IMAD.WIDE.U32 R16, R27, 0x4, R14 ;  /* 0x000000041b107825 */ /* 0x001fc800078e000e */
[----:B--2---:R-:W-:-:S04]  /*05b0*/  FADD.FTZ R24, R24, R22 ;  /* 0x0000001618187221 */ /* 0x004fc80000010000 */
[----:B---3--:R-:W-:Y:S02]  /*05c0*/  FADD.FTZ R22, R24, R18 ;  /* 0x0000001218167221 */ /* 0x008fe40000010000 */
[----:B------:R0:W2:Y:S02]  /*05d0*/  LDG.E R18, desc[UR6][R16.64] ;  /* 0x0000000610127981 */ /* 0x0000a4000c1e1900 */
[----:B0-----:R-:W-:-:S05]  /*05e0*/  IMAD.WIDE.U32 R16, R25, 0x4, R14 ;  /* 0x0000000419107825 */ /* 0x001fca00078e000e */
[----:B------:R0:W3:Y:S01]  /*05f0*/  LDG.E R24, desc[UR6][R16.64] ;  /* 0x0000000610187981 */ /* 0x0000e2000c1e1900 */
[----:B----4-:R-:W-:Y:S01]  /*0600*/  FADD.FTZ R26, R22, R26 ;  /* 0x0000001a161a7221 */ /* 0x010fe20000010000 */
[----:B0-----:R-:W-:-:S05]  /*0610*/  IMAD.WIDE.U32 R16, R19, 0x4, R14 ;  /* 0x0000000413107825 */ /* 0x001fca00078e000e */
[----:B------:R0:W4:Y:S02]  /*0620*/  LDG.E R22, desc[UR6][R16.64] ;  /* 0x0000000610167981 */ /* 0x000124000c1e1900 */
[----:B0-----:R-:W0:Y:S01]  /*0630*/  LDC.64 R16, c[0x0][0x450] ;  /* 0x00011400ff107b82 */ /* 0x001e220000000a00 */
[----:B------:R-:W-:-:S04]  /*0640*/  IMAD.WIDE.U32 R28, R21, 0x4, R14 ;  /* 0x00000004151c7825 */ /* 0x000fc800078e000e */
[----:B------:R-:W-:Y:S02]  /*0650*/  IMAD.WIDE.U32 R14, R23, 0x4, R14 ;  /* 0x00000004170e7825 */ /* 0x000fe400078e000e */
[----:B------:R-:W5:Y:S02]  /*0660*/  LDG.E R28, desc[UR6][R28.64] ;  /* 0x000000061c1c7981 */ /* 0x000f64000c1e1900 */
[----:B--2---:R-:W-:-:S04]  /*0670*/  FADD.FTZ R18, R26, R18 ;  /* 0x000000121a127221 */ /* 0x004fc80000010000 */
[----:B---3--:R-:W-:Y:S02]  /*0680*/  FADD.FTZ R18, R18, R24 ;  /* 0x0000001812127221 */ /* 0x008fe40000010000 */
[----:B------:R0:W2:Y:S02]  /*0690*/  LDG.E R24, desc[UR6][R14.64] ;  /* 0x000000060e187981 */ /* 0x0000a4000c1e1900 */
[----:B0-----:R-:W-:-:S04]  /*06a0*/  IMAD.WIDE.U32 R14, R4, 0x4, R16 ;  /* 0x00000004040e7825 */ /* 0x001fc800078e0010 */
[----:B----4-:R-:W-:Y:S02]  /*06b0*/  FADD.FTZ R22, R18, R22 ;  /* 0x0000001612167221 */ /* 0x010fe40000010000 */
[----:B------:R0:W3:Y:S02]  /*06c0*/  LDG.E R18, desc[UR6][R14.64] ;  /* 0x000000060e127981 */ /* 0x0000e4000c1e1900 */
[----:B0-----:R-:W-:-:S05]  /*06d0*/  IMAD.WIDE.U32 R14, R13, 0x4, R16 ;  /* 0x000000040d0e7825 */ /* 0x001fca00078e0010 */
[----:B------:R0:W4:Y:S02]  /*06e0*/  LDG.E R26, desc[UR6][R14.64] ;  /* 0x000000060e1a7981 */ /* 0x000124000c1e1900 */
[----:B0-----:R-:W-:-:S04]  /*06f0*/  IMAD.WIDE.U32 R14, R12, 0x4, R16 ;  /* 0x000000040c0e7825 */ /* 0x001fc800078e0010 */
[----:B---3--:R-:W-:Y:S02]  /*0700*/  FADD.FTZ R18, R18, R11 ;  /* 0x0000000b12127221 */ /* 0x008fe40000010000 */
[----:B------:R-:W3:Y:S01]  /*0710*/  LDG.E R11, desc[UR6][R14.64] ;  /* 0x000000060e0b7981 */ /* 0x000ee2000c1e1900 */
[----:B-----5:R-:W-:Y:S01]  /*0720*/  FADD.FTZ R22, R22, R28 ;  /* 0x0000001c16167221 */ /* 0x020fe20000010000 */
[----:B------:R-:W-:-:S04]  /*0730*/  IMAD.WIDE.U32 R28, R27, 0x4, R16 ;  /* 0x000000041b1c7825 */ /* 0x000fc800078e0010 */
[----:B----4-:R-:W-:Y:S02]  /*0740*/  FADD.FTZ R18, R18, R26 ;  /* 0x0000001a12127221 */ /* 0x010fe40000010000 */
[----:B------:R0:W4:Y:S02]  /*0750*/  LDG.E R26, desc[UR6][R28.64] ;  /* 0x000000061c1a7981 */ /* 0x000124000c1e1900 */
[----:B0-----:R-:W-:-:S04]  /*0760*/  IMAD.WIDE.U32 R28, R25, 0x4, R16 ;  /* 0x00000004191c7825 */ /* 0x001fc800078e0010 */
[----:B---3--:R-:W-:Y:S02]  /*0770*/  FADD.FTZ R11, R18, R11 ;  /* 0x0000000b120b7221 */ /* 0x008fe40000010000 */
[----:B------:R0:W3:Y:S01]  /*0780*/  LDG.E R18, desc[UR6][R28.64] ;  /* 0x000000061c127981 */ /* 0x0000e2000c1e1900 */
[----:B------:R-:W-:-:S04]  /*0790*/  IMAD.WIDE.U32 R14, R21, 0x4, R16 ;  /* 0x00000004150e7825 */ /* 0x000fc800078e0010 */
[----:B0-----:R-:W-:-:S04]  /*07a0*/  IMAD.WIDE.U32 R28, R19, 0x4, R16 ;  /* 0x00000004131c7825 */ /* 0x001fc800078e0010 */
[----:B----4-:R-:W-:Y:S02]  /*07b0*/  FADD.FTZ R11, R11, R26 ;  /* 0x0000001a0b0b7221 */ /* 0x010fe40000010000 */
[----:B------:R-:W4:Y:S02]  /*07c0*/  LDG.E R26, desc[UR6][R28.64] ;  /* 0x000000061c1a7981 */ /* 0x000f24000c1e1900 */
[----:B---3--:R-:W-:Y:S02]  /*07d0*/  FADD.FTZ R11, R11, R18 ;  /* 0x000000120b0b7221 */ /* 0x008fe40000010000 */
[----:B------:R0:W3:Y:S02]  /*07e0*/  LDG.E R18, desc[UR6][R14.64] ;  /* 0x000000060e127981 */ /* 0x0000e4000c1e1900 */
[----:B0-----:R-:W0:Y:S01]  /*07f0*/  LDC.64 R14, c[0x0][0x458] ;  /* 0x00011600ff0e7b82 */ /* 0x001e220000000a00 */
[----:B------:R-:W-:-:S04]  /*0800*/  IMAD.WIDE.U32 R28, R23, 0x4, R16 ;  /* 0x00000004171c7825 */ /* 0x000fc800078e0010 */
[----:B----4-:R-:W-:Y:S02]  /*0810*/  FADD.FTZ R26, R11, R26 ;  /* 0x0000001a0b1a7221 */ /* 0x010fe40000010000 */
[----:B------:R1:W4:Y:S01]  /*0820*/  LDG.E R11, desc[UR6][R28.64] ;  /* 0x000000061c0b7981 */ /* 0x000322000c1e1900 */
[----:B0-----:R-:W-:-:S04]  /*0830*/  IMAD.WIDE.U32 R16, R4, 0x4, R14 ;  /* 0x0000000404107825 */ /* 0x001fc800078e000e */
[----:B-1----:R-:W-:Y:S02]  /*0840*/  IMAD.WIDE.U32 R28, R13, 0x4, R14 ;  /* 0x000000040d1c7825 */ /* 0x002fe400078e000e */
[----:B------:R-:W5:Y:S02]  /*0850*/  LDG.E R17, desc[UR6][R16.64] ;  /* 0x0000000610117981 */ /* 0x000f64000c1e1900 */
[----:B---3--:R-:W-:Y:S02]  /*0860*/  FADD.FTZ R18, R26, R18 ;  /* 0x000000121a127221 */ /* 0x008fe40000010000 */
[----:B------:R-:W3:Y:S01]  /*0870*/  LDG.E R26, desc[UR6][R28.64] ;  /* 0x000000061c1a7981 */ /* 0x000ee2000c1e1900 */
[----:B-----5:R-:W-:Y:S01]  /*0880*/  FADD.FTZ R20, R17, R20 ;  /* 0x0000001411147221 */ /* 0x020fe20000010000 */
[----:B------:R-:W-:-:S04]  /*0890*/  IMAD.WIDE.U32 R16, R12, 0x4, R14 ;  /* 0x000000040c107825 */ /* 0x000fc800078e000e */
[----:B---3--:R-:W-:Y:S02]  /*08a0*/  FADD.FTZ R20, R20, R26 ;  /* 0x0000001a14147221 */ /* 0x008fe40000010000 */
[----:B------:R-:W3:Y:S01]  /*08b0*/  LDG.E R26, desc[UR6][R16.64] ;  /* 0x00000006101a7981 */ /* 0x000ee2000c1e1900 */
        /* <DEDUP_REMOVED lines=10> */
[----:B------:R-:W-:-:S06]  /*0960*/  IMAD.WIDE.U32 R14, R23, 0x4, R14 ;  /* 0x00000004170e7825 */ /* 0x000fcc00078e000e */
[----:B------:R-:W5:Y:S01]  /*0970*/  LDG.E R15, desc[UR6][R14.64] ;  /* 0x000000060e0f7981 */ /* 0x000f62000c1e1900 */
[----:B------:R-:W-:Y:S01]  /*0980*/  IADD3 R9, PT, PT, R9, 0x8, RZ ;  /* 0x0000000809097810 */ /* 0x000fe20007ffe0ff */
[----:B---3--:R-:W-:Y:S02]  /*0990*/  FADD.FTZ R20, R20, R26 ;  /* 0x0000001a14147221 */ /* 0x008fe40000010000 */
[----:B------:R-:W3:Y:S01]  /*09a0*/  LDG.E R26, desc[UR6][R16.64] ;  /* 0x00000006101a7981 */ /* 0x000ee2000c1e1900 */
[----:B------:R-:W-:Y:S01]  /*09b0*/  ISETP.NE.AND P0, PT, R9, RZ, PT ;  /* 0x000000ff0900720c */ /* 0x000fe20003f05270 */
[----:B--2---:R-:W-:Y:S01]  /*09c0*/  FADD.FTZ R22, R22, R24 ;  /* 0x0000001816167221 */ /* 0x004fe20000010000 */
[----:B----4-:R-:W-:Y:S01]  /*09d0*/  FADD.FTZ R11, R18, R11 ;  /* 0x0000000b120b7221 */ /* 0x010fe20000010000 */
[----:B------:R-:W-:Y:S02]  /*09e0*/  IADD3 R8, PT, PT, R8, 0x100, RZ ;  /* 0x0000010008087810 */ /* 0x000fe40007ffe0ff */
[----:B------:R-:W-:-:S02]  /*09f0*/  LEA R4, R3, R4, 0x8 ;  /* 0x0000000403047211 */ /* 0x000fc400078e40ff */
[C---:B------:R-:W-:Y:S02]  /*0a00*/  LEA R13, R3.reuse, R13, 0x8 ;  /* 0x0000000d030d7211 */ /* 0x040fe400078e40ff */
[C---:B------:R-:W-:Y:S02]  /*0a10*/  LEA R12, R3.reuse, R12, 0x8 ;  /* 0x0000000c030c7211 */ /* 0x040fe400078e40ff */
[C---:B------:R-:W-:Y:S02]  /*0a20*/  LEA R27, R3.reuse, R27, 0x8 ;  /* 0x0000001b031b7211 */ /* 0x040fe400078e40ff */
[C---:B------:R-:W-:Y:S02]  /*0a30*/  LEA R25, R3.reuse, R25, 0x8 ;  /* 0x0000001903197211 */ /* 0x040fe400078e40ff */
[C---:B------:R-:W-:Y:S02]  /*0a40*/  LEA R19, R3.reuse, R19, 0x8 ;  /* 0x0000001303137211 */ /* 0x040fe400078e40ff */
[----:B------:R-:W-:-:S02]  /*0a50*/  LEA R21, R3, R21, 0x8 ;  /* 0x0000001503157211 */ /* 0x000fc400078e40ff */
[----:B------:R-:W-:Y:S01]  /*0a60*/  LEA R23, R3, R23, 0x8 ;  /* 0x0000001703177211 */ /* 0x000fe200078e40ff */
[----:B---3--:R-:W-:-:S04]  /*0a70*/  FADD.FTZ R20, R20, R26 ;  /* 0x0000001a14147221 */ /* 0x008fc80000010000 */
[----:B-----5:R-:W-:Y:S01]  /*0a80*/  FADD.FTZ R20, R20, R15 ;  /* 0x0000000f14147221 */ /* 0x020fe20000010000 */
[----:B------:R-:W-:Y:S06]  /*0a90*/  @P0 BRA `(.L_x_182) ;  /* 0xfffffff800400947 */ /* 0x000fec000383ffff */
.L_x_181:
[----:B------:R-:W-:Y:S05]  /*0aa0*/  BSYNC.RECONVERGENT B1 ;  /* 0x0000000000017941 */ /* 0x000fea0003800200 */
.L_x_180:
[----:B------:R-:W-:-:S04]  /*0ab0*/  LEA.HI R9, R10, 0x1, RZ, 0x1b ;  /* 0x000000010a097811 */ /* 0x000fc800078fd8ff */
[----:B------:R-:W-:-:S13]  /*0ac0*/  LOP3.LUT P0, R4, R9, 0x7, RZ, 0xc0, !PT ;  /* 0x0000000709047812 */ /* 0x000fda000780c0ff */
[----:B------:R-:W-:Y:S05]  /*0ad0*/  @!P0 BRA `(.L_x_179) ;  /* 0x0000000400dc8947 */ /* 0x000fea0003800000 */
[----:B------:R-:W-:Y:S01]  /*0ae0*/  ISETP.GE.U32.AND P0, PT, R4, 0x4, PT ;  /* 0x000000040400780c */ /* 0x000fe20003f06070 */
[----:B------:R-:W-:Y:S01]  /*0af0*/  BSSY.RECONVERGENT B1, `(.L_x_183) ;  /* 0x000003e000017945 */ /* 0x000fe20003800200 */
[----:B------:R-:W-:Y:S02]  /*0b00*/  SHF.L.U32 R13, R0, 0x5, RZ ;  /* 0x00000005000d7819 */ /* 0x000fe400000006ff */
[----:B------:R-:W-:Y:S02]  /*0b10*/  LOP3.LUT P1, R9, R9, 0x3, RZ, 0xc0, !PT ;  /* 0x0000000309097812 */ /* 0x000fe4000782c0ff */
[----:B------:R-:W-:-:S07]  /*0b20*/  LOP3.LUT R4, R13, 0x1f, R2, 0xf8, !PT ;  /* 0x0000001f0d047812 */ /* 0x000fce00078ef802 */
[----:B------:R-:W-:Y:S05]  /*0b30*/  @!P0 BRA `(.L_x_184) ;  /* 0x0000000000e48947 */ /* 0x000fea0003800000 */
[----:B------:R-:W0:Y:S01]  /*0b40*/  LDC.64 R18, c[0x0][0x440] ;  /* 0x00011000ff127b82 */ /* 0x000e220000000a00 */
[----:B------:R-:W-:-:S07]  /*0b50*/  IMAD R21, R8, R3, R4 ;  /* 0x0000000308157224 */ /* 0x000fce00078e0204 */
[----:B------:R-:W1:Y:S08]  /*0b60*/  LDC.64 R14, c[0x0][0x450] ;  /* 0x00011400ff0e7b82 */ /* 0x000e700000000a00 */
[----:B------:R-:W2:Y:S01]  /*0b70*/  LDC.64 R16, c[0x0][0x458] ;  /* 0x00011600ff107b82 */ /* 0x000ea20000000a00 */
[----:B0-----:R-:W-:-:S05]  /*0b80*/  IMAD.WIDE.U32 R12, R21, 0x4, R18 ;  /* 0x00000004150c7825 */ /* 0x001fca00078e0012 */
[----:B------:R0:W3:Y:S02]  /*0b90*/  LDG.E R28, desc[UR6][R12.64] ;  /* 0x000000060c1c7981 */ /* 0x0000e4000c1e1900 */
[----:B0-----:R-:W0:Y:S01]  /*0ba0*/  LDC.64 R12, c[0x0][0x448] ;  /* 0x00011200ff0c7b82 */ /* 0x001e220000000a00 */
[----:B-1----:R-:W-:-:S04]  /*0bb0*/  IMAD.WIDE.U32 R26, R21, 0x4, R14 ;  /* 0x00000004151a7825 */ /* 0x002fc800078e000e */
[----:B0-----:R-:W-:-:S06]  /*0bc0*/  IMAD.WIDE.U32 R24, R21, 0x4, R12 ;  /* 0x0000000415187825 */ /* 0x001fcc00078e000c */
[----:B------:R3:W4:Y:S02]  /*0bd0*/  LDG.E R25, desc[UR6][R24.64] ;  /* 0x0000000618197981 */ /* 0x000724000c1e1900 */
[----:B---3--:R-:W-:Y:S02]  /*0be0*/  FADD.FTZ R24, R7, R28 ;  /* 0x0000001c07187221 */ /* 0x008fe40000010000 */
[----:B------:R-:W3:Y:S01]  /*0bf0*/  LDG.E R7, desc[UR6][R26.64] ;  /* 0x000000061a077981 */ /* 0x000ee2000c1e1900 */
[----:B--2---:R-:W-:Y:S01]  /*0c00*/  IMAD.WIDE.U32 R28, R21, 0x4, R16 ;  /* 0x00000004151c7825 */ /* 0x004fe200078e0010 */
[----:B------:R-:W-:-:S04]  /*0c10*/  LEA R23, R3, R21, 0x5 ;  /* 0x0000001503177211 */ /* 0x000fc800078e28ff */
[----:B------:R0:W2:Y:S02]  /*0c20*/  LDG.E R27, desc[UR6][R28.64] ;  /* 0x000000061c1b7981 */ /* 0x0000a4000c1e1900 */
[----:B0-----:R-:W-:-:S04]  /*0c30*/  IMAD.WIDE.U32 R28, R23, 0x4, R18 ;  /* 0x00000004171c7825 */ /* 0x001fc800078e0012 */
[----:B----4-:R-:W-:Y:S01]  /*0c40*/  FADD.FTZ R26, R22, R25 ;  /* 0x00000019161a7221 */ /* 0x010fe20000010000 */
[----:B---3--:R-:W-:Y:S02]  /*0c50*/  FADD.FTZ R7, R11, R7 ;  /* 0x000000070b077221 */ /* 0x008fe40000010000 */
[----:B------:R0:W3:Y:S01]  /*0c60*/  LDG.E R11, desc[UR6][R28.64] ;  /* 0x000000061c0b7981 */ /* 0x0000e2000c1e1900 */
[----:B------:R-:W-:Y:S01]  /*0c70*/  LEA R21, R3, R21, 0x6 ;  /* 0x0000001503157211 */ /* 0x000fe200078e30ff */
[----:B--2---:R-:W-:Y:S01]  /*0c80*/  FADD.FTZ R20, R20, R27 ;  /* 0x0000001b14147221 */ /* 0x004fe20000010000 */
[----:B0-----:R-:W-:-:S05]  /*0c90*/  IMAD.WIDE.U32 R28, R23, 0x4, R12 ;  /* 0x00000004171c7825 */ /* 0x001fca00078e000c */
[----:B------:R-:W2:Y:S01]  /*0ca0*/  LDG.E R25, desc[UR6][R28.64] ;  /* 0x000000061c197981 */ /* 0x000ea2000c1e1900 */
[----:B---3--:R-:W-:Y:S01]  /*0cb0*/  FADD.FTZ R11, R24, R11 ;  /* 0x0000000b180b7221 */ /* 0x008fe20000010000 */
[----:B--2---:R-:W-:Y:S01]  /*0cc0*/  FADD.FTZ R26, R26, R25 ;  /* 0x000000191a1a7221 */ /* 0x004fe20000010000 */
[----:B------:R-:W-:-:S04]  /*0cd0*/  IMAD.WIDE.U32 R24, R23, 0x4, R14 ;  /* 0x0000000417187825 */ /* 0x000fc800078e000e */
[----:B------:R-:W-:Y:S02]  /*0ce0*/  IMAD.WIDE.U32 R22, R23, 0x4, R16 ;  /* 0x0000000417167825 */ /* 0x000fe400078e0010 */
[----:B------:R-:W2:Y:S04]  /*0cf0*/  LDG.E R24, desc[UR6][R24.64] ;  /* 0x0000000618187981 */ /* 0x000ea8000c1e1900 */
[----:B------:R0:W3:Y:S02]  /*0d00*/  LDG.E R27, desc[UR6][R22.64] ;  /* 0x00000006161b7981 */ /* 0x0000e4000c1e1900 */
[----:B0-----:R-:W-:-:S06]  /*0d10*/  IMAD.WIDE.U32 R22, R21, 0x4, R18 ;  /* 0x0000000415167825 */ /* 0x001fcc00078e0012 */
[----:B------:R3:W4:Y:S01]  /*0d20*/  LDG.E R22, desc[UR6][R22.64] ;  /* 0x0000000616167981 */ /* 0x000722000c1e1900 */
[----:B------:R-:W-:Y:S01]  /*0d30*/  IMAD.WIDE.U32 R28, R21, 0x4, R12 ;  /* 0x00000004151c7825 */ /* 0x000fe200078e000c */
[----:B------:R-:W-:-:S05]  /*0d40*/  LEA R25, R3, R21, 0x5 ;  /* 0x0000001503197211 */ /* 0x000fca00078e28ff */
[----:B------:R-:W-:-:S04]  /*0d50*/  IMAD.WIDE.U32 R18, R25, 0x4, R18 ;  /* 0x0000000419127825 */ /* 0x000fc800078e0012 */
[----:B------:R-:W-:Y:S02]  /*0d60*/  IMAD.WIDE.U32 R12, R25, 0x4, R12 ;  /* 0x00000004190c7825 */ /* 0x000fe400078e000c */
[----:B------:R-:W5:Y:S04]  /*0d70*/  LDG.E R19, desc[UR6][R18.64] ;  /* 0x0000000612137981 */ /* 0x000f68000c1e1900 */
[----:B------:R-:W5:Y:S01]  /*0d80*/  LDG.E R13, desc[UR6][R12.64] ;  /* 0x000000060c0d7981 */ /* 0x000f62000c1e1900 */
[----:B--2---:R-:W-:-:S03]  /*0d90*/  FADD.FTZ R24, R7, R24 ;  /* 0x0000001807187221 */ /* 0x004fc60000010000 */
[----:B------:R0:W2:Y:S01]  /*0da0*/  LDG.E R7, desc[UR6][R28.64] ;  /* 0x000000061c077981 */ /* 0x0000a2000c1e1900 */
[----:B---3--:R-:W-:Y:S01]  /*0db0*/  FADD.FTZ R23, R20, R27 ;  /* 0x0000001b14177221 */ /* 0x008fe20000010000 */
[----:B0-----:R-:W-:-:S04]  /*0dc0*/  IMAD.WIDE.U32 R28, R21, 0x4, R14 ;  /* 0x00000004151c7825 */ /* 0x001fc800078e000e */
[----:B------:R-:W-:-:S04]  /*0dd0*/  IMAD.WIDE.U32 R20, R21, 0x4, R16 ;  /* 0x0000000415147825 */ /* 0x000fc800078e0010 */
[----:B------:R-:W-:-:S04]  /*0de0*/  IMAD.WIDE.U32 R14, R25, 0x4, R14 ;  /* 0x00000004190e7825 */ /* 0x000fc800078e000e */
[----:B----4-:R-:W-:Y:S01]  /*0df0*/  FADD.FTZ R22, R11, R22 ;  /* 0x000000160b167221 */ /* 0x010fe20000010000 */
[----:B------:R-:W3:Y:S01]  /*0e00*/  LDG.E R20, desc[UR6][R20.64] ;  /* 0x0000000614147981 */ /* 0x000ee2000c1e1900 */
[----:B------:R-:W-:-:S03]  /*0e10*/  IMAD.WIDE.U32 R16, R25, 0x4, R16 ;  /* 0x0000000419107825 */ /* 0x000fc600078e0010 */
[----:B------:R-:W4:Y:S04]  /*0e20*/  LDG.E R11, desc[UR6][R28.64] ;  /* 0x000000061c0b7981 */ /* 0x000f28000c1e1900 */
[----:B------:R-:W4:Y:S04]  /*0e30*/  LDG.E R14, desc[UR6][R14.64] ;  /* 0x000000060e0e7981 */ /* 0x000f28000c1e1900 */
[----:B------:R-:W4:Y:S01]  /*0e40*/  LDG.E R16, desc[UR6][R16.64] ;  /* 0x0000000610107981 */ /* 0x000f22000c1e1900 */
[----:B------:R-:W-:Y:S01]  /*0e50*/  IADD3 R8, PT, PT, R8, 0x80, RZ ;  /* 0x0000008008087810 */ /* 0x000fe20007ffe0ff */
[----:B--2---:R-:W-:Y:S01]  /*0e60*/  FADD.FTZ R26, R26, R7 ;  /* 0x000000071a1a7221 */ /* 0x004fe20000010000 */
[----:B-----5:R-:W-:-:S03]  /*0e70*/  FADD.FTZ R7, R22, R19 ;  /* 0x0000001316077221 */ /* 0x020fc60000010000 */
[----:B------:R-:W-:Y:S01]  /*0e80*/  FADD.FTZ R22, R26, R13 ;  /* 0x0000000d1a167221 */ /* 0x000fe20000010000 */
[----:B---3--:R-:W-:Y:S01]  /*0e90*/  FADD.FTZ R23, R23, R20 ;  /* 0x0000001417177221 */ /* 0x008fe20000010000 */
[----:B----4-:R-:W-:-:S04]  /*0ea0*/  FADD.FTZ R11, R24, R11 ;  /* 0x0000000b180b7221 */ /* 0x010fc80000010000 */
[----:B------:R-:W-:Y:S01]  /*0eb0*/  FADD.FTZ R11, R11, R14 ;  /* 0x0000000e0b0b7221 */ /* 0x000fe20000010000 */
[----:B------:R-:W-:-:S07]  /*0ec0*/  FADD.FTZ R20, R23, R16 ;  /* 0x0000001017147221 */ /* 0x000fce0000010000 */
.L_x_184:
[----:B------:R-:W-:Y:S05]  /*0ed0*/  BSYNC.RECONVERGENT B1 ;  /* 0x0000000000017941 */ /* 0x000fea0003800200 */
.L_x_183:
[----:B------:R-:W-:Y:S05]  /*0ee0*/  @!P1 BRA `(.L_x_179) ;  /* 0x0000000000d89947 */ /* 0x000fea0003800000 */
[----:B------:R-:W-:Y:S01]  /*0ef0*/  ISETP.NE.AND P1, PT, R9, 0x1, PT ;  /* 0x000000010900780c */ /* 0x000fe20003f25270 */
[----:B------:R-:W-:Y:S01]  /*0f00*/  BSSY.RECONVERGENT B1, `(.L_x_185) ;  /* 0x0000022000017945 */ /* 0x000fe20003800200 */
[----:B------:R-:W-:-:S11]  /*0f10*/  LOP3.LUT P0, RZ, R10, 0x20, RZ, 0xc0, !PT ;  /* 0x000000200aff7812 */ /* 0x000fd6000780c0ff */
[----:B------:R-:W-:Y:S05]  /*0f20*/  @!P1 BRA `(.L_x_186) ;  /* 0x00000000007c9947 */ /* 0x000fea0003800000 */
[----:B------:R-:W0:Y:S01]  /*0f30*/  LDC.64 R12, c[0x0][0x440] ;  /* 0x00011000ff0c7b82 */ /* 0x000e220000000a00 */
[----:B------:R-:W-:-:S07]  /*0f40*/  IMAD R19, R8, R3, R4 ;  /* 0x0000000308137224 */ /* 0x000fce00078e0204 */
[----:B------:R-:W1:Y:S08]  /*0f50*/  LDC.64 R14, c[0x0][0x448] ;  /* 0x00011200ff0e7b82 */ /* 0x000e700000000a00 */
[----:B------:R-:W2:Y:S08]  /*0f60*/  LDC.64 R16, c[0x0][0x450] ;  /* 0x00011400ff107b82 */ /* 0x000eb00000000a00 */
[----:B------:R-:W3:Y:S01]  /*0f70*/  LDC.64 R24, c[0x0][0x458] ;  /* 0x00011600ff187b82 */ /* 0x000ee20000000a00 */
[----:B0-----:R-:W-:Y:S01]  /*0f80*/  IMAD.WIDE.U32 R26, R19, 0x4, R12 ;  /* 0x00000004131a7825 */ /* 0x001fe200078e000c */
[----:B------:R-:W-:-:S04]  /*0f90*/  LEA R21, R3, R19, 0x5 ;  /* 0x0000001303157211 */ /* 0x000fc800078e28ff */
[----:B------:R2:W4:Y:S01]  /*0fa0*/  LDG.E R10, desc[UR6][R26.64] ;  /* 0x000000061a0a7981 */ /* 0x000522000c1e1900 */
[----:B-1----:R-:W-:-:S04]  /*0fb0*/  IMAD.WIDE.U32 R28, R19, 0x4, R14 ;  /* 0x00000004131c7825 */ /* 0x002fc800078e000e */
[----:B--2---:R-:W-:Y:S01]  /*0fc0*/  IMAD.WIDE.U32 R26, R19, 0x4, R16 ;  /* 0x00000004131a7825 */ /* 0x004fe200078e0010 */
[----:B------:R-:W2:Y:S03]  /*0fd0*/  LDG.E R9, desc[UR6][R28.64] ;  /* 0x000000061c097981 */ /* 0x000ea6000c1e1900 */
[----:B------:R-:W-:Y:S02]  /*0fe0*/  IMAD.WIDE.U32 R12, R21, 0x4, R12 ;  /* 0x00000004150c7825 */ /* 0x000fe400078e000c */
[----:B------:R-:W5:Y:S02]  /*0ff0*/  LDG.E R26, desc[UR6][R26.64] ;  /* 0x000000061a1a7981 */ /* 0x000f64000c1e1900 */
[----:B---3--:R-:W-:Y:S02]  /*1000*/  IMAD.WIDE.U32 R18, R19, 0x4, R24 ;  /* 0x0000000413127825 */ /* 0x008fe400078e0018 */
[----:B------:R-:W3:Y:S02]  /*1010*/  LDG.E R12, desc[UR6][R12.64] ;  /* 0x000000060c0c7981 */ /* 0x000ee4000c1e1900 */
[----:B------:R-:W-:-:S02]  /*1020*/  IMAD.WIDE.U32 R14, R21, 0x4, R14 ;  /* 0x00000004150e7825 */ /* 0x000fc400078e000e */
[----:B------:R-:W3:Y:S02]  /*1030*/  LDG.E R19, desc[UR6][R18.64] ;  /* 0x0000000612137981 */ /* 0x000ee4000c1e1900 */
[C---:B------:R-:W-:Y:S02]  /*1040*/  IMAD.WIDE.U32 R16, R21.reuse, 0x4, R16 ;  /* 0x0000000415107825 */ /* 0x040fe400078e0010 */
[----:B------:R-:W3:Y:S02]  /*1050*/  LDG.E R14, desc[UR6][R14.64] ;  /* 0x000000060e0e7981 */ /* 0x000ee4000c1e1900 */
[----:B------:R-:W-:Y:S02]  /*1060*/  IMAD.WIDE.U32 R24, R21, 0x4, R24 ;  /* 0x0000000415187825 */ /* 0x000fe400078e0018 */
[----:B------:R-:W3:Y:S04]  /*1070*/  LDG.E R16, desc[UR6][R16.64] ;  /* 0x0000000610107981 */ /* 0x000ee8000c1e1900 */
[----:B------:R-:W3:Y:S01]  /*1080*/  LDG.E R25, desc[UR6][R24.64] ;  /* 0x0000000618197981 */ /* 0x000ee2000c1e1900 */
[----:B------:R-:W-:Y:S01]  /*1090*/  IADD3 R8, PT, PT, R8, 0x40, RZ ;  /* 0x0000004008087810 */ /* 0x000fe20007ffe0ff */
[----:B----4-:R-:W-:Y:S01]  /*10a0*/  FADD.FTZ R7, R7, R10 ;  /* 0x0000000a07077221 */ /* 0x010fe20000010000 */
[----:B--2---:R-:W-:Y:S01]  /*10b0*/  FADD.FTZ R9, R22, R9 ;  /* 0x0000000916097221 */ /* 0x004fe20000010000 */
[----:B-----5:R-:W-:-:S02]  /*10c0*/  FADD.FTZ R11, R11, R26 ;  /* 0x0000001a0b0b7221 */ /* 0x020fc40000010000 */
[----:B---3--:R-:W-:Y:S01]  /*10d0*/  FADD.FTZ R7, R7, R12 ;  /* 0x0000000c07077221 */ /* 0x008fe20000010000 */
[----:B------:R-:W-:Y:S01]  /*10e0*/  FADD.FTZ R20, R20, R19 ;  /* 0x0000001314147221 */ /* 0x000fe20000010000 */
[----:B------:R-:W-:Y:S01]  /*10f0*/  FADD.FTZ R22, R9, R14 ;  /* 0x0000000e09167221 */ /* 0x000fe20000010000 */
[----:B------:R-:W-:Y:S02]  /*1100*/  FADD.FTZ R11, R11, R16 ;  /* 0x000000100b0b7221 */ /* 0x000fe40000010000 */
[----:B------:R-:W-:-:S07]  /*1110*/  FADD.FTZ R20, R20, R25 ;  /* 0x0000001914147221 */ /* 0x000fce0000010000 */
.L_x_186:
[----:B------:R-:W-:Y:S05]  /*1120*/  BSYNC.RECONVERGENT B1 ;  /* 0x0000000000017941 */ /* 0x000fea0003800200 */
.L_x_185:
[----:B------:R-:W-:Y:S05]  /*1130*/  @P0 BRA `(.L_x_179) ;  /* 0x0000000000440947 */ /* 0x000fea0003800000 */
[----:B------:R-:W0:Y:S01]  /*1140*/  LDC.64 R18, c[0x0][0x440] ;  /* 0x00011000ff127b82 */ /* 0x000e220000000a00 */
[----:B------:R-:W-:-:S07]  /*1150*/  IMAD R9, R8, R3, R4 ;  /* 0x0000000308097224 */ /* 0x000fce00078e0204 */
[----:B------:R-:W1:Y:S08]  /*1160*/  LDC.64 R12, c[0x0][0x448] ;  /* 0x00011200ff0c7b82 */ /* 0x000e700000000a00 */
[----:B------:R-:W2:Y:S08]  /*1170*/  LDC.64 R14, c[0x0][0x450] ;  /* 0x00011400ff0e7b82 */ /* 0x000eb00000000a00 */
[----:B------:R-:W3:Y:S01]  /*1180*/  LDC.64 R16, c[0x0][0x458] ;  /* 0x00011600ff107b82 */ /* 0x000ee20000000a00 */
[----:B0-----:R-:W-:-:S06]  /*1190*/  IMAD.WIDE.U32 R18, R9, 0x4, R18 ;  /* 0x0000000409127825 */ /* 0x001fcc00078e0012 */
[----:B------:R-:W4:Y:S01]  /*11a0*/  LDG.E R18, desc[UR6][R18.64] ;  /* 0x0000000612127981 */ /* 0x000f22000c1e1900 */
[----:B-1----:R-:W-:-:S06]  /*11b0*/  IMAD.WIDE.U32 R12, R9, 0x4, R12 ;  /* 0x00000004090c7825 */ /* 0x002fcc00078e000c */
[----:B------:R-:W5:Y:S01]  /*11c0*/  LDG.E R13, desc[UR6][R12.64] ;  /* 0x000000060c0d7981 */ /* 0x000f62000c1e1900 */
[----:B--2---:R-:W-:-:S06]  /*11d0*/  IMAD.WIDE.U32 R14, R9, 0x4, R14 ;  /* 0x00000004090e7825 */ /* 0x004fcc00078e000e */
[----:B------:R-:W2:Y:S01]  /*11e0*/  LDG.E R14, desc[UR6][R14.64] ;  /* 0x000000060e0e7981 */ /* 0x000ea2000c1e1900 */
[----:B---3--:R-:W-:-:S06]  /*11f0*/  IMAD.WIDE.U32 R16, R9, 0x4, R16 ;  /* 0x0000000409107825 */ /* 0x008fcc00078e0010 */
[----:B------:R-:W3:Y:S01]  /*1200*/  LDG.E R17, desc[UR6][R16.64] ;  /* 0x0000000610117981 */ /* 0x000ee2000c1e1900 */
[----:B----4-:R-:W-:Y:S01]  /*1210*/  FADD.FTZ R7, R7, R18 ;  /* 0x0000001207077221 */ /* 0x010fe20000010000 */
[----:B-----5:R-:W-:Y:S01]  /*1220*/  FADD.FTZ R22, R22, R13 ;  /* 0x0000000d16167221 */ /* 0x020fe20000010000 */
[----:B--2---:R-:W-:Y:S01]  /*1230*/  FADD.FTZ R11, R11, R14 ;  /* 0x0000000e0b0b7221 */ /* 0x004fe20000010000 */
[----:B---3--:R-:W-:-:S07]  /*1240*/  FADD.FTZ R20, R20, R17 ;  /* 0x0000001114147221 */ /* 0x008fce0000010000 */
.L_x_179:
[----:B------:R-:W-:Y:S05]  /*1250*/  BSYNC.RECONVERGENT B0 ;  /* 0x0000000000007941 */ /* 0x000fea0003800200 */
.L_x_178:
[----:B------:R-:W0:Y:S01]  /*1260*/  S2UR UR5, SR_CgaCtaId ;  /* 0x00000000000579c3 */ /* 0x000e220000008800 */
[----:B------:R-:W-:Y:S01]  /*1270*/  UMOV UR4, 0x400 ;  /* 0x0000040000047882 */ /* 0x000fe20000000000 */
[--C-:B------:R-:W-:Y:S02]  /*1280*/  LOP3.LUT R9, R5, 0x1f, R2.reuse, 0x78, !PT ;  /* 0x0000001f05097812 */ /* 0x100fe400078e7802 */
[C---:B------:R-:W-:Y:S02]  /*1290*/  SHF.L.U32 R4, R6.reuse, 0x7, RZ ;  /* 0x0000000706047819 */ /* 0x040fe400000006ff */
[C---:B------:R-:W-:Y:S02]  /*12a0*/  LOP3.LUT R2, R9.reuse, 0x3e0, R2, 0xf8, !PT ;  /* 0x000003e009027812 */ /* 0x040fe400078ef802 */
[----:B------:R-:W-:Y:S02]  /*12b0*/  SHF.L.U32 R9, R9, 0x2, RZ ;  /* 0x0000000209097819 */ /* 0x000fe400000006ff */
[----:B------:R-:W-:-:S02]  /*12c0*/  ISETP.NE.AND P0, PT, R6, RZ, PT ;  /* 0x000000ff0600720c */ /* 0x000fc40003f05270 */
[----:B------:R-:W-:Y:S02]  /*12d0*/  LOP3.LUT R4, R4, R9, RZ, 0xfc, !PT ;  /* 0x0000000904047212 */ /* 0x000fe400078efcff */
[----:B------:R-:W-:Y:S01]  /*12e0*/  SHF.L.U32 R0, R0, 0x4, RZ ;  /* 0x0000000400007819 */ /* 0x000fe200000006ff */
[----:B0-----:R-:W-:-:S06]  /*12f0*/  ULEA UR4, UR5, UR4, 0x18 ;  /* 0x0000000405047291 */ /* 0x001fcc000f8ec0ff */
[----:B------:R-:W-:-:S05]  /*1300*/  LEA R2, R2, UR4, 0x2 ;  /* 0x0000000402027c11 */ /* 0x000fca000f8e10ff */
[----:B------:R-:W-:Y:S04]  /*1310*/  STS [R2], R22 ;  /* 0x0000001602007388 */ /* 0x000fe80000000800 */
[----:B------:R-:W-:Y:S04]  /*1320*/  STS [R2+0x1000], R7 ;  /* 0x0010000702007388 */ /* 0x000fe80000000800 */
[----:B------:R-:W-:Y:S04]  /*1330*/  STS [R2+0x2000], R20 ;  /* 0x0020001402007388 */ /* 0x000fe80000000800 */
[----:B------:R-:W-:Y:S01]  /*1340*/  STS [R2+0x3000], R11 ;  /* 0x0030000b02007388 */ /* 0x000fe20000000800 */
[----:B------:R-:W-:Y:S06]  /*1350*/  BAR.SYNC.DEFER_BLOCKING 0x0 ;  /* 0x0000000000007b1d */ /* 0x000fec0000010000 */
[----:B------:R-:W0:Y:S04]  /*1360*/  LDS R12, [R4+UR4+0x1000] ;  /* 0x00100004040c7984 */ /* 0x000e280008000800 */
[----:B------:R-:W1:Y:S04]  /*1370*/  LDS R8, [R4+UR4] ;  /* 0x0000000404087984 */ /* 0x000e680008000800 */
[----:B------:R-:W2:Y:S04]  /*1380*/  LDS R10, [R4+UR4+0x2000] ;  /* 0x00200004040a7984 */ /* 0x000ea80008000800 */
[----:B------:R-:W3:Y:S04]  /*1390*/  LDS R9, [R4+UR4+0x3000] ;  /* 0x0030000404097984 */ /* 0x000ee80008000800 */
[----:B0-----:R-:W0:Y:S04]  /*13a0*/  SHFL.BFLY PT, R13, R12, 0x1, 0x1f ;  /* 0x0c201f000c0d7f89 */ /* 0x001e2800000e0000 */
[----:B-1----:R-:W1:Y:S04]  /*13b0*/  SHFL.BFLY PT, R15, R8, 0x1, 0x1f ;  /* 0x0c201f00080f7f89 */ /* 0x002e6800000e0000 */
[----:B--2---:R-:W2:Y:S04]  /*13c0*/  SHFL.BFLY PT, R17, R10, 0x1, 0x1f ;  /* 0x0c201f000a117f89 */ /* 0x004ea800000e0000 */
[----:B---3--:R-:W3:Y:S01]  /*13d0*/  SHFL.BFLY PT, R14, R9, 0x1, 0x1f ;  /* 0x0c201f00090e7f89 */ /* 0x008ee200000e0000 */
[----:B0-----:R-:W-:Y:S01]  /*13e0*/  FADD.FTZ R13, R12, R13 ;  /* 0x0000000d0c0d7221 */ /* 0x001fe20000010000 */
[----:B-1----:R-:W-:-:S04]  /*13f0*/  FADD.FTZ R15, R8, R15 ;  /* 0x0000000f080f7221 */ /* 0x002fc80000010000 */
[----:B------:R-:W0:Y:S01]  /*1400*/  SHFL.BFLY PT, R2, R13, 0x2, 0x1f ;  /* 0x0c401f000d027f89 */ /* 0x000e2200000e0000 */
[----:B--2---:R-:W-:Y:S01]  /*1410*/  FADD.FTZ R17, R10, R17 ;  /* 0x000000110a117221 */ /* 0x004fe20000010000 */
[----:B---3--:R-:W-:-:S04]  /*1420*/  FADD.FTZ R11, R9, R14 ;  /* 0x0000000e090b7221 */ /* 0x008fc80000010000 */
[----:B------:R-:W1:Y:S04]  /*1430*/  SHFL.BFLY PT, R16, R17, 0x2, 0x1f ;  /* 0x0c401f0011107f89 */ /* 0x000e6800000e0000 */
[----:B------:R-:W2:Y:S04]  /*1440*/  SHFL.BFLY PT, R14, R15, 0x2, 0x1f ;  /* 0x0c401f000f0e7f89 */ /* 0x000ea800000e0000 */
[----:B------:R-:W3:Y:S01]  /*1450*/  SHFL.BFLY PT, R4, R11, 0x2, 0x1f ;  /* 0x0c401f000b047f89 */ /* 0x000ee200000e0000 */
[----:B0-----:R-:W-:-:S05]  /*1460*/  FADD.FTZ R2, R13, R2 ;  /* 0x000000020d027221 */ /* 0x001fca0000010000 */
[----:B------:R-:W0:Y:S01]  /*1470*/  SHFL.BFLY PT, R7, R2, 0x4, 0x1f ;  /* 0x0c801f0002077f89 */ /* 0x000e2200000e0000 */
[----:B-1----:R-:W-:Y:S01]  /*1480*/  FADD.FTZ R16, R17, R16 ;  /* 0x0000001011107221 */ /* 0x002fe20000010000 */
[----:B------:R-:W-:Y:S01]  /*1490*/  LOP3.LUT R17, R0, 0x7ffffff0, RZ, 0xc0, !PT ;  /* 0x7ffffff000117812 */ /* 0x000fe200078ec0ff */
[----:B--2---:R-:W-:-:S03]  /*14a0*/  FADD.FTZ R14, R15, R14 ;  /* 0x0000000e0f0e7221 */ /* 0x004fc60000010000 */
[----:B------:R-:W1:Y:S01]  /*14b0*/  SHFL.BFLY PT, R19, R16, 0x4, 0x1f ;  /* 0x0c801f0010137f89 */ /* 0x000e6200000e0000 */
[----:B------:R-:W-:Y:S01]  /*14c0*/  IADD3 R0, PT, PT, R6, R17, RZ ;  /* 0x0000001106007210 */ /* 0x000fe20007ffe0ff */
[----:B---3--:R-:W-:Y:S02]  /*14d0*/  FADD.FTZ R10, R11, R4 ;  /* 0x000000040b0a7221 */ /* 0x008fe40000010000 */
[----:B------:R-:W2:Y:S04]  /*14e0*/  SHFL.BFLY PT, R9, R14, 0x4, 0x1f ;  /* 0x0c801f000e097f89 */ /* 0x000ea800000e0000 */
[----:B------:R-:W3:Y:S01]  /*14f0*/  SHFL.BFLY PT, R13, R10, 0x4, 0x1f ;  /* 0x0c801f000a0d7f89 */ /* 0x000ee200000e0000 */
[----:B0-----:R-:W-:-:S05]  /*1500*/  FADD.FTZ R7, R2, R7 ;  /* 0x0000000702077221 */ /* 0x001fca0000010000 */
[----:B------:R-:W0:Y:S01]  /*1510*/  SHFL.BFLY PT, R4, R7, 0x8, 0x1f ;  /* 0x0d001f0007047f89 */ /* 0x000e2200000e0000 */
[----:B-1----:R-:W-:Y:S01]  /*1520*/  FADD.FTZ R19, R16, R19 ;  /* 0x0000001310137221 */ /* 0x002fe20000010000 */
[----:B--2---:R-:W-:-:S04]  /*1530*/  FADD.FTZ R8, R14, R9 ;  /* 0x000000090e087221 */ /* 0x004fc80000010000 */
[----:B------:R-:W1:Y:S01]  /*1540*/  SHFL.BFLY PT, R18, R19, 0x8, 0x1f ;  /* 0x0d001f0013127f89 */ /* 0x000e6200000e0000 */
[----:B---3--:R-:W-:-:S03]  /*1550*/  FADD.FTZ R13, R10, R13 ;  /* 0x0000000d0a0d7221 */ /* 0x008fc60000010000 */
[----:B------:R-:W2:Y:S04]  /*1560*/  SHFL.BFLY PT, R9, R8, 0x8, 0x1f ;  /* 0x0d001f0008097f89 */ /* 0x000ea800000e0000 */
[----:B------:R-:W3:Y:S01]  /*1570*/  SHFL.BFLY PT, R12, R13, 0x8, 0x1f ;  /* 0x0d001f000d0c7f89 */ /* 0x000ee200000e0000 */
[----:B0-----:R-:W-:Y:S01]  /*1580*/  FADD.FTZ R4, R7, R4 ;  /* 0x0000000407047221 */ /* 0x001fe20000010000 */
[----:B-1----:R-:W-:Y:S01]  /*1590*/  FADD.FTZ R18, R19, R18 ;  /* 0x0000001213127221 */ /* 0x002fe20000010000 */
[----:B--2---:R-:W-:-:S04]  /*15a0*/  FADD.FTZ R2, R8, R9 ;  /* 0x0000000908027221 */ /* 0x004fc80000010000 */
[----:B------:R-:W0:Y:S01]  /*15b0*/  SHFL.BFLY PT, R15, R18, 0x10, 0x1f ;  /* 0x0e001f00120f7f89 */ /* 0x000e2200000e0000 */
[----:B------:R-:W-:Y:S01]  /*15c0*/  SHF.L.U32 R8, R0, 0x1, RZ ;  /* 0x0000000100087819 */ /* 0x000fe200000006ff */
[----:B---3--:R-:W-:Y:S02]  /*15d0*/  FADD.FTZ R12, R13, R12 ;  /* 0x0000000c0d0c7221 */ /* 0x008fe40000010000 */
[----:B------:R-:W1:Y:S01]  /*15e0*/  SHFL.BFLY PT, R9, R4, 0x10, 0x1f ;  /* 0x0e001f0004097f89 */ /* 0x000e6200000e0000 */
[----:B------:R-:W-:-:S03]  /*15f0*/  ISETP.GE.U32.AND P1, PT, R8, R3, PT ;  /* 0x000000030800720c */ /* 0x000fc60003f26070 */
[----:B------:R-:W2:Y:S04]  /*1600*/  SHFL.BFLY PT, R11, R2, 0x10, 0x1f ;  /* 0x0e001f00020b7f89 */ /* 0x000ea800000e0000 */
[----:B------:R-:W3:Y:S01]  /*1610*/  SHFL.BFLY PT, R7, R12, 0x10, 0x1f ;  /* 0x0e001f000c077f89 */ /* 0x000ee200000e0000 */
[----:B0-----:R-:W-:Y:S01]  /*1620*/  FADD.FTZ R15, R18, R15 ;  /* 0x0000000f120f7221 */ /* 0x001fe20000010000 */
[----:B-1----:R-:W-:Y:S01]  /*1630*/  FADD.FTZ R9, R4, R9 ;  /* 0x0000000904097221 */ /* 0x002fe20000010000 */
[----:B------:R-:W-:Y:S01]  /*1640*/  @!P0 LEA R4, R5, UR4, 0x2 ;  /* 0x0000000405048c11 */ /* 0x000fe2000f8e10ff */
[----:B--2---:R-:W-:-:S04]  /*1650*/  FADD.FTZ R11, R2, R11 ;  /* 0x0000000b020b7221 */ /* 0x004fc80000010000 */
[----:B------:R0:W-:Y:S01]  /*1660*/  @!P0 STS [R4+0x4080], R9 ;  /* 0x0040800904008388 */ /* 0x0001e20000000800 */
[----:B---3--:R-:W-:-:S03]  /*1670*/  FADD.FTZ R7, R12, R7 ;  /* 0x000000070c077221 */ /* 0x008fc60000010000 */
[----:B------:R0:W-:Y:S04]  /*1680*/  @!P0 STS [R4+0x4000], R11 ;  /* 0x0040000b04008388 */ /* 0x0001e80000000800 */
        /* <DEDUP_REMOVED lines=8> */
[----:B0-----:R-:W0:Y:S04]  /*1710*/  LDC.64 R8, c[0x0][0x480] ;  /* 0x00012000ff087b82 */ /* 0x001e280000000a00 */
[----:B------:R-:W1:Y:S04]  /*1720*/  LDS.64 R12, [R10+0x4000] ;  /* 0x004000000a0c7984 */ /* 0x000e680000000a00 */
[----:B------:R-:W2:Y:S01]  /*1730*/  LDS.64 R14, [R10+0x4080] ;  /* 0x004080000a0e7984 */ /* 0x000ea20000000a00 */
[----:B------:R-:W3:Y:S03]  /*1740*/  LDC.64 R6, c[0x0][0x488] ;  /* 0x00012200ff067b82 */ /* 0x000ee60000000a00 */
[----:B------:R-:W4:Y:S04]  /*1750*/  LDS.64 R16, [R10+0x4100] ;  /* 0x004100000a107984 */ /* 0x000f280000000a00 */
[----:B------:R-:W5:Y:S01]  /*1760*/  LDS.64 R18, [R10+0x4180] ;  /* 0x004180000a127984 */ /* 0x000f620000000a00 */
[----:B------:R-:W1:Y:S01]  /*1770*/  LDC.64 R4, c[0x0][0x498] ;  /* 0x00012600ff047b82 */ /* 0x000e620000000a00 */
[----:B0-----:R-:W-:-:S07]  /*1780*/  IMAD.WIDE.U32 R8, R0, 0x4, R8 ;  /* 0x0000000400087825 */ /* 0x001fce00078e0008 */
[----:B------:R-:W0:Y:S01]  /*1790*/  LDC.64 R2, c[0x0][0x490] ;  /* 0x00012400ff027b82 */ /* 0x000e220000000a00 */
[----:B---3--:R-:W-:-:S04]  /*17a0*/  IMAD.WIDE.U32 R6, R0, 0x4, R6 ;  /* 0x0000000400067825 */ /* 0x008fc800078e0006 */
[C---:B-1----:R-:W-:Y:S01]  /*17b0*/  IMAD.WIDE.U32 R4, R0.reuse, 0x4, R4 ;  /* 0x0000000400047825 */ /* 0x042fe200078e0004 */
[----:B------:R-:W-:Y:S02]  /*17c0*/  F2FP.BF16.F32.PACK_AB R13, R13, R12 ;  /* 0x0000000c0d0d723e */ /* 0x000fe400000010ff */
[----:B--2---:R-:W-:Y:S01]  /*17d0*/  F2FP.BF16.F32.PACK_AB R15, R15, R14 ;  /* 0x0000000e0f0f723e */ /* 0x004fe200000010ff */
[----:B0-----:R-:W-:Y:S02]  /*17e0*/  IMAD.WIDE.U32 R2, R0, 0x4, R2 ;  /* 0x0000000400027825 */ /* 0x001fe400078e0002 */
[----:B------:R-:W-:Y:S01]  /*17f0*/  STG.E desc[UR6][R6.64], R13 ;  /* 0x0000000d06007986 */ /* 0x000fe2000c101906 */
[----:B----4-:R-:W-:-:S03]  /*1800*/  F2FP.BF16.F32.PACK_AB R17, R17, R16 ;  /* 0x000000101111723e */ /* 0x010fc600000010ff */
[----:B------:R-:W-:Y:S01]  /*1810*/  STG.E desc[UR6][R8.64], R15 ;  /* 0x0000000f08007986 */ /* 0x000fe2000c101906 */
[----:B-----5:R-:W-:-:S03]  /*1820*/  F2FP.BF16.F32.PACK_AB R19, R19, R18 ;  /* 0x000000121313723e */ /* 0x020fc600000010ff */
[----:B------:R-:W-:Y:S04]  /*1830*/  STG.E desc[UR6][R4.64], R17 ;  /* 0x0000001104007986 */ /* 0x000fe8000c101906 */
[----:B------:R-:W-:Y:S01]  /*1840*/  STG.E desc[UR6][R2.64], R19 ;  /* 0x0000001302007986 */ /* 0x000fe2000c101906 */
[----:B------:R-:W-:Y:S05]  /*1850*/  EXIT ;  /* 0x000000000000794d */ /* 0x000fea0003800000 */
.L_x_187:
        /* <DEDUP_REMOVED lines=10> */
.L_x_2807:


//--------------------- .text._ZN10layer_norm31ln_parallel_residual_bwd_kernelINS_13Kernel_traitsI13__nv_bfloat16S2_S2_S2_fjLj256ELj1ELj4ELj1ELj16ENS_18Kernel_traits_baseILj256ES2_S2_S2_S2_fjLj128EEEEELb1ELb1ELb0EEEvNS_9BwdParamsE --------------------------
	.section	.text._ZN10layer_norm31ln_parallel_residual_bwd_kernelINS_13Kernel_traitsI13__nv_bfloat16S2_S2_S2_fjLj256ELj1ELj4ELj1ELj16ENS_18Kernel_traits_baseILj256ES2_S2_S2_S2_fjLj128EEEEELb1ELb1ELb0EEEvNS_9BwdParamsE,"ax",@progbits
	.align	128
        .global         _ZN10layer_norm31ln_parallel_residual_bwd_kernelINS_13Kernel_traitsI13__nv_bfloat16S2_S2_S2_fjLj256ELj1ELj4ELj1ELj16ENS_18Kernel_traits_baseILj256ES2_S2_S2_S2_fjLj128EEEEELb1ELb1ELb0EEEvNS_9BwdParamsE
        .type           _ZN10layer_norm31ln_parallel_residual_bwd_kernelINS_13Kernel_traitsI13__nv_bfloat16S2_S2_S2_fjLj256ELj1ELj4ELj1ELj16ENS_18Kernel_traits_baseILj256ES2_S2_S2_S2_fjLj128EEEEELb1ELb1ELb0EEEvNS_9BwdParamsE,@function
        .size           _ZN10layer_norm31ln_parallel_residual_bwd_kernelINS_13Kernel_traitsI13__nv_bfloat16S2_S2_S2_fjLj256ELj1ELj4ELj1ELj16ENS_18Kernel_traits_baseILj256ES2_S2_S2_S2_fjLj128EEEEELb1ELb1ELb0EEEvNS_9BwdParamsE,(.L_x_2808 - _ZN10layer_norm31ln_parallel_residual_bwd_kernelINS_13Kernel_traitsI13__nv_bfloat16S2_S2_S2_fjLj256ELj1ELj4ELj1ELj16ENS_18Kernel_traits_baseILj256ES2_S2_S2_S2_fjLj128EEEEELb1ELb1ELb0EEEvNS_9BwdParamsE)
        .other          _ZN10layer_norm31ln_parallel_residual_bwd_kernelINS_13Kernel_traitsI13__nv_bfloat16S2_S2_S2_fjLj256ELj1ELj4ELj1ELj16ENS_18Kernel_traits_baseILj256ES2_S2_S2_S2_fjLj128EEEEELb1ELb1ELb0EEEvNS_9BwdParamsE,@"STO_CUDA_ENTRY STV_DEFAULT"
_ZN10layer_norm31ln_parallel_residual_bwd_kernelINS_13Kernel_traitsI13__nv_bfloat16S2_S2_S2_fjLj256ELj1ELj4ELj1ELj16ENS_18Kernel_traits_baseILj256ES2_S2_S2_S2_fjLj128EEEEELb1ELb1ELb0EEEvNS_9BwdParamsE:
.text._ZN10layer_norm31ln_parallel_residual_bwd_kernelINS_13Kernel_traitsI13__nv_bfloat16S2_S2_S2_fjLj256ELj1ELj4ELj1ELj16ENS_18Kernel_traits_baseILj256ES2_S2_S2_S2_fjLj128EEEEELb1ELb1ELb0EEEvNS_9BwdParamsE:
[----:B------:R-:W-:Y:S01]  /*0000*/  LDC R1, c[0x0][0x37c] ;  /* 0x0000df00ff017b82 */ /* 0x000fe20000000800 */
[----:B------:R-:W0:Y:S01]  /*0010*/  S2R R71, SR_TID.X ;  /* 0x0000000000477919 */ /* 0x000e220000002100 */
[----:B------:R-:W1:Y:S01]  /*0020*/  LDCU UR4, c[0x0][0x388] ;  /* 0x00007100ff0477ac */ /* 0x000e620008000800 */
[----:B------:R-:W2:Y:S05]  /*0030*/  LDCU.64 UR8, c[0x0][0x358] ;  /* 0x00006b00ff0877ac */ /* 0x000eaa0008000a00 */
[----:B------:R-:W3:Y:S01]  /*0040*/  S2UR UR7, SR_CTAID.X ;  /* 0x00000000000779c3 */ /* 0x000ee20000002500 */
[----:B------:R-:W4:Y:S01]  /*0050*/  LDCU UR10, c[0x0][0x384] ;  /* 0x00007080ff0a77ac */ /* 0x000f220008000800 */
[----:B------:R-:W0:Y:S01]  /*0060*/  LDCU UR14, c[0x0][0x408] ;  /* 0x00008100ff0e77ac */ /* 0x000e220008000800 */
[----:B------:R-:W0:Y:S01]  /*0070*/  LDCU UR15, c[0x0][0x388] ;  /* 0x00007100ff0f77ac */ /* 0x000e220008000800 */
[----:B-1----:R-:W-:Y:S01]  /*0080*/  IMAD.U32 R76, RZ, RZ, UR4 ;  /* 0x00000004ff4c7e24 */ /* 0x002fe2000f8e00ff */
[----:B------:R-:W-:Y:S01]  /*0090*/  BSSY B0, `(.L_x_188) ;  /* 0x00002f9000007945 */ /* 0x000fe20003800000 */
[----:B------:R-:W1:Y:S03]  /*00a0*/  LDCU UR11, c[0x0][0x400] ;  /* 0x00008000ff0b77ac */ /* 0x000e660008000800 */
[----:B------:R-:W-:Y:S01]  /*00b0*/  SHF.R.S32.HI R3, RZ, 0x1f, R76 ;  /* 0x0000001fff037819 */ /* 0x000fe2000001144c */
[----:B------:R-:W1:Y:S03]  /*00c0*/  LDCU.64 UR4, c[0x0][0x478] ;  /* 0x00008f00ff0477ac */ /* 0x000e660008000a00 */
[----:B------:R-:W-:Y:S01]  /*00d0*/  LEA.HI R3, R3, R76, RZ, 0x3 ;  /* 0x0000004c03037211 */ /* 0x000fe200078f18ff */
[----:B------:R-:W1:Y:S01]  /*00e0*/  LDCU.64 UR20, c[0x0][0x438] ;  /* 0x00008700ff1477ac */ /* 0x000e620008000a00 */
[----:B0-----:R-:W-:Y:S01]  /*00f0*/  LOP3.LUT R5, R71, 0x1f, RZ, 0xc0, !PT ;  /* 0x0000001f47057812 */ /* 0x001fe200078ec0ff */
[----:B------:R-:W0:Y:S01]  /*0100*/  LDCU.64 UR12, c[0x0][0x470] ;  /* 0x00008e00ff0c77ac */ /* 0x000e220008000a00 */
[----:B------:R-:W-:-:S05]  /*0110*/  SHF.R.S32.HI R72, RZ, 0x3, R3 ;  /* 0x00000003ff487819 */ /* 0x000fca0000011403 */
[----:B------:R-:W-:-:S05]  /*0120*/  IMAD.IADD R72, R5, 0x1, -R72 ;  /* 0x0000000105487824 */ /* 0x000fca00078e0a48 */
[----:B------:R-:W-:-:S13]  /*0130*/  ISETP.GE.U32.AND P2, PT, R72, 0x20, PT ;  /* 0x000000204800780c */ /* 0x000fda0003f46070 */
[----:B------:R-:W2:Y:S02]  /*0140*/  @P2 LDC.64 R2, c[0x0][0x3d0] ;  /* 0x0000f400ff022b82 */ /* 0x000ea40000000a00 */
[----:B--2---:R-:W-:-:S05]  /*0150*/  @P2 IMAD.WIDE.U32 R2, R5, 0x10, R2 ;  /* 0x0000001005022825 */ /* 0x004fca00078e0002 */
[----:B------:R2:W5:Y:S01]  /*0160*/  @P2 LDG.E.128 R36, desc[UR8][R2.64] ;  /* 0x0000000802242981 */ /* 0x000562000c1e1d00 */
[----:B---3--:R-:W-:Y:S01]  /*0170*/  USHF.L.U32 UR6, UR7, 0x2, URZ ;  /* 0x0000000207067899 */ /* 0x008fe200080006ff */
[----:B------:R-:W-:Y:S02]  /*0180*/  SHF.R.U32.HI R73, RZ, 0x5, R71 ;  /* 0x00000005ff497819 */ /* 0x000fe40000011647 */
[----:B------:R-:W-:Y:S02]  /*0190*/  CS2R R32, SRZ ;  /* 0x0000000000207805 */ /* 0x000fe4000001ff00 */
[----:B------:R-:W-:Y:S02]  /*01a0*/  CS2R R34, SRZ ;  /* 0x0000000000227805 */ /* 0x000fe4000001ff00 */
[----:B------:R-:W-:Y:S02]  /*01b0*/  CS2R R28, SRZ ;  /* 0x00000000001c7805 */ /* 0x000fe4000001ff00 */
[----:B------:R-:W-:-:S02]  /*01c0*/  CS2R R30, SRZ ;  /* 0x00000000001e7805 */ /* 0x000fc4000001ff00 */
[----:B------:R-:W-:Y:S02]  /*01d0*/  LOP3.LUT R73, R73, UR6, RZ, 0xfc, !PT ;  /* 0x0000000649497c12 */ /* 0x000fe4000f8efcff */
[----:B------:R-:W-:Y:S02]  /*01e0*/  CS2R R26, SRZ ;  /* 0x00000000001a7805 */ /* 0x000fe4000001ff00 */
[----:B------:R-:W-:Y:S02]  /*01f0*/  CS2R R24, SRZ ;  /* 0x0000000000187805 */ /* 0x000fe4000001ff00 */
[----:B------:R-:W-:Y:S02]  /*0200*/  CS2R R22, SRZ ;  /* 0x0000000000167805 */ /* 0x000fe4000001ff00 */
[----:B----4-:R-:W-:Y:S02]  /*0210*/  ISETP.GE.AND P0, PT, R73, UR10, PT ;  /* 0x0000000a49007c0c */ /* 0x010fe4000bf06270 */
[----:B------:R-:W-:-:S11]  /*0220*/  CS2R R20, SRZ ;  /* 0x0000000000147805 */ /* 0x000fd6000001ff00 */
[----:B012---:R-:W-:Y:S05]  /*0230*/  @P0 BRA `(.L_x_189) ;  /* 0x0000002c00780947 */ /* 0x007fea0003800000 */
[----:B------:R-:W0:Y:S01]  /*0240*/  LDC.U8 R74, c[0x0][0x410] ;  /* 0x00010400ff4a7b82 */ /* 0x000e220000000000 */
[----:B------:R-:W-:-:S07]  /*0250*/  HFMA2 R32, -RZ, RZ, 0, 0 ;  /* 0x00000000ff207431 */ /* 0x000fce00000001ff */
.L_x_202:
[----:B-1----:R-:W1:Y:S02]  /*0260*/  LDC.64 R40, c[0x0][0x3c8] ;  /* 0x0000f200ff287b82 */ /* 0x002e640000000a00 */
[----:B-1---5:R-:W-:-:S06]  /*0270*/  IMAD.WIDE R42, R73, 0x4, R40 ;  /* 0x00000004492a7825 */ /* 0x022fcc00078e0228 */
[----:B-----5:R1:W5:Y:S01]  /*0280*/  LDG.E R42, desc[UR8][R42.64] ;  /* 0x000000082a2a7981 */ /* 0x020362000c1e1900 */
[----:B------:R-:W-:Y:S01]  /*0290*/  IMAD.U32 R76, RZ, RZ, UR15 ;  /* 0x0000000fff4c7e24 */ /* 0x000fe2000f8e00ff */
[----:B------:R-:W-:Y:S01]  /*02a0*/  LOP3.LUT R58, R71, 0x1f, RZ, 0xc0, !PT ;  /* 0x0000001f473a7812 */ /* 0x000fe200078ec0ff */
[----:B------:R-:W-:Y:S02]  /*02b0*/  BSSY.RECONVERGENT B1, `(.L_x_190) ;  /* 0x0000091000017945 */ /* 0x000fe40003800200 */
[----:B------:R-:W-:-:S05]  /*02c0*/  IMAD R40, R73, R76, RZ ;  /* 0x0000004c49287224 */ /* 0x000fca00078e02ff */
[----:B------:R-:W-:-:S04]  /*02d0*/  SHF.R.S32.HI R41, RZ, 0x1f, R40 ;  /* 0x0000001fff297819 */ /* 0x000fc80000011428 */
[----:B------:R-:W-:Y:S02]  /*02e0*/  LEA.HI R79, R41, R40, RZ, 0x3 ;  /* 0x00000028294f7211 */ /* 0x000fe400078f18ff */
[----:B------:R-:W2:Y:S02]  /*02f0*/  LDC.64 R40, c[0x0][0x3c0] ;  /* 0x0000f000ff287b82 */ /* 0x000ea40000000a00 */
[----:B------:R-:W-:Y:S02]  /*0300*/  LEA.HI.SX32 R79, R79, R58, 0x1d ;  /* 0x0000003a4f4f7211 */ /* 0x000fe400078feaff */
[----:B------:R-:W-:Y:S01]  /*0310*/  CS2R R58, SRZ ;  /* 0x00000000003a7805 */ /* 0x000fe2000001ff00 */
[----:B-1----:R-:W-:Y:S06]  /*0320*/  @!P2 BRA `(.L_x_191) ;  /* 0x000000080024a947 */ /* 0x002fec0003800000 */
[----:B------:R-:W-:Y:S01]  /*0330*/  ISETP.NE.U32.AND P1, PT, RZ, UR12, PT ;  /* 0x0000000cff007c0c */ /* 0x000fe2000bf25070 */
[----:B------:R-:W1:Y:S03]  /*0340*/  LDC.64 R4, c[0x0][0x3a8] ;  /* 0x0000ea00ff047b82 */ /* 0x000e660000000a00 */
[----:B------:R-:W-:-:S05]  /*0350*/  ISETP.NE.AND.EX P1, PT, RZ, UR13, PT, P1 ;  /* 0x0000000dff007c0c */ /* 0x000fca000bf25310 */
[----:B------:R-:W3:Y:S08]  /*0360*/  LDC.64 R8, c[0x0][0x428] ;  /* 0x00010a00ff087b82 */ /* 0x000ef00000000a00 */
[----:B------:R-:W4:Y:S01]  /*0370*/  @P1 LDC.64 R12, c[0x0][0x3b8] ;  /* 0x0000ee00ff0c1b82 */ /* 0x000f220000000a00 */
[----:B--2---:R-:W-:-:S06]  /*0380*/  IMAD.WIDE R40, R73, 0x4, R40 ;  /* 0x0000000449287825 */ /* 0x004fcc00078e0228 */
[----:B------:R-:W2:Y:S01]  /*0390*/  LDG.E R41, desc[UR8][R40.64] ;  /* 0x0000000828297981 */ /* 0x000ea2000c1e1900 */
[C---:B-1----:R-:W-:Y:S01]  /*03a0*/  IMAD.WIDE.U32 R4, R79.reuse, 0x10, R4 ;  /* 0x000000104f047825 */ /* 0x042fe200078e0004 */
[----:B------:R-:W1:Y:S05]  /*03b0*/  LDC.64 R2, c[0x0][0x3b0] ;  /* 0x0000ec00ff027b82 */ /* 0x000e6a0000000a00 */
[----:B------:R-:W2:Y:S01]  /*03c0*/  LDG.E.128 R4, desc[UR8][R4.64] ;  /* 0x0000000804047981 */ /* 0x000ea2000c1e1d00 */
[----:B----4-:R-:W-:-:S06]  /*03d0*/  @P1 IMAD.WIDE.U32 R12, R79, 0x8, R12 ;  /* 0x000000084f0c1825 */ /* 0x010fcc00078e000c */
[----:B------:R-:W4:Y:S01]  /*03e0*/  @P1 LDG.E.64 R12, desc[UR8][R12.64] ;  /* 0x000000080c0c1981 */ /* 0x000f22000c1e1b00 */
[----:B---3--:R-:W-:-:S06]  /*03f0*/  IMAD.WIDE.U32 R8, R79, 0x10, R8 ;  /* 0x000000104f087825 */ /* 0x008fcc00078e0008 */
[----:B------:R-:W3:Y:S01]  /*0400*/  LDG.E.128 R8, desc[UR8][R8.64] ;  /* 0x0000000808087981 */ /* 0x000ee2000c1e1d00 */
[----:B-1----:R-:W-:-:S06]  /*0410*/  IMAD.WIDE.U32 R2, R79, 0x8, R2 ;  /* 0x000000084f027825 */ /* 0x002fcc00078e0002 */
[----:B------:R-:W3:Y:S01]  /*0420*/  LDG.E.64 R2, desc[UR8][R2.64] ;  /* 0x0000000802027981 */ /* 0x000ee2000c1e1b00 */
[----:B------:R-:W-:-:S04]  /*0430*/  ISETP.NE.U32.AND P0, PT, RZ, UR20, PT ;  /* 0x00000014ff007c0c */ /* 0x000fc8000bf05070 */
[----:B------:R-:W-:-:S13]  /*0440*/  ISETP.NE.AND.EX P0, PT, RZ, UR21, PT, P0 ;  /* 0x00000015ff007c0c */ /* 0x000fda000bf05300 */
[----:B------:R-:W1:Y:S02]  /*0450*/  @P0 LDC.64 R14, c[0x0][0x438] ;  /* 0x00010e00ff0e0b82 */ /* 0x000e640000000a00 */
[----:B-1----:R-:W-:-:S05]  /*0460*/  @P0 IMAD.WIDE.U32 R14, R79, 0x10, R14 ;  /* 0x000000104f0e0825 */ /* 0x002fca00078e000e */
[----:B------:R1:W5:Y:S01]  /*0470*/  @P0 LDG.E.128 R16, desc[UR8][R14.64] ;  /* 0x000000080e100981 */ /* 0x000362000c1e1d00 */
[----:B0-----:R-:W-:Y:S02]  /*0480*/  ISETP.NE.AND P0, PT, R74, RZ, PT ;  /* 0x000000ff4a00720c */ /* 0x001fe40003f05270 */
[----:B------:R-:W-:-:S04]  /*0490*/  PRMT R52, R38, 0x7632, R52 ;  /* 0x0000763226347816 */ /* 0x000fc80000000034 */
[----:B------:R-:W-:Y:S02]  /*04a0*/  SHF.L.U32 R52, R52, 0x10, RZ ;  /* 0x0000001034347819 */ /* 0x000fe400000006ff */
[----:B--2---:R-:W-:Y:S02]  /*04b0*/  FSEL R41, R41, RZ, !P0 ;  /* 0x000000ff29297208 */ /* 0x004fe40004000000 */
[----:B-1----:R-:W-:Y:S02]  /*04c0*/  PRMT R15, R7, 0x7632, R15 ;  /* 0x00007632070f7816 */ /* 0x002fe4000000000f */
[C-C-:B----4-:R-:W-:Y:S02]  /*04d0*/  @P1 SHF.R.U64 R0, R12.reuse, 0x8, R13.reuse ;  /* 0x000000080c001819 */ /* 0x150fe4000000120d */
[C-C-:B------:R-:W-:Y:S02]  /*04e0*/  @P1 SHF.R.U64 R40, R12.reuse, 0x10, R13.reuse ;  /* 0x000000100c281819 */ /* 0x140fe4000000120d */
[----:B------:R-:W-:-:S02]  /*04f0*/  @P1 SHF.R.U64 R43, R12, 0x18, R13 ;  /* 0x000000180c2b1819 */ /* 0x000fc4000000120d */
[----:B------:R-:W-:Y:S02]  /*0500*/  @P1 PRMT R70, R12, 0x7610, R70 ;  /* 0x000076100c461816 */ /* 0x000fe40000000046 */
[----:B------:R-:W-:Y:S02]  /*0510*/  @P1 PRMT R69, R0, 0x7610, R69 ;  /* 0x0000761000451816 */ /* 0x000fe40000000045 */
[----:B------:R-:W-:Y:S02]  /*0520*/  @P1 PRMT R66, R13, 0x7610, R66 ;  /* 0x000076100d421816 */ /* 0x000fe40000000042 */
[--C-:B------:R-:W-:Y:S02]  /*0530*/  @P1 SHF.R.U32.HI R0, RZ, 0x8, R13.reuse ;  /* 0x00000008ff001819 */ /* 0x100fe4000001160d */
[--C-:B------:R-:W-:Y:S02]  /*0540*/  @P1 SHF.R.U32.HI R12, RZ, 0x10, R13.reuse ;  /* 0x00000010ff0c1819 */ /* 0x100fe4000001160d */
[----:B------:R-:W-:-:S02]  /*0550*/  @P1 SHF.R.U32.HI R13, RZ, 0x18, R13 ;  /* 0x00000018ff0d1819 */ /* 0x000fc4000001160d */
[----:B------:R-:W-:Y:S02]  /*0560*/  @P1 PRMT R65, R0, 0x7610, R65 ;  /* 0x0000761000411816 */ /* 0x000fe40000000041 */
[----:B------:R-:W-:Y:S02]  /*0570*/  @P1 PRMT R57, R13, 0x7610, R57 ;  /* 0x000076100d391816 */ /* 0x000fe40000000039 */
[----:B------:R-:W-:Y:S02]  /*0580*/  @P1 PRMT R64, R12, 0x7610, R64 ;  /* 0x000076100c401816 */ /* 0x000fe40000000040 */
[C---:B------:R-:W-:Y:S01]  /*0590*/  PRMT R0, R4.reuse, 0x7632, R0 ;  /* 0x0000763204007816 */ /* 0x040fe20000000000 */
[----:B------:R-:W-:Y:S01]  /*05a0*/  IMAD.U32 R4, R4, 0x10000, RZ ;  /* 0x0001000004047824 */ /* 0x000fe200078e00ff */
[C---:B------:R-:W-:Y:S01]  /*05b0*/  PRMT R13, R6.reuse, 0x7632, R13 ;  /* 0x00007632060d7816 */ /* 0x040fe2000000000d */
[----:B------:R-:W-:Y:S01]  /*05c0*/  IMAD.U32 R6, R6, 0x10000, RZ ;  /* 0x0001000006067824 */ /* 0x000fe200078e00ff */
[----:B------:R-:W-:-:S02]  /*05d0*/  PRMT R12, R5, 0x7632, R12 ;  /* 0x00007632050c7816 */ /* 0x000fc4000000000c */
[----:B------:R-:W-:Y:S01]  /*05e0*/  SHF.L.U32 R14, R5, 0x10, RZ ;  /* 0x00000010050e7819 */ /* 0x000fe200000006ff */
[C---:B------:R-:W-:Y:S01]  /*05f0*/  FADD.FTZ R5, -R41.reuse, R4 ;  /* 0x0000000429057221 */ /* 0x040fe20000010100 */
[----:B------:R-:W-:Y:S01]  /*0600*/  @P1 PRMT R68, R40, 0x7610, R68 ;  /* 0x0000761028441816 */ /* 0x000fe20000000044 */
[----:B------:R-:W-:Y:S01]  /*0610*/  FADD.FTZ R63, -R41, R6 ;  /* 0x00000006293f7221 */ /* 0x000fe20000010100 */
[----:B------:R-:W-:Y:S01]  /*0620*/  SHF.L.U32 R0, R0, 0x10, RZ ;  /* 0x0000001000007819 */ /* 0x000fe200000006ff */
[----:B------:R-:W-:Y:S01]  /*0630*/  IMAD.U32 R40, R7, 0x10000, RZ ;  /* 0x0001000007287824 */ /* 0x000fe200078e00ff */
[----:B------:R-:W-:Y:S01]  /*0640*/  SHF.L.U32 R6, R15, 0x10, RZ ;  /* 0x000000100f067819 */ /* 0x000fe200000006ff */
[----:B------:R-:W-:Y:S02]  /*0650*/  IMAD.U32 R12, R12, 0x10000, RZ ;  /* 0x000100000c0c7824 */ /* 0x000fe400078e00ff */
[----:B------:R-:W-:Y:S01]  /*0660*/  IMAD.U32 R4, R13, 0x10000, RZ ;  /* 0x000100000d047824 */ /* 0x000fe200078e00ff */
[----:B------:R-:W-:Y:S01]  /*0670*/  @P1 PRMT R67, R43, 0x7610, R67 ;  /* 0x000076102b431816 */ /* 0x000fe20000000043 */
[C---:B------:R-:W-:Y:S01]  /*0680*/  FADD.FTZ R61, -R41.reuse, R14 ;  /* 0x0000000e293d7221 */ /* 0x040fe20000010100 */
[C---:B------:R-:W-:Y:S01]  /*0690*/  FADD.FTZ R59, -R41.reuse, R40 ;  /* 0x00000028293b7221 */ /* 0x040fe20000010100 */
[C---:B------:R-:W-:Y:S01]  /*06a0*/  FADD.FTZ R43, -R41.reuse, R0 ;  /* 0x00000000292b7221 */ /* 0x040fe20000010100 */
[C---:B------:R-:W-:Y:S01]  /*06b0*/  FADD.FTZ R13, -R41.reuse, R12 ;  /* 0x0000000c290d7221 */ /* 0x040fe20000010100 */
[C---:B------:R-:W-:Y:S01]  /*06c0*/  FADD.FTZ R15, -R41.reuse, R4 ;  /* 0x00000004290f7221 */ /* 0x040fe20000010100 */
[--C-:B------:R-:W-:Y:S01]  /*06d0*/  FADD.FTZ R41, -R41, R6.reuse ;  /* 0x0000000629297221 */ /* 0x100fe20000010100 */
[C---:B---3--:R-:W-:Y:S01]  /*06e0*/  PRMT R6, R8.reuse, 0x7632, R6 ;  /* 0x0000763208067816 */ /* 0x048fe20000000006 */
[----:B------:R-:W-:Y:S01]  /*06f0*/  IMAD.U32 R7, R8, 0x10000, RZ ;  /* 0x0001000008077824 */ /* 0x000fe200078e00ff */
[C---:B------:R-:W-:Y:S01]  /*0700*/  PRMT R12, R11.reuse, 0x7632, R12 ;  /* 0x000076320b0c7816 */ /* 0x040fe2000000000c */
[----:B------:R-:W-:Y:S01]  /*0710*/  IMAD.U32 R83, R11, 0x10000, RZ ;  /* 0x000100000b537824 */ /* 0x000fe200078e00ff */
[----:B------:R-:W-:Y:S01]  /*0720*/  PRMT R11, R36, 0x7632, R11 ;  /* 0x00007632240b7816 */ /* 0x000fe2000000000b */
[----:B------:R-:W-:Y:S01]  /*0730*/  IMAD.U32 R8, R39, 0x10000, RZ ;  /* 0x0001000027087824 */ /* 0x000fe200078e00ff */
[----:B------:R-:W-:-:S02]  /*0740*/  PRMT R14, R10, 0x7632, R14 ;  /* 0x000076320a0e7816 */ /* 0x000fc4000000000e */
[----:B------:R-:W-:Y:S02]  /*0750*/  SHF.L.U32 R81, R10, 0x10, RZ ;  /* 0x000000100a517819 */ /* 0x000fe400000006ff */
[----:B------:R-:W-:Y:S01]  /*0760*/  SHF.L.U32 R10, R6, 0x10, RZ ;  /* 0x00000010060a7819 */ /* 0x000fe200000006ff */
[----:B------:R-:W-:Y:S01]  /*0770*/  FMUL.FTZ R6, R8, R83 ;  /* 0x0000005308067220 */ /* 0x000fe20000410000 */
[----:B-----5:R-:W-:Y:S01]  /*0780*/  FMUL.FTZ R8, R42, R43 ;  /* 0x0000002b2a087220 */ /* 0x020fe20000410000 */
[----:B------:R-:W-:Y:S01]  /*0790*/  PRMT R40, R9, 0x7632, R40 ;  /* 0x0000763209287816 */ /* 0x000fe20000000028 */
[----:B------:R-:W-:Y:S01]  /*07a0*/  IMAD.U32 R11, R11, 0x10000, RZ ;  /* 0x000100000b0b7824 */ /* 0x000fe200078e00ff */
[----:B------:R-:W-:Y:S01]  /*07b0*/  PRMT R43, R37, 0x7632, R43 ;  /* 0x00007632252b7816 */ /* 0x000fe2000000002b */
[----:B------:R-:W-:Y:S02]  /*07c0*/  IMAD.U32 R0, R36, 0x10000, RZ ;  /* 0x0001000024007824 */ /* 0x000fe400078e00ff */
[----:B------:R-:W-:Y:S01]  /*07d0*/  FADD.FTZ R33, R33, R10 ;  /* 0x0000000a21217221 */ /* 0x000fe20000010000 */
[-C--:B------:R-:W-:Y:S01]  /*07e0*/  FMUL.FTZ R11, R11, R10.reuse ;  /* 0x0000000a0b0b7220 */ /* 0x080fe20000410000 */
[----:B------:R-:W-:Y:S01]  /*07f0*/  FFMA.FTZ R21, R8, R10, R21 ;  /* 0x0000000a08157223 */ /* 0x000fe20000010015 */
[----:B------:R-:W-:-:S02]  /*0800*/  IMAD.U32 R43, R43, 0x10000, RZ ;  /* 0x000100002b2b7824 */ /* 0x000fc400078e00ff */
[----:B------:R-:W-:Y:S01]  /*0810*/  FMUL.FTZ R10, R42, R13 ;  /* 0x0000000d2a0a7220 */ /* 0x000fe20000410000 */
[----:B------:R-:W-:Y:S01]  /*0820*/  IMAD.U32 R40, R40, 0x10000, RZ ;  /* 0x0001000028287824 */ /* 0x000fe200078e00ff */
[--C-:B------:R-:W-:Y:S01]  /*0830*/  SHF.R.U32.HI R53, RZ, 0x18, R3.reuse ;  /* 0x00000018ff357819 */ /* 0x100fe20000011603 */
[----:B------:R-:W-:Y:S01]  /*0840*/  FMUL.FTZ R0, R0, R7 ;  /* 0x0000000700007220 */ /* 0x000fe20000410000 */
[--C-:B------:R-:W-:Y:S02]  /*0850*/  SHF.R.U32.HI R54, RZ, 0x10, R3.reuse ;  /* 0x00000010ff367819 */ /* 0x100fe40000011603 */
[--C-:B------:R-:W-:Y:S02]  /*0860*/  SHF.R.U32.HI R55, RZ, 0x8, R3.reuse ;  /* 0x00000008ff377819 */ /* 0x100fe40000011603 */
[----:B------:R-:W-:Y:S02]  /*0870*/  MOV R56, R3 ;  /* 0x0000000300387202 */ /* 0x000fe40000000f00 */
[----:B------:R-:W-:-:S02]  /*0880*/  SHF.R.U64 R75, R2, 0x18, R3 ;  /* 0x00000018024b7819 */ /* 0x000fc40000001203 */
[C-C-:B------:R-:W-:Y:S02]  /*0890*/  SHF.R.U64 R77, R2.reuse, 0x10, R3.reuse ;  /* 0x00000010024d7819 */ /* 0x140fe40000001203 */
[----:B------:R-:W-:Y:S01]  /*08a0*/  SHF.R.U64 R78, R2, 0x8, R3 ;  /* 0x00000008024e7819 */ /* 0x000fe20000001203 */
[----:B------:R-:W-:Y:S01]  /*08b0*/  FMUL.FTZ R3, R42, R5 ;  /* 0x000000052a037220 */ /* 0x000fe20000410000 */
[----:B------:R-:W-:Y:S02]  /*08c0*/  IMAD.U32 R58, R14, 0x10000, RZ ;  /* 0x000100000e3a7824 */ /* 0x000fe400078e00ff */
[-C--:B------:R-:W-:Y:S01]  /*08d0*/  FMUL.FTZ R13, R43, R40.reuse ;  /* 0x000000282b0d7220 */ /* 0x080fe20000410000 */
[----:B------:R-:W-:Y:S01]  /*08e0*/  FADD.FTZ R35, R35, R40 ;  /* 0x0000002823237221 */ /* 0x000fe20000010000 */
[----:B------:R-:W-:Y:S01]  /*08f0*/  FFMA.FTZ R23, R10, R40, R23 ;  /* 0x000000280a177223 */ /* 0x000fe20000010017 */
[----:B------:R-:W-:Y:S02]  /*0900*/  IMAD.MOV.U32 R80, RZ, RZ, R2 ;  /* 0x000000ffff507224 */ /* 0x000fe400078e0002 */
[----:B------:R-:W-:Y:S01]  /*0910*/  FMUL.FTZ R14, R42, R15 ;  /* 0x0000000f2a0e7220 */ /* 0x000fe20000410000 */
[----:B------:R-:W-:Y:S01]  /*0920*/  FADD.FTZ R40, RZ, R0 ;  /* 0x00000000ff287221 */ /* 0x000fe20000010000 */
[----:B------:R-:W-:-:S02]  /*0930*/  IMAD.U32 R9, R9, 0x10000, RZ ;  /* 0x0001000009097824 */ /* 0x000fc400078e00ff */
[----:B------:R-:W-:Y:S01]  /*0940*/  FFMA.FTZ R15, R3, R0, RZ ;  /* 0x00000000030f7223 */ /* 0x000fe200000100ff */
[----:B------:R-:W-:Y:S02]  /*0950*/  IMAD.U32 R2, R37, 0x10000, RZ ;  /* 0x0001000025027824 */ /* 0x000fe400078e00ff */
[----:B------:R-:W-:Y:S01]  /*0960*/  FADD.FTZ R43, R40, R11 ;  /* 0x0000000b282b7221 */ /* 0x000fe20000010000 */
[----:B------:R-:W-:Y:S01]  /*0970*/  FMUL.FTZ R5, R42, R61 ;  /* 0x0000003d2a057220 */ /* 0x000fe20000410000 */
[----:B------:R-:W-:Y:S01]  /*0980*/  FFMA.FTZ R40, R8, R11, R15 ;  /* 0x0000000b08287223 */ /* 0x000fe2000001000f */
[----:B------:R-:W-:Y:S01]  /*0990*/  FMUL.FTZ R2, R2, R9 ;  /* 0x0000000902027220 */ /* 0x000fe20000410000 */
[----:B------:R-:W-:Y:S01]  /*09a0*/  SHF.L.U32 R60, R12, 0x10, RZ ;  /* 0x000000100c3c7819 */ /* 0x000fe200000006ff */
[-C--:B------:R-:W-:Y:S01]  /*09b0*/  FMUL.FTZ R12, R52, R58.reuse ;  /* 0x0000003a340c7220 */ /* 0x080fe20000410000 */
[----:B------:R-:W-:Y:S01]  /*09c0*/  SHF.L.U32 R4, R38, 0x10, RZ ;  /* 0x0000001026047819 */ /* 0x000fe200000006ff */
        /* <DEDUP_REMOVED lines=8> */
[----:B------:R-:W-:Y:S01]  /*0a50*/  FFMA.FTZ R22, R5, R9, R22 ;  /* 0x0000000905167223 */ /* 0x000fe20000010016 */
[----:B------:R-:W-:Y:S01]  /*0a60*/  FMUL.FTZ R7, R42, R63 ;  /* 0x0000003f2a077220 */ /* 0x000fe20000410000 */
[----:B------:R-:W-:Y:S01]  /*0a70*/  FMUL.FTZ R4, R4, R81 ;  /* 0x0000005104047220 */ /* 0x000fe20000410000 */
[----:B------:R-:W-:Y:S01]  /*0a80*/  FADD.FTZ R43, R58, R13 ;  /* 0x0000000d3a2b7221 */ /* 0x000fe20000010000 */
[----:B------:R-:W-:Y:S01]  /*0a90*/  FFMA.FTZ R40, R10, R13, R41 ;  /* 0x0000000d0a287223 */ /* 0x000fe20000010029 */
[----:B------:R-:W-:Y:S01]  /*0aa0*/  FMUL.FTZ R9, R42, R59 ;  /* 0x0000003b2a097220 */ /* 0x000fe20000410000 */
[----:B------:R-:W-:Y:S01]  /*0ab0*/  PRMT R59, R39, 0x7632, R59 ;  /* 0x00007632273b7816 */ /* 0x000fe2000000003b */
[----:B------:R-:W-:Y:S01]  /*0ac0*/  FADD.FTZ R43, R43, R4 ;  /* 0x000000042b2b7221 */ /* 0x000fe20000010000 */
[----:B------:R-:W-:-:S03]  /*0ad0*/  FFMA.FTZ R41, R7, R4, R40 ;  /* 0x0000000407297223 */ /* 0x000fc60000010028 */
[----:B------:R-:W-:Y:S02]  /*0ae0*/  IMAD.U32 R59, R59, 0x10000, RZ ;  /* 0x000100003b3b7824 */ /* 0x000fe400078e00ff */
[----:B------:R-:W-:Y:S01]  /*0af0*/  FADD.FTZ R43, R43, R12 ;  /* 0x0000000c2b2b7221 */ /* 0x000fe20000010000 */
[----:B------:R-:W-:Y:S01]  /*0b00*/  FFMA.FTZ R40, R14, R12, R41 ;  /* 0x0000000c0e287223 */ /* 0x000fe20000010029 */
[----:B------:R-:W-:Y:S02]  /*0b10*/  FMUL.FTZ R15, R59, R60 ;  /* 0x0000003c3b0f7220 */ /* 0x000fe40000410000 */
[----:B------:R-:W-:Y:S01]  /*0b20*/  FADD.FTZ R58, R43, R6 ;  /* 0x000000062b3a7221 */ /* 0x000fe20000010000 */
[----:B------:R-:W-:Y:S01]  /*0b30*/  FFMA.FTZ R59, R9, R6, R40 ;  /* 0x00000006093b7223 */ /* 0x000fe20000010028 */
[----:B------:R-:W-:Y:S01]  /*0b40*/  FADD.FTZ R28, R28, R81 ;  /* 0x000000511c1c7221 */ /* 0x000fe20000010000 */
[----:B------:R-:W-:Y:S01]  /*0b50*/  FFMA.FTZ R24, R7, R81, R24 ;  /* 0x0000005107187223 */ /* 0x000fe20000010018 */
[----:B------:R-:W-:Y:S01]  /*0b60*/  FADD.FTZ R30, R30, R83 ;  /* 0x000000531e1e7221 */ /* 0x000fe20000010000 */
[----:B------:R-:W-:Y:S01]  /*0b70*/  FFMA.FTZ R26, R9, R83, R26 ;  /* 0x00000053091a7223 */ /* 0x000fe2000001001a */
[----:B------:R-:W-:Y:S01]  /*0b80*/  FADD.FTZ R31, R31, R60 ;  /* 0x0000003c1f1f7221 */ /* 0x000fe20000010000 */
[----:B------:R-:W-:Y:S01]  /*0b90*/  FFMA.FTZ R27, R52, R60, R27 ;  /* 0x0000003c341b7223 */ /* 0x000fe2000001001b */
[----:B------:R-:W-:Y:S01]  /*0ba0*/  FADD.FTZ R58, R58, R15 ;  /* 0x0000000f3a3a7221 */ /* 0x000fe20000010000 */
[----:B------:R-:W-:-:S07]  /*0bb0*/  FFMA.FTZ R59, R52, R15, R59 ;  /* 0x0000000f343b7223 */ /* 0x000fce000001003b */
.L_x_191:
[----:B------:R-:W-:Y:S05]  /*0bc0*/  BSYNC.RECONVERGENT B1 ;  /* 0x0000000000017941 */ /* 0x000fea0003800200 */
.L_x_190:
[----:B------:R-:W-:Y:S01]  /*0bd0*/  UMOV UR6, 0xffffffff ;  /* 0xffffffff00067882 */ /* 0x000fe20000000000 */
[----:B------:R-:W-:Y:S02]  /*0be0*/  ISETP.GE.U32.AND P2, PT, R72, 0x20, PT ;  /* 0x000000204800780c */ /* 0x000fe40003f46070 */
[----:B------:R-:W-:Y:S11]  /*0bf0*/  BRA.DIV UR6, `(.L_x_192) ;  /* 0x0000002a06487947 */ /* 0x000ff6000b800000 */
[----:B--2---:R-:W1:Y:S04]  /*0c00*/  SHFL.BFLY PT, R41, R58, 0x1, 0x1f ;  /* 0x0c201f003a297f89 */ /* 0x004e6800000e0000 */
        /* <DEDUP_REMOVED lines=17> */
.L_x_214:
        /* <DEDUP_REMOVED lines=30> */
[----:B-----5:R-:W-:Y:S01]  /*0f00*/  FMUL.FTZ R83, R42, R83 ;  /* 0x000000532a537220 */ /* 0x020fe20000410000 */
[----:B------:R-:W-:Y:S01]  /*0f10*/  FADD.FTZ R63, R4, -R63 ;  /* 0x8000003f043f7221 */ /* 0x000fe20000010000 */
[----:B------:R-:W-:Y:S01]  /*0f20*/  FMUL.FTZ R85, R42, R85 ;  /* 0x000000552a557220 */ /* 0x000fe20000410000 */
        /* <DEDUP_REMOVED lines=37> */
.L_x_197:
        /* <DEDUP_REMOVED lines=28> */
[C---:B------:R-:W-:Y:S01]  /*1340*/  F2FP.BF16.F32.PACK_AB R47, R42.reuse, R47 ;  /* 0x0000002f2a2f723e */ /* 0x040fe200000010ff */
[----:B------:R-:W-:Y:S01]  /*1350*/  FMUL.FTZ R42, R42, UR14 ;  /* 0x0000000e2a2a7c20 */ /* 0x000fe20008410000 */
[C---:B------:R-:W-:Y:S01]  /*1360*/  F2FP.BF16.F32.PACK_AB R46, R61.reuse, R46 ;  /* 0x0000002e3d2e723e */ /* 0x040fe200000010ff */
[----:B------:R-:W-:Y:S01]  /*1370*/  FMUL.FTZ R61, R61, UR14 ;  /* 0x0000000e3d3d7c20 */ /* 0x000fe20008410000 */
[----:B------:R-:W-:Y:S01]  /*1380*/  LOP3.LUT P4, RZ, R55, 0xff, RZ, 0xc0, !PT ;  /* 0x000000ff37ff7812 */ /* 0x000fe2000788c0ff */
[----:B------:R-:W-:Y:S01]  /*1390*/  FMUL.FTZ R59, R44, UR14 ;  /* 0x0000000e2c3b7c20 */ /* 0x000fe20008410000 */
[----:B------:R-:W-:Y:S01]  /*13a0*/  FSEL R62, R41, RZ, P0 ;  /* 0x000000ff293e7208 */ /* 0x000fe20000000000 */
[----:B------:R-:W-:Y:S01]  /*13b0*/  FMUL.FTZ R58, R45, UR14 ;  /* 0x0000000e2d3a7c20 */ /* 0x000fe20008410000 */
[----:B------:R-:W-:Y:S01]  /*13c0*/  FSEL R81, R42, RZ, P6 ;  /* 0x000000ff2a517208 */ /* 0x000fe20003000000 */
[----:B------:R-:W-:Y:S01]  /*13d0*/  FMUL.FTZ R41, R43, UR14 ;  /* 0x0000000e2b297c20 */ /* 0x000fe20008410000 */
[----:B------:R-:W-:Y:S01]  /*13e0*/  LOP3.LUT P1, RZ, R75, 0xff, RZ, 0xc0, !PT ;  /* 0x000000ff4bff7812 */ /* 0x000fe2000782c0ff */
[----:B------:R-:W-:Y:S01]  /*13f0*/  FMUL.FTZ R42, R40, UR14 ;  /* 0x0000000e282a7c20 */ /* 0x000fe20008410000 */
[----:B------:R-:W-:-:S02]  /*1400*/  LOP3.LUT P5, RZ, R56, 0xff, RZ, 0xc0, !PT ;  /* 0x000000ff38ff7812 */ /* 0x000fc400078ac0ff */
[----:B------:R-:W-:Y:S02]  /*1410*/  LOP3.LUT P3, RZ, R77, 0xff, RZ, 0xc0, !PT ;  /* 0x000000ff4dff7812 */ /* 0x000fe4000786c0ff */
[----:B------:R-:W-:Y:S02]  /*1420*/  LOP3.LUT P0, RZ, R80, 0xff, RZ, 0xc0, !PT ;  /* 0x000000ff50ff7812 */ /* 0x000fe4000780c0ff */
[----:B------:R-:W-:Y:S02]  /*1430*/  LOP3.LUT P6, RZ, R78, 0xff, RZ, 0xc0, !PT ;  /* 0x000000ff4eff7812 */ /* 0x000fe400078cc0ff */
[----:B------:R-:W-:Y:S02]  /*1440*/  F2FP.BF16.F32.PACK_AB R45, R44, R45 ;  /* 0x0000002d2c2d723e */ /* 0x000fe400000010ff */
[----:B------:R-:W-:Y:S02]  /*1450*/  FSEL R63, R61, RZ, P4 ;  /* 0x000000ff3d3f7208 */ /* 0x000fe40002000000 */
[----:B------:R-:W-:-:S02]  /*1460*/  F2FP.BF16.F32.PACK_AB R44, R40, R43 ;  /* 0x0000002b282c723e */ /* 0x000fc400000010ff */
[----:B------:R-:W-:Y:S02]  /*1470*/  FSEL R61, R59, RZ, P1 ;  /* 0x000000ff3b3d7208 */ /* 0x000fe40000800000 */
[----:B------:R-:W-:Y:S02]  /*1480*/  FSEL R60, R60, RZ, P5 ;  /* 0x000000ff3c3c7208 */ /* 0x000fe40002800000 */
[----:B------:R-:W-:Y:S02]  /*1490*/  FSEL R58, R58, RZ, P3 ;  /* 0x000000ff3a3a7208 */ /* 0x000fe40001800000 */
[----:B------:R-:W-:Y:S02]  /*14a0*/  FSEL R40, R41, RZ, P0 ;  /* 0x000000ff29287208 */ /* 0x000fe40000000000 */
[----:B------:R-:W-:Y:S02]  /*14b0*/  FSEL R59, R42, RZ, P6 ;  /* 0x000000ff2a3b7208 */ /* 0x000fe40003000000 */
[----:B------:R-:W-:-:S02]  /*14c0*/  F2FP.BF16.F32.PACK_AB R43, R81, R62 ;  /* 0x0000003e512b723e */ /* 0x000fc400000010ff */
[----:B------:R-:W-:Y:S02]  /*14d0*/  F2FP.BF16.F32.PACK_AB R42, R63, R60 ;  /* 0x0000003c3f2a723e */ /* 0x000fe400000010ff */
[----:B------:R-:W-:Y:S02]  /*14e0*/  F2FP.BF16.F32.PACK_AB R41, R61, R58 ;  /* 0x0000003a3d29723e */ /* 0x000fe400000010ff */
[----:B------:R-:W-:Y:S01]  /*14f0*/  F2FP.BF16.F32.PACK_AB R40, R59, R40 ;  /* 0x000000283b28723e */ /* 0x000fe200000010ff */
[----:B------:R-:W-:Y:S06]  /*1500*/  BRA `(.L_x_198) ;  /* 0x00000018007c7947 */ /* 0x000fec0003800000 */
.L_x_196:
[-CC-:B------:R-:W-:Y:S01]  /*1510*/  FFMA.FTZ R43, R3, R40.reuse, R41.reuse ;  /* 0x00000028032b7223 */ /* 0x180fe20000010029 */
[-CC-:B------:R-:W-:Y:S01]  /*1520*/  FFMA.FTZ R82, R8, R40.reuse, R41.reuse ;  /* 0x0000002808527223 */ /* 0x180fe20000010029 */
[-CC-:B------:R-:W-:Y:S01]  /*1530*/  FFMA.FTZ R83, R5, R40.reuse, R41.reuse ;  /* 0x0000002805537223 */ /* 0x180fe20000010029 */
[-CC-:B------:R-:W-:Y:S01]  /*1540*/  FFMA.FTZ R60, R10, R40.reuse, R41.reuse ;  /* 0x000000280a3c7223 */ /* 0x180fe20000010029 */
[-CC-:B------:R-:W-:Y:S01]  /*1550*/  FFMA.FTZ R85, R7, R40.reuse, R41.reuse ;  /* 0x0000002807557223 */ /* 0x180fe20000010029 */
[-CC-:B------:R-:W-:Y:S01]  /*1560*/  FFMA.FTZ R61, R14, R40.reuse, R41.reuse ;  /* 0x000000280e3d7223 */ /* 0x180fe20000010029 */
[-CC-:B-1----:R-:W-:Y:S01]  /*1570*/  FFMA.FTZ R59, R9, R40.reuse, R41.reuse ;  /* 0x00000028093b7223 */ /* 0x182fe20000010029 */
[----:B------:R-:W-:Y:S01]  /*1580*/  FFMA.FTZ R58, R52, R40, R41 ;  /* 0x00000028343a7223 */ /* 0x000fe20000010029 */
[----:B------:R-:W-:Y:S01]  /*1590*/  PRMT R40, R16, 0x7632, R40 ;  /* 0x0000763210287816 */ /* 0x000fe20000000028 */
[----:B------:R-:W-:Y:S01]  /*15a0*/  FADD.FTZ R62, R0, -R43 ;  /* 0x8000002b003e7221 */ /* 0x000fe20000010000 */
[----:B------:R-:W-:Y:S01]  /*15b0*/  IMAD.U32 R41, R16, 0x10000, RZ ;  /* 0x0001000010297824 */ /* 0x000fe200078e00ff */
[----:B------:R-:W-:Y:S01]  /*15c0*/  SHF.L.U32 R81, R18, 0x10, RZ ;  /* 0x0000001012517819 */ /* 0x000fe200000006ff */
[----:B------:R-:W-:Y:S01]  /*15d0*/  FADD.FTZ R84, R4, -R85 ;  /* 0x8000005504547221 */ /* 0x000fe20000010000 */
[----:B------:R-:W-:-:S02]  /*15e0*/  IMAD.U32 R43, R40, 0x10000, RZ ;  /* 0x00010000282b7824 */ /* 0x000fc400078e00ff */
[----:B------:R-:W-:Y:S01]  /*15f0*/  FADD.FTZ R40, R11, -R82 ;  /* 0x800000520b287221 */ /* 0x000fe20000010000 */
[----:B------:R-:W-:Y:S01]  /*1600*/  ISETP.NE.U32.AND P0, PT, RZ, UR4, PT ;  /* 0x00000004ff007c0c */ /* 0x000fe2000bf05070 */
[C---:B------:R-:W-:Y:S02]  /*1610*/  IMAD.U32 R63, R17.reuse, 0x10000, RZ ;  /* 0x00010000113f7824 */ /* 0x040fe400078e00ff */
[----:B------:R-:W-:Y:S01]  /*1620*/  FADD.FTZ R82, R2, -R83 ;  /* 0x8000005302527221 */ /* 0x000fe20000010000 */
[C---:B-----5:R-:W-:Y:S01]  /*1630*/  FFMA.FTZ R41, R42.reuse, R62, R41 ;  /* 0x0000003e2a297223 */ /* 0x060fe20000010029 */
[C---:B------:R-:W-:Y:S01]  /*1640*/  FFMA.FTZ R40, R42.reuse, R40, R43 ;  /* 0x000000282a287223 */ /* 0x040fe2000001002b */
[C---:B------:R-:W-:Y:S01]  /*1650*/  FFMA.FTZ R62, R42.reuse, R84, R81 ;  /* 0x000000542a3e7223 */ /* 0x040fe20000010051 */
[----:B------:R-:W-:Y:S01]  /*1660*/  ISETP.NE.AND.EX P0, PT, RZ, UR5, PT, P0 ;  /* 0x00000005ff007c0c */ /* 0x000fe2000bf05300 */
[----:B------:R-:W-:Y:S01]  /*1670*/  FFMA.FTZ R43, R42, R82, R63 ;  /* 0x000000522a2b7223 */ /* 0x000fe2000001003f */
[----:B------:R-:W-:Y:S01]  /*1680*/  PRMT R81, R18, 0x7632, R81 ;  /* 0x0000763212517816 */ /* 0x000fe20000000051 */
[----:B------:R-:W-:Y:S01]  /*1690*/  FADD.FTZ R61, R12, -R61 ;  /* 0x8000003d0c3d7221 */ /* 0x000fe20000010000 */
[----:B------:R-:W-:Y:S01]  /*16a0*/  PRMT R63, R17, 0x7632, R63 ;  /* 0x00007632113f7816 */ /* 0x000fe2000000003f */
[----:B------:R-:W-:Y:S01]  /*16b0*/  FADD.FTZ R60, R13, -R60 ;  /* 0x8000003c0d3c7221 */ /* 0x000fe20000010000 */
[----:B------:R-:W-:Y:S01]  /*16c0*/  PRMT R82, R19, 0x7632, R82 ;  /* 0x0000763213527816 */ /* 0x000fe20000000052 */
[----:B------:R-:W-:Y:S01]  /*16d0*/  IMAD.U32 R81, R81, 0x10000, RZ ;  /* 0x0001000051517824 */ /* 0x000fe200078e00ff */
[----:B------:R-:W-:Y:S01]  /*16e0*/  SHF.L.U32 R63, R63, 0x10, RZ ;  /* 0x000000103f3f7819 */ /* 0x000fe200000006ff */
[----:B------:R-:W-:-:S02]  /*16f0*/  IMAD.U32 R83, R19, 0x10000, RZ ;  /* 0x0001000013537824 */ /* 0x000fc400078e00ff */
[----:B------:R-:W-:Y:S01]  /*1700*/  FADD.FTZ R84, R6, -R59 ;  /* 0x8000003b06547221 */ /* 0x000fe20000010000 */
[----:B------:R-:W-:Y:S01]  /*1710*/  SHF.L.U32 R59, R82, 0x10, RZ ;  /* 0x00000010523b7819 */ /* 0x000fe200000006ff */
[C---:B------:R-:W-:Y:S01]  /*1720*/  FFMA.FTZ R82, R42.reuse, R61, R81 ;  /* 0x0000003d2a527223 */ /* 0x040fe20000010051 */
[C---:B------:R-:W-:Y:S01]  /*1730*/  FFMA.FTZ R81, R42.reuse, R60, R63 ;  /* 0x0000003c2a517223 */ /* 0x040fe2000001003f */
[----:B------:R-:W-:Y:S01]  /*1740*/  FADD.FTZ R58, R15, -R58 ;  /* 0x8000003a0f3a7221 */ /* 0x000fe20000010000 */
[C---:B------:R-:W-:Y:S01]  /*1750*/  FFMA.FTZ R63, R42.reuse, R84, R83 ;  /* 0x000000542a3f7223 */ /* 0x040fe20000010053 */
[----:B------:R-:W-:Y:S01]  /*1760*/  @P0 F2FP.BF16.F32.PACK_AB R83, RZ, R41 ;  /* 0x00000029ff53023e */ /* 0x000fe200000010ff */
[----:B------:R-:W-:Y:S01]  /*1770*/  FMUL.FTZ R41, R41, UR14 ;  /* 0x0000000e29297c20 */ /* 0x000fe20008410000 */
[----:B------:R-:W-:Y:S01]  /*1780*/  FFMA.FTZ R42, R42, R58, R59 ;  /* 0x0000003a2a2a7223 */ /* 0x000fe2000001003b */
[----:B------:R-:W-:Y:S01]  /*1790*/  @P0 F2FP.BF16.F32.PACK_AB R58, RZ, R82 ;  /* 0x00000052ff3a023e */ /* 0x000fe200000010ff */
[----:B------:R-:W-:Y:S01]  /*17a0*/  FMUL.FTZ R82, R82, UR14 ;  /* 0x0000000e52527c20 */ /* 0x000fe20008410000 */
[----:B------:R-:W-:Y:S01]  /*17b0*/  @P0 PRMT R44, R83, 0x7610, R44 ;  /* 0x00007610532c0816 */ /* 0x000fe2000000002c */
[----:B------:R-:W-:Y:S01]  /*17c0*/  FMUL.FTZ R83, R62, UR14 ;  /* 0x0000000e3e537c20 */ /* 0x000fe20008410000 */
[----:B------:R-:W-:Y:S01]  /*17d0*/  @P0 F2FP.BF16.F32.PACK_AB R85, RZ, R62 ;  /* 0x0000003eff55023e */ /* 0x000fe200000010ff */
[----:B------:R-:W-:Y:S01]  /*17e0*/  FMUL.FTZ R62, R43, UR14 ;  /* 0x0000000e2b3e7c20 */ /* 0x000fe20008410000 */
[----:B------:R-:W-:-:S02]  /*17f0*/  @P0 F2FP.BF16.F32.PACK_AB R84, RZ, R43 ;  /* 0x0000002bff54023e */ /* 0x000fc400000010ff */
[----:B------:R-:W-:Y:S02]  /*1800*/  LOP3.LUT P6, RZ, R55, 0xff, RZ, 0xc0, !PT ;  /* 0x000000ff37ff7812 */ /* 0x000fe400078cc0ff */
[----:B------:R-:W-:Y:S02]  /*1810*/  LOP3.LUT P3, RZ, R56, 0xff, RZ, 0xc0, !PT ;  /* 0x000000ff38ff7812 */ /* 0x000fe4000786c0ff */
[----:B------:R-:W-:Y:S02]  /*1820*/  LOP3.LUT P5, RZ, R77, 0xff, RZ, 0xc0, !PT ;  /* 0x000000ff4dff7812 */ /* 0x000fe400078ac0ff */
[----:B------:R-:W-:Y:S01]  /*1830*/  @P0 F2FP.BF16.F32.PACK_AB R59, RZ, R81 ;  /* 0x00000051ff3b023e */ /* 0x000fe200000010ff */
[----:B------:R-:W-:Y:S01]  /*1840*/  FMUL.FTZ R81, R81, UR14 ;  /* 0x0000000e51517c20 */ /* 0x000fe20008410000 */
[----:B------:R-:W-:Y:S02]  /*1850*/  @P0 PRMT R45, R84, 0x7610, R45 ;  /* 0x00007610542d0816 */ /* 0x000fe4000000002d */
[----:B------:R-:W-:Y:S01]  /*1860*/  @P0 F2FP.BF16.F32.PACK_AB R60, RZ, R40 ;  /* 0x00000028ff3c023e */ /* 0x000fe200000010ff */
[----:B------:R-:W-:Y:S01]  /*1870*/  FMUL.FTZ R40, R40, UR14 ;  /* 0x0000000e28287c20 */ /* 0x000fe20008410000 */
[----:B------:R-:W-:Y:S01]  /*1880*/  @P0 F2FP.BF16.F32.PACK_AB R86, RZ, R63 ;  /* 0x0000003fff56023e */ /* 0x000fe200000010ff */
[----:B------:R-:W-:Y:S01]  /*1890*/  FMUL.FTZ R63, R63, UR14 ;  /* 0x0000000e3f3f7c20 */ /* 0x000fe20008410000 */
[----:B------:R-:W-:Y:S01]  /*18a0*/  @P0 F2FP.BF16.F32.PACK_AB R61, RZ, R42 ;  /* 0x0000002aff3d023e */ /* 0x000fe200000010ff */
[----:B------:R-:W-:Y:S01]  /*18b0*/  FMUL.FTZ R42, R42, UR14 ;  /* 0x0000000e2a2a7c20 */ /* 0x000fe20008410000 */
[----:B------:R-:W-:-:S02]  /*18c0*/  FSEL R84, R82, RZ, P6 ;  /* 0x000000ff52547208 */ /* 0x000fc40003000000 */
[----:B------:R-:W-:Y:S02]  /*18d0*/  LOP3.LUT P1, RZ, R75, 0xff, RZ, 0xc0, !PT ;  /* 0x000000ff4bff7812 */ /* 0x000fe4000782c0ff */
[----:B------:R-:W-:Y:S02]  /*18e0*/  FSEL R43, R83, RZ, P3 ;  /* 0x000000ff532b7208 */ /* 0x000fe40001800000 */
[----:B------:R-:W-:Y:S02]  /*18f0*/  FSEL R82, R62, RZ, P5 ;  /* 0x000000ff3e527208 */ /* 0x000fe40002800000 */
[----:B------:R-:W-:Y:S02]  /*1900*/  LOP3.LUT P4, RZ, R80, 0xff, RZ, 0xc0, !PT ;  /* 0x000000ff50ff7812 */ /* 0x000fe4000788c0ff */
[----:B------:R-:W-:Y:S02]  /*1910*/  LOP3.LUT P3, RZ, R78, 0xff, RZ, 0xc0, !PT ;  /* 0x000000ff4eff7812 */ /* 0x000fe4000786c0ff */
[----:B------:R-:W-:-:S02]  /*1920*/  LOP3.LUT P6, RZ, R54, 0xff, RZ, 0xc0, !PT ;  /* 0x000000ff36ff7812 */ /* 0x000fc400078cc0ff */
[----:B------:R-:W-:Y:S02]  /*1930*/  LOP3.LUT P5, RZ, R53, 0xff, RZ, 0xc0, !PT ;  /* 0x000000ff35ff7812 */ /* 0x000fe400078ac0ff */
[----:B------:R-:W-:Y:S02]  /*1940*/  FSEL R83, R81, RZ, P1 ;  /* 0x000000ff51537208 */ /* 0x000fe40000800000 */
[----:B------:R-:W-:Y:S02]  /*1950*/  @P0 PRMT R46, R85, 0x7610, R46 ;  /* 0x00007610552e0816 */ /* 0x000fe4000000002e */
[----:B------:R-:W-:Y:S02]  /*1960*/  @P0 PRMT R47, R86, 0x7610, R47 ;  /* 0x00007610562f0816 */ /* 0x000fe4000000002f */
        /* <DEDUP_REMOVED lines=13> */
.L_x_195:
[----:B------:R-:W-:-:S04]  /*1a40*/  UISETP.NE.U32.AND UP0, UPT, UR20, URZ, UPT ;  /* 0x000000ff1400728c */ /* 0x000fc8000bf05070 */
[----:B------:R-:W-:-:S09]  /*1a50*/  UISETP.NE.AND.EX UP0, UPT, UR21, URZ, UPT, UP0 ;  /* 0x000000ff1500728c */ /* 0x000fd2000bf05300 */
[----:B------:R-:W-:Y:S05]  /*1a60*/  BRA.U UP0, `(.L_x_199) ;  /* 0x0000000900647547 */ /* 0x000fea000b800000 */
[----:B------:R-:W-:-:S04]  /*1a70*/  UISETP.NE.U32.AND UP0, UPT, UR4, URZ, UPT ;  /* 0x000000ff0400728c */ /* 0x000fc8000bf05070 */
[----:B------:R-:W-:-:S09]  /*1a80*/  UISETP.NE.AND.EX UP0, UPT, UR5, URZ, UPT, UP0 ;  /* 0x000000ff0500728c */ /* 0x000fd2000bf05300 */
[----:B------:R-:W-:Y:S05]  /*1a90*/  BRA.U UP0, `(.L_x_200) ;  /* 0x0000000500247547 */ /* 0x000fea000b800000 */
[-CC-:B------:R-:W-:Y:S01]  /*1aa0*/  FFMA.FTZ R51, R7, R40.reuse, R41.reuse ;  /* 0x0000002807337223 */ /* 0x180fe20000010029 */
[-CC-:B-1----:R-:W-:Y:S01]  /*1ab0*/  FFMA.FTZ R59, R14, R40.reuse, R41.reuse ;  /* 0x000000280e3b7223 */ /* 0x182fe20000010029 */
[-CC-:B------:R-:W-:Y:S01]  /*1ac0*/  FFMA.FTZ R49, R5, R40.reuse, R41.reuse ;  /* 0x0000002805317223 */ /* 0x180fe20000010029 */
[-C--:B------:R-:W-:Y:S01]  /*1ad0*/  FFMA.FTZ R50, R10, R40.reuse, R41 ;  /* 0x000000280a327223 */ /* 0x080fe20000010029 */
[----:B------:R-:W-:Y:S01]  /*1ae0*/  FADD.FTZ R61, R4, -R51 ;  /* 0x80000033043d7221 */ /* 0x000fe20000010000 */
[-CC-:B------:R-:W-:Y:S01]  /*1af0*/  FFMA.FTZ R48, R8, R40.reuse, R41.reuse ;  /* 0x0000002808307223 */ /* 0x180fe20000010029 */
[-CC-:B------:R-:W-:Y:S01]  /*1b00*/  FFMA.FTZ R81, R9, R40.reuse, R41.reuse ;  /* 0x0000002809517223 */ /* 0x180fe20000010029 */
[-CC-:B------:R-:W-:Y:S01]  /*1b10*/  FFMA.FTZ R43, R3, R40.reuse, R41.reuse ;  /* 0x00000028032b7223 */ /* 0x180fe20000010029 */
[----:B------:R-:W-:Y:S01]  /*1b20*/  FFMA.FTZ R40, R52, R40, R41 ;  /* 0x0000002834287223 */ /* 0x000fe20000010029 */
[----:B------:R-:W-:Y:S01]  /*1b30*/  FADD.FTZ R63, R12, -R59 ;  /* 0x8000003b0c3f7221 */ /* 0x000fe20000010000 */
[----:B------:R-:W-:Y:S01]  /*1b40*/  FADD.FTZ R51, R2, -R49 ;  /* 0x8000003102337221 */ /* 0x000fe20000010000 */
[----:B-----5:R-:W-:Y:S01]  /*1b50*/  FMUL.FTZ R61, R42, R61 ;  /* 0x0000003d2a3d7220 */ /* 0x020fe20000410000 */
[----:B------:R-:W-:Y:S01]  /*1b60*/  FADD.FTZ R59, R13, -R50 ;  /* 0x800000320d3b7221 */ /* 0x000fe20000010000 */
[----:B------:R-:W-:Y:S01]  /*1b70*/  FADD.FTZ R49, R11, -R48 ;  /* 0x800000300b317221 */ /* 0x000fe20000010000 */
[----:B------:R-:W-:Y:S01]  /*1b80*/  FADD.FTZ R81, R6, -R81 ;  /* 0x8000005106517221 */ /* 0x000fe20000010000 */
[----:B------:R-:W-:Y:S01]  /*1b90*/  FADD.FTZ R41, R0, -R43 ;  /* 0x8000002b00297221 */ /* 0x000fe20000010000 */
[----:B------:R-:W-:Y:S01]  /*1ba0*/  FADD.FTZ R83, R15, -R40 ;  /* 0x800000280f537221 */ /* 0x000fe20000010000 */
[C---:B------:R-:W-:Y:S01]  /*1bb0*/  FMUL.FTZ R50, R42.reuse, R51 ;  /* 0x000000332a327220 */ /* 0x040fe20000410000 */
[----:B------:R-:W-:Y:S01]  /*1bc0*/  FMUL.FTZ R61, R61, UR14 ;  /* 0x0000000e3d3d7c20 */ /* 0x000fe20008410000 */
[C---:B------:R-:W-:Y:S01]  /*1bd0*/  FMUL.FTZ R63, R42.reuse, R63 ;  /* 0x0000003f2a3f7220 */ /* 0x040fe20000410000 */
[----:B------:R-:W-:Y:S01]  /*1be0*/  FMUL.FTZ R59, R42, R59 ;  /* 0x0000003b2a3b7220 */ /* 0x000fe20000410000 */
[----:B------:R-:W-:Y:S01]  /*1bf0*/  LOP3.LUT P6, RZ, R66, 0xff, RZ, 0xc0, !PT ;  /* 0x000000ff42ff7812 */ /* 0x000fe200078cc0ff */
[----:B------:R-:W-:Y:S01]  /*1c00*/  FMUL.FTZ R43, R42, R49 ;  /* 0x000000312a2b7220 */ /* 0x000fe20000410000 */
[----:B------:R-:W-:Y:S01]  /*1c10*/  LOP3.LUT P0, RZ, R56, 0xff, RZ, 0xc0, !PT ;  /* 0x000000ff38ff7812 */ /* 0x000fe2000780c0ff */
[C---:B------:R-:W-:Y:S01]  /*1c20*/  FMUL.FTZ R40, R42.reuse, R81 ;  /* 0x000000512a287220 */ /* 0x040fe20000410000 */
[C---:B------:R-:W-:Y:S01]  /*1c30*/  FMUL.FTZ R51, R42.reuse, R41 ;  /* 0x000000292a337220 */ /* 0x040fe20000410000 */
[----:B------:R-:W-:Y:S01]  /*1c40*/  FMUL.FTZ R48, R42, R83 ;  /* 0x000000532a307220 */ /* 0x000fe20000410000 */
[----:B------:R-:W-:Y:S01]  /*1c50*/  FMUL.FTZ R49, R50, UR14 ;  /* 0x0000000e32317c20 */ /* 0x000fe20008410000 */
[----:B------:R-:W-:Y:S01]  /*1c60*/  LOP3.LUT P3, RZ, R77, 0xff, RZ, 0xc0, !PT ;  /* 0x000000ff4dff7812 */ /* 0x000fe2000786c0ff */
[----:B------:R-:W-:Y:S01]  /*1c70*/  FMUL.FTZ R63, R63, UR14 ;  /* 0x0000000e3f3f7c20 */ /* 0x000fe20008410000 */
[----:B------:R-:W-:Y:S01]  /*1c80*/  FSEL R50, R61, RZ, P6 ;  /* 0x000000ff3d327208 */ /* 0x000fe20003000000 */
[----:B------:R-:W-:Y:S01]  /*1c90*/  FMUL.FTZ R42, R59, UR14 ;  /* 0x0000000e3b2a7c20 */ /* 0x000fe20008410000 */
[----:B------:R-:W-:Y:S01]  /*1ca0*/  LOP3.LUT P4, RZ, R65, 0xff, RZ, 0xc0, !PT ;  /* 0x000000ff41ff7812 */ /* 0x000fe2000788c0ff */
[----:B------:R-:W-:Y:S01]  /*1cb0*/  FMUL.FTZ R51, R51, UR14 ;  /* 0x0000000e33337c20 */ /* 0x000fe20008410000 */
[----:B------:R-:W-:Y:S01]  /*1cc0*/  LOP3.LUT P1, RZ, R68, 0xff, RZ, 0xc0, !PT ;  /* 0x000000ff44ff7812 */ /* 0x000fe2000782c0ff */
[----:B------:R-:W-:Y:S01]  /*1cd0*/  FMUL.FTZ R43, R43, UR14 ;  /* 0x0000000e2b2b7c20 */ /* 0x000fe20008410000 */
[----:B------:R-:W-:Y:S01]  /*1ce0*/  FSEL R62, R61, RZ, P0 ;  /* 0x000000ff3d3e7208 */ /* 0x000fe20000000000 */
[----:B------:R-:W-:Y:S01]  /*1cf0*/  FMUL.FTZ R48, R48, UR14 ;  /* 0x0000000e30307c20 */ /* 0x000fe20008410000 */
[----:B------:R-:W-:-:S02]  /*1d00*/  LOP3.LUT P6, RZ, R67, 0xff, RZ, 0xc0, !PT ;  /* 0x000000ff43ff7812 */ /* 0x000fc400078cc0ff */
[----:B------:R-:W-:Y:S02]  /*1d10*/  LOP3.LUT P0, RZ, R75, 0xff, RZ, 0xc0, !PT ;  /* 0x000000ff4bff7812 */ /* 0x000fe4000780c0ff */
[----:B------:R-:W-:Y:S02]  /*1d20*/  FSEL R59, R49, RZ, P3 ;  /* 0x000000ff313b7208 */ /* 0x000fe40001800000 */
[----:B------:R-:W-:Y:S02]  /*1d30*/  LOP3.LUT P5, RZ, R55, 0xff, RZ, 0xc0, !PT ;  /* 0x000000ff37ff7812 */ /* 0x000fe400078ac0ff */
[----:B------:R-:W-:Y:S02]  /*1d40*/  FSEL R41, R63, RZ, P4 ;  /* 0x000000ff3f297208 */ /* 0x000fe40002000000 */
[----:B------:R-:W-:Y:S02]  /*1d50*/  FSEL R49, R49, RZ, P1 ;  /* 0x000000ff31317208 */ /* 0x000fe40000800000 */
[----:B------:R-:W-:-:S02]  /*1d60*/  FSEL R58, R42, RZ, P6 ;  /* 0x000000ff2a3a7208 */ /* 0x000fc40003000000 */
[----:B------:R-:W-:Y:S02]  /*1d70*/  FSEL R60, R42, RZ, P0 ;  /* 0x000000ff2a3c7208 */ /* 0x000fe40000000000 */
[----:B------:R-:W-:Y:S02]  /*1d80*/  LOP3.LUT P0, RZ, R80, 0xff, RZ, 0xc0, !PT ;  /* 0x000000ff50ff7812 */ /* 0x000fe4000780c0ff */
[----:B------:R-:W-:Y:S02]  /*1d90*/  LOP3.LUT P6, RZ, R70, 0xff, RZ, 0xc0, !PT ;  /* 0x000000ff46ff7812 */ /* 0x000fe400078cc0ff */
[----:B------:R-:W-:Y:S02]  /*1da0*/  FSEL R61, R63, RZ, P5 ;  /* 0x000000ff3f3d7208 */ /* 0x000fe40002800000 */
[----:B------:R-:W-:Y:S02]  /*1db0*/  F2FP.BF16.F32.PACK_AB R50, R41, R50 ;  /* 0x000000322932723e */ /* 0x000fe400000010ff */
[----:B------:R-:W-:Y:S01]  /*1dc0*/  F2FP.BF16.F32.PACK_AB R49, R58, R49 ;  /* 0x000000313a31723e */ /* 0x000fe200000010ff */
[----:B------:R-:W-:Y:S01]  /*1dd0*/  FMUL.FTZ R58, R40, UR14 ;  /* 0x0000000e283a7c20 */ /* 0x000fe20008410000 */
[----:B------:R-:W-:-:S02]  /*1de0*/  F2FP.BF16.F32.PACK_AB R41, R60, R59 ;  /* 0x0000003b3c29723e */ /* 0x000fc400000010ff */
[----:B------:R-:W-:Y:S02]  /*1df0*/  LOP3.LUT P5, RZ, R78, 0xff, RZ, 0xc0, !PT ;  /* 0x000000ff4eff7812 */ /* 0x000fe400078ac0ff */
[----:B------:R-:W-:Y:S02]  /*1e00*/  LOP3.LUT P4, RZ, R69, 0xff, RZ, 0xc0, !PT ;  /* 0x000000ff45ff7812 */ /* 0x000fe4000788c0ff */
[----:B------:R-:W-:Y:S02]  /*1e10*/  LOP3.LUT P3, RZ, R54, 0xff, RZ, 0xc0, !PT ;  /* 0x000000ff36ff7812 */ /* 0x000fe4000786c0ff */
[----:B------:R-:W-:Y:S02]  /*1e20*/  LOP3.LUT P1, RZ, R64, 0xff, RZ, 0xc0, !PT ;  /* 0x000000ff40ff7812 */ /* 0x000fe4000782c0ff */
[C---:B------:R-:W-:Y:S02]  /*1e30*/  FSEL R59, R51.reuse, RZ, P0 ;  /* 0x000000ff333b7208 */ /* 0x040fe40000000000 */
[----:B------:R-:W-:-:S02]  /*1e40*/  FSEL R40, R51, RZ, P6 ;  /* 0x000000ff33287208 */ /* 0x000fc40003000000 */
        /* <DEDUP_REMOVED lines=14> */
.L_x_200:
[-CC-:B------:R-:W-:Y:S01]  /*1f30*/  FFMA.FTZ R47, R7, R40.reuse, R41.reuse ;  /* 0x00000028072f7223 */ /* 0x180fe20000010029 */
[-CC-:B------:R-:W-:Y:S01]  /*1f40*/  FFMA.FTZ R49, R14, R40.reuse, R41.reuse ;  /* 0x000000280e317223 */ /* 0x180fe20000010029 */
[-CC-:B------:R-:W-:Y:S01]  /*1f50*/  FFMA.FTZ R46, R10, R40.reuse, R41.reuse ;  /* 0x000000280a2e7223 */ /* 0x180fe20000010029 */
[-C--:B------:R-:W-:Y:S01]  /*1f60*/  FFMA.FTZ R43, R3, R40.reuse, R41 ;  /* 0x00000028032b7223 */ /* 0x080fe20000010029 */
[----:B------:R-:W-:Y:S01]  /*1f70*/  FADD.FTZ R51, R4, -R47 ;  /* 0x8000002f04337221 */ /* 0x000fe20000010000 */
[-CC-:B------:R-:W-:Y:S01]  /*1f80*/  FFMA.FTZ R45, R5, R40.reuse, R41.reuse ;  /* 0x00000028052d7223 */ /* 0x180fe20000010029 */
[-CC-:B------:R-:W-:Y:S01]  /*1f90*/  FFMA.FTZ R44, R8, R40.reuse, R41.reuse ;  /* 0x00000028082c7223 */ /* 0x180fe20000010029 */
[-CC-:B------:R-:W-:Y:S01]  /*1fa0*/  FFMA.FTZ R61, R9, R40.reuse, R41.reuse ;  /* 0x00000028093d7223 */ /* 0x180fe20000010029 */
[----:B------:R-:W-:Y:S01]  /*1fb0*/  FFMA.FTZ R40, R52, R40, R41 ;  /* 0x0000002834287223 */ /* 0x000fe20000010029 */
[----:B-1----:R-:W-:Y:S01]  /*1fc0*/  FADD.FTZ R59, R12, -R49 ;  /* 0x800000310c3b7221 */ /* 0x002fe20000010000 */
[----:B------:R-:W-:Y:S01]  /*1fd0*/  FADD.FTZ R49, R13, -R46 ;  /* 0x8000002e0d317221 */ /* 0x000fe20000010000 */
[----:B------:R-:W-:Y:S01]  /*1fe0*/  FADD.FTZ R41, R0, -R43 ;  /* 0x8000002b00297221 */ /* 0x000fe20000010000 */
[----:B-----5:R-:W-:Y:S01]  /*1ff0*/  FMUL.FTZ R46, R42, R51 ;  /* 0x000000332a2e7220 */ /* 0x020fe20000410000 */
[----:B------:R-:W-:Y:S01]  /*2000*/  FADD.FTZ R47, R2, -R45 ;  /* 0x8000002d022f7221 */ /* 0x000fe20000010000 */
[----:B------:R-:W-:Y:S01]  /*2010*/  FADD.FTZ R45, R11, -R44 ;  /* 0x8000002c0b2d7221 */ /* 0x000fe20000010000 */
[----:B------:R-:W-:Y:S01]  /*2020*/  FMUL.FTZ R44, R42, R41 ;  /* 0x000000292a2c7220 */ /* 0x000fe20000410000 */
[----:B------:R-:W-:Y:S01]  /*2030*/  FMUL.FTZ R41, R46, UR14 ;  /* 0x0000000e2e297c20 */ /* 0x000fe20008410000 */
[----:B------:R-:W-:Y:S01]  /*2040*/  LOP3.LUT P0, RZ, R56, 0xff, RZ, 0xc0, !PT ;  /* 0x000000ff38ff7812 */ /* 0x000fe2000780c0ff */
[----:B------:R-:W-:Y:S01]  /*2050*/  FADD.FTZ R61, R6, -R61 ;  /* 0x8000003d063d7221 */ /* 0x000fe20000010000 */
[----:B------:R-:W-:Y:S01]  /*2060*/  LOP3.LUT P6, RZ, R66, 0xff, RZ, 0xc0, !PT ;  /* 0x000000ff42ff7812 */ /* 0x000fe200078cc0ff */
[----:B------:R-:W-:Y:S01]  /*2070*/  FADD.FTZ R63, R15, -R40 ;  /* 0x800000280f3f7221 */ /* 0x000fe20000010000 */
[C---:B------:R-:W-:Y:S01]  /*2080*/  FMUL.FTZ R48, R42.reuse, R47 ;  /* 0x0000002f2a307220 */ /* 0x040fe20000410000 */
[C---:B------:R-:W-:Y:S01]  /*2090*/  FMUL.FTZ R49, R42.reuse, R49 ;  /* 0x000000312a317220 */ /* 0x040fe20000410000 */
[C---:B------:R-:W-:Y:S01]  /*20a0*/  FSEL R51, R41.reuse, RZ, P0 ;  /* 0x000000ff29337208 */ /* 0x040fe20000000000 */
[C---:B------:R-:W-:Y:S01]  /*20b0*/  FMUL.FTZ R59, R42.reuse, R59 ;  /* 0x0000003b2a3b7220 */ /* 0x040fe20000410000 */
[----:B------:R-:W-:Y:S01]  /*20c0*/  FSEL R50, R41, RZ, P6 ;  /* 0x000000ff29327208 */ /* 0x000fe20003000000 */
[C---:B------:R-:W-:Y:S01]  /*20d0*/  FMUL.FTZ R43, R42.reuse, R45 ;  /* 0x0000002d2a2b7220 */ /* 0x040fe20000410000 */
[C---:B------:R-:W-:Y:S01]  /*20e0*/  FMUL.FTZ R47, R42.reuse, R61 ;  /* 0x0000003d2a2f7220 */ /* 0x040fe20000410000 */
[----:B------:R-:W-:Y:S01]  /*20f0*/  FMUL.FTZ R40, R42, R63 ;  /* 0x0000003f2a287220 */ /* 0x000fe20000410000 */
[----:B------:R-:W-:Y:S01]  /*2100*/  FMUL.FTZ R41, R48, UR14 ;  /* 0x0000000e30297c20 */ /* 0x000fe20008410000 */
[----:B------:R-:W-:Y:S01]  /*2110*/  LOP3.LUT P3, RZ, R77, 0xff, RZ, 0xc0, !PT ;  /* 0x000000ff4dff7812 */ /* 0x000fe2000786c0ff */
[----:B------:R-:W-:Y:S01]  /*2120*/  FMUL.FTZ R42, R49, UR14 ;  /* 0x0000000e312a7c20 */ /* 0x000fe20008410000 */
[----:B------:R-:W-:-:S02]  /*2130*/  LOP3.LUT P1, RZ, R68, 0xff, RZ, 0xc0, !PT ;  /* 0x000000ff44ff7812 */ /* 0x000fc4000782c0ff */
[----:B------:R-:W-:Y:S02]  /*2140*/  LOP3.LUT P0, RZ, R75, 0xff, RZ, 0xc0, !PT ;  /* 0x000000ff4bff7812 */ /* 0x000fe4000780c0ff */
[----:B------:R-:W-:Y:S02]  /*2150*/  F2FP.BF16.F32.PACK_AB R45, R49, R48 ;  /* 0x00000030312d723e */ /* 0x000fe400000010ff */
[C---:B------:R-:W-:Y:S01]  /*2160*/  F2FP.BF16.F32.PACK_AB R46, R59.reuse, R46 ;  /* 0x0000002e3b2e723e */ /* 0x040fe200000010ff */
[----:B------:R-:W-:Y:S01]  /*2170*/  FMUL.FTZ R59, R59, UR14 ;  /* 0x0000000e3b3b7c20 */ /* 0x000fe20008410000 */
[C---:B------:R-:W-:Y:S02]  /*2180*/  FSEL R48, R41.reuse, RZ, P3 ;  /* 0x000000ff29307208 */ /* 0x040fe40001800000 */
[----:B------:R-:W-:Y:S02]  /*2190*/  FSEL R49, R41, RZ, P1 ;  /* 0x000000ff29317208 */ /* 0x000fe40000800000 */
[----:B------:R-:W-:-:S02]  /*21a0*/  FSEL R41, R42, RZ, P0 ;  /* 0x000000ff2a297208 */ /* 0x000fc40000000000 */
[----:B------:R-:W-:Y:S02]  /*21b0*/  LOP3.LUT P5, RZ, R55, 0xff, RZ, 0xc0, !PT ;  /* 0x000000ff37ff7812 */ /* 0x000fe400078ac0ff */
[----:B------:R-:W-:Y:S02]  /*21c0*/  LOP3.LUT P6, RZ, R67, 0xff, RZ, 0xc0, !PT ;  /* 0x000000ff43ff7812 */ /* 0x000fe400078cc0ff */
[----:B------:R-:W-:Y:S01]  /*21d0*/  F2FP.BF16.F32.PACK_AB R41, R41, R48 ;  /* 0x000000302929723e */ /* 0x000fe200000010ff */
[----:B------:R-:W-:Y:S01]  /*21e0*/  FMUL.FTZ R48, R44, UR14 ;  /* 0x0000000e2c307c20 */ /* 0x000fe20008410000 */
[----:B------:R-:W-:Y:S02]  /*21f0*/  FSEL R60, R59, RZ, P5 ;  /* 0x000000ff3b3c7208 */ /* 0x000fe40002800000 */
[----:B------:R-:W-:Y:S02]  /*2200*/  FSEL R58, R42, RZ, P6 ;  /* 0x000000ff2a3a7208 */ /* 0x000fe40003000000 */
[----:B------:R-:W-:-:S02]  /*2210*/  LOP3.LUT P6, RZ, R80, 0xff, RZ, 0xc0, !PT ;  /* 0x000000ff50ff7812 */ /* 0x000fc400078cc0ff */
[----:B------:R-:W-:Y:S02]  /*2220*/  LOP3.LUT P4, RZ, R65, 0xff, RZ, 0xc0, !PT ;  /* 0x000000ff41ff7812 */ /* 0x000fe4000788c0ff */
[----:B------:R-:W-:Y:S02]  /*2230*/  LOP3.LUT P0, RZ, R70, 0xff, RZ, 0xc0, !PT ;  /* 0x000000ff46ff7812 */ /* 0x000fe4000780c0ff */
[----:B------:R-:W-:Y:S01]  /*2240*/  F2FP.BF16.F32.PACK_AB R42, R60, R51 ;  /* 0x000000333c2a723e */ /* 0x000fe200000010ff */
[----:B------:R-:W-:Y:S01]  /*2250*/  FMUL.FTZ R60, R40, UR14 ;  /* 0x0000000e283c7c20 */ /* 0x000fe20008410000 */
[C---:B------:R-:W-:Y:S01]  /*2260*/  F2FP.BF16.F32.PACK_AB R44, R43.reuse, R44 ;  /* 0x0000002c2b2c723e */ /* 0x040fe200000010ff */
[----:B------:R-:W-:Y:S01]  /*2270*/  FMUL.FTZ R43, R43, UR14 ;  /* 0x0000000e2b2b7c20 */ /* 0x000fe20008410000 */
[----:B------:R-:W-:Y:S01]  /*2280*/  F2FP.BF16.F32.PACK_AB R49, R58, R49 ;  /* 0x000000313a31723e */ /* 0x000fe200000010ff */
[----:B------:R-:W-:Y:S01]  /*2290*/  FMUL.FTZ R58, R47, UR14 ;  /* 0x0000000e2f3a7c20 */ /* 0x000fe20008410000 */
[----:B------:R-:W-:-:S02]  /*22a0*/  FSEL R51, R48, RZ, P6 ;  /* 0x000000ff30337208 */ /* 0x000fc40003000000 */
[----:B------:R-:W-:Y:S02]  /*22b0*/  FSEL R59, R59, RZ, P4 ;  /* 0x000000ff3b3b7208 */ /* 0x000fe40002000000 */
[----:B------:R-:W-:Y:S02]  /*22c0*/  LOP3.LUT P1, RZ, R78, 0xff, RZ, 0xc0, !PT ;  /* 0x000000ff4eff7812 */ /* 0x000fe4000782c0ff */
[----:B------:R-:W-:Y:S02]  /*22d0*/  FSEL R48, R48, RZ, P0 ;  /* 0x000000ff30307208 */ /* 0x000fe40000000000 */
[----:B------:R-:W-:Y:S02]  /*22e0*/  LOP3.LUT P3, RZ, R69, 0xff, RZ, 0xc0, !PT ;  /* 0x000000ff45ff7812 */ /* 0x000fe4000786c0ff */
[----:B------:R-:W-:Y:S02]  /*22f0*/  LOP3.LUT P4, RZ, R54, 0xff, RZ, 0xc0, !PT ;  /* 0x000000ff36ff7812 */ /* 0x000fe4000788c0ff */
        /* <DEDUP_REMOVED lines=16> */
.L_x_199:
[----:B------:R-:W-:-:S04]  /*2400*/  UISETP.NE.U32.AND UP0, UPT, UR4, URZ, UPT ;  /* 0x000000ff0400728c */ /* 0x000fc8000bf05070 */
[----:B------:R-:W-:-:S09]  /*2410*/  UISETP.NE.AND.EX UP0, UPT, UR5, URZ, UPT, UP0 ;  /* 0x000000ff0500728c */ /* 0x000fd2000bf05300 */
[----:B------:R-:W-:Y:S05]  /*2420*/  BRA.U UP0, `(.L_x_201) ;  /* 0x0000000500547547 */ /* 0x000fea000b800000 */
[-CC-:B------:R-:W-:Y:S01]  /*2430*/  FFMA.FTZ R43, R3, R40.reuse, R41.reuse ;  /* 0x00000028032b7223 */ /* 0x180fe20000010029 */
[----:B-1----:R-:W-:Y:S01]  /*2440*/  PRMT R58, R17, 0x7632, R58 ;  /* 0x00007632113a7816 */ /* 0x002fe2000000003a */
[-CC-:B------:R-:W-:Y:S01]  /*2450*/  FFMA.FTZ R62, R10, R40.reuse, R41.reuse ;  /* 0x000000280a3e7223 */ /* 0x180fe20000010029 */
[-CC-:B------:R-:W-:Y:S01]  /*2460*/  FFMA.FTZ R50, R8, R40.reuse, R41.reuse ;  /* 0x0000002808327223 */ /* 0x180fe20000010029 */
[-CC-:B------:R-:W-:Y:S01]  /*2470*/  FFMA.FTZ R63, R5, R40.reuse, R41.reuse ;  /* 0x00000028053f7223 */ /* 0x180fe20000010029 */
[-CC-:B------:R-:W-:Y:S01]  /*2480*/  FFMA.FTZ R59, R7, R40.reuse, R41.reuse ;  /* 0x00000028073b7223 */ /* 0x180fe20000010029 */
[-CC-:B------:R-:W-:Y:S01]  /*2490*/  FFMA.FTZ R51, R14, R40.reuse, R41.reuse ;  /* 0x000000280e337223 */ /* 0x180fe20000010029 */
[-CC-:B------:R-:W-:Y:S01]  /*24a0*/  FFMA.FTZ R49, R9, R40.reuse, R41.reuse ;  /* 0x0000002809317223 */ /* 0x180fe20000010029 */
[----:B------:R-:W-:Y:S01]  /*24b0*/  FFMA.FTZ R48, R52, R40, R41 ;  /* 0x0000002834307223 */ /* 0x000fe20000010029 */
[C---:B------:R-:W-:Y:S01]  /*24c0*/  PRMT R40, R16.reuse, 0x7632, R40 ;  /* 0x0000763210287816 */ /* 0x040fe20000000028 */
[----:B------:R-:W-:-:S02]  /*24d0*/  IMAD.U32 R41, R16, 0x10000, RZ ;  /* 0x0001000010297824 */ /* 0x000fc400078e00ff */
[----:B------:R-:W-:Y:S01]  /*24e0*/  FADD.FTZ R43, R0, -R43 ;  /* 0x8000002b002b7221 */ /* 0x000fe20000010000 */
[----:B------:R-:W-:Y:S01]  /*24f0*/  SHF.L.U32 R58, R58, 0x10, RZ ;  /* 0x000000103a3a7819 */ /* 0x000fe200000006ff */
[----:B------:R-:W-:Y:S01]  /*2500*/  FADD.FTZ R81, R13, -R62 ;  /* 0x8000003e0d517221 */ /* 0x000fe20000010000 */
[----:B------:R-:W-:Y:S01]  /*2510*/  SHF.L.U32 R60, R17, 0x10, RZ ;  /* 0x00000010113c7819 */ /* 0x000fe200000006ff */
[----:B------:R-:W-:Y:S01]  /*2520*/  FADD.FTZ R63, R2, -R63 ;  /* 0x8000003f023f7221 */ /* 0x000fe20000010000 */
[----:B------:R-:W-:Y:S01]  /*2530*/  FADD.FTZ R61, R11, -R50 ;  /* 0x800000320b3d7221 */ /* 0x000fe20000010000 */
[----:B------:R-:W-:Y:S02]  /*2540*/  IMAD.U32 R40, R40, 0x10000, RZ ;  /* 0x0001000028287824 */ /* 0x000fe400078e00ff */
[C---:B-----5:R-:W-:Y:S01]  /*2550*/  FFMA.FTZ R43, R42.reuse, R43, R41 ;  /* 0x0000002b2a2b7223 */ /* 0x060fe20000010029 */
[C---:B------:R-:W-:Y:S01]  /*2560*/  FFMA.FTZ R41, R42.reuse, R81, R58 ;  /* 0x000000512a297223 */ /* 0x040fe2000001003a */
[----:B------:R-:W-:Y:S01]  /*2570*/  FFMA.FTZ R50, R42, R63, R60 ;  /* 0x0000003f2a327223 */ /* 0x000fe2000001003c */
[----:B------:R-:W-:Y:S01]  /*2580*/  PRMT R58, R18, 0x7632, R58 ;  /* 0x00007632123a7816 */ /* 0x000fe2000000003a */
[----:B------:R-:W-:Y:S01]  /*2590*/  FFMA.FTZ R40, R42, R61, R40 ;  /* 0x0000003d2a287223 */ /* 0x000fe20000010028 */
[----:B------:R-:W-:Y:S01]  /*25a0*/  PRMT R60, R19, 0x7632, R60 ;  /* 0x00007632133c7816 */ /* 0x000fe2000000003c */
[----:B------:R-:W-:-:S02]  /*25b0*/  IMAD.U32 R61, R18, 0x10000, RZ ;  /* 0x00010000123d7824 */ /* 0x000fc400078e00ff */
[----:B------:R-:W-:Y:S01]  /*25c0*/  FADD.FTZ R59, R4, -R59 ;  /* 0x8000003b043b7221 */ /* 0x000fe20000010000 */
[----:B------:R-:W-:Y:S01]  /*25d0*/  SHF.L.U32 R62, R19, 0x10, RZ ;  /* 0x00000010133e7819 */ /* 0x000fe200000006ff */
[----:B------:R-:W-:Y:S01]  /*25e0*/  FADD.FTZ R51, R12, -R51 ;  /* 0x800000330c337221 */ /* 0x000fe20000010000 */
[----:B------:R-:W-:Y:S01]  /*25f0*/  IMAD.U32 R58, R58, 0x10000, RZ ;  /* 0x000100003a3a7824 */ /* 0x000fe200078e00ff */
[----:B------:R-:W-:Y:S01]  /*2600*/  SHF.L.U32 R60, R60, 0x10, RZ ;  /* 0x000000103c3c7819 */ /* 0x000fe200000006ff */
[----:B------:R-:W-:Y:S01]  /*2610*/  FADD.FTZ R63, R6, -R49 ;  /* 0x80000031063f7221 */ /* 0x000fe20000010000 */
[----:B------:R-:W-:Y:S01]  /*2620*/  FADD.FTZ R81, R15, -R48 ;  /* 0x800000300f517221 */ /* 0x000fe20000010000 */
[C---:B------:R-:W-:Y:S01]  /*2630*/  FFMA.FTZ R59, R42.reuse, R59, R61 ;  /* 0x0000003b2a3b7223 */ /* 0x040fe2000001003d */
[C---:B------:R-:W-:Y:S01]  /*2640*/  FFMA.FTZ R49, R42.reuse, R51, R58 ;  /* 0x000000332a317223 */ /* 0x040fe2000001003a */
[C---:B------:R-:W-:Y:S01]  /*2650*/  FFMA.FTZ R51, R42.reuse, R63, R62 ;  /* 0x0000003f2a337223 */ /* 0x040fe2000001003e */
[----:B------:R-:W-:Y:S01]  /*2660*/  FFMA.FTZ R48, R42, R81, R60 ;  /* 0x000000512a307223 */ /* 0x000fe2000001003c */
[----:B------:R-:W-:Y:S01]  /*2670*/  FMUL.FTZ R42, R59, UR14 ;  /* 0x0000000e3b2a7c20 */ /* 0x000fe20008410000 */
[----:B------:R-:W-:Y:S01]  /*2680*/  LOP3.LUT P0, RZ, R56, 0xff, RZ, 0xc0, !PT ;  /* 0x000000ff38ff7812 */ /* 0x000fe2000780c0ff */
[----:B------:R-:W-:Y:S01]  /*2690*/  FMUL.FTZ R50, R50, UR14 ;  /* 0x0000000e32327c20 */ /* 0x000fe20008410000 */
[----:B------:R-:W-:Y:S01]  /*26a0*/  LOP3.LUT P6, RZ, R66, 0xff, RZ, 0xc0, !PT ;  /* 0x000000ff42ff7812 */ /* 0x000fe200078cc0ff */
[----:B------:R-:W-:Y:S01]  /*26b0*/  FMUL.FTZ R49, R49, UR14 ;  /* 0x0000000e31317c20 */ /* 0x000fe20008410000 */
[C---:B------:R-:W-:Y:S01]  /*26c0*/  FSEL R59, R42.reuse, RZ, P0 ;  /* 0x000000ff2a3b7208 */ /* 0x040fe20000000000 */
        /* <DEDUP_REMOVED lines=15> */
[----:B------:R-:W-:Y:S02]  /*27c0*/  LOP3.LUT P6, RZ, R80, 0xff, RZ, 0xc0, !PT ;  /* 0x000000ff50ff7812 */ /* 0x000fe400078cc0ff */
[----:B------:R-:W-:Y:S02]  /*27d0*/  LOP3.LUT P0, RZ, R70, 0xff, RZ, 0xc0, !PT ;  /* 0x000000ff46ff7812 */ /* 0x000fe4000780c0ff */
[----:B------:R-:W-:-:S02]  /*27e0*/  FSEL R49, R50, RZ, P1 ;  /* 0x000000ff32317208 */ /* 0x000fc40000800000 */
[----:B------:R-:W-:Y:S02]  /*27f0*/  F2FP.BF16.F32.PACK_AB R41, R58, R41 ;  /* 0x000000293a29723e */ /* 0x000fe400000010ff */
[----:B------:R-:W-:Y:S01]  /*2800*/  F2FP.BF16.F32.PACK_AB R50, R82, R61 ;  /* 0x0000003d5232723e */ /* 0x000fe200000010ff */
[----:B------:R-:W-:Y:S01]  /*2810*/  FMUL.FTZ R61, R48, UR14 ;  /* 0x0000000e303d7c20 */ /* 0x000fe20008410000 */
[----:B------:R-:W-:Y:S01]  /*2820*/  F2FP.BF16.F32.PACK_AB R42, R62, R59 ;  /* 0x0000003b3e2a723e */ /* 0x000fe200000010ff */
[----:B------:R-:W-:Y:S01]  /*2830*/  FMUL.FTZ R59, R51, UR14 ;  /* 0x0000000e333b7c20 */ /* 0x000fe20008410000 */
[C---:B------:R-:W-:Y:S02]  /*2840*/  FSEL R58, R43.reuse, RZ, P6 ;  /* 0x000000ff2b3a7208 */ /* 0x040fe40003000000 */
[----:B------:R-:W-:Y:S02]  /*2850*/  FSEL R43, R43, RZ, P0 ;  /* 0x000000ff2b2b7208 */ /* 0x000fe40000000000 */
[----:B------:R-:W-:-:S02]  /*2860*/  LOP3.LUT P1, RZ, R78, 0xff, RZ, 0xc0, !PT ;  /* 0x000000ff4eff7812 */ /* 0x000fc4000782c0ff */
[----:B------:R-:W-:Y:S02]  /*2870*/  LOP3.LUT P3, RZ, R69, 0xff, RZ, 0xc0, !PT ;  /* 0x000000ff45ff7812 */ /* 0x000fe4000786c0ff */
[----:B------:R-:W-:Y:S02]  /*2880*/  LOP3.LUT P4, RZ, R54, 0xff, RZ, 0xc0, !PT ;  /* 0x000000ff36ff7812 */ /* 0x000fe4000788c0ff */
[----:B------:R-:W-:Y:S02]  /*2890*/  LOP3.LUT P0, RZ, R57, 0xff, RZ, 0xc0, !PT ;  /* 0x000000ff39ff7812 */ /* 0x000fe4000780c0ff */
[----:B------:R-:W-:Y:S02]  /*28a0*/  LOP3.LUT P5, RZ, R64, 0xff, RZ, 0xc0, !PT ;  /* 0x000000ff40ff7812 */ /* 0x000fe400078ac0ff */
[----:B------:R-:W-:Y:S02]  /*28b0*/  LOP3.LUT P6, RZ, R53, 0xff, RZ, 0xc0, !PT ;  /* 0x000000ff35ff7812 */ /* 0x000fe400078cc0ff */
[----:B------:R-:W-:-:S02]  /*28c0*/  F2FP.BF16.F32.PACK_AB R49, R60, R49 ;  /* 0x000000313c31723e */ /* 0x000fc400000010ff */
[C---:B------:R-:W-:Y:S02]  /*28d0*/  FSEL R51, R40.reuse, RZ, P1 ;  /* 0x000000ff28337208 */ /* 0x040fe40000800000 */
[----:B------:R-:W-:Y:S02]  /*28e0*/  FSEL R48, R40, RZ, P3 ;  /* 0x000000ff28307208 */ /* 0x000fe40001800000 */
[----:B------:R-:W-:Y:S02]  /*28f0*/  FSEL R60, R59, RZ, P4 ;  /* 0x000000ff3b3c7208 */ /* 0x000fe40002000000 */
[----:B------:R-:W-:Y:S02]  /*2900*/  FSEL R62, R61, RZ, P0 ;  /* 0x000000ff3d3e7208 */ /* 0x000fe40000000000 */
[----:B------:R-:W-:Y:S02]  /*2910*/  FSEL R59, R59, RZ, P5 ;  /* 0x000000ff3b3b7208 */ /* 0x000fe40002800000 */
[----:B------:R-:W-:-:S02]  /*2920*/  FSEL R61, R61, RZ, P6 ;  /* 0x000000ff3d3d7208 */ /* 0x000fc40003000000 */
[----:B------:R-:W-:Y:S02]  /*2930*/  F2FP.BF16.F32.PACK_AB R48, R48, R43 ;  /* 0x0000002b3030723e */ /* 0x000fe400000010ff */
[----:B------:R-:W-:Y:S02]  /*2940*/  F2FP.BF16.F32.PACK_AB R40, R51, R58 ;  /* 0x0000003a3328723e */ /* 0x000fe400000010ff */
[----:B------:R-:W-:Y:S02]  /*2950*/  F2FP.BF16.F32.PACK_AB R51, R62, R59 ;  /* 0x0000003b3e33723e */ /* 0x000fe400000010ff */
[----:B------:R-:W-:Y:S01]  /*2960*/  F2FP.BF16.F32.PACK_AB R43, R61, R60 ;  /* 0x0000003c3d2b723e */ /* 0x000fe200000010ff */
[----:B------:R-:W-:Y:S06]  /*2970*/  BRA `(.L_x_198) ;  /* 0x0000000400607947 */ /* 0x000fec0003800000 */
.L_x_201:
[-CC-:B------:R-:W-:Y:S01]  /*2980*/  FFMA.FTZ R43, R3, R40.reuse, R41.reuse ;  /* 0x00000028032b7223 */ /* 0x180fe20000010029 */
[-CC-:B------:R-:W-:Y:S01]  /*2990*/  FFMA.FTZ R44, R8, R40.reuse, R41.reuse ;  /* 0x00000028082c7223 */ /* 0x180fe20000010029 */
[-CC-:B------:R-:W-:Y:S01]  /*29a0*/  FFMA.FTZ R51, R5, R40.reuse, R41.reuse ;  /* 0x0000002805337223 */ /* 0x180fe20000010029 */
[-CC-:B-1----:R-:W-:Y:S01]  /*29b0*/  FFMA.FTZ R58, R10, R40.reuse, R41.reuse ;  /* 0x000000280a3a7223 */ /* 0x182fe20000010029 */
[-CC-:B------:R-:W-:Y:S01]  /*29c0*/  FFMA.FTZ R59, R7, R40.reuse, R41.reuse ;  /* 0x00000028073b7223 */ /* 0x180fe20000010029 */
[-CC-:B------:R-:W-:Y:S01]  /*29d0*/  FFMA.FTZ R61, R14, R40.reuse, R41.reuse ;  /* 0x000000280e3d7223 */ /* 0x180fe20000010029 */
[-CC-:B------:R-:W-:Y:S01]  /*29e0*/  FFMA.FTZ R45, R9, R40.reuse, R41.reuse ;  /* 0x00000028092d7223 */ /* 0x180fe20000010029 */
[--C-:B------:R-:W-:Y:S01]  /*29f0*/  FFMA.FTZ R40, R52, R40, R41.reuse ;  /* 0x0000002834287223 */ /* 0x100fe20000010029 */
[C---:B------:R-:W-:Y:S01]  /*2a00*/  PRMT R41, R16.reuse, 0x7632, R41 ;  /* 0x0000763210297816 */ /* 0x040fe20000000029 */
[----:B------:R-:W-:Y:S01]  /*2a10*/  IMAD.U32 R47, R16, 0x10000, RZ ;  /* 0x00010000102f7824 */ /* 0x000fe200078e00ff */
[----:B------:R-:W-:Y:S01]  /*2a20*/  PRMT R48, R17, 0x7632, R48 ;  /* 0x0000763211307816 */ /* 0x000fe20000000030 */
[----:B------:R-:W-:Y:S01]  /*2a30*/  FADD.FTZ R43, R0, -R43 ;  /* 0x8000002b002b7221 */ /* 0x000fe20000010000 */
[----:B------:R-:W-:Y:S01]  /*2a40*/  FADD.FTZ R49, R11, -R44 ;  /* 0x8000002c0b317221 */ /* 0x000fe20000010000 */
[----:B------:R-:W-:Y:S01]  /*2a50*/  IMAD.U32 R46, R41, 0x10000, RZ ;  /* 0x00010000292e7824 */ /* 0x000fe200078e00ff */
[----:B------:R-:W-:Y:S01]  /*2a60*/  SHF.L.U32 R48, R48, 0x10, RZ ;  /* 0x0000001030307819 */ /* 0x000fe200000006ff */
[----:B------:R-:W-:Y:S01]  /*2a70*/  FADD.FTZ R41, R13, -R58 ;  /* 0x8000003a0d297221 */ /* 0x000fe20000010000 */
[C---:B-----5:R-:W-:Y:S01]  /*2a80*/  FFMA.FTZ R44, R42.reuse, R43, R47 ;  /* 0x0000002b2a2c7223 */ /* 0x060fe2000001002f */
[C-C-:B------:R-:W-:Y:S01]  /*2a90*/  FFMA.FTZ R43, R42.reuse, R49, R46.reuse ;  /* 0x000000312a2b7223 */ /* 0x140fe2000001002e */
[----:B------:R-:W-:Y:S01]  /*2aa0*/  PRMT R46, R19, 0x7632, R46 ;  /* 0x00007632132e7816 */ /* 0x000fe2000000002e */
[----:B------:R-:W-:Y:S01]  /*2ab0*/  FFMA.FTZ R49, R42, R41, R48 ;  /* 0x000000292a317223 */ /* 0x000fe20000010030 */
[C---:B------:R-:W-:Y:S01]  /*2ac0*/  PRMT R41, R18.reuse, 0x7632, R41 ;  /* 0x0000763212297816 */ /* 0x040fe20000000029 */
[----:B------:R-:W-:-:S02]  /*2ad0*/  IMAD.U32 R47, R18, 0x10000, RZ ;  /* 0x00010000122f7824 */ /* 0x000fc400078e00ff */
[----:B------:R-:W-:Y:S01]  /*2ae0*/  FADD.FTZ R59, R4, -R59 ;  /* 0x8000003b043b7221 */ /* 0x000fe20000010000 */
[----:B------:R-:W-:Y:S01]  /*2af0*/  SHF.L.U32 R60, R46, 0x10, RZ ;  /* 0x000000102e3c7819 */ /* 0x000fe200000006ff */
[----:B------:R-:W-:Y:S01]  /*2b00*/  FADD.FTZ R51, R2, -R51 ;  /* 0x8000003302337221 */ /* 0x000fe20000010000 */
[----:B------:R-:W-:Y:S02]  /*2b10*/  IMAD.U32 R48, R41, 0x10000, RZ ;  /* 0x0001000029307824 */ /* 0x000fe400078e00ff */
[----:B------:R-:W-:Y:S01]  /*2b20*/  FADD.FTZ R41, R15, -R40 ;  /* 0x800000280f297221 */ /* 0x000fe20000010000 */
[----:B------:R-:W-:Y:S01]  /*2b30*/  FFMA.FTZ R46, R42, R59, R47 ;  /* 0x0000003b2a2e7223 */ /* 0x000fe2000001002f */
[----:B------:R-:W-:Y:S01]  /*2b40*/  SHF.L.U32 R50, R17, 0x10, RZ ;  /* 0x0000001011327819 */ /* 0x000fe200000006ff */
[----:B------:R-:W-:Y:S01]  /*2b50*/  FADD.FTZ R61, R12, -R61 ;  /* 0x8000003d0c3d7221 */ /* 0x000fe20000010000 */
[----:B------:R-:W-:Y:S01]  /*2b60*/  FFMA.FTZ R40, R42, R41, R60 ;  /* 0x000000292a287223 */ /* 0x000fe2000001003c */
[----:B------:R-:W-:Y:S01]  /*2b70*/  FMUL.FTZ R41, R46, UR14 ;  /* 0x0000000e2e297c20 */ /* 0x000fe20008410000 */
[----:B------:R-:W-:Y:S01]  /*2b80*/  SHF.L.U32 R58, R19, 0x10, RZ ;  /* 0x00000010133a7819 */ /* 0x000fe200000006ff */
[----:B------:R-:W-:Y:S01]  /*2b90*/  FFMA.FTZ R50, R42, R51, R50 ;  /* 0x000000332a327223 */ /* 0x000fe20000010032 */
[----:B------:R-:W-:Y:S01]  /*2ba0*/  LOP3.LUT P0, RZ, R56, 0xff, RZ, 0xc0, !PT ;  /* 0x000000ff38ff7812 */ /* 0x000fe2000780c0ff */
[----:B------:R-:W-:Y:S01]  /*2bb0*/  FADD.FTZ R45, R6, -R45 ;  /* 0x8000002d062d7221 */ /* 0x000fe20000010000 */
[----:B------:R-:W-:Y:S01]  /*2bc0*/  LOP3.LUT P6, RZ, R66, 0xff, RZ, 0xc0, !PT ;  /* 0x000000ff42ff7812 */ /* 0x000fe200078cc0ff */
[C---:B------:R-:W-:Y:S01]  /*2bd0*/  FFMA.FTZ R61, R42.reuse, R61, R48 ;  /* 0x0000003d2a3d7223 */ /* 0x040fe20000010030 */
[C---:B------:R-:W-:Y:S01]  /*2be0*/  FSEL R51, R41.reuse, RZ, P0 ;  /* 0x000000ff29337208 */ /* 0x040fe20000000000 */
[----:B------:R-:W-:Y:S01]  /*2bf0*/  FFMA.FTZ R47, R42, R45, R58 ;  /* 0x0000002d2a2f7223 */ /* 0x000fe2000001003a */
[----:B------:R-:W-:Y:S01]  /*2c00*/  FSEL R59, R41, RZ, P6 ;  /* 0x000000ff293b7208 */ /* 0x000fe20003000000 */
        /* <DEDUP_REMOVED lines=46> */
[----:B------:R-:W-:-:S07]  /*2ef0*/  F2FP.BF16.F32.PACK_AB R43, R60, R59 ;  /* 0x0000003b3c2b723e */ /* 0x000fce00000010ff */
.L_x_198:
        /* <DEDUP_REMOVED lines=13> */
.L_x_194:
[----:B------:R-:W-:Y:S05]  /*2fd0*/  BSYNC.RECONVERGENT B1 ;  /* 0x0000000000017941 */ /* 0x000fea0003800200 */
.L_x_193:
[----:B---3--:R-:W2:Y:S02]  /*2fe0*/  LDC.64 R40, c[0x0][0x380] ;  /* 0x0000e000ff287b82 */ /* 0x008ea40000000a00 */
[----:B--2---:R-:W-:-:S05]  /*2ff0*/  IMAD R73, R40, 0x4, R73 ;  /* 0x0000000428497824 */ /* 0x004fca00078e0249 */
[----:B------:R-:W-:-:S13]  /*3000*/  ISETP.GE.AND P0, PT, R73, R41, PT ;  /* 0x000000294900720c */ /* 0x000fda0003f06270 */
[----:B------:R-:W-:Y:S05]  /*3010*/  @!P0 BRA `(.L_x_202) ;  /* 0xffffffd000908947 */ /* 0x000fea000383ffff */
.L_x_189:
[----:B------:R-:W-:Y:S05]  /*3020*/  BSYNC B0 ;  /* 0x0000000000007941 */ /* 0x000fea0003800000 */
.L_x_188:
[----:B------:R-:W2:Y:S01]  /*3030*/  S2R R3, SR_CgaCtaId ;  /* 0x0000000000037919 */ /* 0x000ea20000008800 */
[----:B------:R-:W-:Y:S01]  /*3040*/  MOV R2, 0x400 ;  /* 0x0000040000027802 */ /* 0x000fe20000000f00 */
[----:B------:R-:W-:Y:S05]  /*3050*/  WARPSYNC.ALL ;  /* 0x0000000000007948 */ /* 0x000fea0003800000 */
[C---:B------:R-:W-:Y:S01]  /*3060*/  LOP3.LUT R0, R71.reuse, 0x60, RZ, 0xc0, !PT ;  /* 0x0000006047007812 */ /* 0x040fe200078ec0ff */
[----:B------:R-:W3:Y:S01]  /*3070*/  LDCU.128 UR16, c[0x0][0x440] ;  /* 0x00008800ff1077ac */ /* 0x000ee20008000c00 */
[----:B------:R-:W-:Y:S02]  /*3080*/  LOP3.LUT R15, R71, 0x7f, RZ, 0x3c, !PT ;  /* 0x0000007f470f7812 */ /* 0x000fe400078e3cff */
[----:B------:R-:W-:-:S02]  /*3090*/  LOP3.LUT R0, R0, 0x1f, R71, 0xf8, !PT ;  /* 0x0000001f00007812 */ /* 0x000fc400078ef847 */
[----:B------:R-:W-:-:S04]  /*30a0*/  IADD3 R15, PT, PT, R15, R76, RZ ;  /* 0x0000004c0f0f7210 */ /* 0x000fc80007ffe0ff */
[----:B------:R-:W-:Y:S02]  /*30b0*/  ISETP.GE.U32.AND P0, PT, R15, 0x80, PT ;  /* 0x000000800f00780c */ /* 0x000fe40003f06070 */
[----:B--2---:R-:W-:-:S04]  /*30c0*/  LEA R2, R3, R2, 0x18 ;  /* 0x0000000203027211 */ /* 0x004fc800078ec0ff */
[----:B------:R-:W-:Y:S01]  /*30d0*/  LEA R0, R0, R2, 0x5 ;  /* 0x0000000200007211 */ /* 0x000fe200078e28ff */
[----:B------:R-:W-:-:S04]  /*30e0*/  IMAD R2, R71, 0x4, R2 ;  /* 0x0000000447027824 */ /* 0x000fc800078e0202 */
[----:B------:R-:W-:Y:S04]  /*30f0*/  STS.128 [R0], R32 ;  /* 0x0000002000007388 */ /* 0x000fe80000000c00 */
[----:B------:R-:W-:Y:S01]  /*3100*/  STS.128 [R0+0x10], R28 ;  /* 0x0000101c00007388 */ /* 0x000fe20000000c00 */
[----:B------:R-:W-:Y:S06]  /*3110*/  BAR.SYNC.DEFER_BLOCKING 0x0 ;  /* 0x0000000000007b1d */ /* 0x000fec0000010000 */
[----:B------:R-:W2:Y:S04]  /*3120*/  LDS R3, [R2] ;  /* 0x0000000002037984 */ /* 0x000ea80000000800 */
[----:B------:R-:W4:Y:S04]  /*3130*/  LDS R6, [R2+0x400] ;  /* 0x0004000002067984 */ /* 0x000f280000000800 */
[----:B------:R-:W0:Y:S04]  /*3140*/  LDS R4, [R2+0x200] ;  /* 0x0002000002047984 */ /* 0x000e280000000800 */
[----:B------:R-:W1:Y:S04]  /*3150*/  LDS R5, [R2+0x600] ;  /* 0x0006000002057984 */ /* 0x000e680000000800 */
[----:B------:R-:W3:Y:S04]  /*3160*/  LDS R8, [R2+0x800] ;  /* 0x0008000002087984 */ /* 0x000ee80000000800 */
[----:B------:R-:W3:Y:S04]  /*3170*/  LDS R7, [R2+0xa00] ;  /* 0x000a000002077984 */ /* 0x000ee80000000800 */
[----:B------:R-:W-:Y:S04]  /*3180*/  LDS R10, [R2+0xc00] ;  /* 0x000c0000020a7984 */ /* 0x000fe80000000800 */
[----:B------:R-:W3:Y:S01]  /*3190*/  LDS R12, [R2+0xe00] ;  /* 0x000e0000020c7984 */ /* 0x000ee20000000800 */
[----:B------:R-:W-:Y:S01]  /*31a0*/  BAR.SYNC.DEFER_BLOCKING 0x0 ;  /* 0x0000000000007b1d */ /* 0x000fe20000010000 */
[----:B--2---:R-:W-:-:S04]  /*31b0*/  FADD.FTZ R3, RZ, R3 ;  /* 0x00000003ff037221 */ /* 0x004fc80000010000 */
[----:B----4-:R-:W-:Y:S01]  /*31c0*/  FADD.FTZ R3, R3, R6 ;  /* 0x0000000603037221 */ /* 0x010fe20000010000 */
[----:B0-----:R-:W-:-:S04]  /*31d0*/  FADD.FTZ R4, RZ, R4 ;  /* 0x00000004ff047221 */ /* 0x001fc80000010000 */
[----:B-1----:R-:W-:Y:S01]  /*31e0*/  FADD.FTZ R4, R4, R5 ;  /* 0x0000000504047221 */ /* 0x002fe20000010000 */
[----:B------:R0:W-:Y:S01]  /*31f0*/  STS.128 [R0], R20 ;  /* 0x0000001400007388 */ /* 0x0001e20000000c00 */
[----:B---3--:R-:W-:-:S03]  /*3200*/  FADD.FTZ R3, R3, R8 ;  /* 0x0000000803037221 */ /* 0x008fc60000010000 */
[----:B------:R-:W-:Y:S01]  /*3210*/  STS.128 [R0+0x10], R24 ;  /* 0x0000101800007388 */ /* 0x000fe20000000c00 */
[----:B------:R-:W-:Y:S01]  /*3220*/  FADD.FTZ R7, R4, R7 ;  /* 0x0000000704077221 */ /* 0x000fe20000010000 */
[----:B------:R-:W-:Y:S03]  /*3230*/  BAR.SYNC.DEFER_BLOCKING 0x0 ;  /* 0x0000000000007b1d */ /* 0x000fe60000010000 */
[----:B------:R-:W-:Y:S01]  /*3240*/  FADD.FTZ R7, R7, R12 ;  /* 0x0000000c07077221 */ /* 0x000fe20000010000 */
[----:B0-----:R-:W-:-:S05]  /*3250*/  IMAD R20, R76, UR7, RZ ;  /* 0x000000074c147c24 */ /* 0x001fca000f8e02ff */
[----:B------:R-:W-:-:S05]  /*3260*/  IADD3 R19, P1, PT, R20, R71, RZ ;  /* 0x0000004714137210 */ /* 0x000fca0007f3e0ff */
[----:B------:R-:W-:Y:S01]  /*3270*/  IMAD.X R20, RZ, RZ, RZ, P1 ;  /* 0x000000ffff147224 */ /* 0x000fe200008e06ff */
[----:B------:R-:W-:Y:S02]  /*3280*/  ISETP.GE.U32.AND P1, PT, R15, 0x100, PT ;  /* 0x000001000f00780c */ /* 0x000fe40003f26070 */
[C---:B------:R-:W-:Y:S02]  /*3290*/  SHF.L.U32 R15, R19.reuse, 0x2, RZ ;  /* 0x00000002130f7819 */ /* 0x040fe400000006ff */
[----:B------:R-:W-:Y:S01]  /*32a0*/  SHF.L.U64.HI R19, R19, 0x2, R20 ;  /* 0x0000000213137819 */ /* 0x000fe20000010214 */
[----:B------:R-:W0:Y:S01]  /*32b0*/  LDS R9, [R2] ;  /* 0x0000000002097984 */ /* 0x000e220000000800 */
[C---:B------:R-:W-:Y:S02]  /*32c0*/  IADD3 R17, P2, PT, R15.reuse, UR18, RZ ;  /* 0x000000120f117c10 */ /* 0x040fe4000ff5e0ff */
[----:B------:R-:W-:Y:S01]  /*32d0*/  IADD3 R6, P3, PT, R15, UR16, RZ ;  /* 0x000000100f067c10 */ /* 0x000fe2000ff7e0ff */
[----:B------:R-:W1:Y:S03]  /*32e0*/  LDS R14, [R2+0x400] ;  /* 0x00040000020e7984 */ /* 0x000e660000000800 */
[----:B------:R-:W-:Y:S01]  /*32f0*/  IADD3.X R15, PT, PT, R19, UR17, RZ, P3, !PT ;  /* 0x00000011130f7c10 */ /* 0x000fe20009ffe4ff */
[----:B------:R-:W2:Y:S01]  /*3300*/  LDS R18, [R2+0x800] ;  /* 0x0008000002127984 */ /* 0x000ea20000000800 */
[----:B------:R-:W-:Y:S01]  /*3310*/  @P0 IMAD.MOV.U32 R4, RZ, RZ, R6 ;  /* 0x000000ffff040224 */ /* 0x000fe200078e0006 */
[----:B------:R-:W-:-:S02]  /*3320*/  @P0 IADD3 R6, P3, PT, R6, 0x200, RZ ;  /* 0x0000020006060810 */ /* 0x000fc40007f7e0ff */
[----:B------:R-:W3:Y:S01]  /*3330*/  LDS R11, [R2+0x200] ;  /* 0x00020000020b7984 */ /* 0x000ee20000000800 */
[-C--:B------:R-:W-:Y:S02]  /*3340*/  @P0 MOV R5, R15.reuse ;  /* 0x0000000f00050202 */ /* 0x080fe40000000f00 */
[----:B------:R-:W-:Y:S01]  /*3350*/  @P0 IADD3.X R15, PT, PT, RZ, R15, RZ, P3, !PT ;  /* 0x0000000fff0f0210 */ /* 0x000fe20001ffe4ff */
[----:B------:R-:W4:Y:S04]  /*3360*/  LDS R13, [R2+0xc00] ;  /* 0x000c0000020d7984 */ /* 0x000f280000000800 */
[----:B------:R-:W4:Y:S04]  /*3370*/  LDS R16, [R2+0x600] ;  /* 0x0006000002107984 */ /* 0x000f280000000800 */
[----:B------:R-:W4:Y:S04]  /*3380*/  LDS R28, [R2+0xa00] ;  /* 0x000a0000021c7984 */ /* 0x000f280000000800 */
[----:B------:R0:W4:Y:S02]  /*3390*/  LDS R0, [R2+0xe00] ;  /* 0x000e000002007984 */ /* 0x0001240000000800 */
[----:B0-----:R-:W-:-:S02]  /*33a0*/  @P0 IMAD.MOV.U32 R2, RZ, RZ, R17 ;  /* 0x000000ffff020224 */ /* 0x001fc400078e0011 */
[----:B------:R-:W-:-:S04]  /*33b0*/  FADD.FTZ R9, RZ, R9 ;  /* 0x00000009ff097221 */ /* 0x000fc80000010000 */
[----:B-1----:R-:W-:Y:S01]  /*33c0*/  FADD.FTZ R9, R9, R14 ;  /* 0x0000000e09097221 */ /* 0x002fe20000010000 */
[----:B------:R-:W-:Y:S02]  /*33d0*/  IADD3.X R14, PT, PT, R19, UR19, RZ, P2, !PT ;  /* 0x00000013130e7c10 */ /* 0x000fe400097fe4ff */
[----:B------:R-:W-:Y:S01]  /*33e0*/  @P0 IADD3 R17, P2, PT, R17, 0x200, RZ ;  /* 0x0000020011110810 */ /* 0x000fe20007f5e0ff */
[----:B--2---:R-:W-:Y:S01]  /*33f0*/  FADD.FTZ R18, R9, R18 ;  /* 0x0000001209127221 */ /* 0x004fe20000010000 */
[----:B------:R-:W-:Y:S01]  /*3400*/  FADD.FTZ R9, R3, R10 ;  /* 0x0000000a03097221 */ /* 0x000fe20000010000 */
[----:B------:R-:W-:Y:S01]  /*3410*/  @P0 MOV R3, R14 ;  /* 0x0000000e00030202 */ /* 0x000fe20000000f00 */
[----:B---3--:R-:W-:Y:S01]  /*3420*/  FADD.FTZ R11, RZ, R11 ;  /* 0x0000000bff0b7221 */ /* 0x008fe20000010000 */
[----:B------:R-:W-:Y:S02]  /*3430*/  @P0 IMAD.X R14, RZ, RZ, R14, P2 ;  /* 0x000000ffff0e0224 */ /* 0x000fe400010e060e */
[----:B----4-:R-:W-:Y:S01]  /*3440*/  FADD.FTZ R13, R18, R13 ;  /* 0x0000000d120d7221 */ /* 0x010fe20000010000 */
[----:B------:R-:W-:-:S04]  /*3450*/  FADD.FTZ R11, R11, R16 ;  /* 0x000000100b0b7221 */ /* 0x000fc80000010000 */
[----:B------:R0:W-:Y:S01]  /*3460*/  @P0 STG.E desc[UR8][R2.64], R13 ;  /* 0x0000000d02000986 */ /* 0x0001e2000c101908 */
[----:B------:R-:W-:-:S03]  /*3470*/  FADD.FTZ R11, R11, R28 ;  /* 0x0000001c0b0b7221 */ /* 0x000fc60000010000 */
[----:B------:R1:W-:Y:S01]  /*3480*/  @P0 STG.E desc[UR8][R4.64], R9 ;  /* 0x0000000904000986 */ /* 0x0003e2000c101908 */
[----:B------:R-:W-:Y:S01]  /*3490*/  FADD.FTZ R11, R11, R0 ;  /* 0x000000000b0b7221 */ /* 0x000fe20000010000 */
[----:B0-----:R-:W-:Y:S01]  /*34a0*/  IMAD.MOV.U32 R2, RZ, RZ, R17 ;  /* 0x000000ffff027224 */ /* 0x001fe200078e0011 */
[----:B------:R-:W-:Y:S01]  /*34b0*/  MOV R3, R14 ;  /* 0x0000000e00037202 */ /* 0x000fe20000000f00 */
[----:B-1----:R-:W-:Y:S01]  /*34c0*/  IMAD.MOV.U32 R4, RZ, RZ, R6 ;  /* 0x000000ffff047224 */ /* 0x002fe200078e0006 */
[----:B------:R-:W-:Y:S01]  /*34d0*/  MOV R5, R15 ;  /* 0x0000000f00057202 */ /* 0x000fe20000000f00 */
[----:B------:R-:W-:Y:S06]  /*34e0*/  @!P1 EXIT ;  /* 0x000000000000994d */ /* 0x000fec0003800000 */
[----:B------:R-:W-:Y:S04]  /*34f0*/  STG.E desc[UR8][R2.64], R11 ;  /* 0x0000000b02007986 */ /* 0x000fe8000c101908 */
[----:B------:R-:W-:Y:S01]  /*3500*/  STG.E desc[UR8][R4.64], R7 ;  /* 0x0000000704007986 */ /* 0x000fe2000c101908 */
[----:B------:R-:W-:Y:S05]  /*3510*/  EXIT ;  /* 0x000000000000794d */ /* 0x000fea0003800000 */
.L_x_192:
[----:B------:R-:W-:Y:S01]  /*3520*/  HFMA2 R83, -RZ, RZ, 0, 5.9604644775390625e-08 ;  /* 0x00000001ff537431 */ /* 0x000fe200000001ff */
[----:B------:R-:W-:Y:S01]  /*3530*/  BSSY B1, `(.L_x_203) ;  /* 0x0000007000017945 */ /* 0x000fe20003800000 */
[----:B------:R-:W-:Y:S01]  /*3540*/  IMAD.MOV.U32 R82, RZ, RZ, R58 ;  /* 0x000000ffff527224 */ /* 0x000fe200078e003a */
[----:B------:R-:W-:Y:S01]  /*3550*/  MOV R63, 0xffffffff ;  /* 0xffffffff003f7802 */ /* 0x000fe20000000f00 */
[----:B------:R-:W-:-:S07]  /*3560*/  IMAD.MOV.U32 R84, RZ, RZ, 0x1f ;  /* 0x0000001fff547424 */ /* 0x000fce00078e00ff */
[----:B0-2--5:R-:W-:Y:S05]  /*3570*/  WARPSYNC.COLLECTIVE R63, `(.L_x_204) ;  /* 0x000000003f087348 */ /* 0x025fea0003c00000 */
[----:B------:R1:W3:Y:S02]  /*3580*/  SHFL.BFLY P0, R81, R82, R83, R84 ;  /* 0x0c00005352517389 */ /* 0x0002e40000000054 */
[----:B0123-5:R-:W-:Y:S05]  /*3590*/  ENDCOLLECTIVE ;  /* 0x000000000000791b */ /* 0x02ffea0003800000 */
.L_x_204:
[----:B------:R-:W-:Y:S05]  /*35a0*/  BSYNC B1 ;  /* 0x0000000000017941 */ /* 0x000fea0003800000 */
.L_x_203:
[----:B------:R-:W-:Y:S01]  /*35b0*/  HFMA2 R84, -RZ, RZ, 0, 1.847743988037109375e-06 ;  /* 0x0000001fff547431 */ /* 0x000fe200000001ff */
[----:B------:R-:W-:Y:S01]  /*35c0*/  MOV R82, R59 ;  /* 0x0000003b00527202 */ /* 0x000fe20000000f00 */
[----:B------:R-:W-:Y:S02]  /*35d0*/  IMAD.MOV.U32 R83, RZ, RZ, 0x1 ;  /* 0x00000001ff537424 */ /* 0x000fe400078e00ff */
[----:B------:R-:W-:Y:S02]  /*35e0*/  IMAD.MOV.U32 R63, RZ, RZ, -0x1 ;  /* 0xffffffffff3f7424 */ /* 0x000fe400078e00ff */
[----:B------:R-:W-:-:S07]  /*35f0*/  IMAD.MOV.U32 R41, RZ, RZ, R81 ;  /* 0x000000ffff297224 */ /* 0x000fce00078e0051 */
[----:B------:R-:W-:Y:S05]  /*3600*/  WARPSYNC.COLLECTIVE R63, `(.L_x_205) ;  /* 0x000000003f087348 */ /* 0x000fea0003c00000 */
[----:B------:R0:W1:Y:S02]  /*3610*/  SHFL.BFLY P0, R81, R82, R83, R84 ;  /* 0x0c00005352517389 */ /* 0x0000640000000054 */
[----:B01----:R-:W-:Y:S05]  /*3620*/  ENDCOLLECTIVE ;  /* 0x000000000000791b */ /* 0x003fea0003800000 */
.L_x_205:
[----:B------:R-:W-:Y:S01]  /*3630*/  FADD.FTZ R41, R41, R58 ;  /* 0x0000003a29297221 */ /* 0x000fe20000010000 */
[----:B------:R-:W-:-:S03]  /*3640*/  HFMA2 R83, -RZ, RZ, 0, 1.1920928955078125e-07 ;  /* 0x00000002ff537431 */ /* 0x000fc600000001ff */
[----:B------:R-:W-:Y:S01]  /*3650*/  IMAD.MOV.U32 R82, RZ, RZ, R41 ;  /* 0x000000ffff527224 */ /* 0x000fe200078e0029 */
[----:B------:R-:W-:-:S07]  /*3660*/  MOV R40, R81 ;  /* 0x0000005100287202 */ /* 0x000fce0000000f00 */
[----:B------:R-:W-:Y:S05]  /*3670*/  WARPSYNC.COLLECTIVE R63, `(.L_x_206) ;  /* 0x000000003f087348 */ /* 0x000fea0003c00000 */
[----:B------:R0:W1:Y:S02]  /*3680*/  SHFL.BFLY P0, R81, R82, R83, R84 ;  /* 0x0c00005352517389 */ /* 0x0000640000000054 */
[----:B01----:R-:W-:Y:S05]  /*3690*/  ENDCOLLECTIVE ;  /* 0x000000000000791b */ /* 0x003fea0003800000 */
.L_x_206:
[----:B------:R-:W-:-:S05]  /*36a0*/  FADD.FTZ R40, R40, R59 ;  /* 0x0000003b28287221 */ /* 0x000fca0000010000 */
[----:B------:R-:W-:Y:S01]  /*36b0*/  MOV R82, R40 ;  /* 0x0000002800527202 */ /* 0x000fe20000000f00 */
[----:B------:R-:W-:-:S07]  /*36c0*/  IMAD.MOV.U32 R60, RZ, RZ, R81 ;  /* 0x000000ffff3c7224 */ /* 0x000fce00078e0051 */
[----:B------:R-:W-:Y:S05]  /*36d0*/  WARPSYNC.COLLECTIVE R63, `(.L_x_207) ;  /* 0x000000003f087348 */ /* 0x000fea0003c00000 */
[----:B------:R0:W1:Y:S02]  /*36e0*/  SHFL.BFLY P0, R81, R82, R83, R84 ;  /* 0x0c00005352517389 */ /* 0x0000640000000054 */
[----:B01----:R-:W-:Y:S05]  /*36f0*/  ENDCOLLECTIVE ;  /* 0x000000000000791b */ /* 0x003fea0003800000 */
.L_x_207:
[----:B------:R-:W-:-:S05]  /*3700*/  FADD.FTZ R60, R41, R60 ;  /* 0x0000003c293c7221 */ /* 0x000fca0000010000 */
[----:B------:R-:W-:Y:S01]  /*3710*/  MOV R82, R60 ;  /* 0x0000003c00527202 */ /* 0x000fe20000000f00 */
[----:B------:R-:W-:Y:S02]  /*3720*/  IMAD.MOV.U32 R83, RZ, RZ, 0x4 ;  /* 0x00000004ff537424 */ /* 0x000fe400078e00ff */
[----:B------:R-:W-:-:S07]  /*3730*/  IMAD.MOV.U32 R43, RZ, RZ, R81 ;  /* 0x000000ffff2b7224 */ /* 0x000fce00078e0051 */
[----:B------:R-:W-:Y:S05]  /*3740*/  WARPSYNC.COLLECTIVE R63, `(.L_x_208) ;  /* 0x000000003f087348 */ /* 0x000fea0003c00000 */
[----:B------:R0:W1:Y:S02]  /*3750*/  SHFL.BFLY P0, R81, R82, R83, R84 ;  /* 0x0c00005352517389 */ /* 0x0000640000000054 */
[----:B01----:R-:W-:Y:S05]  /*3760*/  ENDCOLLECTIVE ;  /* 0x000000000000791b */ /* 0x003fea0003800000 */
.L_x_208:
[----:B------:R-:W-:-:S04]  /*3770*/  FADD.FTZ R43, R40, R43 ;  /* 0x0000002b282b7221 */ /* 0x000fc80000010000 */
[----:B------:R-:W-:Y:S01]  /*3780*/  IMAD.MOV.U32 R82, RZ, RZ, R43 ;  /* 0x000000ffff527224 */ /* 0x000fe200078e002b */
[----:B------:R-:W-:-:S07]  /*3790*/  MOV R61, R81 ;  /* 0x00000051003d7202 */ /* 0x000fce0000000f00 */
[----:B------:R-:W-:Y:S05]  /*37a0*/  WARPSYNC.COLLECTIVE R63, `(.L_x_209) ;  /* 0x000000003f087348 */ /* 0x000fea0003c00000 */
[----:B------:R0:W1:Y:S02]  /*37b0*/  SHFL.BFLY P0, R81, R82, R83, R84 ;  /* 0x0c00005352517389 */ /* 0x0000640000000054 */
[----:B01----:R-:W-:Y:S05]  /*37c0*/  ENDCOLLECTIVE ;  /* 0x000000000000791b */ /* 0x003fea0003800000 */
.L_x_209:
[----:B------:R-:W-:Y:S01]  /*37d0*/  FADD.FTZ R61, R60, R61 ;  /* 0x0000003d3c3d7221 */ /* 0x000fe20000010000 */
[----:B------:R-:W-:-:S03]  /*37e0*/  HFMA2 R83, -RZ, RZ, 0, 4.76837158203125e-07 ;  /* 0x00000008ff537431 */ /* 0x000fc600000001ff */
[----:B------:R-:W-:Y:S01]  /*37f0*/  IMAD.MOV.U32 R82, RZ, RZ, R61 ;  /* 0x000000ffff527224 */ /* 0x000fe200078e003d */
[----:B------:R-:W-:-:S07]  /*3800*/  MOV R62, R81 ;  /* 0x00000051003e7202 */ /* 0x000fce0000000f00 */
[----:B------:R-:W-:Y:S05]  /*3810*/  WARPSYNC.COLLECTIVE R63, `(.L_x_210) ;  /* 0x000000003f087348 */ /* 0x000fea0003c00000 */
[----:B------:R0:W1:Y:S02]  /*3820*/  SHFL.BFLY P0, R81, R82, R83, R84 ;  /* 0x0c00005352517389 */ /* 0x0000640000000054 */
[----:B01----:R-:W-:Y:S05]  /*3830*/  ENDCOLLECTIVE ;  /* 0x000000000000791b */ /* 0x003fea0003800000 */
.L_x_210:
[----:B------:R-:W-:-:S05]  /*3840*/  FADD.FTZ R62, R43, R62 ;  /* 0x0000003e2b3e7221 */ /* 0x000fca0000010000 */
[----:B------:R-:W-:Y:S01]  /*3850*/  MOV R82, R62 ;  /* 0x0000003e00527202 */ /* 0x000fe20000000f00 */
[----:B------:R-:W-:-:S07]  /*3860*/  IMAD.MOV.U32 R58, RZ, RZ, R81 ;  /* 0x000000ffff3a7224 */ /* 0x000fce00078e0051 */
[----:B------:R-:W-:Y:S05]  /*3870*/  WARPSYNC.COLLECTIVE R63, `(.L_x_211) ;  /* 0x000000003f087348 */ /* 0x000fea0003c00000 */
[----:B------:R0:W1:Y:S02]  /*3880*/  SHFL.BFLY P0, R81, R82, R83, R84 ;  /* 0x0c00005352517389 */ /* 0x0000640000000054 */
[----:B01----:R-:W-:Y:S05]  /*3890*/  ENDCOLLECTIVE ;  /* 0x000000000000791b */ /* 0x003fea0003800000 */
.L_x_211:
[----:B------:R-:W-:-:S05]  /*38a0*/  FADD.FTZ R58, R61, R58 ;  /* 0x0000003a3d3a7221 */ /* 0x000fca0000010000 */
[----:B------:R-:W-:Y:S01]  /*38b0*/  MOV R82, R58 ;  /* 0x0000003a00527202 */ /* 0x000fe20000000f00 */
[----:B------:R-:W-:Y:S02]  /*38c0*/  IMAD.MOV.U32 R83, RZ, RZ, 0x10 ;  /* 0x00000010ff537424 */ /* 0x000fe400078e00ff */
[----:B------:R-:W-:-:S07]  /*38d0*/  IMAD.MOV.U32 R59, RZ, RZ, R81 ;  /* 0x000000ffff3b7224 */ /* 0x000fce00078e0051 */
[----:B------:R-:W-:Y:S05]  /*38e0*/  WARPSYNC.COLLECTIVE R63, `(.L_x_212) ;  /* 0x000000003f087348 */ /* 0x000fea0003c00000 */
[----:B------:R0:W1:Y:S02]  /*38f0*/  SHFL.BFLY P0, R81, R82, R83, R84 ;  /* 0x0c00005352517389 */ /* 0x0000640000000054 */
[----:B01----:R-:W-:Y:S05]  /*3900*/  ENDCOLLECTIVE ;  /* 0x000000000000791b */ /* 0x003fea0003800000 */
.L_x_212:
[----:B------:R-:W-:-:S04]  /*3910*/  FADD.FTZ R59, R62, R59 ;  /* 0x0000003b3e3b7221 */ /* 0x000fc80000010000 */
[----:B------:R-:W-:Y:S01]  /*3920*/  IMAD.MOV.U32 R82, RZ, RZ, R59 ;  /* 0x000000ffff527224 */ /* 0x000fe200078e003b */
[----:B------:R-:W-:-:S07]  /*3930*/  MOV R41, R81 ;  /* 0x0000005100297202 */ /* 0x000fce0000000f00 */
[----:B------:R-:W-:Y:S05]  /*3940*/  WARPSYNC.COLLECTIVE R63, `(.L_x_213) ;  /* 0x000000003f087348 */ /* 0x000fea0003c00000 */
[----:B------:R0:W1:Y:S02]  /*3950*/  SHFL.BFLY P0, R81, R82, R83, R84 ;  /* 0x0c00005352517389 */ /* 0x0000640000000054 */
[----:B01----:R-:W-:Y:S05]  /*3960*/  ENDCOLLECTIVE ;  /* 0x000000000000791b */ /* 0x003fea0003800000 */
.L_x_213:
[----:B------:R-:W-:Y:S01]  /*3970*/  MOV R40, R81 ;  /* 0x0000005100287202 */ /* 0x000fe20000000f00 */
[----:B------:R-:W-:Y:S06]  /*3980*/  BRA `(.L_x_214) ;  /* 0xffffffd000e47947 */ /* 0x000fec000383ffff */
.L_x_215:
        /* <DEDUP_REMOVED lines=15> */
.L_x_2808:


//--------------------- .text._ZN10layer_norm22ln_bwd_finalize_kernelINS_22Kernel_traits_finalizeILj256E13__nv_bfloat16S2_S2_S2_fjLb0ELj1024ELj4ENS_18Kernel_traits_baseILj256ES2_S2_S2_S2_fjLj1024EEEEELb0ELb1EEEvNS_9BwdParamsE --------------------------
	.section	.text._ZN10layer_norm22ln_bwd_finalize_kernelINS_22Kernel_traits_finalizeILj256E13__nv_bfloat16S2_S2_S2_fjLb0ELj1024ELj4ENS_18Kernel_traits_baseILj256ES2_S2_S2_S2_fjLj1024EEEEELb0ELb1EEEvNS_9BwdParamsE,"ax",@progbits
	.align	128
        .global         _ZN10layer_norm22ln_bwd_finalize_kernelINS_22Kernel_traits_finalizeILj256E13__nv_bfloat16S2_S2_S2_fjLb0ELj1024ELj4ENS_18Kernel_traits_baseILj256ES2_S2_S2_S2_fjLj1024EEEEELb0ELb1EEEvNS_9BwdParamsE
        .type           _ZN10layer_norm22ln_bwd_finalize_kernelINS_22Kernel_traits_finalizeILj256E13__nv_bfloat16S2_S2_S2_fjLb0ELj1024ELj4ENS_18Kernel_traits_baseILj256ES2_S2_S2_S2_fjLj1024EEEEELb0ELb1EEEvNS_9BwdParamsE,@function
        .size           _ZN10layer_norm22ln_bwd_finalize_kernelINS_22Kernel_traits_finalizeILj256E13__nv_bfloat16S2_S2_S2_fjLb0ELj1024ELj4ENS_18Kernel_traits_baseILj256ES2_S2_S2_S2_fjLj1024EEEEELb0ELb1EEEvNS_9BwdParamsE,(.L_x_2809 - _ZN10layer_norm22ln_bwd_finalize_kernelINS_22Kernel_traits_finalizeILj256E13__nv_bfloat16S2_S2_S2_fjLb0ELj1024ELj4ENS_18Kernel_traits_baseILj256ES2_S2_S2_S2_fjLj1024EEEEELb0ELb1EEEvNS_9BwdParamsE)
        .other          _ZN10layer_norm22ln_bwd_finalize_kernelINS_22Kernel_traits_finalizeILj256E13__nv_bfloat16S2_S2_S2_fjLb0ELj1024ELj4ENS_18Kernel_traits_baseILj256ES2_S2_S2_S2_fjLj1024EEEEELb0ELb1EEEvNS_9BwdParamsE,@"STO_CUDA_ENTRY STV_DEFAULT"
_ZN10layer_norm22ln_bwd_finalize_kernelINS_22Kernel_traits_finalizeILj256E13__nv_bfloat16S2_S2_S2_fjLb0ELj1024ELj4ENS_18Kernel_traits_baseILj256ES2_S2_S2_S2_fjLj1024EEEEELb0ELb1EEEvNS_9BwdParamsE:
.text._ZN10layer_norm22ln_bwd_finalize_kernelINS_22Kernel_traits_finalizeILj256E13__nv_bfloat16S2_S2_S2_fjLb0ELj1024ELj4ENS_18Kernel_traits_baseILj256ES2_S2_S2_S2_fjLj1024EEEEELb0ELb1EEEvNS_9BwdParamsE:
[----:B------:R-:W-:Y:S01]  /*0000*/  LDC R1, c[0x0][0x37c] ;  /* 0x0000df00ff017b82 */ /* 0x000fe20000000800 */
[----:B------:R-:W0:Y:S01]  /*0010*/  S2R R58, SR_CTAID.X ;  /* 0x00000000003a7919 */ /* 0x000e220000002500 */
[----:B------:R-:W1:Y:S01]  /*0020*/  S2R R57, SR_TID.X ;  /* 0x0000000000397919 */ /* 0x000e620000002100 */
[----:B0-----:R-:W-:-:S04]  /*0030*/  SHF.L.U32 R0, R58, 0x5, RZ ;  /* 0x000000053a007819 */ /* 0x001fc800000006ff */
[----:B-1----:R-:W-:-:S04]  /*0040*/  LOP3.LUT R2, R0, 0x1f, R57, 0xf8, !PT ;  /* 0x0000001f00027812 */ /* 0x002fc800078ef839 */
[----:B------:R-:W-:-:S13]  /*0050*/  ISETP.GT.U32.AND P0, PT, R2, 0xff, PT ;  /* 0x000000ff0200780c */ /* 0x000fda0003f04070 */
[----:B------:R-:W-:Y:S05]  /*0060*/  @P0 EXIT ;  /* 0x000000000000094d */ /* 0x000fea0003800000 */
[----:B------:R-:W0:Y:S01]  /*0070*/  LDCU UR8, c[0x0][0x380] ;  /* 0x00007000ff0877ac */ /* 0x000e220008000800 */
[----:B------:R-:W-:Y:S01]  /*0080*/  SHF.R.U32.HI R2, RZ, 0x5, R57 ;  /* 0x00000005ff027819 */ /* 0x000fe20000011639 */
[----:B------:R-:W-:Y:S01]  /*0090*/  BSSY.RECONVERGENT B0, `(.L_x_216) ;  /* 0x0000139000007945 */ /* 0x000fe20003800200 */
[----:B------:R-:W-:Y:S01]  /*00a0*/  HFMA2 R3, -RZ, RZ, 0, 0 ;  /* 0x00000000ff037431 */ /* 0x000fe200000001ff */
[----:B------:R-:W1:Y:S01]  /*00b0*/  LDCU.64 UR6, c[0x0][0x358] ;  /* 0x00006b00ff0677ac */ /* 0x000e620008000a00 */
[----:B------:R-:W-:Y:S02]  /*00c0*/  LOP3.LUT R57, R57, 0x1f, RZ, 0xc0, !PT ;  /* 0x0000001f39397812 */ /* 0x000fe400078ec0ff */
[----:B------:R-:W-:Y:S02]  /*00d0*/  MOV R43, RZ ;  /* 0x000000ff002b7202 */ /* 0x000fe40000000f00 */
[----:B0-----:R-:W-:-:S13]  /*00e0*/  ISETP.GE.U32.AND P0, PT, R2, UR8, PT ;  /* 0x0000000802007c0c */ /* 0x001fda000bf06070 */
[----:B-1----:R-:W-:Y:S05]  /*00f0*/  @P0 BRA `(.L_x_217) ;  /* 0x0000001000c80947 */ /* 0x002fea0003800000 */
[----:B------:R-:W-:Y:S01]  /*0100*/  LOP3.LUT R36, R2, 0x20, RZ, 0xfc, !PT ;  /* 0x0000002002247812 */ /* 0x000fe200078efcff */
[----:B------:R-:W-:Y:S01]  /*0110*/  BSSY.RECONVERGENT B1, `(.L_x_218) ;  /* 0x00000b2000017945 */ /* 0x000fe20003800200 */
[----:B------:R-:W-:Y:S02]  /*0120*/  LOP3.LUT R4, RZ, R2, RZ, 0x33, !PT ;  /* 0x00000002ff047212 */ /* 0x000fe400078e33ff */
[----:B------:R-:W-:Y:S02]  /*0130*/  VIMNMX.U32 R3, PT, PT, R36, UR8, !PT ;  /* 0x0000000824037c48 */ /* 0x000fe4000ffe0000 */
[----:B------:R-:W-:Y:S02]  /*0140*/  MOV R43, RZ ;  /* 0x000000ff002b7202 */ /* 0x000fe40000000f00 */
[----:B------:R-:W-:-:S04]  /*0150*/  IADD3 R3, PT, PT, R3, R4, RZ ;  /* 0x0000000403037210 */ /* 0x000fc80007ffe0ff */
[C---:B------:R-:W-:Y:S02]  /*0160*/  ISETP.GE.U32.AND P1, PT, R3.reuse, 0x1e0, PT ;  /* 0x000001e00300780c */ /* 0x040fe40003f26070 */
[----:B------:R-:W-:Y:S02]  /*0170*/  LEA.HI R54, R3, 0x1, RZ, 0x1b ;  /* 0x0000000103367811 */ /* 0x000fe400078fd8ff */
[----:B------:R-:W-:Y:S02]  /*0180*/  MOV R3, RZ ;  /* 0x000000ff00037202 */ /* 0x000fe40000000f00 */
[----:B------:R-:W-:-:S07]  /*0190*/  LOP3.LUT P0, R56, R54, 0xf, RZ, 0xc0, !PT ;  /* 0x0000000f36387812 */ /* 0x000fce000780c0ff */
[----:B------:R-:W-:Y:S06]  /*01a0*/  @!P1 BRA `(.L_x_219) ;  /* 0x0000000800a09947 */ /* 0x000fec0003800000 */
[----:B------:R-:W0:Y:S01]  /*01b0*/  LDC R55, c[0x0][0x388] ;  /* 0x0000e200ff377b82 */ /* 0x000e220000000800 */
[C---:B------:R-:W-:Y:S01]  /*01c0*/  LOP3.LUT R5, R2.reuse, 0x120, RZ, 0xfc, !PT ;  /* 0x0000012002057812 */ /* 0x040fe200078efcff */
[----:B------:R-:W-:Y:S01]  /*01d0*/  HFMA2 R43, -RZ, RZ, 0, 0 ;  /* 0x00000000ff2b7431 */ /* 0x000fe200000001ff */
[C---:B------:R-:W-:Y:S02]  /*01e0*/  LOP3.LUT R7, R2.reuse, 0x140, RZ, 0xfc, !PT ;  /* 0x0000014002077812 */ /* 0x040fe400078efcff */
[C---:B------:R-:W-:Y:S02]  /*01f0*/  LOP3.LUT R4, R2.reuse, 0x100, RZ, 0xfc, !PT ;  /* 0x0000010002047812 */ /* 0x040fe400078efcff */
[C---:B------:R-:W-:Y:S02]  /*0200*/  LOP3.LUT R9, R2.reuse, 0x160, RZ, 0xfc, !PT ;  /* 0x0000016002097812 */ /* 0x040fe400078efcff */
[C---:B------:R-:W-:Y:S02]  /*0210*/  LOP3.LUT R11, R2.reuse, 0x180, RZ, 0xfc, !PT ;  /* 0x00000180020b7812 */ /* 0x040fe400078efcff */
[----:B------:R-:W-:-:S02]  /*0220*/  LOP3.LUT R12, R2, 0x1a0, RZ, 0xfc, !PT ;  /* 0x000001a0020c7812 */ /* 0x000fc400078efcff */
[C---:B------:R-:W-:Y:S02]  /*0230*/  LOP3.LUT R13, R2.reuse, 0x1c0, RZ, 0xfc, !PT ;  /* 0x000001c0020d7812 */ /* 0x040fe400078efcff */
[C---:B------:R-:W-:Y:S02]  /*0240*/  LOP3.LUT R15, R2.reuse, 0x1e0, RZ, 0xfc, !PT ;  /* 0x000001e0020f7812 */ /* 0x040fe400078efcff */
[C---:B------:R-:W-:Y:S02]  /*0250*/  LOP3.LUT R16, R2.reuse, 0x80, RZ, 0xfc, !PT ;  /* 0x0000008002107812 */ /* 0x040fe400078efcff */
[C---:B------:R-:W-:Y:S02]  /*0260*/  LOP3.LUT R17, R2.reuse, 0xa0, RZ, 0xfc, !PT ;  /* 0x000000a002117812 */ /* 0x040fe400078efcff */
[C---:B------:R-:W-:Y:S02]  /*0270*/  LOP3.LUT R19, R2.reuse, 0xc0, RZ, 0xfc, !PT ;  /* 0x000000c002137812 */ /* 0x040fe400078efcff */
[C---:B------:R-:W-:Y:S01]  /*0280*/  LOP3.LUT R21, R2.reuse, 0xe0, RZ, 0xfc, !PT ;  /* 0x000000e002157812 */ /* 0x040fe200078efcff */
[-CC-:B0-----:R-:W-:Y:S01]  /*0290*/  IMAD R6, R5, R55.reuse, R0.reuse ;  /* 0x0000003705067224 */ /* 0x181fe200078e0200 */
[C---:B------:R-:W-:Y:S01]  /*02a0*/  LOP3.LUT R23, R2.reuse, 0x40, RZ, 0xfc, !PT ;  /* 0x0000004002177812 */ /* 0x040fe200078efcff */
[-CC-:B------:R-:W-:Y:S01]  /*02b0*/  IMAD R8, R7, R55.reuse, R0.reuse ;  /* 0x0000003707087224 */ /* 0x180fe200078e0200 */
[----:B------:R-:W-:Y:S01]  /*02c0*/  LOP3.LUT R25, R2, 0x60, RZ, 0xfc, !PT ;  /* 0x0000006002197812 */ /* 0x000fe200078efcff */
[-CC-:B------:R-:W-:Y:S01]  /*02d0*/  IMAD R36, R36, R55.reuse, R0.reuse ;  /* 0x0000003724247224 */ /* 0x180fe200078e0200 */
[----:B------:R-:W-:Y:S01]  /*02e0*/  LOP3.LUT R27, R54, 0xffffff0, RZ, 0xc0, !PT ;  /* 0x0ffffff0361b7812 */ /* 0x000fe200078ec0ff */
[-CC-:B------:R-:W-:Y:S01]  /*02f0*/  IMAD R4, R4, R55.reuse, R0.reuse ;  /* 0x0000003704047224 */ /* 0x180fe200078e0200 */
[----:B------:R-:W-:Y:S01]  /*0300*/  IADD3 R5, PT, PT, R57, R6, RZ ;  /* 0x0000000639057210 */ /* 0x000fe20007ffe0ff */
[-CC-:B------:R-:W-:Y:S01]  /*0310*/  IMAD R10, R9, R55.reuse, R0.reuse ;  /* 0x00000037090a7224 */ /* 0x180fe200078e0200 */
[----:B------:R-:W-:Y:S01]  /*0320*/  IADD3 R6, PT, PT, R57, R8, RZ ;  /* 0x0000000839067210 */ /* 0x000fe20007ffe0ff */
[----:B------:R-:W-:-:S02]  /*0330*/  IMAD R14, R11, R55, R0 ;  /* 0x000000370b0e7224 */ /* 0x000fc400078e0200 */
[-CC-:B------:R-:W-:Y:S01]  /*0340*/  IMAD R18, R12, R55.reuse, R0.reuse ;  /* 0x000000370c127224 */ /* 0x180fe200078e0200 */
[----:B------:R-:W-:Y:S01]  /*0350*/  IADD3 R7, PT, PT, R57, R10, RZ ;  /* 0x0000000a39077210 */ /* 0x000fe20007ffe0ff */
[-CC-:B------:R-:W-:Y:S01]  /*0360*/  IMAD R20, R13, R55.reuse, R0.reuse ;  /* 0x000000370d147224 */ /* 0x180fe200078e0200 */
[----:B------:R-:W-:Y:S01]  /*0370*/  IADD3 R8, PT, PT, R57, R14, RZ ;  /* 0x0000000e39087210 */ /* 0x000fe20007ffe0ff */
[-CC-:B------:R-:W-:Y:S01]  /*0380*/  IMAD R22, R15, R55.reuse, R0.reuse ;  /* 0x000000370f167224 */ /* 0x180fe200078e0200 */
[C---:B------:R-:W-:Y:S01]  /*0390*/  IADD3 R9, PT, PT, R57.reuse, R18, RZ ;  /* 0x0000001239097210 */ /* 0x040fe20007ffe0ff */
[-CC-:B------:R-:W-:Y:S01]  /*03a0*/  IMAD R24, R16, R55.reuse, R0.reuse ;  /* 0x0000003710187224 */ /* 0x180fe200078e0200 */
[----:B------:R-:W-:Y:S01]  /*03b0*/  IADD3 R16, PT, PT, R57, R4, RZ ;  /* 0x0000000439107210 */ /* 0x000fe20007ffe0ff */
[-CC-:B------:R-:W-:Y:S01]  /*03c0*/  IMAD R26, R17, R55.reuse, R0.reuse ;  /* 0x00000037111a7224 */ /* 0x180fe200078e0200 */
[----:B------:R-:W-:Y:S01]  /*03d0*/  IADD3 R12, PT, PT, R57, R36, RZ ;  /* 0x00000024390c7210 */ /* 0x000fe20007ffe0ff */
[-CC-:B------:R-:W-:Y:S01]  /*03e0*/  IMAD R28, R19, R55.reuse, R0.reuse ;  /* 0x00000037131c7224 */ /* 0x180fe200078e0200 */
[----:B------:R-:W-:Y:S01]  /*03f0*/  IADD3 R19, PT, PT, -R27, RZ, RZ ;  /* 0x000000ff1b137210 */ /* 0x000fe20007ffe1ff */
[-CC-:B------:R-:W-:Y:S01]  /*0400*/  IMAD R30, R21, R55.reuse, R0.reuse ;  /* 0x00000037151e7224 */ /* 0x180fe200078e0200 */
[----:B------:R-:W-:Y:S01]  /*0410*/  IADD3 R10, PT, PT, R57, R20, RZ ;  /* 0x00000014390a7210 */ /* 0x000fe20007ffe0ff */
[-CC-:B------:R-:W-:Y:S01]  /*0420*/  IMAD R32, R23, R55.reuse, R0.reuse ;  /* 0x0000003717207224 */ /* 0x180fe200078e0200 */
[----:B------:R-:W-:Y:S01]  /*0430*/  IADD3 R11, PT, PT, R57, R22, RZ ;  /* 0x00000016390b7210 */ /* 0x000fe20007ffe0ff */
[-CC-:B------:R-:W-:Y:S01]  /*0440*/  IMAD R34, R25, R55.reuse, R0.reuse ;  /* 0x0000003719227224 */ /* 0x180fe200078e0200 */
[C---:B------:R-:W-:Y:S01]  /*0450*/  IADD3 R18, PT, PT, R57.reuse, R24, RZ ;  /* 0x0000001839127210 */ /* 0x040fe20007ffe0ff */
[----:B------:R-:W-:Y:S01]  /*0460*/  IMAD R0, R2, R55, R0 ;  /* 0x0000003702007224 */ /* 0x000fe200078e0200 */
[----:B------:R-:W-:-:S02]  /*0470*/  IADD3 R13, PT, PT, R57, R26, RZ ;  /* 0x0000001a390d7210 */ /* 0x000fc40007ffe0ff */
[C---:B------:R-:W-:Y:S02]  /*0480*/  IADD3 R14, PT, PT, R57.reuse, R28, RZ ;  /* 0x0000001c390e7210 */ /* 0x040fe40007ffe0ff */
[C---:B------:R-:W-:Y:S02]  /*0490*/  IADD3 R15, PT, PT, R57.reuse, R30, RZ ;  /* 0x0000001e390f7210 */ /* 0x040fe40007ffe0ff */
[C---:B------:R-:W-:Y:S02]  /*04a0*/  IADD3 R4, PT, PT, R57.reuse, R32, RZ ;  /* 0x0000002039047210 */ /* 0x040fe40007ffe0ff */
[C---:B------:R-:W-:Y:S02]  /*04b0*/  IADD3 R17, PT, PT, R57.reuse, R34, RZ ;  /* 0x0000002239117210 */ /* 0x040fe40007ffe0ff */
[----:B------:R-:W-:-:S07]  /*04c0*/  IADD3 R0, PT, PT, R57, R0, RZ ;  /* 0x0000000039007210 */ /* 0x000fce0007ffe0ff */
.L_x_220:
        /* <DEDUP_REMOVED lines=118> */
.L_x_219:
[----:B------:R-:W-:Y:S05]  /*0c30*/  BSYNC.RECONVERGENT B1 ;  /* 0x0000000000017941 */ /* 0x000fea0003800200 */
.L_x_218:
        /* <DEDUP_REMOVED lines=9> */
[----:B------:R-:W0:Y:S08]  /*0cd0*/  LDC R32, c[0x0][0x388] ;  /* 0x0000e200ff207b82 */ /* 0x000e300000000800 */
[----:B------:R-:W1:Y:S08]  /*0ce0*/  LDC.64 R6, c[0x0][0x448] ;  /* 0x00011200ff067b82 */ /* 0x000e700000000a00 */
[----:B------:R-:W2:Y:S01]  /*0cf0*/  LDC.64 R8, c[0x0][0x440] ;  /* 0x00011000ff087b82 */ /* 0x000ea20000000a00 */
[----:B0-----:R-:W-:-:S05]  /*0d00*/  IMAD R13, R2, R32, R11 ;  /* 0x00000020020d7224 */ /* 0x001fca00078e020b */
[CC--:B------:R-:W-:Y:S02]  /*0d10*/  LEA R21, R32.reuse, R13.reuse, 0x5 ;  /* 0x0000000d20157211 */ /* 0x0c0fe400078e28ff */
[CC--:B------:R-:W-:Y:S01]  /*0d20*/  LEA R23, R32.reuse, R13.reuse, 0x6 ;  /* 0x0000000d20177211 */ /* 0x0c0fe200078e30ff */
[----:B-1----:R-:W-:Y:S01]  /*0d30*/  IMAD.WIDE.U32 R14, R13, 0x4, R6 ;  /* 0x000000040d0e7825 */ /* 0x002fe200078e0006 */
[----:B------:R-:W-:-:S03]  /*0d40*/  LEA R29, R32, R13, 0x7 ;  /* 0x0000000d201d7211 */ /* 0x000fc600078e38ff */
[--C-:B--2---:R-:W-:Y:S02]  /*0d50*/  IMAD.WIDE.U32 R16, R13, 0x4, R8.reuse ;  /* 0x000000040d107825 */ /* 0x104fe400078e0008 */
[----:B------:R0:W2:Y:S02]  /*0d60*/  LDG.E R14, desc[UR6][R14.64] ;  /* 0x000000060e0e7981 */ /* 0x0000a4000c1e1900 */
[C---:B------:R-:W-:Y:S02]  /*0d70*/  IMAD.WIDE.U32 R18, R21.reuse, 0x4, R8 ;  /* 0x0000000415127825 */ /* 0x040fe400078e0008 */
[----:B------:R1:W3:Y:S01]  /*0d80*/  LDG.E R0, desc[UR6][R16.64] ;  /* 0x0000000610007981 */ /* 0x0002e2000c1e1900 */
[----:B------:R-:W-:Y:S01]  /*0d90*/  LEA R27, R32, R23, 0x5 ;  /* 0x00000017201b7211 */ /* 0x000fe200078e28ff */
[----:B------:R-:W-:Y:S02]  /*0da0*/  IMAD.WIDE.U32 R20, R21, 0x4, R6 ;  /* 0x0000000415147825 */ /* 0x000fe400078e0006 */
[----:B------:R4:W5:Y:S02]  /*0db0*/  LDG.E R4, desc[UR6][R18.64] ;  /* 0x0000000612047981 */ /* 0x000964000c1e1900 */
[----:B------:R-:W-:-:S02]  /*0dc0*/  IMAD.WIDE.U32 R12, R23, 0x4, R8 ;  /* 0x00000004170c7825 */ /* 0x000fc400078e0008 */
[----:B------:R-:W5:Y:S02]  /*0dd0*/  LDG.E R31, desc[UR6][R20.64] ;  /* 0x00000006141f7981 */ /* 0x000f64000c1e1900 */
[----:B------:R-:W-:Y:S01]  /*0de0*/  IMAD.WIDE.U32 R22, R23, 0x4, R6 ;  /* 0x0000000417167825 */ /* 0x000fe200078e0006 */
[----:B0-----:R-:W-:Y:S01]  /*0df0*/  LEA R15, R32, R29, 0x5 ;  /* 0x0000001d200f7211 */ /* 0x001fe200078e28ff */
[----:B------:R0:W5:Y:S02]  /*0e00*/  LDG.E R12, desc[UR6][R12.64] ;  /* 0x000000060c0c7981 */ /* 0x000164000c1e1900 */
[C---:B-1----:R-:W-:Y:S02]  /*0e10*/  IMAD.WIDE.U32 R16, R27.reuse, 0x4, R8 ;  /* 0x000000041b107825 */ /* 0x042fe400078e0008 */
[----:B------:R1:W5:Y:S02]  /*0e20*/  LDG.E R33, desc[UR6][R22.64] ;  /* 0x0000000616217981 */ /* 0x000364000c1e1900 */
[----:B----4-:R-:W-:-:S02]  /*0e30*/  IMAD.WIDE.U32 R18, R27, 0x4, R6 ;  /* 0x000000041b127825 */ /* 0x010fc400078e0006 */
[----:B------:R-:W4:Y:S02]  /*0e40*/  LDG.E R17, desc[UR6][R16.64] ;  /* 0x0000000610117981 */ /* 0x000f24000c1e1900 */
[C---:B------:R-:W-:Y:S01]  /*0e50*/  IMAD.WIDE.U32 R26, R29.reuse, 0x4, R6 ;  /* 0x000000041d1a7825 */ /* 0x040fe200078e0006 */
[----:B0-----:R-:W-:Y:S01]  /*0e60*/  LEA R13, R32, R29, 0x6 ;  /* 0x0000001d200d7211 */ /* 0x001fe200078e30ff */
[----:B------:R-:W4:Y:S02]  /*0e70*/  LDG.E R19, desc[UR6][R18.64] ;  /* 0x0000000612137981 */ /* 0x000f24000c1e1900 */
[--C-:B------:R-:W-:Y:S02]  /*0e80*/  IMAD.WIDE.U32 R24, R29, 0x4, R8.reuse ;  /* 0x000000041d187825 */ /* 0x100fe400078e0008 */
[----:B------:R-:W4:Y:S02]  /*0e90*/  LDG.E R27, desc[UR6][R26.64] ;  /* 0x000000061a1b7981 */ /* 0x000f24000c1e1900 */
[----:B------:R-:W-:-:S02]  /*0ea0*/  IMAD.WIDE.U32 R28, R15, 0x4, R8 ;  /* 0x000000040f1c7825 */ /* 0x000fc400078e0008 */
[----:B------:R0:W4:Y:S02]  /*0eb0*/  LDG.E R10, desc[UR6][R24.64] ;  /* 0x00000006180a7981 */ /* 0x000124000c1e1900 */
[--C-:B------:R-:W-:Y:S01]  /*0ec0*/  IMAD.WIDE.U32 R20, R15, 0x4, R6.reuse ;  /* 0x000000040f147825 */ /* 0x100fe200078e0006 */
[----:B------:R-:W-:Y:S01]  /*0ed0*/  LEA R15, R32, R13, 0x5 ;  /* 0x0000000d200f7211 */ /* 0x000fe200078e28ff */
[----:B------:R-:W4:Y:S02]  /*0ee0*/  LDG.E R29, desc[UR6][R28.64] ;  /* 0x000000061c1d7981 */ /* 0x000f24000c1e1900 */
[C---:B-1----:R-:W-:Y:S02]  /*0ef0*/  IMAD.WIDE.U32 R22, R13.reuse, 0x4, R6 ;  /* 0x000000040d167825 */ /* 0x042fe400078e0006 */
[----:B------:R-:W4:Y:S02]  /*0f00*/  LDG.E R21, desc[UR6][R20.64] ;  /* 0x0000000614157981 */ /* 0x000f24000c1e1900 */
[----:B0-----:R-:W-:-:S02]  /*0f10*/  IMAD.WIDE.U32 R24, R13, 0x4, R8 ;  /* 0x000000040d187825 */ /* 0x001fc400078e0008 */
[----:B------:R-:W4:Y:S02]  /*0f20*/  LDG.E R23, desc[UR6][R22.64] ;  /* 0x0000000616177981 */ /* 0x000f24000c1e1900 */
[C---:B------:R-:W-:Y:S02]  /*0f30*/  IMAD.WIDE.U32 R8, R15.reuse, 0x4, R8 ;  /* 0x000000040f087825 */ /* 0x040fe400078e0008 */
[----:B------:R-:W4:Y:S02]  /*0f40*/  LDG.E R25, desc[UR6][R24.64] ;  /* 0x0000000618197981 */ /* 0x000f24000c1e1900 */
[----:B------:R-:W-:Y:S02]  /*0f50*/  IMAD.WIDE.U32 R6, R15, 0x4, R6 ;  /* 0x000000040f067825 */ /* 0x000fe400078e0006 */
[----:B------:R-:W4:Y:S04]  /*0f60*/  LDG.E R9, desc[UR6][R8.64] ;  /* 0x0000000608097981 */ /* 0x000f28000c1e1900 */
[----:B------:R-:W4:Y:S01]  /*0f70*/  LDG.E R7, desc[UR6][R6.64] ;  /* 0x0000000606077981 */ /* 0x000f22000c1e1900 */
[----:B------:R-:W-:Y:S01]  /*0f80*/  IADD3 R2, PT, PT, R2, 0x100, RZ ;  /* 0x0000010002027810 */ /* 0x000fe20007ffe0ff */
[----:B--2---:R-:W-:Y:S01]  /*0f90*/  FADD.FTZ R14, R3, R14 ;  /* 0x0000000e030e7221 */ /* 0x004fe20000010000 */
[----:B---3--:R-:W-:-:S04]  /*0fa0*/  FADD.FTZ R43, R43, R0 ;  /* 0x000000002b2b7221 */ /* 0x008fc80000010000 */
[----:B-----5:R-:W-:Y:S01]  /*0fb0*/  FADD.FTZ R43, R43, R4 ;  /* 0x000000042b2b7221 */ /* 0x020fe20000010000 */
[----:B------:R-:W-:-:S03]  /*0fc0*/  FADD.FTZ R14, R14, R31 ;  /* 0x0000001f0e0e7221 */ /* 0x000fc60000010000 */
[----:B------:R-:W-:Y:S01]  /*0fd0*/  FADD.FTZ R12, R43, R12 ;  /* 0x0000000c2b0c7221 */ /* 0x000fe20000010000 */
[----:B------:R-:W-:-:S03]  /*0fe0*/  FADD.FTZ R14, R14, R33 ;  /* 0x000000210e0e7221 */ /* 0x000fc60000010000 */
[----:B----4-:R-:W-:Y:S01]  /*0ff0*/  FADD.FTZ R17, R12, R17 ;  /* 0x000000110c117221 */ /* 0x010fe20000010000 */
[----:B------:R-:W-:-:S04]  /*1000*/  FADD.FTZ R14, R14, R19 ;  /* 0x000000130e0e7221 */ /* 0x000fc80000010000 */
[----:B------:R-:W-:Y:S01]  /*1010*/  FADD.FTZ R14, R14, R27 ;  /* 0x0000001b0e0e7221 */ /* 0x000fe20000010000 */
[----:B------:R-:W-:-:S04]  /*1020*/  FADD.FTZ R10, R17, R10 ;  /* 0x0000000a110a7221 */ /* 0x000fc80000010000 */
[----:B------:R-:W-:Y:S01]  /*1030*/  FADD.FTZ R10, R10, R29 ;  /* 0x0000001d0a0a7221 */ /* 0x000fe20000010000 */
[----:B------:R-:W-:-:S04]  /*1040*/  FADD.FTZ R14, R14, R21 ;  /* 0x000000150e0e7221 */ /* 0x000fc80000010000 */
[----:B------:R-:W-:Y:S01]  /*1050*/  FADD.FTZ R14, R14, R23 ;  /* 0x000000170e0e7221 */ /* 0x000fe20000010000 */
[----:B------:R-:W-:-:S04]  /*1060*/  FADD.FTZ R10, R10, R25 ;  /* 0x000000190a0a7221 */ /* 0x000fc80000010000 */
[----:B------:R-:W-:Y:S01]  /*1070*/  FADD.FTZ R43, R10, R9 ;  /* 0x000000090a2b7221 */ /* 0x000fe20000010000 */
[----:B------:R-:W-:-:S07]  /*1080*/  FADD.FTZ R3, R14, R7 ;  /* 0x000000070e037221 */ /* 0x000fce0000010000 */
.L_x_222:
[----:B------:R-:W-:Y:S05]  /*1090*/  BSYNC.RECONVERGENT B1 ;  /* 0x0000000000017941 */ /* 0x000fea0003800200 */
.L_x_221:
[----:B------:R-:W-:Y:S05]  /*10a0*/  @!P1 BRA `(.L_x_217) ;  /* 0x0000000000dc9947 */ /* 0x000fea0003800000 */
[----:B------:R-:W-:Y:S01]  /*10b0*/  ISETP.GE.U32.AND P0, PT, R30, 0x4, PT ;  /* 0x000000041e00780c */ /* 0x000fe20003f06070 */
[----:B------:R-:W-:Y:S01]  /*10c0*/  BSSY.RECONVERGENT B1, `(.L_x_223) ;  /* 0x0000024000017945 */ /* 0x000fe20003800200 */
[----:B------:R-:W-:-:S04]  /*10d0*/  LOP3.LUT R0, R54, 0x3, RZ, 0xc0, !PT ;  /* 0x0000000336007812 */ /* 0x000fc800078ec0ff */
[----:B------:R-:W-:-:S07]  /*10e0*/  ISETP.NE.AND P1, PT, R0, RZ, PT ;  /* 0x000000ff0000720c */ /* 0x000fce0003f25270 */
[----:B------:R-:W-:Y:S06]  /*10f0*/  @!P0 BRA `(.L_x_224) ;  /* 0x0000000000808947 */ /* 0x000fec0003800000 */
[----:B------:R-:W0:Y:S08]  /*1100*/  LDC R4, c[0x0][0x388] ;  /* 0x0000e200ff047b82 */ /* 0x000e300000000800 */
[----:B------:R-:W1:Y:S08]  /*1110*/  LDC.64 R6, c[0x0][0x440] ;  /* 0x00011000ff067b82 */ /* 0x000e700000000a00 */
[----:B------:R-:W2:Y:S01]  /*1120*/  LDC.64 R12, c[0x0][0x448] ;  /* 0x00011200ff0c7b82 */ /* 0x000ea20000000a00 */
[----:B0-----:R-:W-:-:S05]  /*1130*/  IMAD R15, R2, R4, R11 ;  /* 0x00000004020f7224 */ /* 0x001fca00078e020b */
[CC--:B------:R-:W-:Y:S01]  /*1140*/  LEA R17, R4.reuse, R15.reuse, 0x5 ;  /* 0x0000000f04117211 */ /* 0x0c0fe200078e28ff */
[----:B-1----:R-:W-:Y:S01]  /*1150*/  IMAD.WIDE.U32 R8, R15, 0x4, R6 ;  /* 0x000000040f087825 */ /* 0x002fe200078e0006 */
[----:B------:R-:W-:-:S03]  /*1160*/  LEA R21, R4, R15, 0x6 ;  /* 0x0000000f04157211 */ /* 0x000fc600078e30ff */
[----:B--2---:R-:W-:Y:S02]  /*1170*/  IMAD.WIDE.U32 R10, R15, 0x4, R12 ;  /* 0x000000040f0a7825 */ /* 0x004fe400078e000c */
[----:B------:R-:W2:Y:S02]  /*1180*/  LDG.E R8, desc[UR6][R8.64] ;  /* 0x0000000608087981 */ /* 0x000ea4000c1e1900 */
[C---:B------:R-:W-:Y:S01]  /*1190*/  IMAD.WIDE.U32 R14, R17.reuse, 0x4, R6 ;  /* 0x00000004110e7825 */ /* 0x040fe200078e0006 */
[----:B------:R-:W-:Y:S01]  /*11a0*/  LEA R23, R4, R21, 0x5 ;  /* 0x0000001504177211 */ /* 0x000fe200078e28ff */
        /* <DEDUP_REMOVED lines=21> */
.L_x_224:
[----:B------:R-:W-:Y:S05]  /*1300*/  BSYNC.RECONVERGENT B1 ;  /* 0x0000000000017941 */ /* 0x000fea0003800200 */
.L_x_223:
[----:B------:R-:W-:Y:S05]  /*1310*/  @!P1 BRA `(.L_x_217) ;  /* 0x0000000000409947 */ /* 0x000fea0003800000 */
[----:B------:R-:W0:Y:S01]  /*1320*/  LDC R12, c[0x0][0x388] ;  /* 0x0000e200ff0c7b82 */ /* 0x000e220000000800 */
[----:B------:R-:W-:-:S07]  /*1330*/  IADD3 R0, PT, PT, -R0, RZ, RZ ;  /* 0x000000ff00007210 */ /* 0x000fce0007ffe1ff */
[----:B------:R-:W1:Y:S08]  /*1340*/  LDC.64 R8, c[0x0][0x440] ;  /* 0x00011000ff087b82 */ /* 0x000e700000000a00 */
[----:B------:R-:W2:Y:S01]  /*1350*/  LDC.64 R10, c[0x0][0x448] ;  /* 0x00011200ff0a7b82 */ /* 0x000ea20000000a00 */
[----:B0-----:R-:W-:-:S05]  /*1360*/  IMAD R2, R2, R12, R5 ;  /* 0x0000000c02027224 */ /* 0x001fca00078e0205 */
[----:B------:R-:W-:-:S07]  /*1370*/  IADD3 R13, PT, PT, R57, R2, RZ ;  /* 0x00000002390d7210 */ /* 0x000fce0007ffe0ff */
.L_x_225:
[----:B-1----:R-:W-:-:S04]  /*1380*/  IMAD.WIDE.U32 R4, R13, 0x4, R8 ;  /* 0x000000040d047825 */ /* 0x002fc800078e0008 */
[----:B--2---:R-:W-:Y:S02]  /*1390*/  IMAD.WIDE.U32 R6, R13, 0x4, R10 ;  /* 0x000000040d067825 */ /* 0x004fe400078e000a */
        /* <DEDUP_REMOVED lines=8> */
.L_x_217:
[----:B------:R-:W-:Y:S05]  /*1420*/  BSYNC.RECONVERGENT B0 ;  /* 0x0000000000007941 */ /* 0x000fea0003800200 */
.L_x_216:
[----:B------:R-:W0:Y:S01]  /*1430*/  S2R R5, SR_TID.X ;  /* 0x0000000000057919 */ /* 0x000e220000002100 */
[----:B------:R-:W1:Y:S01]  /*1440*/  S2UR UR5, SR_CgaCtaId ;  /* 0x00000000000579c3 */ /* 0x000e620000008800 */
[----:B------:R-:W-:Y:S01]  /*1450*/  UMOV UR4, 0x400 ;  /* 0x0000040000047882 */ /* 0x000fe20000000000 */
[C---:B------:R-:W-:Y:S02]  /*1460*/  ISETP.NE.AND P1, PT, R57.reuse, RZ, PT ;  /* 0x000000ff3900720c */ /* 0x040fe40003f25270 */
[----:B------:R-:W-:Y:S01]  /*1470*/  ISETP.GT.U32.AND P0, PT, R57, 0xf, PT ;  /* 0x0000000f3900780c */ /* 0x000fe20003f04070 */
[----:B-1----:R-:W-:Y:S01]  /*1480*/  ULEA UR4, UR5, UR4, 0x18 ;  /* 0x0000000405047291 */ /* 0x002fe2000f8ec0ff */
[----:B0-----:R-:W-:-:S04]  /*1490*/  SHF.R.U32.HI R12, RZ, 0x5, R5 ;  /* 0x00000005ff0c7819 */ /* 0x001fc80000011605 */
[C-C-:B------:R-:W-:Y:S02]  /*14a0*/  LOP3.LUT R0, R12.reuse, 0x1f, R5.reuse, 0x78, !PT ;  /* 0x0000001f0c007812 */ /* 0x140fe400078e7805 */
[----:B------:R-:W-:Y:S02]  /*14b0*/  ISETP.NE.OR P0, PT, R12, 0x1f, P0 ;  /* 0x0000001f0c00780c */ /* 0x000fe40000705670 */
        /* <DEDUP_REMOVED lines=22> */
[----:B------:R-:W0:Y:S01]  /*1620*/  SHFL.BFLY PT, R5, R10, 0x8, 0x1f ;  /* 0x0d001f000a057f89 */ /* 0x000e2200000e0000 */
[----:B------:R-:W-:-:S03]  /*1630*/  @!P1 LEA R7, R12, UR4, 0x2 ;  /* 0x000000040c079c11 */ /* 0x000fc6000f8e10ff */
[----:B------:R-:W1:Y:S01]  /*1640*/  SHFL.BFLY PT, R3, R2, 0x8, 0x1f ;  /* 0x0d001f0002037f89 */ /* 0x000e6200000e0000 */
        /* <DEDUP_REMOVED lines=10> */
[----:B0-----:R-:W-:Y:S01]  /*16f0*/  LEA R0, R57, UR4, 0x3 ;  /* 0x0000000439007c11 */ /* 0x001fe2000f8e18ff */
[----:B------:R-:W0:Y:S01]  /*1700*/  LDC.64 R2, c[0x0][0x488] ;  /* 0x00012200ff027b82 */ /* 0x000e220000000a00 */
[----:B------:R-:W-:-:S03]  /*1710*/  SHF.L.U32 R58, R58, 0x4, RZ ;  /* 0x000000043a3a7819 */ /* 0x000fc600000006ff */
[----:B------:R-:W1:Y:S01]  /*1720*/  LDS.64 R6, [R0+0x2000] ;  /* 0x0020000000067984 */ /* 0x000e620000000a00 */
[----:B------:R-:W-:-:S03]  /*1730*/  LOP3.LUT R58, R58, 0x7ffffff0, RZ, 0xc0, !PT ;  /* 0x7ffffff03a3a7812 */ /* 0x000fc600078ec0ff */
[----:B------:R-:W2:Y:S01]  /*1740*/  LDS.64 R8, [R0+0x2080] ;  /* 0x0020800000087984 */ /* 0x000ea20000000a00 */
[----:B------:R-:W3:Y:S01]  /*1750*/  LDC.64 R4, c[0x0][0x480] ;  /* 0x00012000ff047b82 */ /* 0x000ee20000000a00 */
[----:B------:R-:W-:-:S05]  /*1760*/  IADD3 R57, PT, PT, R57, R58, RZ ;  /* 0x0000003a39397210 */ /* 0x000fca0007ffe0ff */
[----:B0-----:R-:W-:-:S04]  /*1770*/  IMAD.WIDE.U32 R2, R57, 0x4, R2 ;  /* 0x0000000439027825 */ /* 0x001fc800078e0002 */
[----:B---3--:R-:W-:Y:S01]  /*1780*/  IMAD.WIDE.U32 R4, R57, 0x4, R4 ;  /* 0x0000000439047825 */ /* 0x008fe200078e0004 */
[----:B-1----:R-:W-:Y:S02]  /*1790*/  F2FP.BF16.F32.PACK_AB R7, R7, R6 ;  /* 0x000000060707723e */ /* 0x002fe400000010ff */
[----:B--2---:R-:W-:-:S03]  /*17a0*/  F2FP.BF16.F32.PACK_AB R9, R9, R8 ;  /* 0x000000080909723e */ /* 0x004fc600000010ff */
[----:B------:R-:W-:Y:S04]  /*17b0*/  STG.E desc[UR6][R2.64], R7 ;  /* 0x0000000702007986 */ /* 0x000fe8000c101906 */
[----:B------:R-:W-:Y:S01]  /*17c0*/  STG.E desc[UR6][R4.64], R9 ;  /* 0x0000000904007986 */ /* 0x000fe2000c101906 */
[----:B------:R-:W-:Y:S05]  /*17d0*/  EXIT ;  /* 0x000000000000794d */ /* 0x000fea0003800000 */
.L_x_226:
        /* <DEDUP_REMOVED lines=10> */
.L_x_2809:


//--------------------- .text._ZN10layer_norm40ln_parallel_residual_bwd_finalize_kernelINS_22Kernel_traits_finalizeILj256E13__nv_bfloat16S2_S2_S2_fjLb0ELj1024ELj4ENS_18Kernel_traits_baseILj256ES2_S2_S2_S2_fjLj1024EEEEELb1EEEvNS_9BwdParamsE --------------------------
	.section	.text._ZN10layer_norm40ln_parallel_residual_bwd_finalize_kernelINS_22Kernel_traits_finalizeILj256E13__nv_bfloat16S2_S2_S2_fjLb0ELj1024ELj4ENS_18Kernel_traits_baseILj256ES2_S2_S2_S2_fjLj1024EEEEELb1EEEvNS_9BwdParamsE,"ax",@progbits
	.align	128
        .global         _ZN10layer_norm40ln_parallel_residual_bwd_finalize_kernelINS_22Kernel_traits_finalizeILj256E13__nv_bfloat16S2_S2_S2_fjLb0ELj1024ELj4ENS_18Kernel_traits_baseILj256ES2_S2_S2_S2_fjLj1024EEEEELb1EEEvNS_9BwdParamsE
        .type           _ZN10layer_norm40ln_parallel_residual_bwd_finalize_kernelINS_22Kernel_traits_finalizeILj256E13__nv_bfloat16S2_S2_S2_fjLb0ELj1024ELj4ENS_18Kernel_traits_baseILj256ES2_S2_S2_S2_fjLj1024EEEEELb1EEEvNS_9BwdParamsE,@function
        .size           _ZN10layer_norm40ln_parallel_residual_bwd_finalize_kernelINS_22Kernel_traits_finalizeILj256E13__nv_bfloat16S2_S2_S2_fjLb0ELj1024ELj4ENS_18Kernel_traits_baseILj256ES2_S2_S2_S2_fjLj1024EEEEELb1EEEvNS_9BwdParamsE,(.L_x_2810 - _ZN10layer_norm40ln_parallel_residual_bwd_finalize_kernelINS_22Kernel_traits_finalizeILj256E13__nv_bfloat16S2_S2_S2_fjLb0ELj1024ELj4ENS_18Kernel_traits_baseILj256ES2_S2_S2_S2_fjLj1024EEEEELb1EEEvNS_9BwdParamsE)
        .other          _ZN10layer_norm40ln_parallel_residual_bwd_finalize_kernelINS_22Kernel_traits_finalizeILj256E13__nv_bfloat16S2_S2_S2_fjLb0ELj1024ELj4ENS_18Kernel_traits_baseILj256ES2_S2_S2_S2_fjLj1024EEEEELb1EEEvNS_9BwdParamsE,@"STO_CUDA_ENTRY STV_DEFAULT"
_ZN10layer_norm40ln_parallel_residual_bwd_finalize_kernelINS_22Kernel_traits_finalizeILj256E13__nv_bfloat16S2_S2_S2_fjLb0ELj1024ELj4ENS_18Kernel_traits_baseILj256ES2_S2_S2_S2_fjLj1024EEEEELb1EEEvNS_9BwdParamsE:
.text._ZN10layer_norm40ln_parallel_residual_bwd_finalize_kernelINS_22Kernel_traits_finalizeILj256E13__nv_bfloat16S2_S2_S2_fjLb0ELj1024ELj4ENS_18Kernel_traits_baseILj256ES2_S2_S2_S2_fjLj1024EEEEELb1EEEvNS_9BwdParamsE:
        /* <DEDUP_REMOVED lines=12> */
[----:B------:R-:W-:Y:S01]  /*00c0*/  MOV R6, R3 ;  /* 0x0000000300067202 */ /* 0x000fe20000000f00 */
[----:B------:R-:W-:Y:S01]  /*00d0*/  HFMA2 R22, -RZ, RZ, 0, 0 ;  /* 0x00000000ff167431 */ /* 0x000fe200000001ff */
[----:B------:R-:W-:Y:S02]  /*00e0*/  LOP3.LUT R5, R2, 0x1f, RZ, 0xc0, !PT ;  /* 0x0000001f02057812 */ /* 0x000fe400078ec0ff */
[----:B------:R-:W-:Y:S02]  /*00f0*/  MOV R10, RZ ;  /* 0x000000ff000a7202 */ /* 0x000fe40000000f00 */
[----:B------:R-:W-:-:S02]  /*0100*/  MOV R7, RZ ;  /* 0x000000ff00077202 */ /* 0x000fc40000000f00 */
[----:B0-----:R-:W-:-:S13]  /*0110*/  ISETP.GE.U32.AND P0, PT, R6, UR8, PT ;  /* 0x0000000806007c0c */ /* 0x001fda000bf06070 */
[----:B-1----:R-:W-:Y:S05]  /*0120*/  @P0 BRA `(.L_x_228) ;  /* 0x0000001000500947 */ /* 0x002fea0003800000 */
        /* <DEDUP_REMOVED lines=20> */
[----:B------:R-:W-:-:S04]  /*0270*/  LOP3.LUT R8, R8, 0xffffff8, RZ, 0xc0, !PT ;  /* 0x0ffffff808087812 */ /* 0x000fc800078ec0ff */
[----:B------:R-:W-:Y:S01]  /*0280*/  IADD3 R8, PT, PT, -R8, RZ, RZ ;  /* 0x000000ff08087210 */ /* 0x000fe20007ffe1ff */
[-CC-:B0-----:R-:W-:Y:S02]  /*0290*/  IMAD R28, R28, R11.reuse, R4.reuse ;  /* 0x0000000b1c1c7224 */ /* 0x181fe400078e0204 */
[-CC-:B------:R-:W-:Y:S02]  /*02a0*/  IMAD R12, R12, R11.reuse, R4.reuse ;  /* 0x0000000b0c0c7224 */ /* 0x180fe400078e0204 */
[-CC-:B------:R-:W-:Y:S01]  /*02b0*/  IMAD R14, R13, R11.reuse, R4.reuse ;  /* 0x0000000b0d0e7224 */ /* 0x180fe200078e0204 */
[----:B------:R-:W-:Y:S01]  /*02c0*/  IADD3 R23, PT, PT, R5, R28, RZ ;  /* 0x0000001c05177210 */ /* 0x000fe20007ffe0ff */
[-CC-:B------:R-:W-:Y:S01]  /*02d0*/  IMAD R16, R15, R11.reuse, R4.reuse ;  /* 0x0000000b0f107224 */ /* 0x180fe200078e0204 */
[----:B------:R-:W-:Y:S01]  /*02e0*/  IADD3 R27, PT, PT, R5, R12, RZ ;  /* 0x0000000c051b7210 */ /* 0x000fe20007ffe0ff */
        /* <DEDUP_REMOVED lines=9> */
[----:B------:R-:W-:-:S07]  /*0380*/  IADD3 R4, PT, PT, R5, R4, RZ ;  /* 0x0000000405047210 */ /* 0x000fce0007ffe0ff */
.L_x_231:
        /* <DEDUP_REMOVED lines=51> */
[----:B0-----:R-:W-:-:S04]  /*06c0*/  IMAD.WIDE.U32 R14, R23, 0x4, R16 ;  /* 0x00000004170e7825 */ /* 0x001fc800078e0010 */
[----:B-----5:R-:W-:Y:S01]  /*06d0*/  FADD.FTZ R22, R22, R28 ;  /* 0x0000001c16167221 */ /* 0x020fe20000010000 */
[----:B------:R-:W4:Y:S01]  /*06e0*/  LDG.E R26, desc[UR6][R14.64] ;  /* 0x000000060e1a7981 */ /* 0x000f22000c1e1900 */
[----:B------:R-:W-:-:S04]  /*06f0*/  IMAD.WIDE.U32 R28, R12, 0x4, R16 ;  /* 0x000000040c1c7825 */ /* 0x000fc800078e0010 */
[----:B---3--:R-:W-:Y:S02]  /*0700*/  FADD.FTZ R18, R18, R10 ;  /* 0x0000000a12127221 */ /* 0x008fe40000010000 */
[----:B------:R0:W3:Y:S02]  /*0710*/  LDG.E R10, desc[UR6][R28.64] ;  /* 0x000000061c0a7981 */ /* 0x0000e4000c1e1900 */
[----:B0-----:R-:W-:-:S04]  /*0720*/  IMAD.WIDE.U32 R28, R25, 0x4, R16 ;  /* 0x00000004191c7825 */ /* 0x001fc800078e0010 */
[----:B----4-:R-:W-:Y:S02]  /*0730*/  FADD.FTZ R18, R18, R26 ;  /* 0x0000001a12127221 */ /* 0x010fe40000010000 */
[----:B------:R0:W4:Y:S02]  /*0740*/  LDG.E R26, desc[UR6][R28.64] ;  /* 0x000000061c1a7981 */ /* 0x000124000c1e1900 */
[----:B0-----:R-:W-:-:S04]  /*0750*/  IMAD.WIDE.U32 R28, R27, 0x4, R16 ;  /* 0x000000041b1c7825 */ /* 0x001fc800078e0010 */
[----:B---3--:R-:W-:Y:S02]  /*0760*/  FADD.FTZ R10, R18, R10 ;  /* 0x0000000a120a7221 */ /* 0x008fe40000010000 */
[----:B------:R-:W3:Y:S01]  /*0770*/  LDG.E R18, desc[UR6][R28.64] ;  /* 0x000000061c127981 */ /* 0x000ee2000c1e1900 */
[----:B------:R-:W-:-:S04]  /*0780*/  IMAD.WIDE.U32 R14, R13, 0x4, R16 ;  /* 0x000000040d0e7825 */ /* 0x000fc800078e0010 */
[----:B----4-:R-:W-:Y:S02]  /*0790*/  FADD.FTZ R10, R10, R26 ;  /* 0x0000001a0a0a7221 */ /* 0x010fe40000010000 */
[----:B------:R0:W4:Y:S02]  /*07a0*/  LDG.E R26, desc[UR6][R14.64] ;  /* 0x000000060e1a7981 */ /* 0x000124000c1e1900 */
[----:B0-----:R-:W-:-:S04]  /*07b0*/  IMAD.WIDE.U32 R14, R19, 0x4, R16 ;  /* 0x00000004130e7825 */ /* 0x001fc800078e0010 */
[----:B------:R-:W-:-:S04]  /*07c0*/  IMAD.WIDE.U32 R28, R21, 0x4, R16 ;  /* 0x00000004151c7825 */ /* 0x000fc800078e0010 */
[----:B---3--:R-:W-:Y:S02]  /*07d0*/  FADD.FTZ R10, R10, R18 ;  /* 0x000000120a0a7221 */ /* 0x008fe40000010000 */
[----:B------:R0:W3:Y:S02]  /*07e0*/  LDG.E R18, desc[UR6][R14.64] ;  /* 0x000000060e127981 */ /* 0x0000e4000c1e1900 */
[----:B0-----:R-:W0:Y:S02]  /*07f0*/  LDC.64 R14, c[0x0][0x458] ;  /* 0x00011600ff0e7b82 */ /* 0x001e240000000a00 */
[----:B0-----:R-:W-:-:S06]  /*0800*/  IMAD.WIDE.U32 R16, R4, 0x4, R14 ;  /* 0x0000000404107825 */ /* 0x001fcc00078e000e */
[----:B------:R-:W5:Y:S01]  /*0810*/  LDG.E R17, desc[UR6][R16.64] ;  /* 0x0000000610117981 */ /* 0x000f62000c1e1900 */
[----:B----4-:R-:W-:-:S03]  /*0820*/  FADD.FTZ R26, R10, R26 ;  /* 0x0000001a0a1a7221 */ /* 0x010fc60000010000 */
[----:B------:R3:W4:Y:S02]  /*0830*/  LDG.E R10, desc[UR6][R28.64] ;  /* 0x000000061c0a7981 */ /* 0x000724000c1e1900 */
[----:B---3--:R-:W-:Y:S01]  /*0840*/  FADD.FTZ R29, R26, R18 ;  /* 0x000000121a1d7221 */ /* 0x008fe20000010000 */
[----:B-----5:R-:W-:Y:S01]  /*0850*/  FADD.FTZ R20, R17, R20 ;  /* 0x0000001411147221 */ /* 0x020fe20000010000 */
[----:B------:R-:W-:-:S05]  /*0860*/  IMAD.WIDE.U32 R16, R23, 0x4, R14 ;  /* 0x0000000417107825 */ /* 0x000fca00078e000e */
[----:B------:R0:W3:Y:S02]  /*0870*/  LDG.E R18, desc[UR6][R16.64] ;  /* 0x0000000610127981 */ /* 0x0000e4000c1e1900 */
[----:B0-----:R-:W-:-:S04]  /*0880*/  IMAD.WIDE.U32 R16, R12, 0x4, R14 ;  /* 0x000000040c107825 */ /* 0x001fc800078e000e */
[----:B---3--:R-:W-:Y:S02]  /*0890*/  FADD.FTZ R18, R20, R18 ;  /* 0x0000001214127221 */ /* 0x008fe40000010000 */
        /* <DEDUP_REMOVED lines=11> */
[----:B------:R-:W-:-:S06]  /*0950*/  IMAD.WIDE.U32 R14, R21, 0x4, R14 ;  /* 0x00000004150e7825 */ /* 0x000fcc00078e000e */
[----:B------:R-:W5:Y:S01]  /*0960*/  LDG.E R15, desc[UR6][R14.64] ;  /* 0x000000060e0f7981 */ /* 0x000f62000c1e1900 */
[----:B---3--:R-:W-:-:S03]  /*0970*/  FADD.FTZ R18, R18, R20 ;  /* 0x0000001412127221 */ /* 0x008fc60000010000 */
[----:B------:R-:W3:Y:S01]  /*0980*/  LDG.E R20, desc[UR6][R16.64] ;  /* 0x0000000610147981 */ /* 0x000ee2000c1e1900 */
[----:B------:R-:W-:-:S04]  /*0990*/  IADD3 R8, PT, PT, R8, 0x8, RZ ;  /* 0x0000000808087810 */ /* 0x000fc80007ffe0ff */
[----:B------:R-:W-:Y:S01]  /*09a0*/  ISETP.NE.AND P0, PT, R8, RZ, PT ;  /* 0x000000ff0800720c */ /* 0x000fe20003f05270 */
[----:B--2---:R-:W-:Y:S01]  /*09b0*/  FADD.FTZ R22, R22, R24 ;  /* 0x0000001816167221 */ /* 0x004fe20000010000 */
[----:B----4-:R-:W-:Y:S01]  /*09c0*/  FADD.FTZ R10, R29, R10 ;  /* 0x0000000a1d0a7221 */ /* 0x010fe20000010000 */
[----:B------:R-:W-:Y:S02]  /*09d0*/  IADD3 R6, PT, PT, R6, 0x100, RZ ;  /* 0x0000010006067810 */ /* 0x000fe40007ffe0ff */
[C---:B------:R-:W-:Y:S02]  /*09e0*/  LEA R4, R11.reuse, R4, 0x8 ;  /* 0x000000040b047211 */ /* 0x040fe400078e40ff */
[C---:B------:R-:W-:Y:S02]  /*09f0*/  LEA R23, R11.reuse, R23, 0x8 ;  /* 0x000000170b177211 */ /* 0x040fe400078e40ff */
[C---:B------:R-:W-:Y:S02]  /*0a00*/  LEA R12, R11.reuse, R12, 0x8 ;  /* 0x0000000c0b0c7211 */ /* 0x040fe400078e40ff */
[----:B------:R-:W-:-:S02]  /*0a10*/  LEA R25, R11, R25, 0x8 ;  /* 0x000000190b197211 */ /* 0x000fc400078e40ff */
[C---:B------:R-:W-:Y:S02]  /*0a20*/  LEA R27, R11.reuse, R27, 0x8 ;  /* 0x0000001b0b1b7211 */ /* 0x040fe400078e40ff */
[C---:B------:R-:W-:Y:S02]  /*0a30*/  LEA R13, R11.reuse, R13, 0x8 ;  /* 0x0000000d0b0d7211 */ /* 0x040fe400078e40ff */
[C---:B------:R-:W-:Y:S02]  /*0a40*/  LEA R19, R11.reuse, R19, 0x8 ;  /* 0x000000130b137211 */ /* 0x040fe400078e40ff */
[----:B------:R-:W-:Y:S01]  /*0a50*/  LEA R21, R11, R21, 0x8 ;  /* 0x000000150b157211 */ /* 0x000fe200078e40ff */
[----:B---3--:R-:W-:-:S04]  /*0a60*/  FADD.FTZ R20, R18, R20 ;  /* 0x0000001412147221 */ /* 0x008fc80000010000 */
[----:B-----5:R-:W-:Y:S01]  /*0a70*/  FADD.FTZ R20, R20, R15 ;  /* 0x0000000f14147221 */ /* 0x020fe20000010000 */
[----:B------:R-:W-:Y:S06]  /*0a80*/  @P0 BRA `(.L_x_231) ;  /* 0xfffffff800400947 */ /* 0x000fec000383ffff */
.L_x_230:
[----:B------:R-:W-:Y:S05]  /*0a90*/  BSYNC.RECONVERGENT B1 ;  /* 0x0000000000017941 */ /* 0x000fea0003800200 */
.L_x_229:
        /* <DEDUP_REMOVED lines=9> */
[----:B------:R-:W0:Y:S08]  /*0b30*/  LDC R8, c[0x0][0x388] ;  /* 0x0000e200ff087b82 */ /* 0x000e300000000800 */
[----:B------:R-:W1:Y:S08]  /*0b40*/  LDC.64 R12, c[0x0][0x440] ;  /* 0x00011000ff0c7b82 */ /* 0x000e700000000a00 */
[----:B------:R-:W2:Y:S01]  /*0b50*/  LDC.64 R18, c[0x0][0x458] ;  /* 0x00011600ff127b82 */ /* 0x000ea20000000a00 */
[----:B0-----:R-:W-:-:S07]  /*0b60*/  IMAD R21, R6, R8, R11 ;  /* 0x0000000806157224 */ /* 0x001fce00078e020b */
[----:B------:R-:W0:Y:S01]  /*0b70*/  LDC.64 R16, c[0x0][0x450] ;  /* 0x00011400ff107b82 */ /* 0x000e220000000a00 */
[----:B-1----:R-:W-:-:S05]  /*0b80*/  IMAD.WIDE.U32 R14, R21, 0x4, R12 ;  /* 0x00000004150e7825 */ /* 0x002fca00078e000c */
[----:B------:R1:W3:Y:S02]  /*0b90*/  LDG.E R26, desc[UR6][R14.64] ;  /* 0x000000060e1a7981 */ /* 0x0002e4000c1e1900 */
[----:B-1----:R-:W1:Y:S02]  /*0ba0*/  LDC.64 R14, c[0x0][0x448] ;  /* 0x00011200ff0e7b82 */ /* 0x002e640000000a00 */
[----:B-1----:R-:W-:-:S06]  /*0bb0*/  IMAD.WIDE.U32 R28, R21, 0x4, R14 ;  /* 0x00000004151c7825 */ /* 0x002fcc00078e000e */
[----:B------:R-:W4:Y:S01]  /*0bc0*/  LDG.E R29, desc[UR6][R28.64] ;  /* 0x000000061c1d7981 */ /* 0x000f22000c1e1900 */
[----:B0-----:R-:W-:-:S06]  /*0bd0*/  IMAD.WIDE.U32 R24, R21, 0x4, R16 ;  /* 0x0000000415187825 */ /* 0x001fcc00078e0010 */
[----:B------:R-:W5:Y:S01]  /*0be0*/  LDG.E R25, desc[UR6][R24.64] ;  /* 0x0000000618197981 */ /* 0x000f62000c1e1900 */
[----:B---3--:R-:W-:Y:S01]  /*0bf0*/  FADD.FTZ R7, R7, R26 ;  /* 0x0000001a07077221 */ /* 0x008fe20000010000 */
[----:B--2---:R-:W-:-:S06]  /*0c00*/  IMAD.WIDE.U32 R26, R21, 0x4, R18 ;  /* 0x00000004151a7825 */ /* 0x004fcc00078e0012 */
[----:B------:R0:W2:Y:S02]  /*0c10*/  LDG.E R26, desc[UR6][R26.64] ;  /* 0x000000061a1a7981 */ /* 0x0000a4000c1e1900 */
[----:B0-----:R-:W-:Y:S01]  /*0c20*/  LEA R27, R8, R21, 0x5 ;  /* 0x00000015081b7211 */ /* 0x001fe200078e28ff */
[----:B----4-:R-:W-:-:S04]  /*0c30*/  FADD.FTZ R24, R22, R29 ;  /* 0x0000001d16187221 */ /* 0x010fc80000010000 */
[----:B------:R-:W-:-:S04]  /*0c40*/  IMAD.WIDE.U32 R28, R27, 0x4, R14 ;  /* 0x000000041b1c7825 */ /* 0x000fc800078e000e */
[C---:B------:R-:W-:Y:S02]  /*0c50*/  IMAD.WIDE.U32 R22, R27.reuse, 0x4, R12 ;  /* 0x000000041b167825 */ /* 0x040fe400078e000c */
[----:B------:R-:W3:Y:S04]  /*0c60*/  LDG.E R29, desc[UR6][R28.64] ;  /* 0x000000061c1d7981 */ /* 0x000ee8000c1e1900 */
[----:B------:R-:W4:Y:S01]  /*0c70*/  LDG.E R22, desc[UR6][R22.64] ;  /* 0x0000000616167981 */ /* 0x000f22000c1e1900 */
[----:B------:R-:W-:Y:S01]  /*0c80*/  LEA R21, R8, R21, 0x6 ;  /* 0x0000001508157211 */ /* 0x000fe200078e30ff */
[----:B-----5:R-:W-:Y:S01]  /*0c90*/  FADD.FTZ R10, R10, R25 ;  /* 0x000000190a0a7221 */ /* 0x020fe20000010000 */
[----:B--2---:R-:W-:Y:S01]  /*0ca0*/  FADD.FTZ R20, R20, R26 ;  /* 0x0000001a14147221 */ /* 0x004fe20000010000 */
[----:B---3--:R-:W-:Y:S01]  /*0cb0*/  FADD.FTZ R24, R24, R29 ;  /* 0x0000001d18187221 */ /* 0x008fe20000010000 */
[----:B------:R-:W-:-:S04]  /*0cc0*/  IMAD.WIDE.U32 R28, R27, 0x4, R16 ;  /* 0x000000041b1c7825 */ /* 0x000fc800078e0010 */
[----:B------:R-:W-:-:S04]  /*0cd0*/  IMAD.WIDE.U32 R26, R27, 0x4, R18 ;  /* 0x000000041b1a7825 */ /* 0x000fc800078e0012 */
[----:B----4-:R-:W-:Y:S01]  /*0ce0*/  FADD.FTZ R7, R7, R22 ;  /* 0x0000001607077221 */ /* 0x010fe20000010000 */
[----:B------:R-:W2:Y:S04]  /*0cf0*/  LDG.E R25, desc[UR6][R28.64] ;  /* 0x000000061c197981 */ /* 0x000ea8000c1e1900 */
[----:B------:R0:W3:Y:S02]  /*0d00*/  LDG.E R22, desc[UR6][R26.64] ;  /* 0x000000061a167981 */ /* 0x0000e4000c1e1900 */
[----:B0-----:R-:W-:-:S06]  /*0d10*/  IMAD.WIDE.U32 R26, R21, 0x4, R12 ;  /* 0x00000004151a7825 */ /* 0x001fcc00078e000c */
[----:B------:R-:W4:Y:S01]  /*0d20*/  LDG.E R26, desc[UR6][R26.64] ;  /* 0x000000061a1a7981 */ /* 0x000f22000c1e1900 */
[----:B------:R-:W-:-:S04]  /*0d30*/  IMAD.WIDE.U32 R28, R21, 0x4, R14 ;  /* 0x00000004151c7825 */ /* 0x000fc800078e000e */
[----:B--2---:R-:W-:Y:S01]  /*0d40*/  FADD.FTZ R23, R10, R25 ;  /* 0x000000190a177221 */ /* 0x004fe20000010000 */
[----:B------:R-:W-:Y:S01]  /*0d50*/  LEA R25, R8, R21, 0x5 ;  /* 0x0000001508197211 */ /* 0x000fe200078e28ff */
[----:B---3--:R-:W-:-:S04]  /*0d60*/  FADD.FTZ R22, R20, R22 ;  /* 0x0000001614167221 */ /* 0x008fc80000010000 */
[----:B------:R-:W-:-:S04]  /*0d70*/  IMAD.WIDE.U32 R12, R25, 0x4, R12 ;  /* 0x00000004190c7825 */ /* 0x000fc800078e000c */
[----:B------:R-:W-:Y:S02]  /*0d80*/  IMAD.WIDE.U32 R14, R25, 0x4, R14 ;  /* 0x00000004190e7825 */ /* 0x000fe400078e000e */
[----:B------:R-:W2:Y:S04]  /*0d90*/  LDG.E R13, desc[UR6][R12.64] ;  /* 0x000000060c0d7981 */ /* 0x000ea8000c1e1900 */
[----:B------:R-:W3:Y:S01]  /*0da0*/  LDG.E R15, desc[UR6][R14.64] ;  /* 0x000000060e0f7981 */ /* 0x000ee2000c1e1900 */
[----:B----4-:R-:W-:Y:S01]  /*0db0*/  FADD.FTZ R10, R7, R26 ;  /* 0x0000001a070a7221 */ /* 0x010fe20000010000 */
[C---:B------:R-:W-:Y:S02]  /*0dc0*/  IMAD.WIDE.U32 R26, R21.reuse, 0x4, R16 ;  /* 0x00000004151a7825 */ /* 0x040fe400078e0010 */
[----:B------:R-:W4:Y:S02]  /*0dd0*/  LDG.E R7, desc[UR6][R28.64] ;  /* 0x000000061c077981 */ /* 0x000f24000c1e1900 */
[----:B------:R-:W-:-:S02]  /*0de0*/  IMAD.WIDE.U32 R20, R21, 0x4, R18 ;  /* 0x0000000415147825 */ /* 0x000fc400078e0012 */
[----:B------:R-:W5:Y:S02]  /*0df0*/  LDG.E R8, desc[UR6][R26.64] ;  /* 0x000000061a087981 */ /* 0x000f64000c1e1900 */
[C---:B------:R-:W-:Y:S02]  /*0e00*/  IMAD.WIDE.U32 R16, R25.reuse, 0x4, R16 ;  /* 0x0000000419107825 */ /* 0x040fe400078e0010 */
[----:B------:R-:W3:Y:S02]  /*0e10*/  LDG.E R21, desc[UR6][R20.64] ;  /* 0x0000000614157981 */ /* 0x000ee4000c1e1900 */
[----:B------:R-:W-:Y:S02]  /*0e20*/  IMAD.WIDE.U32 R18, R25, 0x4, R18 ;  /* 0x0000000419127825 */ /* 0x000fe400078e0012 */
[----:B------:R-:W3:Y:S04]  /*0e30*/  LDG.E R16, desc[UR6][R16.64] ;  /* 0x0000000610107981 */ /* 0x000ee8000c1e1900 */
[----:B------:R-:W3:Y:S01]  /*0e40*/  LDG.E R19, desc[UR6][R18.64] ;  /* 0x0000000612137981 */ /* 0x000ee2000c1e1900 */
[----:B------:R-:W-:Y:S01]  /*0e50*/  IADD3 R6, PT, PT, R6, 0x80, RZ ;  /* 0x0000008006067810 */ /* 0x000fe20007ffe0ff */
[----:B----4-:R-:W-:Y:S01]  /*0e60*/  FADD.FTZ R24, R24, R7 ;  /* 0x0000000718187221 */ /* 0x010fe20000010000 */
[----:B-----5:R-:W-:Y:S01]  /*0e70*/  FADD.FTZ R23, R23, R8 ;  /* 0x0000000817177221 */ /* 0x020fe20000010000 */
[----:B--2---:R-:W-:Y:S01]  /*0e80*/  FADD.FTZ R7, R10, R13 ;  /* 0x0000000d0a077221 */ /* 0x004fe20000010000 */
[----:B---3--:R-:W-:Y:S01]  /*0e90*/  FADD.FTZ R8, R22, R21 ;  /* 0x0000001516087221 */ /* 0x008fe20000010000 */
[----:B------:R-:W-:Y:S01]  /*0ea0*/  FADD.FTZ R22, R24, R15 ;  /* 0x0000000f18167221 */ /* 0x000fe20000010000 */
[----:B------:R-:W-:-:S02]  /*0eb0*/  FADD.FTZ R10, R23, R16 ;  /* 0x00000010170a7221 */ /* 0x000fc40000010000 */
[----:B------:R-:W-:-:S07]  /*0ec0*/  FADD.FTZ R20, R8, R19 ;  /* 0x0000001308147221 */ /* 0x000fce0000010000 */
.L_x_233:
[----:B------:R-:W-:Y:S05]  /*0ed0*/  BSYNC.RECONVERGENT B1 ;  /* 0x0000000000017941 */ /* 0x000fea0003800200 */
.L_x_232:
[----:B------:R-:W-:Y:S05]  /*0ee0*/  @!P1 BRA `(.L_x_228) ;  /* 0x0000000000e09947 */ /* 0x000fea0003800000 */
[----:B------:R-:W-:Y:S01]  /*0ef0*/  ISETP.NE.AND P1, PT, R4, 0x1, PT ;  /* 0x000000010400780c */ /* 0x000fe20003f25270 */
[----:B------:R-:W-:Y:S01]  /*0f00*/  BSSY.RECONVERGENT B1, `(.L_x_234) ;  /* 0x0000023000017945 */ /* 0x000fe20003800200 */
[----:B------:R-:W-:-:S11]  /*0f10*/  LOP3.LUT P0, RZ, R9, 0x20, RZ, 0xc0, !PT ;  /* 0x0000002009ff7812 */ /* 0x000fd6000780c0ff */
[----:B------:R-:W-:Y:S05]  /*0f20*/  @!P1 BRA `(.L_x_235) ;  /* 0x0000000000809947 */ /* 0x000fea0003800000 */
[----:B------:R-:W0:Y:S08]  /*0f30*/  LDC R8, c[0x0][0x388] ;  /* 0x0000e200ff087b82 */ /* 0x000e300000000800 */
[----:B------:R-:W1:Y:S08]  /*0f40*/  LDC.64 R12, c[0x0][0x440] ;  /* 0x00011000ff0c7b82 */ /* 0x000e700000000a00 */
[----:B------:R-:W2:Y:S08]  /*0f50*/  LDC.64 R14, c[0x0][0x448] ;  /* 0x00011200ff0e7b82 */ /* 0x000eb00000000a00 */
[----:B------:R-:W3:Y:S01]  /*0f60*/  LDC.64 R16, c[0x0][0x450] ;  /* 0x00011400ff107b82 */ /* 0x000ee20000000a00 */
[----:B0-----:R-:W-:-:S07]  /*0f70*/  IMAD R9, R6, R8, R11 ;  /* 0x0000000806097224 */ /* 0x001fce00078e020b */
[----:B------:R-:W0:Y:S01]  /*0f80*/  LDC.64 R18, c[0x0][0x458] ;  /* 0x00011600ff127b82 */ /* 0x000e220000000a00 */
[----:B-1----:R-:W-:Y:S01]  /*0f90*/  IMAD.WIDE.U32 R28, R9, 0x4, R12 ;  /* 0x00000004091c7825 */ /* 0x002fe200078e000c */
[----:B------:R-:W-:-:S04]  /*0fa0*/  LEA R21, R8, R9, 0x5 ;  /* 0x0000000908157211 */ /* 0x000fc800078e28ff */
[----:B------:R-:W4:Y:S01]  /*0fb0*/  LDG.E R4, desc[UR6][R28.64] ;  /* 0x000000061c047981 */ /* 0x000f22000c1e1900 */
[----:B--2---:R-:W-:-:S04]  /*0fc0*/  IMAD.WIDE.U32 R26, R9, 0x4, R14 ;  /* 0x00000004091a7825 */ /* 0x004fc800078e000e */
[----:B---3--:R-:W-:Y:S01]  /*0fd0*/  IMAD.WIDE.U32 R24, R9, 0x4, R16 ;  /* 0x0000000409187825 */ /* 0x008fe200078e0010 */
[----:B------:R-:W2:Y:S03]  /*0fe0*/  LDG.E R23, desc[UR6][R26.64] ;  /* 0x000000061a177981 */ /* 0x000ea6000c1e1900 */
[----:B------:R-:W-:Y:S02]  /*0ff0*/  IMAD.WIDE.U32 R12, R21, 0x4, R12 ;  /* 0x00000004150c7825 */ /* 0x000fe400078e000c */
[----:B------:R-:W3:Y:S02]  /*1000*/  LDG.E R25, desc[UR6][R24.64] ;  /* 0x0000000618197981 */ /* 0x000ee4000c1e1900 */
[----:B0-----:R-:W-:Y:S02]  /*1010*/  IMAD.WIDE.U32 R8, R9, 0x4, R18 ;  /* 0x0000000409087825 */ /* 0x001fe400078e0012 */
[----:B------:R-:W5:Y:S02]  /*1020*/  LDG.E R13, desc[UR6][R12.64] ;  /* 0x000000060c0d7981 */ /* 0x000f64000c1e1900 */
[----:B------:R-:W-:-:S02]  /*1030*/  IMAD.WIDE.U32 R14, R21, 0x4, R14 ;  /* 0x00000004150e7825 */ /* 0x000fc400078e000e */
[----:B------:R-:W5:Y:S02]  /*1040*/  LDG.E R9, desc[UR6][R8.64] ;  /* 0x0000000608097981 */ /* 0x000f64000c1e1900 */
[C---:B------:R-:W-:Y:S02]  /*1050*/  IMAD.WIDE.U32 R16, R21.reuse, 0x4, R16 ;  /* 0x0000000415107825 */ /* 0x040fe400078e0010 */
[----:B------:R-:W5:Y:S02]  /*1060*/  LDG.E R15, desc[UR6][R14.64] ;  /* 0x000000060e0f7981 */ /* 0x000f64000c1e1900 */
[----:B------:R-:W-:Y:S02]  /*1070*/  IMAD.WIDE.U32 R18, R21, 0x4, R18 ;  /* 0x0000000415127825 */ /* 0x000fe400078e0012 */
[----:B------:R-:W5:Y:S04]  /*1080*/  LDG.E R17, desc[UR6][R16.64] ;  /* 0x0000000610117981 */ /* 0x000f68000c1e1900 */
[----:B------:R-:W5:Y:S01]  /*1090*/  LDG.E R19, desc[UR6][R18.64] ;  /* 0x0000000612137981 */ /* 0x000f62000c1e1900 */
[----:B------:R-:W-:Y:S01]  /*10a0*/  IADD3 R6, PT, PT, R6, 0x40, RZ ;  /* 0x0000004006067810 */ /* 0x000fe20007ffe0ff */
[----:B----4-:R-:W-:Y:S01]  /*10b0*/  FADD.FTZ R4, R7, R4 ;  /* 0x0000000407047221 */ /* 0x010fe20000010000 */
[----:B--2---:R-:W-:Y:S01]  /*10c0*/  FADD.FTZ R22, R22, R23 ;  /* 0x0000001716167221 */ /* 0x004fe20000010000 */
[----:B---3--:R-:W-:-:S02]  /*10d0*/  FADD.FTZ R10, R10, R25 ;  /* 0x000000190a0a7221 */ /* 0x008fc40000010000 */
[----:B-----5:R-:W-:Y:S01]  /*10e0*/  FADD.FTZ R7, R4, R13 ;  /* 0x0000000d04077221 */ /* 0x020fe20000010000 */
[----:B------:R-:W-:Y:S01]  /*10f0*/  FADD.FTZ R20, R20, R9 ;  /* 0x0000000914147221 */ /* 0x000fe20000010000 */
[----:B------:R-:W-:Y:S01]  /*1100*/  FADD.FTZ R22, R22, R15 ;  /* 0x0000000f16167221 */ /* 0x000fe20000010000 */
[----:B------:R-:W-:Y:S02]  /*1110*/  FADD.FTZ R10, R10, R17 ;  /* 0x000000110a0a7221 */ /* 0x000fe40000010000 */
[----:B------:R-:W-:-:S07]  /*1120*/  FADD.FTZ R20, R20, R19 ;  /* 0x0000001314147221 */ /* 0x000fce0000010000 */
.L_x_235:
[----:B------:R-:W-:Y:S05]  /*1130*/  BSYNC.RECONVERGENT B1 ;  /* 0x0000000000017941 */ /* 0x000fea0003800200 */
.L_x_234:
[----:B------:R-:W-:Y:S05]  /*1140*/  @P0 BRA `(.L_x_228) ;  /* 0x0000000000480947 */ /* 0x000fea0003800000 */
[----:B------:R-:W0:Y:S01]  /*1150*/  LDC.64 R16, c[0x0][0x440] ;  /* 0x00011000ff107b82 */ /* 0x000e220000000a00 */
[----:B------:R-:W1:Y:S07]  /*1160*/  LDCU UR4, c[0x0][0x388] ;  /* 0x00007100ff0477ac */ /* 0x000e6e0008000800 */
[----:B------:R-:W2:Y:S08]  /*1170*/  LDC.64 R8, c[0x0][0x448] ;  /* 0x00011200ff087b82 */ /* 0x000eb00000000a00 */
[----:B------:R-:W3:Y:S01]  /*1180*/  LDC.64 R12, c[0x0][0x450] ;  /* 0x00011400ff0c7b82 */ /* 0x000ee20000000a00 */
[----:B-1----:R-:W-:-:S07]  /*1190*/  IMAD R11, R6, UR4, R11 ;  /* 0x00000004060b7c24 */ /* 0x002fce000f8e020b */
[----:B------:R-:W1:Y:S01]  /*11a0*/  LDC.64 R14, c[0x0][0x458] ;  /* 0x00011600ff0e7b82 */ /* 0x000e620000000a00 */
[----:B0-----:R-:W-:-:S06]  /*11b0*/  IMAD.WIDE.U32 R16, R11, 0x4, R16 ;  /* 0x000000040b107825 */ /* 0x001fcc00078e0010 */
[----:B------:R-:W4:Y:S01]  /*11c0*/  LDG.E R16, desc[UR6][R16.64] ;  /* 0x0000000610107981 */ /* 0x000f22000c1e1900 */
[----:B--2---:R-:W-:-:S06]  /*11d0*/  IMAD.WIDE.U32 R8, R11, 0x4, R8 ;  /* 0x000000040b087825 */ /* 0x004fcc00078e0008 */
[----:B------:R-:W2:Y:S01]  /*11e0*/  LDG.E R9, desc[UR6][R8.64] ;  /* 0x0000000608097981 */ /* 0x000ea2000c1e1900 */
[----:B---3--:R-:W-:-:S06]  /*11f0*/  IMAD.WIDE.U32 R12, R11, 0x4, R12 ;  /* 0x000000040b0c7825 */ /* 0x008fcc00078e000c */
[----:B------:R-:W3:Y:S01]  /*1200*/  LDG.E R13, desc[UR6][R12.64] ;  /* 0x000000060c0d7981 */ /* 0x000ee2000c1e1900 */
[----:B-1----:R-:W-:-:S06]  /*1210*/  IMAD.WIDE.U32 R14, R11, 0x4, R14 ;  /* 0x000000040b0e7825 */ /* 0x002fcc00078e000e */
[----:B------:R-:W5:Y:S01]  /*1220*/  LDG.E R15, desc[UR6][R14.64] ;  /* 0x000000060e0f7981 */ /* 0x000f62000c1e1900 */
[----:B----4-:R-:W-:Y:S01]  /*1230*/  FADD.FTZ R7, R7, R16 ;  /* 0x0000001007077221 */ /* 0x010fe20000010000 */
[----:B--2---:R-:W-:Y:S01]  /*1240*/  FADD.FTZ R22, R22, R9 ;  /* 0x0000000916167221 */ /* 0x004fe20000010000 */
[----:B---3--:R-:W-:Y:S01]  /*1250*/  FADD.FTZ R10, R10, R13 ;  /* 0x0000000d0a0a7221 */ /* 0x008fe20000010000 */
[----:B-----5:R-:W-:-:S07]  /*1260*/  FADD.FTZ R20, R20, R15 ;  /* 0x0000000f14147221 */ /* 0x020fce0000010000 */
.L_x_228:
[----:B------:R-:W-:Y:S05]  /*1270*/  BSYNC.RECONVERGENT B0 ;  /* 0x0000000000007941 */ /* 0x000fea0003800200 */
.L_x_227:
[----:B------:R-:W0:Y:S01]  /*1280*/  S2UR UR5, SR_CgaCtaId ;  /* 0x00000000000579c3 */ /* 0x000e220000008800 */
[----:B------:R-:W-:Y:S01]  /*1290*/  UMOV UR4, 0x400 ;  /* 0x0000040000047882 */ /* 0x000fe20000000000 */
[--C-:B------:R-:W-:Y:S02]  /*12a0*/  LOP3.LUT R9, R3, 0x1f, R2.reuse, 0x78, !PT ;  /* 0x0000001f03097812 */ /* 0x100fe400078e7802 */
[----:B------:R-:W-:Y:S02]  /*12b0*/  SHF.L.U32 R11, R5, 0x7, RZ ;  /* 0x00000007050b7819 */ /* 0x000fe400000006ff */
[C---:B------:R-:W-:Y:S02]  /*12c0*/  LOP3.LUT R2, R9.reuse, 0x3e0, R2, 0xf8, !PT ;  /* 0x000003e009027812 */ /* 0x040fe400078ef802 */
[----:B------:R-:W-:Y:S02]  /*12d0*/  SHF.L.U32 R4, R9, 0x2, RZ ;  /* 0x0000000209047819 */ /* 0x000fe400000006ff */
[----:B------:R-:W-:-:S02]  /*12e0*/  ISETP.NE.AND P1, PT, R5, RZ, PT ;  /* 0x000000ff0500720c */ /* 0x000fc40003f25270 */
[----:B------:R-:W-:Y:S02]  /*12f0*/  LOP3.LUT R4, R11, R4, RZ, 0xfc, !PT ;  /* 0x000000040b047212 */ /* 0x000fe400078efcff */
[----:B------:R-:W-:-:S04]  /*1300*/  ISETP.GT.U32.AND P0, PT, R5, 0xf, PT ;  /* 0x0000000f0500780c */ /* 0x000fc80003f04070 */
[----:B------:R-:W-:Y:S01]  /*1310*/  ISETP.NE.OR P0, PT, R3, 0x1f, P0 ;  /* 0x0000001f0300780c */ /* 0x000fe20000705670 */
[----:B0-----:R-:W-:-:S06]  /*1320*/  ULEA UR4, UR5, UR4, 0x18 ;  /* 0x0000000405047291 */ /* 0x001fcc000f8ec0ff */
[----:B------:R-:W-:Y:S02]  /*1330*/  LEA R9, R2, UR4, 0x2 ;  /* 0x0000000402097c11 */ /* 0x000fe4000f8e10ff */
[----:B------:R-:W-:-:S03]  /*1340*/  @!P1 LEA R3, R3, UR4, 0x2 ;  /* 0x0000000403039c11 */ /* 0x000fc6000f8e10ff */
        /* <DEDUP_REMOVED lines=14> */
[----:B-1----:R-:W-:Y:S01]  /*1430*/  FADD.FTZ R13, R2, R13 ;  /* 0x0000000d020d7221 */ /* 0x002fe20000010000 */
[----:B--2---:R-:W-:-:S04]  /*1440*/  FADD.FTZ R15, R6, R15 ;  /* 0x0000000f060f7221 */ /* 0x004fc80000010000 */
[----:B------:R-:W0:Y:S01]  /*1450*/  SHFL.BFLY PT, R10, R13, 0x2, 0x1f ;  /* 0x0c401f000d0a7f89 */ /* 0x000e2200000e0000 */
[----:B---3--:R-:W-:-:S03]  /*1460*/  FADD.FTZ R14, R8, R7 ;  /* 0x00000007080e7221 */ /* 0x008fc60000010000 */
[----:B------:R-:W1:Y:S04]  /*1470*/  SHFL.BFLY PT, R4, R15, 0x2, 0x1f ;  /* 0x0c401f000f047f89 */ /* 0x000e6800000e0000 */
[----:B------:R-:W2:Y:S04]  /*1480*/  SHFL.BFLY PT, R7, R12, 0x2, 0x1f ;  /* 0x0c401f000c077f89 */ /* 0x000ea800000e0000 */
[----:B------:R-:W3:Y:S01]  /*1490*/  SHFL.BFLY PT, R9, R14, 0x2, 0x1f ;  /* 0x0c401f000e097f89 */ /* 0x000ee200000e0000 */
        /* <DEDUP_REMOVED lines=9> */
[----:B-1----:R-:W-:-:S04]  /*1530*/  FADD.FTZ R2, R7, R2 ;  /* 0x0000000207027221 */ /* 0x002fc80000010000 */
[----:B------:R-:W0:Y:S01]  /*1540*/  SHFL.BFLY PT, R13, R12, 0x8, 0x1f ;  /* 0x0d001f000c0d7f89 */ /* 0x000e2200000e0000 */
[----:B--2---:R-:W-:-:S03]  /*1550*/  FADD.FTZ R6, R10, R9 ;  /* 0x000000090a067221 */ /* 0x004fc60000010000 */
[----:B------:R-:W1:Y:S01]  /*1560*/  SHFL.BFLY PT, R9, R2, 0x8, 0x1f ;  /* 0x0d001f0002097f89 */ /* 0x000e6200000e0000 */
[----:B---3--:R-:W-:-:S03]  /*1570*/  FADD.FTZ R17, R8, R17 ;  /* 0x0000001108117221 */ /* 0x008fc60000010000 */
        /* <DEDUP_REMOVED lines=12> */
[----:B------:R0:W-:Y:S01]  /*1640*/  @!P1 STS [R3+0x4180], R2 ;  /* 0x0041800203009388 */ /* 0x0001e20000000800 */
[----:B--2---:R-:W-:-:S03]  /*1650*/  FADD.FTZ R8, R11, R8 ;  /* 0x000000080b087221 */ /* 0x004fc60000010000 */
[----:B------:R0:W-:Y:S01]  /*1660*/  @!P1 STS [R3+0x4080], R4 ;  /* 0x0040800403009388 */ /* 0x0001e20000000800 */
[----:B---3--:R-:W-:-:S03]  /*1670*/  FADD.FTZ R7, R14, R7 ;  /* 0x000000070e077221 */ /* 0x008fc60000010000 */
        /* <DEDUP_REMOVED lines=11> */
[----:B------:R-:W-:Y:S02]  /*1730*/  IADD3 R5, PT, PT, R5, R0, RZ ;  /* 0x0000000005057210 */ /* 0x000fe40007ffe0ff */
[----:B------:R-:W4:Y:S04]  /*1740*/  LDS.64 R10, [R4+0x4100] ;  /* 0x00410000040a7984 */ /* 0x000f280000000a00 */
[----:B------:R-:W5:Y:S01]  /*1750*/  LDS.64 R16, [R4+0x4180] ;  /* 0x0041800004107984 */ /* 0x000f620000000a00 */
[----:B------:R-:W1:Y:S01]  /*1760*/  LDC.64 R6, c[0x0][0x498] ;  /* 0x00012600ff067b82 */ /* 0x000e620000000a00 */
[----:B0-----:R-:W-:-:S07]  /*1770*/  IMAD.WIDE.U32 R14, R5, 0x4, R14 ;  /* 0x00000004050e7825 */ /* 0x001fce00078e000e */
[----:B------:R-:W0:Y:S01]  /*1780*/  LDC.64 R2, c[0x0][0x490] ;  /* 0x00012400ff027b82 */ /* 0x000e220000000a00 */
[----:B---3--:R-:W-:-:S04]  /*1790*/  IMAD.WIDE.U32 R8, R5, 0x4, R8 ;  /* 0x0000000405087825 */ /* 0x008fc800078e0008 */
[----:B-1----:R-:W-:Y:S01]  /*17a0*/  IMAD.WIDE.U32 R6, R5, 0x4, R6 ;  /* 0x0000000405067825 */ /* 0x002fe200078e0006 */
        /* <DEDUP_REMOVED lines=10> */
.L_x_236:
        /* <DEDUP_REMOVED lines=11> */
.L_x_2810:


//--------------------- .text._ZN10layer_norm31ln_parallel_residual_bwd_kernelINS_13Kernel_traitsI13__nv_bfloat16S2_S2_S2_fjLj256ELj1ELj4ELj1ELj16ENS_18Kernel_traits_baseILj256ES2_S2_S2_S2_fjLj128EEEEELb1ELb1ELb1EEEvNS_9BwdParamsE --------------------------
	.section	.text._ZN10layer_norm31ln_parallel_residual_bwd_kernelINS_13Kernel_traitsI13__nv_bfloat16S2_S2_S2_fjLj256ELj1ELj4ELj1ELj16ENS_18Kernel_traits_baseILj256ES2_S2_S2_S2_fjLj128EEEEELb1ELb1ELb1EEEvNS_9BwdParamsE,"ax",@progbits
	.align	128
        .global         _ZN10layer_norm31ln_parallel_residual_bwd_kernelINS_13Kernel_traitsI13__nv_bfloat16S2_S2_S2_fjLj256ELj1ELj4ELj1ELj16ENS_18Kernel_traits_baseILj256ES2_S2_S2_S2_fjLj128EEEEELb1ELb1ELb1EEEvNS_9BwdParamsE
        .type           _ZN10layer_norm31ln_parallel_residual_bwd_kernelINS_13Kernel_traitsI13__nv_bfloat16S2_S2_S2_fjLj256ELj1ELj4ELj1ELj16ENS_18Kernel_traits_baseILj256ES2_S2_S2_S2_fjLj128EEEEELb1ELb1ELb1EEEvNS_9BwdParamsE,@function
        .size           _ZN10layer_norm31ln_parallel_residual_bwd_kernelINS_13Kernel_traitsI13__nv_bfloat16S2_S2_S2_fjLj256ELj1ELj4ELj1ELj16ENS_18Kernel_traits_baseILj256ES2_S2_S2_S2_fjLj128EEEEELb1ELb1ELb1EEEvNS_9BwdParamsE,(.L_x_2811 - _ZN10layer_norm31ln_parallel_residual_bwd_kernelINS_13Kernel_traitsI13__nv_bfloat16S2_S2_S2_fjLj256ELj1ELj4ELj1ELj16ENS_18Kernel_traits_baseILj256ES2_S2_S2_S2_fjLj128EEEEELb1ELb1ELb1EEEvNS_9BwdParamsE)
        .other          _ZN10layer_norm31ln_parallel_residual_bwd_kernelINS_13Kernel_traitsI13__nv_bfloat16S2_S2_S2_fjLj256ELj1ELj4ELj1ELj16ENS_18Kernel_traits_baseILj256ES2_S2_S2_S2_fjLj128EEEEELb1ELb1ELb1EEEvNS_9BwdParamsE,@"STO_CUDA_ENTRY STV_DEFAULT"
_ZN10layer_norm31ln_parallel_residual_bwd_kernelINS_13Kernel_traitsI13__nv_bfloat16S2_S2_S2_fjLj256ELj1ELj4ELj1ELj16ENS_18Kernel_traits_baseILj256ES2_S2_S2_S2_fjLj128EEEEELb1ELb1ELb1EEEvNS_9BwdParamsE:
.text._ZN10layer_norm31ln_parallel_residual_bwd_kernelINS_13Kernel_traitsI13__nv_bfloat16S2_S2_S2_fjLj256ELj1ELj4ELj1ELj16ENS_18Kernel_traits_baseILj256ES2_S2_S2_S2_fjLj128EEEEELb1ELb1ELb1EEEvNS_9BwdParamsE:
        /* <DEDUP_REMOVED lines=15> */
[----:B------:R-:W3:Y:S01]  /*00f0*/  LDCU UR12, c[0x0][0x388] ;  /* 0x00007100ff0c77ac */ /* 0x000ee20008000800 */
        /* <DEDUP_REMOVED lines=12> */
[----:B0-----:R-:W-:-:S06]  /*01c0*/  IMAD.WIDE.U32 R8, R2, 0x10, R8 ;  /* 0x0000001002087825 */ /* 0x001fcc00078e0008 */
[----:B------:R-:W2:Y:S01]  /*01d0*/  LDG.E.128 R8, desc[UR8][R8.64] ;  /* 0x0000000808087981 */ /* 0x000ea2000c1e1d00 */
[----:B-1----:R-:W-:Y:S01]  /*01e0*/  ISETP.NE.U32.AND P0, PT, RZ, UR10, PT ;  /* 0x0000000aff007c0c */ /* 0x002fe2000bf05070 */
[----:B------:R-:W-:Y:S01]  /*01f0*/  BSSY B1, `(.L_x_239) ;  /* 0x00002db000017945 */ /* 0x000fe20003800000 */
[----:B------:R-:W-:Y:S01]  /*0200*/  IMAD.MOV.U32 R7, RZ, RZ, R0 ;  /* 0x000000ffff077224 */ /* 0x000fe200078e0000 */
        /* <DEDUP_REMOVED lines=8> */
[----:B------:R-:W-:Y:S02]  /*0290*/  CS2R R42, SRZ ;  /* 0x00000000002a7805 */ /* 0x000fe4000001ff00 */
[C---:B--2---:R-:W-:Y:S01]  /*02a0*/  PRMT R12, R8.reuse, 0x7632, R12 ;  /* 0x00007632080c7816 */ /* 0x044fe2000000000c */
[----:B------:R-:W-:Y:S01]  /*02b0*/  IMAD.U32 R3, R8, 0x10000, RZ ;  /* 0x0001000008037824 */ /* 0x000fe200078e00ff */
[C---:B------:R-:W-:Y:S01]  /*02c0*/  PRMT R13, R9.reuse, 0x7632, R13 ;  /* 0x00007632090d7816 */ /* 0x040fe2000000000d */
[----:B------:R-:W0:Y:S01]  /*02d0*/  LDC.U8 R8, c[0x0][0x410] ;  /* 0x00010400ff087b82 */ /* 0x000e220000000000 */
[C---:B------:R-:W-:Y:S01]  /*02e0*/  PRMT R14, R10.reuse, 0x7632, R14 ;  /* 0x000076320a0e7816 */ /* 0x040fe2000000000e */
[----:B------:R-:W-:Y:S01]  /*02f0*/  IMAD.U32 R4, R9, 0x10000, RZ ;  /* 0x0001000009047824 */ /* 0x000fe200078e00ff */
[C---:B------:R-:W-:Y:S01]  /*0300*/  PRMT R15, R11.reuse, 0x7632, R15 ;  /* 0x000076320b0f7816 */ /* 0x040fe2000000000f */
[----:B------:R-:W-:Y:S01]  /*0310*/  IMAD.U32 R6, R11, 0x10000, RZ ;  /* 0x000100000b067824 */ /* 0x000fe200078e00ff */
[----:B------:R-:W-:Y:S01]  /*0320*/  SHF.L.U32 R5, R10, 0x10, RZ ;  /* 0x000000100a057819 */ /* 0x000fe200000006ff */
[----:B------:R-:W-:Y:S01]  /*0330*/  IMAD.U32 R10, R13, 0x10000, RZ ;  /* 0x000100000d0a7824 */ /* 0x000fe200078e00ff */
[----:B------:R-:W-:Y:S01]  /*0340*/  SHF.L.U32 R9, R12, 0x10, RZ ;  /* 0x000000100c097819 */ /* 0x000fe200000006ff */
[----:B------:R-:W-:Y:S01]  /*0350*/  IMAD.U32 R11, R14, 0x10000, RZ ;  /* 0x000100000e0b7824 */ /* 0x000fe200078e00ff */
[----:B------:R-:W-:-:S07]  /*0360*/  SHF.L.U32 R12, R15, 0x10, RZ ;  /* 0x000000100f0c7819 */ /* 0x000fce00000006ff */
.L_x_248:
[----:B------:R-:W-:Y:S01]  /*0370*/  ISETP.NE.U32.AND P1, PT, RZ, UR14, PT ;  /* 0x0000000eff007c0c */ /* 0x000fe2000bf25070 */
[----:B------:R-:W-:Y:S01]  /*0380*/  IMAD R0, R7, UR12, RZ ;  /* 0x0000000c07007c24 */ /* 0x000fe2000f8e02ff */
[----:B-1----:R-:W1:Y:S02]  /*0390*/  LDC.64 R32, c[0x0][0x3a8] ;  /* 0x0000ea00ff207b82 */ /* 0x002e640000000a00 */
[----:B------:R-:W-:Y:S02]  /*03a0*/  ISETP.NE.AND.EX P1, PT, RZ, UR15, PT, P1 ;  /* 0x0000000fff007c0c */ /* 0x000fe4000bf25310 */
[----:B------:R-:W-:-:S04]  /*03b0*/  SHF.R.S32.HI R13, RZ, 0x1f, R0 ;  /* 0x0000001fff0d7819 */ /* 0x000fc80000011400 */
[----:B------:R-:W-:Y:S01]  /*03c0*/  LEA.HI R13, R13, R0, RZ, 0x3 ;  /* 0x000000000d0d7211 */ /* 0x000fe200078f18ff */
[----:B------:R-:W2:Y:S03]  /*03d0*/  LDC.64 R34, c[0x0][0x3c0] ;  /* 0x0000f000ff227b82 */ /* 0x000ea60000000a00 */
[----:B------:R-:W-:-:S05]  /*03e0*/  LEA.HI.SX32 R13, R13, R2, 0x1d ;  /* 0x000000020d0d7211 */ /* 0x000fca00078feaff */
[----:B------:R-:W3:Y:S08]  /*03f0*/  @P1 LDC.64 R36, c[0x0][0x3b8] ;  /* 0x0000ee00ff241b82 */ /* 0x000ef00000000a00 */
[----:B------:R-:W4:Y:S08]  /*0400*/  LDC.64 R62, c[0x0][0x3c8] ;  /* 0x0000f200ff3e7b82 */ /* 0x000f300000000a00 */
[----:B------:R-:W5:Y:S01]  /*0410*/  LDC.64 R56, c[0x0][0x3b0] ;  /* 0x0000ec00ff387b82 */ /* 0x000f620000000a00 */
[----:B---3--:R-:W-:-:S07]  /*0420*/  @P1 IMAD.WIDE.U32 R58, R13, 0x8, R36 ;  /* 0x000000080d3a1825 */ /* 0x008fce00078e0024 */
[----:B------:R-:W3:Y:S01]  /*0430*/  @P0 LDC.64 R64, c[0x0][0x438] ;  /* 0x00010e00ff400b82 */ /* 0x000ee20000000a00 */
[----:B------:R-:W3:Y:S01]  /*0440*/  @P1 LDG.E.64 R58, desc[UR8][R58.64] ;  /* 0x000000083a3a1981 */ /* 0x000ee2000c1e1b00 */
[----:B-1----:R-:W-:-:S06]  /*0450*/  IMAD.WIDE.U32 R32, R13, 0x10, R32 ;  /* 0x000000100d207825 */ /* 0x002fcc00078e0020 */
[----:B------:R-:W1:Y:S01]  /*0460*/  LDC.64 R36, c[0x0][0x428] ;  /* 0x00010a00ff247b82 */ /* 0x000e620000000a00 */
[C---:B--2---:R-:W-:Y:S02]  /*0470*/  IMAD.WIDE R66, R7.reuse, 0x4, R34 ;  /* 0x0000000407427825 */ /* 0x044fe400078e0222 */
[----:B------:R-:W2:Y:S04]  /*0480*/  LDG.E.128 R32, desc[UR8][R32.64] ;  /* 0x0000000820207981 */ /* 0x000ea8000c1e1d00 */
[----:B------:R0:W2:Y:S01]  /*0490*/  LDG.E R66, desc[UR8][R66.64] ;  /* 0x0000000842427981 */ /* 0x0000a2000c1e1900 */
[----:B----4-:R-:W-:-:S06]  /*04a0*/  IMAD.WIDE R62, R7, 0x4, R62 ;  /* 0x00000004073e7825 */ /* 0x010fcc00078e023e */
[----:B------:R-:W4:Y:S01]  /*04b0*/  LDG.E R62, desc[UR8][R62.64] ;  /* 0x000000083e3e7981 */ /* 0x000f22000c1e1900 */
[----:B-1----:R-:W-:-:S06]  /*04c0*/  IMAD.WIDE.U32 R36, R13, 0x10, R36 ;  /* 0x000000100d247825 */ /* 0x002fcc00078e0024 */
[----:B------:R-:W4:Y:S01]  /*04d0*/  LDG.E.128 R36, desc[UR8][R36.64] ;  /* 0x0000000824247981 */ /* 0x000f22000c1e1d00 */
[----:B-----5:R-:W-:-:S04]  /*04e0*/  IMAD.WIDE.U32 R56, R13, 0x8, R56 ;  /* 0x000000080d387825 */ /* 0x020fc800078e0038 */
[----:B---3--:R-:W-:Y:S02]  /*04f0*/  @P0 IMAD.WIDE.U32 R64, R13, 0x10, R64 ;  /* 0x000000100d400825 */ /* 0x008fe400078e0040 */
[----:B------:R-:W3:Y:S04]  /*0500*/  LDG.E.64 R56, desc[UR8][R56.64] ;  /* 0x0000000838387981 */ /* 0x000ee8000c1e1b00 */
[----:B------:R1:W5:Y:S01]  /*0510*/  @P0 LDG.E.128 R20, desc[UR8][R64.64] ;  /* 0x0000000840140981 */ /* 0x000362000c1e1d00 */
[----:B0-----:R-:W-:Y:S01]  /*0520*/  ISETP.NE.AND P3, PT, R8, RZ, PT ;  /* 0x000000ff0800720c */ /* 0x001fe20003f65270 */
[----:B------:R-:W-:Y:S01]  /*0530*/  UMOV UR6, 0xffffffff ;  /* 0xffffffff00067882 */ /* 0x000fe20000000000 */
[----:B------:R-:W-:-:S04]  /*0540*/  ISETP.NE.U32.AND P2, PT, RZ, UR14, PT ;  /* 0x0000000eff007c0c */ /* 0x000fc8000bf45070 */
[----:B------:R-:W-:Y:S02]  /*0550*/  ISETP.NE.AND.EX P2, PT, RZ, UR15, PT, P2 ;  /* 0x0000000fff007c0c */ /* 0x000fe4000bf45320 */
[C-C-:B------:R-:W-:Y:S02]  /*0560*/  @P1 SHF.R.U64 R0, R58.reuse, 0x8, R59.reuse ;  /* 0x000000083a001819 */ /* 0x140fe4000000123b */
[C-C-:B------:R-:W-:Y:S02]  /*0570*/  @P1 SHF.R.U64 R67, R58.reuse, 0x10, R59.reuse ;  /* 0x000000103a431819 */ /* 0x140fe4000000123b */
[C---:B------:R-:W-:Y:S02]  /*0580*/  @P1 SHF.R.U64 R68, R58.reuse, 0x18, R59 ;  /* 0x000000183a441819 */ /* 0x040fe4000000123b */
[----:B------:R-:W-:Y:S02]  /*0590*/  @P1 PRMT R14, R58, 0x7610, R14 ;  /* 0x000076103a0e1816 */ /* 0x000fe4000000000e */
[----:B------:R-:W-:-:S02]  /*05a0*/  @P1 PRMT R15, R0, 0x7610, R15 ;  /* 0x00007610000f1816 */ /* 0x000fc4000000000f */
[--C-:B------:R-:W-:Y:S02]  /*05b0*/  @P1 SHF.R.U32.HI R58, RZ, 0x10, R59.reuse ;  /* 0x00000010ff3a1819 */ /* 0x100fe4000001163b */
[----:B------:R-:W-:Y:S02]  /*05c0*/  @P1 SHF.R.U32.HI R0, RZ, 0x8, R59 ;  /* 0x00000008ff001819 */ /* 0x000fe4000001163b */
[----:B------:R-:W-:Y:S02]  /*05d0*/  @P1 PRMT R40, R58, 0x7610, R40 ;  /* 0x000076103a281816 */ /* 0x000fe40000000028 */
[----:B------:R-:W-:Y:S02]  /*05e0*/  @P1 PRMT R19, R0, 0x7610, R19 ;  /* 0x0000761000131816 */ /* 0x000fe40000000013 */
[----:B--2---:R-:W-:Y:S02]  /*05f0*/  PRMT R58, R33, 0x7632, R58 ;  /* 0x00007632213a7816 */ /* 0x004fe4000000003a */
[----:B------:R-:W-:-:S02]  /*0600*/  PRMT R0, R32, 0x7632, R0 ;  /* 0x0000763220007816 */ /* 0x000fc40000000000 */
[----:B------:R-:W-:Y:S01]  /*0610*/  @P1 PRMT R18, R59, 0x7610, R18 ;  /* 0x000076103b121816 */ /* 0x000fe20000000012 */
[----:B------:R-:W-:Y:S01]  /*0620*/  IMAD.U32 R32, R32, 0x10000, RZ ;  /* 0x0001000020207824 */ /* 0x000fe200078e00ff */
[----:B------:R-:W-:Y:S02]  /*0630*/  @P1 SHF.R.U32.HI R59, RZ, 0x18, R59 ;  /* 0x00000018ff3b1819 */ /* 0x000fe4000001163b */
[----:B------:R-:W-:Y:S02]  /*0640*/  FSEL R77, R66, RZ, !P3 ;  /* 0x000000ff424d7208 */ /* 0x000fe40005800000 */
[----:B-1----:R-:W-:Y:S02]  /*0650*/  PRMT R65, R34, 0x7632, R65 ;  /* 0x0000763222417816 */ /* 0x002fe40000000041 */
[----:B------:R-:W-:Y:S01]  /*0660*/  SHF.L.U32 R58, R58, 0x10, RZ ;  /* 0x000000103a3a7819 */ /* 0x000fe200000006ff */
[----:B------:R-:W-:Y:S01]  /*0670*/  IMAD.U32 R0, R0, 0x10000, RZ ;  /* 0x0001000000007824 */ /* 0x000fe200078e00ff */
[----:B------:R-:W-:Y:S01]  /*0680*/  @P1 PRMT R17, R68, 0x7610, R17 ;  /* 0x0000761044111816 */ /* 0x000fe20000000011 */
[----:B------:R-:W-:Y:S01]  /*0690*/  IMAD.U32 R68, R35, 0x10000, RZ ;  /* 0x0001000023447824 */ /* 0x000fe200078e00ff */
[----:B------:R-:W-:Y:S01]  /*06a0*/  @P1 PRMT R41, R59, 0x7610, R41 ;  /* 0x000076103b291816 */ /* 0x000fe20000000029 */
[----:B------:R-:W-:Y:S01]  /*06b0*/  FADD.FTZ R59, -R77, R32 ;  /* 0x000000204d3b7221 */ /* 0x000fe20000010100 */
[----:B------:R-:W-:Y:S01]  /*06c0*/  PRMT R66, R35, 0x7632, R66 ;  /* 0x0000763223427816 */ /* 0x000fe20000000042 */
[----:B------:R-:W-:-:S02]  /*06d0*/  IMAD.U32 R32, R65, 0x10000, RZ ;  /* 0x0001000041207824 */ /* 0x000fc400078e00ff */
[C---:B------:R-:W-:Y:S01]  /*06e0*/  FADD.FTZ R73, -R77.reuse, R58 ;  /* 0x0000003a4d497221 */ /* 0x040fe20000010100 */
[C---:B----4-:R-:W-:Y:S01]  /*06f0*/  PRMT R74, R36.reuse, 0x7632, R74 ;  /* 0x00007632244a7816 */ /* 0x050fe2000000004a */
[C---:B------:R-:W-:Y:S01]  /*0700*/  FADD.FTZ R65, -R77.reuse, R68 ;  /* 0x000000444d417221 */ /* 0x040fe20000010100 */
[----:B------:R-:W-:Y:S01]  /*0710*/  FADD.FTZ R71, -R77, R0 ;  /* 0x000000004d477221 */ /* 0x000fe20000010100 */
[----:B------:R-:W-:Y:S01]  /*0720*/  SHF.L.U32 R58, R36, 0x10, RZ ;  /* 0x00000010243a7819 */ /* 0x000fe200000006ff */
[----:B------:R-:W-:Y:S01]  /*0730*/  IMAD.U32 R64, R33, 0x10000, RZ ;  /* 0x0001000021407824 */ /* 0x000fe200078e00ff */
[----:B------:R-:W-:Y:S01]  /*0740*/  SHF.L.U32 R34, R34, 0x10, RZ ;  /* 0x0000001022227819 */ /* 0x000fe200000006ff */
[----:B------:R-:W-:Y:S01]  /*0750*/  IMAD.U32 R66, R66, 0x10000, RZ ;  /* 0x0001000042427824 */ /* 0x000fe200078e00ff */
[----:B------:R-:W-:Y:S01]  /*0760*/  SHF.L.U32 R83, R39, 0x10, RZ ;  /* 0x0000001027537819 */ /* 0x000fe200000006ff */
[----:B------:R-:W-:Y:S01]  /*0770*/  FMUL.FTZ R0, R62, R59 ;  /* 0x0000003b3e007220 */ /* 0x000fe20000410000 */
[----:B------:R-:W-:Y:S01]  /*0780*/  SHF.L.U32 R74, R74, 0x10, RZ ;  /* 0x000000104a4a7819 */ /* 0x000fe200000006ff */
[C---:B------:R-:W-:Y:S01]  /*0790*/  FMUL.FTZ R65, R62.reuse, R65 ;  /* 0x000000413e417220 */ /* 0x040fe20000410000 */
[----:B------:R-:W-:Y:S01]  /*07a0*/  FMUL.FTZ R71, R62, R71 ;  /* 0x000000473e477220 */ /* 0x000fe20000410000 */
[----:B------:R-:W-:Y:S01]  /*07b0*/  FMUL.FTZ R59, R3, R58 ;  /* 0x0000003a033b7220 */ /* 0x000fe20000410000 */
[C---:B------:R-:W-:Y:S01]  /*07c0*/  FADD.FTZ R33, -R77.reuse, R64 ;  /* 0x000000404d217221 */ /* 0x040fe20000010100 */
[C---:B------:R-:W-:Y:S01]  /*07d0*/  FADD.FTZ R63, -R77.reuse, R34 ;  /* 0x000000224d3f7221 */ /* 0x040fe20000010100 */
[C---:B------:R-:W-:Y:S01]  /*07e0*/  FADD.FTZ R75, -R77.reuse, R32 ;  /* 0x000000204d4b7221 */ /* 0x040fe20000010100 */
[----:B------:R-:W-:Y:S01]  /*07f0*/  FADD.FTZ R77, -R77, R66 ;  /* 0x000000424d4d7221 */ /* 0x000fe20000010100 */
[----:B------:R-:W-:Y:S01]  /*0800*/  FADD.FTZ R60, R83, R60 ;  /* 0x0000003c533c7221 */ /* 0x000fe20000010000 */
[-C--:B------:R-:W-:Y:S01]  /*0810*/  FFMA.FTZ R48, R65, R83.reuse, R48 ;  /* 0x0000005341307223 */ /* 0x080fe20000010030 */
[----:B------:R-:W-:Y:S01]  /*0820*/  FMUL.FTZ R66, R6, R83 ;  /* 0x0000005306427220 */ /* 0x000fe20000410000 */
[----:B------:R-:W-:Y:S01]  /*0830*/  FADD.FTZ R51, R74, R51 ;  /* 0x000000334a337221 */ /* 0x000fe20000010000 */
[----:B------:R-:W-:Y:S01]  /*0840*/  FFMA.FTZ R42, R71, R74, R42 ;  /* 0x0000004a472a7223 */ /* 0x000fe2000001002a */
[C---:B------:R-:W-:Y:S01]  /*0850*/  PRMT R78, R37.reuse, 0x7632, R78 ;  /* 0x00007632254e7816 */ /* 0x040fe2000000004e */
[----:B------:R-:W-:-:S02]  /*0860*/  IMAD.U32 R85, R37, 0x10000, RZ ;  /* 0x0001000025557824 */ /* 0x000fc400078e00ff */
[----:B------:R-:W-:Y:S01]  /*0870*/  FMUL.FTZ R74, R9, R74 ;  /* 0x0000004a094a7220 */ /* 0x000fe20000410000 */
[----:B------:R-:W-:Y:S01]  /*0880*/  FADD.FTZ R83, RZ, R59 ;  /* 0x0000003bff537221 */ /* 0x000fe20000010000 */
[----:B------:R-:W-:Y:S01]  /*0890*/  FFMA.FTZ R84, R0, R59, RZ ;  /* 0x0000003b00547223 */ /* 0x000fe200000100ff */
[----:B------:R-:W-:Y:S01]  /*08a0*/  FADD.FTZ R50, R58, R50 ;  /* 0x000000323a327221 */ /* 0x000fe20000010000 */
[----:B------:R-:W-:Y:S01]  /*08b0*/  FFMA.FTZ R43, R0, R58, R43 ;  /* 0x0000003a002b7223 */ /* 0x000fe2000001002b */
[----:B------:R-:W-:Y:S01]  /*08c0*/  FMUL.FTZ R58, R4, R85 ;  /* 0x00000055043a7220 */ /* 0x000fe20000410000 */
[----:B------:R-:W-:Y:S01]  /*08d0*/  FADD.FTZ R83, R83, R74 ;  /* 0x0000004a53537221 */ /* 0x000fe20000010000 */
[----:B------:R-:W-:Y:S01]  /*08e0*/  FMUL.FTZ R33, R62, R33 ;  /* 0x000000213e217220 */ /* 0x000fe20000410000 */
[----:B------:R-:W-:Y:S02]  /*08f0*/  IMAD.U32 R78, R78, 0x10000, RZ ;  /* 0x000100004e4e7824 */ /* 0x000fe400078e00ff */
[----:B------:R-:W-:Y:S01]  /*0900*/  FFMA.FTZ R84, R71, R74, R84 ;  /* 0x0000004a47547223 */ /* 0x000fe20000010054 */
[C---:B------:R-:W-:Y:S01]  /*0910*/  PRMT R80, R38.reuse, 0x7632, R80 ;  /* 0x0000763226507816 */ /* 0x040fe20000000050 */
[----:B------:R-:W-:-:S02]  /*0920*/  IMAD.U32 R64, R38, 0x10000, RZ ;  /* 0x0001000026407824 */ /* 0x000fc400078e00ff */
[C---:B------:R-:W-:Y:S01]  /*0930*/  FMUL.FTZ R63, R62.reuse, R63 ;  /* 0x0000003f3e3f7220 */ /* 0x040fe20000410000 */
[----:B------:R-:W-:Y:S01]  /*0940*/  FMUL.FTZ R76, R62, R73 ;  /* 0x000000493e4c7220 */ /* 0x000fe20000410000 */
[----:B------:R-:W-:Y:S01]  /*0950*/  FADD.FTZ R86, R83, R58 ;  /* 0x0000003a53567221 */ /* 0x000fe20000010000 */
[----:B------:R-:W-:Y:S01]  /*0960*/  FMUL.FTZ R73, R10, R78 ;  /* 0x0000004e0a497220 */ /* 0x000fe20000410000 */
[----:B------:R-:W-:Y:S01]  /*0970*/  FFMA.FTZ R83, R33, R58, R84 ;  /* 0x0000003a21537223 */ /* 0x000fe20000010054 */
[----:B------:R-:W-:Y:S01]  /*0980*/  FADD.FTZ R52, R85, R52 ;  /* 0x0000003455347221 */ /* 0x000fe20000010000 */
[----:B------:R-:W-:Y:S01]  /*0990*/  FFMA.FTZ R44, R33, R85, R44 ;  /* 0x00000055212c7223 */ /* 0x000fe2000001002c */
[----:B------:R-:W-:Y:S01]  /*09a0*/  FADD.FTZ R54, R64, R54 ;  /* 0x0000003640367221 */ /* 0x000fe20000010000 */
[-C--:B------:R-:W-:Y:S01]  /*09b0*/  FFMA.FTZ R46, R63, R64.reuse, R46 ;  /* 0x000000403f2e7223 */ /* 0x080fe2000001002e */
[----:B------:R-:W-:Y:S02]  /*09c0*/  IMAD.U32 R80, R80, 0x10000, RZ ;  /* 0x0001000050507824 */ /* 0x000fe400078e00ff */
[----:B------:R-:W-:Y:S01]  /*09d0*/  FMUL.FTZ R64, R5, R64 ;  /* 0x0000004005407220 */ /* 0x000fe20000410000 */
[----:B------:R-:W-:Y:S01]  /*09e0*/  FADD.FTZ R85, R86, R73 ;  /* 0x0000004956557221 */ /* 0x000fe20000010000 */
[----:B------:R-:W-:Y:S01]  /*09f0*/  FFMA.FTZ R84, R76, R73, R83 ;  /* 0x000000494c547223 */ /* 0x000fe20000010053 */
[----:B------:R-:W-:Y:S01]  /*0a00*/  FADD.FTZ R53, R78, R53 ;  /* 0x000000354e357221 */ /* 0x000fe20000010000 */
[----:B------:R-:W-:Y:S01]  /*0a10*/  FFMA.FTZ R45, R76, R78, R45 ;  /* 0x0000004e4c2d7223 */ /* 0x000fe2000001002d */
[----:B------:R-:W-:Y:S01]  /*0a20*/  PRMT R82, R39, 0x7632, R82 ;  /* 0x0000763227527816 */ /* 0x000fe20000000052 */
[----:B------:R-:W-:Y:S01]  /*0a30*/  FMUL.FTZ R78, R62, R75 ;  /* 0x0000004b3e4e7220 */ /* 0x000fe20000410000 */
[----:B------:R-:W-:Y:S01]  /*0a40*/  FMUL.FTZ R75, R11, R80 ;  /* 0x000000500b4b7220 */ /* 0x000fe20000410000 */
[----:B------:R-:W-:Y:S01]  /*0a50*/  FADD.FTZ R86, R85, R64 ;  /* 0x0000004055567221 */ /* 0x000fe20000010000 */
[----:B------:R-:W-:Y:S01]  /*0a60*/  FFMA.FTZ R83, R63, R64, R84 ;  /* 0x000000403f537223 */ /* 0x000fe20000010054 */
[----:B------:R-:W-:Y:S01]  /*0a70*/  SHF.L.U32 R82, R82, 0x10, RZ ;  /* 0x0000001052527819 */ /* 0x000fe200000006ff */
[----:B------:R-:W-:Y:S01]  /*0a80*/  FADD.FTZ R55, R80, R55 ;  /* 0x0000003750377221 */ /* 0x000fe20000010000 */
[----:B------:R-:W-:Y:S01]  /*0a90*/  FFMA.FTZ R47, R78, R80, R47 ;  /* 0x000000504e2f7223 */ /* 0x000fe2000001002f */
[----:B------:R-:W-:Y:S01]  /*0aa0*/  FMUL.FTZ R80, R62, R77 ;  /* 0x0000004d3e507220 */ /* 0x000fe20000410000 */
[----:B------:R-:W-:Y:S01]  /*0ab0*/  FADD.FTZ R85, R86, R75 ;  /* 0x0000004b56557221 */ /* 0x000fe20000010000 */
[----:B------:R-:W-:Y:S01]  /*0ac0*/  FFMA.FTZ R84, R78, R75, R83 ;  /* 0x0000004b4e547223 */ /* 0x000fe20000010053 */
[----:B------:R-:W-:Y:S01]  /*0ad0*/  FADD.FTZ R61, R82, R61 ;  /* 0x0000003d523d7221 */ /* 0x000fe20000010000 */
[-C--:B------:R-:W-:Y:S01]  /*0ae0*/  FFMA.FTZ R49, R80, R82.reuse, R49 ;  /* 0x0000005250317223 */ /* 0x080fe20000010031 */
[----:B------:R-:W-:Y:S01]  /*0af0*/  FMUL.FTZ R77, R12, R82 ;  /* 0x000000520c4d7220 */ /* 0x000fe20000410000 */
[----:B------:R-:W-:Y:S01]  /*0b00*/  FADD.FTZ R82, R85, R66 ;  /* 0x0000004255527221 */ /* 0x000fe20000010000 */
[----:B------:R-:W-:Y:S01]  /*0b10*/  FFMA.FTZ R83, R65, R66, R84 ;  /* 0x0000004241537223 */ /* 0x000fe20000010054 */
[----:B------:R-:W-:Y:S01]  /*0b20*/  @P1 PRMT R16, R67, 0x7610, R16 ;  /* 0x0000761043101816 */ /* 0x000fe20000000010 */
[----:B---3--:R-:W-:Y:S01]  /*0b30*/  IMAD.MOV.U32 R67, RZ, RZ, R56 ;  /* 0x000000ffff437224 */ /* 0x008fe200078e0038 */
[----:B-----5:R-:W-:Y:S01]  /*0b40*/  PRMT R39, R23, 0x7632, R39 ;  /* 0x0000763217277816 */ /* 0x020fe20000000027 */
[----:B------:R-:W-:Y:S01]  /*0b50*/  IMAD.MOV.U32 R72, RZ, RZ, R57 ;  /* 0x000000ffff487224 */ /* 0x000fe200078e0039 */
[----:B------:R-:W-:Y:S01]  /*0b60*/  PRMT R38, R22, 0x7632, R38 ;  /* 0x0000763216267816 */ /* 0x000fe20000000026 */
[----:B------:R-:W-:Y:S01]  /*0b70*/  FADD.FTZ R89, R82, R77 ;  /* 0x0000004d52597221 */ /* 0x000fe20000010000 */
[----:B------:R-:W-:Y:S01]  /*0b80*/  PRMT R37, R22, 0x7632, R37 ;  /* 0x0000763216257816 */ /* 0x000fe20000000025 */
[----:B------:R-:W-:Y:S01]  /*0b90*/  FFMA.FTZ R83, R80, R77, R83 ;  /* 0x0000004d50537223 */ /* 0x000fe20000010053 */
[----:B------:R-:W-:-:S02]  /*0ba0*/  PRMT R36, R21, 0x7632, R36 ;  /* 0x0000763215247816 */ /* 0x000fc40000000024 */
[----:B------:R-:W-:Y:S02]  /*0bb0*/  PRMT R35, R21, 0x7632, R35 ;  /* 0x0000763215237816 */ /* 0x000fe40000000023 */
[C---:B------:R-:W-:Y:S02]  /*0bc0*/  PRMT R34, R20.reuse, 0x7632, R34 ;  /* 0x0000763214227816 */ /* 0x040fe40000000022 */
[----:B------:R-:W-:Y:S02]  /*0bd0*/  PRMT R32, R20, 0x7632, R32 ;  /* 0x0000763214207816 */ /* 0x000fe40000000020 */
[C-C-:B------:R-:W-:Y:S02]  /*0be0*/  SHF.R.U64 R68, R56.reuse, 0x8, R57.reuse ;  /* 0x0000000838447819 */ /* 0x140fe40000001239 */
[C-C-:B------:R-:W-:Y:S02]  /*0bf0*/  SHF.R.U64 R69, R56.reuse, 0x10, R57.reuse ;  /* 0x0000001038457819 */ /* 0x140fe40000001239 */
[----:B------:R-:W-:-:S02]  /*0c00*/  SHF.R.U64 R70, R56, 0x18, R57 ;  /* 0x0000001838467819 */ /* 0x000fc40000001239 */
[--C-:B------:R-:W-:Y:S02]  /*0c10*/  SHF.R.U32.HI R79, RZ, 0x8, R57.reuse ;  /* 0x00000008ff4f7819 */ /* 0x100fe40000011639 */
[----:B------:R-:W-:Y:S01]  /*0c20*/  SHF.R.U32.HI R81, RZ, 0x10, R57 ;  /* 0x00000010ff517819 */ /* 0x000fe20000011639 */
        /* <DEDUP_REMOVED lines=19> */
.L_x_260:
[----:B-1----:R-:W-:Y:S01]  /*0d60*/  FADD.FTZ R85, R82, R85 ;  /* 0x0000005552557221 */ /* 0x002fe20000010000 */
[----:B0-2---:R-:W-:-:S03]  /*0d70*/  FADD.FTZ R83, R83, R84 ;  /* 0x0000005453537221 */ /* 0x005fc60000010000 */
[----:B------:R-:W-:Y:S01]  /*0d80*/  FMUL.FTZ R82, R85, UR13 ;  /* 0x0000000d55527c20 */ /* 0x000fe20008410000 */
[----:B------:R-:W-:-:S04]  /*0d90*/  FMUL.FTZ R83, R83, UR13 ;  /* 0x0000000d53537c20 */ /* 0x000fc80008410000 */
[----:B------:R-:W-:Y:S01]  /*0da0*/  FSEL R82, R82, RZ, !P3 ;  /* 0x000000ff52527208 */ /* 0x000fe20005800000 */
[----:B------:R-:W-:Y:S06]  /*0db0*/  @P2 BRA `(.L_x_241) ;  /* 0x0000000c001c2947 */ /* 0x000fec0003800000 */
[----:B------:R-:W-:Y:S01]  /*0dc0*/  UISETP.NE.U32.AND UP0, UPT, UR18, URZ, UPT ;  /* 0x000000ff1200728c */ /* 0x000fe2000bf05070 */
[----:B------:R-:W-:-:S03]  /*0dd0*/  PRMT R34, R23, 0x7632, R34 ;  /* 0x0000763217227816 */ /* 0x000fc60000000022 */
        /* <DEDUP_REMOVED lines=12> */
[--C-:B------:R-:W-:Y:S01]  /*0ea0*/  FFMA.FTZ R78, R78, R83, R82.reuse ;  /* 0x000000534e4e7223 */ /* 0x100fe20000010052 */
[----:B------:R-:W-:Y:S01]  /*0eb0*/  FMUL.FTZ R71, R62, R71 ;  /* 0x000000473e477220 */ /* 0x000fe20000410000 */
        /* <DEDUP_REMOVED lines=15> */
[----:B------:R-:W-:Y:S01]  /*0fb0*/  FMUL.FTZ R73, R62, R73 ;  /* 0x000000493e497220 */ /* 0x000fe20000410000 */
        /* <DEDUP_REMOVED lines=29> */
.L_x_243:
[-CC-:B------:R-:W-:Y:S01]  /*1190*/  FFMA.FTZ R65, R65, R83.reuse, R82.reuse ;  /* 0x0000005341417223 */ /* 0x180fe20000010052 */
[-CC-:B------:R-:W-:Y:S01]  /*11a0*/  FFMA.FTZ R63, R63, R83.reuse, R82.reuse ;  /* 0x000000533f3f7223 */ /* 0x180fe20000010052 */
[-CC-:B------:R-:W-:Y:S01]  /*11b0*/  FFMA.FTZ R80, R80, R83.reuse, R82.reuse ;  /* 0x0000005350507223 */ /* 0x180fe20000010052 */
[-C--:B------:R-:W-:Y:S01]  /*11c0*/  FFMA.FTZ R33, R33, R83.reuse, R82 ;  /* 0x0000005321217223 */ /* 0x080fe20000010052 */
[----:B------:R-:W-:Y:S01]  /*11d0*/  FADD.FTZ R65, R66, -R65 ;  /* 0x8000004142417221 */ /* 0x000fe20000010000 */
[----:B------:R-:W-:Y:S01]  /*11e0*/  FADD.FTZ R63, R64, -R63 ;  /* 0x8000003f403f7221 */ /* 0x000fe20000010000 */
[----:B------:R-:W-:Y:S01]  /*11f0*/  FADD.FTZ R77, R77, -R80 ;  /* 0x800000504d4d7221 */ /* 0x000fe20000010000 */
[--C-:B------:R-:W-:Y:S01]  /*1200*/  FFMA.FTZ R76, R76, R83, R82.reuse ;  /* 0x000000534c4c7223 */ /* 0x100fe20000010052 */
[C---:B------:R-:W-:Y:S01]  /*1210*/  FMUL.FTZ R31, R62.reuse, R65 ;  /* 0x000000413e1f7220 */ /* 0x040fe20000410000 */
[----:B------:R-:W-:Y:S01]  /*1220*/  FMUL.FTZ R30, R62, R63 ;  /* 0x0000003f3e1e7220 */ /* 0x000fe20000410000 */
[-CC-:B------:R-:W-:Y:S01]  /*1230*/  FFMA.FTZ R71, R71, R83.reuse, R82.reuse ;  /* 0x0000005347477223 */ /* 0x180fe20000010052 */
[-CC-:B------:R-:W-:Y:S01]  /*1240*/  FFMA.FTZ R78, R78, R83.reuse, R82.reuse ;  /* 0x000000534e4e7223 */ /* 0x180fe20000010052 */
[----:B------:R-:W-:Y:S01]  /*1250*/  FFMA.FTZ R0, R0, R83, R82 ;  /* 0x0000005300007223 */ /* 0x000fe20000010052 */
[----:B------:R-:W-:Y:S01]  /*1260*/  FMUL.FTZ R29, R31, UR16 ;  /* 0x000000101f1d7c20 */ /* 0x000fe20008410000 */
[----:B------:R-:W-:Y:S01]  /*1270*/  FMUL.FTZ R32, R62, R77 ;  /* 0x0000004d3e207220 */ /* 0x000fe20000410000 */
[----:B------:R-:W-:Y:S01]  /*1280*/  LOP3.LUT P6, RZ, R81, 0xff, RZ, 0xc0, !PT ;  /* 0x000000ff51ff7812 */ /* 0x000fe200078cc0ff */
[----:B------:R-:W-:Y:S01]  /*1290*/  FMUL.FTZ R28, R30, UR16 ;  /* 0x000000101e1c7c20 */ /* 0x000fe20008410000 */
[----:B------:R-:W-:Y:S01]  /*12a0*/  ISETP.GE.U32.AND P2, PT, R56, RZ, PT ;  /* 0x000000ff3800720c */ /* 0x000fe20003f46070 */
[----:B------:R-:W-:Y:S01]  /*12b0*/  FADD.FTZ R33, R58, -R33 ;  /* 0x800000213a217221 */ /* 0x000fe20000010000 */
[----:B------:R-:W-:Y:S01]  /*12c0*/  FADD.FTZ R73, R73, -R76 ;  /* 0x8000004c49497221 */ /* 0x000fe20000010000 */
[----:B------:R-:W-:Y:S01]  /*12d0*/  LOP3.LUT P5, RZ, R72, 0xff, RZ, 0xc0, !PT ;  /* 0x000000ff48ff7812 */ /* 0x000fe200078ac0ff */
[----:B------:R-:W-:Y:S01]  /*12e0*/  FADD.FTZ R71, R74, -R71 ;  /* 0x800000474a477221 */ /* 0x000fe20000010000 */
[----:B------:R-:W-:Y:S01]  /*12f0*/  FADD.FTZ R75, R75, -R78 ;  /* 0x8000004e4b4b7221 */ /* 0x000fe20000010000 */
[----:B------:R-:W-:Y:S01]  /*1300*/  FADD.FTZ R59, R59, -R0 ;  /* 0x800000003b3b7221 */ /* 0x000fe20000010000 */
[----:B------:R-:W-:Y:S01]  /*1310*/  FMUL.FTZ R34, R32, UR16 ;  /* 0x0000001020227c20 */ /* 0x000fe20008410000 */
[----:B------:R-:W-:Y:S01]  /*1320*/  FSEL R35, R29, RZ, P6 ;  /* 0x000000ff1d237208 */ /* 0x000fe20003000000 */
[C---:B------:R-:W-:Y:S01]  /*1330*/  FMUL.FTZ R29, R62.reuse, R33 ;  /* 0x000000213e1d7220 */ /* 0x040fe20000410000 */
[----:B------:R-:W-:Y:S01]  /*1340*/  ISETP.GE.U32.AND.EX P2, PT, R57, 0x1000000, PT, P2 ;  /* 0x010000003900780c */ /* 0x000fe20003f46120 */
[----:B------:R-:W-:Y:S01]  /*1350*/  FMUL.FTZ R0, R62, R73 ;  /* 0x000000493e007220 */ /* 0x000fe20000410000 */
[----:B------:R-:W-:Y:S01]  /*1360*/  FSEL R38, R28, RZ, P5 ;  /* 0x000000ff1c267208 */ /* 0x000fe20002800000 */
[C---:B------:R-:W-:Y:S01]  /*1370*/  FMUL.FTZ R28, R62.reuse, R71 ;  /* 0x000000473e1c7220 */ /* 0x040fe20000410000 */
[C---:B------:R-:W-:Y:S01]  /*1380*/  FMUL.FTZ R75, R62.reuse, R75 ;  /* 0x0000004b3e4b7220 */ /* 0x040fe20000410000 */
[----:B------:R-:W-:Y:S01]  /*1390*/  FMUL.FTZ R59, R62, R59 ;  /* 0x0000003b3e3b7220 */ /* 0x000fe20000410000 */
[----:B------:R-:W-:Y:S01]  /*13a0*/  F2FP.BF16.F32.PACK_AB R31, R32, R31 ;  /* 0x0000001f201f723e */ /* 0x000fe200000010ff */
[----:B------:R-:W-:Y:S01]  /*13b0*/  FMUL.FTZ R32, R29, UR16 ;  /* 0x000000101d207c20 */ /* 0x000fe20008410000 */
[----:B------:R-:W-:Y:S01]  /*13c0*/  FSEL R56, R34, RZ, P2 ;  /* 0x000000ff22387208 */ /* 0x000fe20001000000 */
[C---:B------:R-:W-:Y:S01]  /*13d0*/  FMUL.FTZ R34, R0.reuse, UR16 ;  /* 0x0000001000227c20 */ /* 0x040fe20008410000 */
[----:B------:R-:W-:Y:S01]  /*13e0*/  F2FP.BF16.F32.PACK_AB R29, R0, R29 ;  /* 0x0000001d001d723e */ /* 0x000fe200000010ff */
[C---:B------:R-:W-:Y:S01]  /*13f0*/  FMUL.FTZ R0, R28.reuse, UR16 ;  /* 0x000000101c007c20 */ /* 0x040fe20008410000 */
[C---:B------:R-:W-:Y:S01]  /*1400*/  F2FP.BF16.F32.PACK_AB R30, R75.reuse, R30 ;  /* 0x0000001e4b1e723e */ /* 0x040fe200000010ff */
[----:B------:R-:W-:Y:S01]  /*1410*/  FMUL.FTZ R75, R75, UR16 ;  /* 0x000000104b4b7c20 */ /* 0x000fe20008410000 */
        /* <DEDUP_REMOVED lines=17> */
.L_x_242:
[-CC-:B------:R-:W-:Y:S01]  /*1530*/  FFMA.FTZ R78, R78, R83.reuse, R82.reuse ;  /* 0x000000534e4e7223 */ /* 0x180fe20000010052 */
[-CC-:B------:R-:W-:Y:S01]  /*1540*/  FFMA.FTZ R0, R0, R83.reuse, R82.reuse ;  /* 0x0000005300007223 */ /* 0x180fe20000010052 */
[-CC-:B------:R-:W-:Y:S01]  /*1550*/  FFMA.FTZ R76, R76, R83.reuse, R82.reuse ;  /* 0x000000534c4c7223 */ /* 0x180fe20000010052 */
[-C--:B------:R-:W-:Y:S01]  /*1560*/  FFMA.FTZ R65, R65, R83.reuse, R82 ;  /* 0x0000005341417223 */ /* 0x080fe20000010052 */
[----:B------:R-:W-:Y:S01]  /*1570*/  FADD.FTZ R78, R75, -R78 ;  /* 0x8000004e4b4e7221 */ /* 0x000fe20000010000 */
[----:B------:R-:W-:Y:S02]  /*1580*/  IMAD.U32 R37, R37, 0x10000, RZ ;  /* 0x0001000025257824 */ /* 0x000fe400078e00ff */
[----:B------:R-:W-:Y:S01]  /*1590*/  FADD.FTZ R0, R59, -R0 ;  /* 0x800000003b007221 */ /* 0x000fe20000010000 */
[----:B------:R-:W-:Y:S01]  /*15a0*/  IMAD.U32 R39, R20, 0x10000, RZ ;  /* 0x0001000014277824 */ /* 0x000fe200078e00ff */
[----:B------:R-:W-:Y:S01]  /*15b0*/  SHF.L.U32 R35, R35, 0x10, RZ ;  /* 0x0000001023237819 */ /* 0x000fe200000006ff */
[----:B------:R-:W-:Y:S01]  /*15c0*/  FADD.FTZ R76, R73, -R76 ;  /* 0x8000004c494c7221 */ /* 0x000fe20000010000 */
[----:B------:R-:W-:Y:S01]  /*15d0*/  FADD.FTZ R36, R66, -R65 ;  /* 0x8000004142247221 */ /* 0x000fe20000010000 */
[----:B------:R-:W-:Y:S01]  /*15e0*/  SHF.L.U32 R59, R23, 0x10, RZ ;  /* 0x00000010173b7819 */ /* 0x000fe200000006ff */
[C---:B------:R-:W-:Y:S01]  /*15f0*/  FFMA.FTZ R66, R62.reuse, R78, R37 ;  /* 0x0000004e3e427223 */ /* 0x040fe20000010025 */
[C---:B------:R-:W-:Y:S01]  /*1600*/  FFMA.FTZ R38, R62.reuse, R0, R39 ;  /* 0x000000003e267223 */ /* 0x040fe20000010027 */
[----:B------:R-:W-:Y:S01]  /*1610*/  FFMA.FTZ R39, R62, R76, R35 ;  /* 0x0000004c3e277223 */ /* 0x000fe20000010023 */
[----:B------:R-:W-:Y:S01]  /*1620*/  LOP3.LUT P6, RZ, R67, 0xff, RZ, 0xc0, !PT ;  /* 0x000000ff43ff7812 */ /* 0x000fe200078cc0ff */
[----:B------:R-:W-:Y:S01]  /*1630*/  FMUL.FTZ R37, R66, UR16 ;  /* 0x0000001042257c20 */ /* 0x000fe20008410000 */
[----:B------:R-:W-:Y:S01]  /*1640*/  LOP3.LUT P2, RZ, R79, 0xff, RZ, 0xc0, !PT ;  /* 0x000000ff4fff7812 */ /* 0x000fe2000784c0ff */
[----:B------:R-:W-:Y:S01]  /*1650*/  FFMA.FTZ R67, R62, R36, R59 ;  /* 0x000000243e437223 */ /* 0x000fe2000001003b */
[----:B------:R-:W-:Y:S01]  /*1660*/  FMUL.FTZ R36, R39, UR16 ;  /* 0x0000001027247c20 */ /* 0x000fe20008410000 */
[----:B------:R-:W-:Y:S01]  /*1670*/  LOP3.LUT P3, RZ, R70, 0xff, RZ, 0xc0, !PT ;  /* 0x000000ff46ff7812 */ /* 0x000fe2000786c0ff */
[-CC-:B------:R-:W-:Y:S01]  /*1680*/  FFMA.FTZ R33, R33, R83.reuse, R82.reuse ;  /* 0x0000005321217223 */ /* 0x180fe20000010052 */
[----:B------:R-:W-:Y:S01]  /*1690*/  FSEL R37, R37, RZ, P2 ;  /* 0x000000ff25257208 */ /* 0x000fe20001000000 */
[-CC-:B------:R-:W-:Y:S01]  /*16a0*/  FFMA.FTZ R63, R63, R83.reuse, R82.reuse ;  /* 0x000000533f3f7223 */ /* 0x180fe20000010052 */
[----:B------:R-:W-:Y:S01]  /*16b0*/  ISETP.NE.U32.AND P2, PT, RZ, UR4, PT ;  /* 0x00000004ff007c0c */ /* 0x000fe2000bf45070 */
[-CC-:B------:R-:W-:Y:S01]  /*16c0*/  FFMA.FTZ R71, R71, R83.reuse, R82.reuse ;  /* 0x0000005347477223 */ /* 0x180fe20000010052 */
[----:B------:R-:W-:Y:S01]  /*16d0*/  FSEL R36, R36, RZ, P3 ;  /* 0x000000ff24247208 */ /* 0x000fe20001800000 */
[----:B------:R-:W-:Y:S01]  /*16e0*/  FADD.FTZ R58, R58, -R33 ;  /* 0x800000213a3a7221 */ /* 0x000fe20000010000 */
[----:B------:R-:W-:Y:S01]  /*16f0*/  ISETP.GE.U32.AND P3, PT, R56, RZ, PT ;  /* 0x000000ff3800720c */ /* 0x000fe20003f66070 */
[----:B------:R-:W-:Y:S01]  /*1700*/  FADD.FTZ R56, R64, -R63 ;  /* 0x8000003f40387221 */ /* 0x000fe20000010000 */
[----:B------:R-:W-:Y:S01]  /*1710*/  ISETP.NE.AND.EX P2, PT, RZ, UR5, PT, P2 ;  /* 0x00000005ff007c0c */ /* 0x000fe2000bf45320 */
[----:B------:R-:W-:Y:S01]  /*1720*/  IMAD.U32 R59, R22, 0x10000, RZ ;  /* 0x00010000163b7824 */ /* 0x000fe200078e00ff */
[----:B------:R-:W-:Y:S01]  /*1730*/  ISETP.GE.U32.AND.EX P3, PT, R57, 0x1000000, PT, P3 ;  /* 0x010000003900780c */ /* 0x000fe20003f66130 */
[----:B------:R-:W-:Y:S01]  /*1740*/  FFMA.FTZ R80, R80, R83, R82 ;  /* 0x0000005350507223 */ /* 0x000fe20000010052 */
[----:B------:R-:W-:Y:S01]  /*1750*/  SHF.L.U32 R57, R21, 0x10, RZ ;  /* 0x0000001015397819 */ /* 0x000fe200000006ff */
[----:B------:R-:W-:Y:S01]  /*1760*/  FMUL.FTZ R0, R38, UR16 ;  /* 0x0000001026007c20 */ /* 0x000fe20008410000 */
[----:B------:R-:W-:Y:S01]  /*1770*/  SHF.L.U32 R63, R34, 0x10, RZ ;  /* 0x00000010223f7819 */ /* 0x000fe200000006ff */
[----:B------:R-:W-:Y:S01]  /*1780*/  FADD.FTZ R71, R74, -R71 ;  /* 0x800000474a477221 */ /* 0x000fe20000010000 */
[----:B------:R-:W-:-:S02]  /*1790*/  IMAD.U32 R33, R32, 0x10000, RZ ;  /* 0x0001000020217824 */ /* 0x000fc400078e00ff */
[C---:B------:R-:W-:Y:S01]  /*17a0*/  FFMA.FTZ R65, R62.reuse, R58, R57 ;  /* 0x0000003a3e417223 */ /* 0x040fe20000010039 */
[C---:B------:R-:W-:Y:S01]  /*17b0*/  FFMA.FTZ R34, R62.reuse, R56, R59 ;  /* 0x000000383e227223 */ /* 0x040fe2000001003b */
[----:B------:R-:W-:Y:S01]  /*17c0*/  FADD.FTZ R80, R77, -R80 ;  /* 0x800000504d507221 */ /* 0x000fe20000010000 */
[----:B------:R-:W-:Y:S01]  /*17d0*/  FFMA.FTZ R64, R62, R71, R33 ;  /* 0x000000473e407223 */ /* 0x000fe20000010021 */
[----:B------:R-:W-:Y:S01]  /*17e0*/  FSEL R0, R0, RZ, P6 ;  /* 0x000000ff00007208 */ /* 0x000fe20003000000 */
[----:B------:R-:W-:Y:S01]  /*17f0*/  FMUL.FTZ R35, R67, UR16 ;  /* 0x0000001043237c20 */ /* 0x000fe20008410000 */
[----:B------:R-:W-:Y:S01]  /*1800*/  @P2 F2FP.BF16.F32.PACK_AB R38, RZ, R38 ;  /* 0x00000026ff26223e */ /* 0x000fe200000010ff */
[----:B------:R-:W-:Y:S01]  /*1810*/  FFMA.FTZ R63, R62, R80, R63 ;  /* 0x000000503e3f7223 */ /* 0x000fe2000001003f */
[----:B------:R-:W-:Y:S02]  /*1820*/  @P2 F2FP.BF16.F32.PACK_AB R32, RZ, R65 ;  /* 0x00000041ff20223e */ /* 0x000fe400000010ff */
[----:B------:R-:W-:Y:S01]  /*1830*/  @P2 F2FP.BF16.F32.PACK_AB R33, RZ, R34 ;  /* 0x00000022ff21223e */ /* 0x000fe200000010ff */
[----:B------:R-:W-:Y:S01]  /*1840*/  FMUL.FTZ R34, R34, UR16 ;  /* 0x0000001022227c20 */ /* 0x000fe20008410000 */
[----:B------:R-:W-:-:S02]  /*1850*/  LOP3.LUT P6, RZ, R81, 0xff, RZ, 0xc0, !PT ;  /* 0x000000ff51ff7812 */ /* 0x000fc400078cc0ff */
[----:B------:R-:W-:Y:S01]  /*1860*/  @P2 PRMT R28, R38, 0x7610, R28 ;  /* 0x00007610261c2816 */ /* 0x000fe2000000001c */
[----:B------:R-:W-:Y:S01]  /*1870*/  FMUL.FTZ R38, R63, UR16 ;  /* 0x000000103f267c20 */ /* 0x000fe20008410000 */
[----:B------:R-:W-:Y:S01]  /*1880*/  @P2 PRMT R29, R32, 0x7610, R29 ;  /* 0x00007610201d2816 */ /* 0x000fe2000000001d */
[----:B------:R-:W-:Y:S01]  /*1890*/  FMUL.FTZ R32, R64, UR16 ;  /* 0x0000001040207c20 */ /* 0x000fe20008410000 */
[----:B------:R-:W-:Y:S01]  /*18a0*/  @P2 PRMT R30, R33, 0x7610, R30 ;  /* 0x00007610211e2816 */ /* 0x000fe2000000001e */
[----:B------:R-:W-:Y:S01]  /*18b0*/  FMUL.FTZ R33, R65, UR16 ;  /* 0x0000001041217c20 */ /* 0x000fe20008410000 */
[----:B------:R-:W-:Y:S02]  /*18c0*/  FSEL R35, R35, RZ, P6 ;  /* 0x000000ff23237208 */ /* 0x000fe40003000000 */
[----:B------:R-:W-:Y:S02]  /*18d0*/  LOP3.LUT P4, RZ, R68, 0xff, RZ, 0xc0, !PT ;  /* 0x000000ff44ff7812 */ /* 0x000fe4000788c0ff */
[----:B------:R-:W-:-:S02]  /*18e0*/  LOP3.LUT P5, RZ, R69, 0xff, RZ, 0xc0, !PT ;  /* 0x000000ff45ff7812 */ /* 0x000fc400078ac0ff */
[----:B------:R-:W-:Y:S02]  /*18f0*/  LOP3.LUT P6, RZ, R72, 0xff, RZ, 0xc0, !PT ;  /* 0x000000ff48ff7812 */ /* 0x000fe400078cc0ff */
[----:B------:R-:W-:Y:S02]  /*1900*/  @P2 F2FP.BF16.F32.PACK_AB R58, RZ, R67 ;  /* 0x00000043ff3a223e */ /* 0x000fe400000010ff */
[----:B------:R-:W-:Y:S02]  /*1910*/  @P2 F2FP.BF16.F32.PACK_AB R59, RZ, R63 ;  /* 0x0000003fff3b223e */ /* 0x000fe400000010ff */
[----:B------:R-:W-:Y:S02]  /*1920*/  @P2 F2FP.BF16.F32.PACK_AB R56, RZ, R64 ;  /* 0x00000040ff38223e */ /* 0x000fe400000010ff */
[----:B------:R-:W-:Y:S02]  /*1930*/  @P2 F2FP.BF16.F32.PACK_AB R39, RZ, R39 ;  /* 0x00000027ff27223e */ /* 0x000fe400000010ff */
[----:B------:R-:W-:-:S02]  /*1940*/  @P2 F2FP.BF16.F32.PACK_AB R57, RZ, R66 ;  /* 0x00000042ff39223e */ /* 0x000fc400000010ff */
[----:B------:R-:W-:Y:S02]  /*1950*/  @P2 PRMT R31, R58, 0x7610, R31 ;  /* 0x000076103a1f2816 */ /* 0x000fe4000000001f */
[----:B------:R-:W-:Y:S02]  /*1960*/  FSEL R38, R38, RZ, P3 ;  /* 0x000000ff26267208 */ /* 0x000fe40001800000 */
[----:B------:R-:W-:Y:S02]  /*1970*/  FSEL R34, R34, RZ, P6 ;  /* 0x000000ff22227208 */ /* 0x000fe40003000000 */
[----:B------:R-:W-:Y:S02]  /*1980*/  FSEL R33, R33, RZ, P5 ;  /* 0x000000ff21217208 */ /* 0x000fe40002800000 */
[----:B------:R-:W-:Y:S02]  /*1990*/  FSEL R63, R32, RZ, P4 ;  /* 0x000000ff203f7208 */ /* 0x000fe40002000000 */
[----:B------:R-:W-:-:S02]  /*19a0*/  F2FP.BF16.F32.PACK_AB R35, R38, R35 ;  /* 0x000000232623723e */ /* 0x000fc400000010ff */
[----:B------:R-:W-:Y:S02]  /*19b0*/  F2FP.BF16.F32.PACK_AB R34, R37, R34 ;  /* 0x000000222522723e */ /* 0x000fe400000010ff */
[----:B------:R-:W-:Y:S02]  /*19c0*/  F2FP.BF16.F32.PACK_AB R33, R36, R33 ;  /* 0x000000212421723e */ /* 0x000fe400000010ff */
[----:B------:R-:W-:Y:S02]  /*19d0*/  F2FP.BF16.F32.PACK_AB R32, R63, R0 ;  /* 0x000000003f20723e */ /* 0x000fe400000010ff */
[----:B------:R-:W-:Y:S02]  /*19e0*/  @P2 PRMT R28, R28, 0x5410, R56 ;  /* 0x000054101c1c2816 */ /* 0x000fe40000000038 */
[----:B------:R-:W-:Y:S02]  /*19f0*/  @P2 PRMT R29, R29, 0x5410, R39 ;  /* 0x000054101d1d2816 */ /* 0x000fe40000000027 */
[----:B------:R-:W-:-:S02]  /*1a00*/  @P2 PRMT R30, R30, 0x5410, R57 ;  /* 0x000054101e1e2816 */ /* 0x000fc40000000039 */
[----:B------:R-:W-:Y:S01]  /*1a10*/  @P2 PRMT R31, R31, 0x5410, R59 ;  /* 0x000054101f1f2816 */ /* 0x000fe2000000003b */
[----:B------:R-:W-:Y:S06]  /*1a20*/  BRA `(.L_x_244) ;  /* 0x0000001400207947 */ /* 0x000fec0003800000 */
.L_x_241:
[----:B------:R-:W-:-:S04]  /*1a30*/  UISETP.NE.U32.AND UP0, UPT, UR18, URZ, UPT ;  /* 0x000000ff1200728c */ /* 0x000fc8000bf05070 */
[----:B------:R-:W-:-:S09]  /*1a40*/  UISETP.NE.AND.EX UP0, UPT, UR19, URZ, UPT, UP0 ;  /* 0x000000ff1300728c */ /* 0x000fd2000bf05300 */
[----:B------:R-:W-:Y:S05]  /*1a50*/  BRA.U UP0, `(.L_x_245) ;  /* 0x00000009006c7547 */ /* 0x000fea000b800000 */
[----:B------:R-:W-:-:S04]  /*1a60*/  UISETP.NE.U32.AND UP0, UPT, UR4, URZ, UPT ;  /* 0x000000ff0400728c */ /* 0x000fc8000bf05070 */
[----:B------:R-:W-:-:S09]  /*1a70*/  UISETP.NE.AND.EX UP0, UPT, UR5, URZ, UPT, UP0 ;  /* 0x000000ff0500728c */ /* 0x000fd2000bf05300 */
[----:B------:R-:W-:Y:S05]  /*1a80*/  BRA.U UP0, `(.L_x_246) ;  /* 0x0000000500287547 */ /* 0x000fea000b800000 */
[-CC-:B------:R-:W-:Y:S01]  /*1a90*/  FFMA.FTZ R80, R80, R83.reuse, R82.reuse ;  /* 0x0000005350507223 */ /* 0x180fe20000010052 */
[----:B------:R-:W-:Y:S01]  /*1aa0*/  ISETP.GE.U32.AND P2, PT, R56, RZ, PT ;  /* 0x000000ff3800720c */ /* 0x000fe20003f46070 */
[-CC-:B------:R-:W-:Y:S01]  /*1ab0*/  FFMA.FTZ R63, R63, R83.reuse, R82.reuse ;  /* 0x000000533f3f7223 */ /* 0x180fe20000010052 */
[----:B------:R-:W-:Y:S01]  /*1ac0*/  FFMA.FTZ R78, R78, R83, R82 ;  /* 0x000000534e4e7223 */ /* 0x000fe20000010052 */
[----:B------:R-:W-:Y:S01]  /*1ad0*/  FADD.FTZ R77, R77, -R80 ;  /* 0x800000504d4d7221 */ /* 0x000fe20000010000 */
[----:B------:R-:W-:Y:S01]  /*1ae0*/  ISETP.GE.U32.AND.EX P2, PT, R57, 0x1000000, PT, P2 ;  /* 0x010000003900780c */ /* 0x000fe20003f46120 */
[----:B------:R-:W-:Y:S01]  /*1af0*/  FADD.FTZ R63, R64, -R63 ;  /* 0x8000003f403f7221 */ /* 0x000fe20000010000 */
[----:B------:R-:W-:Y:S01]  /*1b00*/  FADD.FTZ R75, R75, -R78 ;  /* 0x8000004e4b4b7221 */ /* 0x000fe20000010000 */
[C---:B------:R-:W-:Y:S01]  /*1b10*/  FMUL.FTZ R77, R62.reuse, R77 ;  /* 0x0000004d3e4d7220 */ /* 0x040fe20000410000 */
[--C-:B------:R-:W-:Y:S01]  /*1b20*/  FFMA.FTZ R65, R65, R83, R82.reuse ;  /* 0x0000005341417223 */ /* 0x100fe20000010052 */
[C---:B------:R-:W-:Y:S01]  /*1b30*/  FMUL.FTZ R63, R62.reuse, R63 ;  /* 0x0000003f3e3f7220 */ /* 0x040fe20000410000 */
[----:B------:R-:W-:Y:S01]  /*1b40*/  FMUL.FTZ R75, R62, R75 ;  /* 0x0000004b3e4b7220 */ /* 0x000fe20000410000 */
[----:B------:R-:W-:Y:S01]  /*1b50*/  FMUL.FTZ R77, R77, UR16 ;  /* 0x000000104d4d7c20 */ /* 0x000fe20008410000 */
[----:B------:R-:W-:Y:S01]  /*1b60*/  FADD.FTZ R65, R66, -R65 ;  /* 0x8000004142417221 */ /* 0x000fe20000010000 */
[-CC-:B------:R-:W-:Y:S01]  /*1b70*/  FFMA.FTZ R33, R33, R83.reuse, R82.reuse ;  /* 0x0000005321217223 */ /* 0x180fe20000010052 */
[----:B------:R-:W-:Y:S01]  /*1b80*/  FFMA.FTZ R76, R76, R83, R82 ;  /* 0x000000534c4c7223 */ /* 0x000fe20000010052 */
[----:B------:R-:W-:Y:S01]  /*1b90*/  FMUL.FTZ R63, R63, UR16 ;  /* 0x000000103f3f7c20 */ /* 0x000fe20008410000 */
[----:B------:R-:W-:Y:S01]  /*1ba0*/  FSEL R32, R77, RZ, P2 ;  /* 0x000000ff4d207208 */ /* 0x000fe20001000000 */
[----:B------:R-:W-:Y:S01]  /*1bb0*/  FMUL.FTZ R75, R75, UR16 ;  /* 0x000000104b4b7c20 */ /* 0x000fe20008410000 */
[----:B------:R-:W-:Y:S01]  /*1bc0*/  LOP3.LUT P2, RZ, R41, 0xff, RZ, 0xc0, !PT ;  /* 0x000000ff29ff7812 */ /* 0x000fe2000784c0ff */
[----:B------:R-:W-:Y:S01]  /*1bd0*/  FMUL.FTZ R65, R62, R65 ;  /* 0x000000413e417220 */ /* 0x000fe20000410000 */
        /* <DEDUP_REMOVED lines=10> */
[----:B------:R-:W-:Y:S01]  /*1c80*/  FSEL R37, R75, RZ, P4 ;  /* 0x000000ff4b257208 */ /* 0x000fe20002000000 */
[C---:B------:R-:W-:Y:S01]  /*1c90*/  FMUL.FTZ R33, R62.reuse, R33 ;  /* 0x000000213e217220 */ /* 0x040fe20000410000 */
[----:B------:R-:W-:Y:S01]  /*1ca0*/  FSEL R26, R63, RZ, P2 ;  /* 0x000000ff3f1a7208 */ /* 0x000fe20001000000 */
[----:B------:R-:W-:Y:S01]  /*1cb0*/  FMUL.FTZ R73, R62, R73 ;  /* 0x000000493e497220 */ /* 0x000fe20000410000 */
[----:B------:R-:W-:Y:S01]  /*1cc0*/  LOP3.LUT P6, RZ, R81, 0xff, RZ, 0xc0, !PT ;  /* 0x000000ff51ff7812 */ /* 0x000fe200078cc0ff */
[----:B------:R-:W-:Y:S01]  /*1cd0*/  FADD.FTZ R71, R74, -R71 ;  /* 0x800000474a477221 */ /* 0x000fe20000010000 */
[----:B------:R-:W-:Y:S01]  /*1ce0*/  LOP3.LUT P4, RZ, R40, 0xff, RZ, 0xc0, !PT ;  /* 0x000000ff28ff7812 */ /* 0x000fe2000788c0ff */
[----:B------:R-:W-:Y:S01]  /*1cf0*/  FADD.FTZ R59, R59, -R0 ;  /* 0x800000003b3b7221 */ /* 0x000fe20000010000 */
[----:B------:R-:W-:Y:S01]  /*1d00*/  LOP3.LUT P2, RZ, R19, 0xff, RZ, 0xc0, !PT ;  /* 0x000000ff13ff7812 */ /* 0x000fe2000784c0ff */
[----:B------:R-:W-:Y:S01]  /*1d10*/  FMUL.FTZ R33, R33, UR16 ;  /* 0x0000001021217c20 */ /* 0x000fe20008410000 */
[----:B------:R-:W-:Y:S01]  /*1d20*/  FSEL R35, R65, RZ, P6 ;  /* 0x000000ff41237208 */ /* 0x000fe20003000000 */
[----:B------:R-:W-:Y:S01]  /*1d30*/  FMUL.FTZ R73, R73, UR16 ;  /* 0x0000001049497c20 */ /* 0x000fe20008410000 */
[----:B------:R-:W-:Y:S01]  /*1d40*/  FSEL R27, R65, RZ, P4 ;  /* 0x000000ff411b7208 */ /* 0x000fe20002000000 */
[C---:B------:R-:W-:Y:S01]  /*1d50*/  FMUL.FTZ R71, R62.reuse, R71 ;  /* 0x000000473e477220 */ /* 0x040fe20000410000 */
[----:B------:R-:W-:Y:S01]  /*1d60*/  FSEL R25, R75, RZ, P2 ;  /* 0x000000ff4b197208 */ /* 0x000fe20001000000 */
[----:B------:R-:W-:Y:S01]  /*1d70*/  FMUL.FTZ R59, R62, R59 ;  /* 0x0000003b3e3b7220 */ /* 0x000fe20000410000 */
[----:B------:R-:W-:Y:S01]  /*1d80*/  LOP3.LUT P6, RZ, R69, 0xff, RZ, 0xc0, !PT ;  /* 0x000000ff45ff7812 */ /* 0x000fe200078cc0ff */
[----:B------:R-:W-:Y:S01]  /*1d90*/  FMUL.FTZ R71, R71, UR16 ;  /* 0x0000001047477c20 */ /* 0x000fe20008410000 */
[----:B------:R-:W-:Y:S01]  /*1da0*/  LOP3.LUT P4, RZ, R70, 0xff, RZ, 0xc0, !PT ;  /* 0x000000ff46ff7812 */ /* 0x000fe2000788c0ff */
[----:B------:R-:W-:Y:S01]  /*1db0*/  FMUL.FTZ R59, R59, UR16 ;  /* 0x000000103b3b7c20 */ /* 0x000fe20008410000 */
[----:B------:R-:W-:-:S02]  /*1dc0*/  LOP3.LUT P2, RZ, R16, 0xff, RZ, 0xc0, !PT ;  /* 0x000000ff10ff7812 */ /* 0x000fc4000784c0ff */
[----:B------:R-:W-:Y:S02]  /*1dd0*/  F2FP.BF16.F32.PACK_AB R26, R25, R26 ;  /* 0x0000001a191a723e */ /* 0x000fe400000010ff */
[----:B------:R-:W-:Y:S02]  /*1de0*/  FSEL R36, R33, RZ, P6 ;  /* 0x000000ff21247208 */ /* 0x000fe40003000000 */
[----:B------:R-:W-:Y:S02]  /*1df0*/  FSEL R57, R73, RZ, P4 ;  /* 0x000000ff49397208 */ /* 0x000fe40002000000 */
[----:B------:R-:W-:Y:S02]  /*1e00*/  FSEL R25, R33, RZ, P2 ;  /* 0x000000ff21197208 */ /* 0x000fe40001000000 */
[----:B------:R-:W-:Y:S02]  /*1e10*/  LOP3.LUT P3, RZ, R67, 0xff, RZ, 0xc0, !PT ;  /* 0x000000ff43ff7812 */ /* 0x000fe4000786c0ff */
[----:B------:R-:W-:-:S02]  /*1e20*/  LOP3.LUT P5, RZ, R68, 0xff, RZ, 0xc0, !PT ;  /* 0x000000ff44ff7812 */ /* 0x000fc400078ac0ff */
[----:B------:R-:W-:Y:S02]  /*1e30*/  LOP3.LUT P6, RZ, R17, 0xff, RZ, 0xc0, !PT ;  /* 0x000000ff11ff7812 */ /* 0x000fe400078cc0ff */
[----:B------:R-:W-:Y:S02]  /*1e40*/  LOP3.LUT P4, RZ, R15, 0xff, RZ, 0xc0, !PT ;  /* 0x000000ff0fff7812 */ /* 0x000fe4000788c0ff */
[----:B------:R-:W-:Y:S02]  /*1e50*/  LOP3.LUT P2, RZ, R14, 0xff, RZ, 0xc0, !PT ;  /* 0x000000ff0eff7812 */ /* 0x000fe4000784c0ff */
[----:B------:R-:W-:Y:S02]  /*1e60*/  F2FP.BF16.F32.PACK_AB R27, R24, R27 ;  /* 0x0000001b181b723e */ /* 0x000fe400000010ff */
        /* <DEDUP_REMOVED lines=12> */
.L_x_246:
[-CC-:B------:R-:W-:Y:S01]  /*1f30*/  FFMA.FTZ R65, R65, R83.reuse, R82.reuse ;  /* 0x0000005341417223 */ /* 0x180fe20000010052 */
[-CC-:B------:R-:W-:Y:S01]  /*1f40*/  FFMA.FTZ R80, R80, R83.reuse, R82.reuse ;  /* 0x0000005350507223 */ /* 0x180fe20000010052 */
[----:B------:R-:W-:Y:S01]  /*1f50*/  LOP3.LUT P6, RZ, R81, 0xff, RZ, 0xc0, !PT ;  /* 0x000000ff51ff7812 */ /* 0x000fe200078cc0ff */
[-C--:B------:R-:W-:Y:S01]  /*1f60*/  FFMA.FTZ R63, R63, R83.reuse, R82 ;  /* 0x000000533f3f7223 */ /* 0x080fe20000010052 */
[----:B------:R-:W-:Y:S01]  /*1f70*/  FADD.FTZ R65, R66, -R65 ;  /* 0x8000004142417221 */ /* 0x000fe20000010000 */
[----:B------:R-:W-:Y:S01]  /*1f80*/  FADD.FTZ R77, R77, -R80 ;  /* 0x800000504d4d7221 */ /* 0x000fe20000010000 */
[----:B------:R-:W-:Y:S01]  /*1f90*/  FFMA.FTZ R78, R78, R83, R82 ;  /* 0x000000534e4e7223 */ /* 0x000fe20000010052 */
[----:B------:R-:W-:Y:S01]  /*1fa0*/  FADD.FTZ R63, R64, -R63 ;  /* 0x8000003f403f7221 */ /* 0x000fe20000010000 */
[C---:B------:R-:W-:Y:S01]  /*1fb0*/  FMUL.FTZ R31, R62.reuse, R65 ;  /* 0x000000413e1f7220 */ /* 0x040fe20000410000 */
[----:B------:R-:W-:Y:S01]  /*1fc0*/  FMUL.FTZ R32, R62, R77 ;  /* 0x0000004d3e207220 */ /* 0x000fe20000410000 */
[----:B------:R-:W-:Y:S01]  /*1fd0*/  ISETP.GE.U32.AND P2, PT, R56, RZ, PT ;  /* 0x000000ff3800720c */ /* 0x000fe20003f46070 */
[----:B------:R-:W-:Y:S01]  /*1fe0*/  FMUL.FTZ R30, R62, R63 ;  /* 0x0000003f3e1e7220 */ /* 0x000fe20000410000 */
[----:B------:R-:W-:Y:S01]  /*1ff0*/  FMUL.FTZ R24, R31, UR16 ;  /* 0x000000101f187c20 */ /* 0x000fe20008410000 */
[----:B------:R-:W-:Y:S01]  /*2000*/  FMUL.FTZ R25, R32, UR16 ;  /* 0x0000001020197c20 */ /* 0x000fe20008410000 */
[----:B------:R-:W-:Y:S01]  /*2010*/  FADD.FTZ R75, R75, -R78 ;  /* 0x8000004e4b4b7221 */ /* 0x000fe20000010000 */
[----:B------:R-:W-:Y:S01]  /*2020*/  ISETP.GE.U32.AND.EX P2, PT, R57, 0x1000000, PT, P2 ;  /* 0x010000003900780c */ /* 0x000fe20003f46120 */
[--C-:B------:R-:W-:Y:S01]  /*2030*/  FFMA.FTZ R33, R33, R83, R82.reuse ;  /* 0x0000005321217223 */ /* 0x100fe20000010052 */
[----:B------:R-:W-:Y:S01]  /*2040*/  FSEL R35, R24, RZ, P6 ;  /* 0x000000ff18237208 */ /* 0x000fe20003000000 */
[----:B------:R-:W-:Y:S01]  /*2050*/  FMUL.FTZ R75, R62, R75 ;  /* 0x0000004b3e4b7220 */ /* 0x000fe20000410000 */
[----:B------:R-:W-:Y:S01]  /*2060*/  LOP3.LUT P6, RZ, R40, 0xff, RZ, 0xc0, !PT ;  /* 0x000000ff28ff7812 */ /* 0x000fe200078cc0ff */
[-C--:B------:R-:W-:Y:S01]  /*2070*/  FFMA.FTZ R76, R76, R83.reuse, R82 ;  /* 0x000000534c4c7223 */ /* 0x080fe20000010052 */
[----:B------:R-:W-:Y:S01]  /*2080*/  FSEL R36, R25, RZ, P2 ;  /* 0x000000ff19247208 */ /* 0x000fe20001000000 */
[----:B------:R-:W-:Y:S01]  /*2090*/  FADD.FTZ R33, R58, -R33 ;  /* 0x800000213a217221 */ /* 0x000fe20000010000 */
[----:B------:R-:W-:Y:S01]  /*20a0*/  FSEL R27, R24, RZ, P6 ;  /* 0x000000ff181b7208 */ /* 0x000fe20003000000 */
[----:B------:R-:W-:Y:S01]  /*20b0*/  FMUL.FTZ R24, R30, UR16 ;  /* 0x000000101e187c20 */ /* 0x000fe20008410000 */
[----:B------:R-:W-:Y:S01]  /*20c0*/  LOP3.LUT P6, RZ, R41, 0xff, RZ, 0xc0, !PT ;  /* 0x000000ff29ff7812 */ /* 0x000fe200078cc0ff */
[----:B------:R-:W-:Y:S01]  /*20d0*/  FADD.FTZ R73, R73, -R76 ;  /* 0x8000004c49497221 */ /* 0x000fe20000010000 */
[----:B------:R-:W-:Y:S01]  /*20e0*/  LOP3.LUT P2, RZ, R72, 0xff, RZ, 0xc0, !PT ;  /* 0x000000ff48ff7812 */ /* 0x000fe2000784c0ff */
[-CC-:B------:R-:W-:Y:S01]  /*20f0*/  FFMA.FTZ R71, R71, R83.reuse, R82.reuse ;  /* 0x0000005347477223 */ /* 0x180fe20000010052 */
[----:B------:R-:W-:Y:S01]  /*2100*/  FSEL R38, R25, RZ, P6 ;  /* 0x000000ff19267208 */ /* 0x000fe20003000000 */
[----:B------:R-:W-:Y:S01]  /*2110*/  FMUL.FTZ R25, R75, UR16 ;  /* 0x000000104b197c20 */ /* 0x000fe20008410000 */
[----:B------:R-:W-:Y:S01]  /*2120*/  LOP3.LUT P6, RZ, R18, 0xff, RZ, 0xc0, !PT ;  /* 0x000000ff12ff7812 */ /* 0x000fe200078cc0ff */
[----:B------:R-:W-:Y:S01]  /*2130*/  FFMA.FTZ R0, R0, R83, R82 ;  /* 0x0000005300007223 */ /* 0x000fe20000010052 */
[----:B------:R-:W-:Y:S01]  /*2140*/  FSEL R34, R24, RZ, P2 ;  /* 0x000000ff18227208 */ /* 0x000fe20001000000 */
[----:B------:R-:W-:Y:S01]  /*2150*/  FMUL.FTZ R29, R62, R33 ;  /* 0x000000213e1d7220 */ /* 0x000fe20000410000 */
[----:B------:R-:W-:Y:S01]  /*2160*/  FSEL R26, R24, RZ, P6 ;  /* 0x000000ff181a7208 */ /* 0x000fe20003000000 */
[----:B------:R-:W-:Y:S01]  /*2170*/  FMUL.FTZ R24, R62, R73 ;  /* 0x000000493e187220 */ /* 0x000fe20000410000 */
[----:B------:R-:W-:Y:S01]  /*2180*/  LOP3.LUT P6, RZ, R79, 0xff, RZ, 0xc0, !PT ;  /* 0x000000ff4fff7812 */ /* 0x000fe200078cc0ff */
[----:B------:R-:W-:Y:S01]  /*2190*/  FADD.FTZ R71, R74, -R71 ;  /* 0x800000474a477221 */ /* 0x000fe20000010000 */
[----:B------:R-:W-:Y:S01]  /*21a0*/  FADD.FTZ R59, R59, -R0 ;  /* 0x800000003b3b7221 */ /* 0x000fe20000010000 */
[----:B------:R-:W-:Y:S01]  /*21b0*/  FMUL.FTZ R0, R29, UR16 ;  /* 0x000000101d007c20 */ /* 0x000fe20008410000 */
[----:B------:R-:W-:Y:S01]  /*21c0*/  FSEL R37, R25, RZ, P6 ;  /* 0x000000ff19257208 */ /* 0x000fe20003000000 */
[C---:B------:R-:W-:Y:S01]  /*21d0*/  FMUL.FTZ R28, R62.reuse, R71 ;  /* 0x000000473e1c7220 */ /* 0x040fe20000410000 */
[----:B------:R-:W-:Y:S01]  /*21e0*/  LOP3.LUT P6, RZ, R19, 0xff, RZ, 0xc0, !PT ;  /* 0x000000ff13ff7812 */ /* 0x000fe200078cc0ff */
[----:B------:R-:W-:Y:S01]  /*21f0*/  FMUL.FTZ R59, R62, R59 ;  /* 0x0000003b3e3b7220 */ /* 0x000fe20000410000 */
        /* <DEDUP_REMOVED lines=9> */
[----:B------:R-:W-:Y:S01]  /*2290*/  FMUL.FTZ R0, R28, UR16 ;  /* 0x000000101c007c20 */ /* 0x000fe20008410000 */
        /* <DEDUP_REMOVED lines=20> */
[----:B------:R-:W-:Y:S02]  /*23e0*/  F2FP.BF16.F32.PACK_AB R24, R39, R24 ;  /* 0x000000182718723e */ /* 0x000fe400000010ff */
[----:B------:R-:W-:Y:S01]  /*23f0*/  F2FP.BF16.F32.PACK_AB R32, R37, R32 ;  /* 0x000000202520723e */ /* 0x000fe200000010ff */
[----:B------:R-:W-:Y:S06]  /*2400*/  BRA `(.L_x_244) ;  /* 0x0000000800a87947 */ /* 0x000fec0003800000 */
.L_x_245:
[----:B------:R-:W-:-:S04]  /*2410*/  UISETP.NE.U32.AND UP0, UPT, UR4, URZ, UPT ;  /* 0x000000ff0400728c */ /* 0x000fc8000bf05070 */
[----:B------:R-:W-:-:S09]  /*2420*/  UISETP.NE.AND.EX UP0, UPT, UR5, URZ, UPT, UP0 ;  /* 0x000000ff0500728c */ /* 0x000fd2000bf05300 */
[----:B------:R-:W-:Y:S05]  /*2430*/  BRA.U UP0, `(.L_x_247) ;  /* 0x0000000500487547 */ /* 0x000fea000b800000 */
[-CC-:B------:R-:W-:Y:S01]  /*2440*/  FFMA.FTZ R80, R80, R83.reuse, R82.reuse ;  /* 0x0000005350507223 */ /* 0x180fe20000010052 */
[----:B------:R-:W-:Y:S01]  /*2450*/  SHF.L.U32 R39, R39, 0x10, RZ ;  /* 0x0000001027277819 */ /* 0x000fe200000006ff */
[-CC-:B------:R-:W-:Y:S01]  /*2460*/  FFMA.FTZ R65, R65, R83.reuse, R82.reuse ;  /* 0x0000005341417223 */ /* 0x180fe20000010052 */
[-C--:B------:R-:W-:Y:S01]  /*2470*/  FFMA.FTZ R78, R78, R83.reuse, R82 ;  /* 0x000000534e4e7223 */ /* 0x080fe20000010052 */
[----:B------:R-:W-:Y:S01]  /*2480*/  FADD.FTZ R80, R77, -R80 ;  /* 0x800000504d507221 */ /* 0x000fe20000010000 */
[----:B------:R-:W-:Y:S02]  /*2490*/  IMAD.U32 R26, R23, 0x10000, RZ ;  /* 0x00010000171a7824 */ /* 0x000fe400078e00ff */
[----:B------:R-:W-:Y:S01]  /*24a0*/  FADD.FTZ R65, R66, -R65 ;  /* 0x8000004142417221 */ /* 0x000fe20000010000 */
[----:B------:R-:W-:Y:S01]  /*24b0*/  ISETP.GE.U32.AND P2, PT, R56, RZ, PT ;  /* 0x000000ff3800720c */ /* 0x000fe20003f46070 */
[----:B------:R-:W-:Y:S01]  /*24c0*/  FFMA.FTZ R39, R62, R80, R39 ;  /* 0x000000503e277223 */ /* 0x000fe20000010027 */
[----:B------:R-:W-:Y:S01]  /*24d0*/  FFMA.FTZ R63, R63, R83, R82 ;  /* 0x000000533f3f7223 */ /* 0x000fe20000010052 */
[----:B------:R-:W-:-:S02]  /*24e0*/  IMAD.U32 R37, R37, 0x10000, RZ ;  /* 0x0001000025257824 */ /* 0x000fc400078e00ff */
[----:B------:R-:W-:Y:S01]  /*24f0*/  FADD.FTZ R75, R75, -R78 ;  /* 0x8000004e4b4b7221 */ /* 0x000fe20000010000 */
[----:B------:R-:W-:Y:S01]  /*2500*/  FMUL.FTZ R39, R39, UR16 ;  /* 0x0000001027277c20 */ /* 0x000fe20008410000 */
[----:B------:R-:W-:Y:S01]  /*2510*/  FFMA.FTZ R26, R62, R65, R26 ;  /* 0x000000413e1a7223 */ /* 0x000fe2000001001a */
[----:B------:R-:W-:Y:S01]  /*2520*/  ISETP.GE.U32.AND.EX P2, PT, R57, 0x1000000, PT, P2 ;  /* 0x010000003900780c */ /* 0x000fe20003f46120 */
[----:B------:R-:W-:Y:S01]  /*2530*/  FADD.FTZ R63, R64, -R63 ;  /* 0x8000003f403f7221 */ /* 0x000fe20000010000 */
[----:B------:R-:W-:Y:S01]  /*2540*/  SHF.L.U32 R25, R22, 0x10, RZ ;  /* 0x0000001016197819 */ /* 0x000fe200000006ff */
[----:B------:R-:W-:Y:S01]  /*2550*/  FFMA.FTZ R37, R62, R75, R37 ;  /* 0x0000004b3e257223 */ /* 0x000fe20000010025 */
[----:B------:R-:W-:Y:S01]  /*2560*/  FMUL.FTZ R26, R26, UR16 ;  /* 0x000000101a1a7c20 */ /* 0x000fe20008410000 */
[----:B------:R-:W-:Y:S01]  /*2570*/  FSEL R57, R39, RZ, P2 ;  /* 0x000000ff27397208 */ /* 0x000fe20001000000 */
[----:B------:R-:W-:Y:S01]  /*2580*/  FFMA.FTZ R0, R0, R83, R82 ;  /* 0x0000005300007223 */ /* 0x000fe20000010052 */
[----:B------:R-:W-:Y:S01]  /*2590*/  LOP3.LUT P2, RZ, R40, 0xff, RZ, 0xc0, !PT ;  /* 0x000000ff28ff7812 */ /* 0x000fe2000784c0ff */
[----:B------:R-:W-:Y:S01]  /*25a0*/  FFMA.FTZ R24, R62, R63, R25 ;  /* 0x0000003f3e187223 */ /* 0x000fe20000010019 */
[----:B------:R-:W-:Y:S01]  /*25b0*/  FMUL.FTZ R25, R37, UR16 ;  /* 0x0000001025197c20 */ /* 0x000fe20008410000 */
[----:B------:R-:W-:Y:S01]  /*25c0*/  LOP3.LUT P6, RZ, R79, 0xff, RZ, 0xc0, !PT ;  /* 0x000000ff4fff7812 */ /* 0x000fe200078cc0ff */
[----:B------:R-:W-:Y:S01]  /*25d0*/  FADD.FTZ R59, R59, -R0 ;  /* 0x800000003b3b7221 */ /* 0x000fe20000010000 */
[----:B------:R-:W-:Y:S01]  /*25e0*/  FSEL R27, R26, RZ, P2 ;  /* 0x000000ff1a1b7208 */ /* 0x000fe20001000000 */
[----:B------:R-:W-:Y:S01]  /*25f0*/  FMUL.FTZ R24, R24, UR16 ;  /* 0x0000001018187c20 */ /* 0x000fe20008410000 */
[----:B------:R-:W-:Y:S01]  /*2600*/  LOP3.LUT P2, RZ, R41, 0xff, RZ, 0xc0, !PT ;  /* 0x000000ff29ff7812 */ /* 0x000fe2000784c0ff */
[-CC-:B------:R-:W-:Y:S01]  /*2610*/  FFMA.FTZ R33, R33, R83.reuse, R82.reuse ;  /* 0x0000005321217223 */ /* 0x180fe20000010052 */
[----:B------:R-:W-:Y:S01]  /*2620*/  FSEL R37, R25, RZ, P6 ;  /* 0x000000ff19257208 */ /* 0x000fe20003000000 */
[-C--:B------:R-:W-:Y:S01]  /*2630*/  FFMA.FTZ R76, R76, R83.reuse, R82 ;  /* 0x000000534c4c7223 */ /* 0x080fe20000010052 */
[----:B------:R-:W-:Y:S01]  /*2640*/  LOP3.LUT P6, RZ, R81, 0xff, RZ, 0xc0, !PT ;  /* 0x000000ff51ff7812 */ /* 0x000fe200078cc0ff */
[----:B------:R-:W-:Y:S01]  /*2650*/  FADD.FTZ R63, R58, -R33 ;  /* 0x800000213a3f7221 */ /* 0x000fe20000010000 */
[----:B------:R-:W-:Y:S01]  /*2660*/  FSEL R0, R39, RZ, P2 ;  /* 0x000000ff27007208 */ /* 0x000fe20001000000 */
[----:B------:R-:W-:Y:S01]  /*2670*/  FADD.FTZ R73, R73, -R76 ;  /* 0x8000004c49497221 */ /* 0x000fe20000010000 */
[----:B------:R-:W-:Y:S01]  /*2680*/  LOP3.LUT P2, RZ, R18, 0xff, RZ, 0xc0, !PT ;  /* 0x000000ff12ff7812 */ /* 0x000fe2000784c0ff */
[----:B------:R-:W-:Y:S01]  /*2690*/  FFMA.FTZ R71, R71, R83, R82 ;  /* 0x0000005347477223 */ /* 0x000fe20000010052 */
[----:B------:R-:W-:Y:S01]  /*26a0*/  FSEL R36, R26, RZ, P6 ;  /* 0x000000ff1a247208 */ /* 0x000fe20003000000 */
[----:B------:R-:W-:Y:S01]  /*26b0*/  IMAD.U32 R33, R32, 0x10000, RZ ;  /* 0x0001000020217824 */ /* 0x000fe200078e00ff */
[----:B------:R-:W-:Y:S01]  /*26c0*/  FSEL R26, R24, RZ, P2 ;  /* 0x000000ff181a7208 */ /* 0x000fe20001000000 */
[----:B------:R-:W-:Y:S01]  /*26d0*/  IMAD.U32 R32, R20, 0x10000, RZ ;  /* 0x0001000014207824 */ /* 0x000fe200078e00ff */
[----:B------:R-:W-:Y:S01]  /*26e0*/  SHF.L.U32 R35, R35, 0x10, RZ ;  /* 0x0000001023237819 */ /* 0x000fe200000006ff */
[----:B------:R-:W-:Y:S01]  /*26f0*/  FADD.FTZ R71, R74, -R71 ;  /* 0x800000474a477221 */ /* 0x000fe20000010000 */
[----:B------:R-:W-:Y:S01]  /*2700*/  SHF.L.U32 R38, R21, 0x10, RZ ;  /* 0x0000001015267819 */ /* 0x000fe200000006ff */
[C---:B------:R-:W-:Y:S01]  /*2710*/  FFMA.FTZ R59, R62.reuse, R59, R32 ;  /* 0x0000003b3e3b7223 */ /* 0x040fe20000010020 */
[----:B------:R-:W-:Y:S01]  /*2720*/  LOP3.LUT P2, RZ, R19, 0xff, RZ, 0xc0, !PT ;  /* 0x000000ff13ff7812 */ /* 0x000fe2000784c0ff */
[----:B------:R-:W-:Y:S01]  /*2730*/  FFMA.FTZ R73, R62, R73, R35 ;  /* 0x000000493e497223 */ /* 0x000fe20000010023 */
[----:B------:R-:W-:Y:S01]  /*2740*/  LOP3.LUT P4, RZ, R72, 0xff, RZ, 0xc0, !PT ;  /* 0x000000ff48ff7812 */ /* 0x000fe2000788c0ff */
[----:B------:R-:W-:Y:S01]  /*2750*/  FFMA.FTZ R38, R62, R63, R38 ;  /* 0x0000003f3e267223 */ /* 0x000fe20000010026 */
[----:B------:R-:W-:Y:S01]  /*2760*/  FSEL R25, R25, RZ, P2 ;  /* 0x000000ff19197208 */ /* 0x000fe20001000000 */
[----:B------:R-:W-:Y:S01]  /*2770*/  FMUL.FTZ R32, R73, UR16 ;  /* 0x0000001049207c20 */ /* 0x000fe20008410000 */
[----:B------:R-:W-:Y:S01]  /*2780*/  FSEL R34, R24, RZ, P4 ;  /* 0x000000ff18227208 */ /* 0x000fe20002000000 */
[----:B------:R-:W-:Y:S01]  /*2790*/  FFMA.FTZ R71, R62, R71, R33 ;  /* 0x000000473e477223 */ /* 0x000fe20000010021 */
[----:B------:R-:W-:Y:S01]  /*27a0*/  F2FP.BF16.F32.PACK_AB R26, R25, R26 ;  /* 0x0000001a191a723e */ /* 0x000fe200000010ff */
[----:B------:R-:W-:Y:S01]  /*27b0*/  FMUL.FTZ R25, R38, UR16 ;  /* 0x0000001026197c20 */ /* 0x000fe20008410000 */
[----:B------:R-:W-:Y:S01]  /*27c0*/  LOP3.LUT P4, RZ, R69, 0xff, RZ, 0xc0, !PT ;  /* 0x000000ff45ff7812 */ /* 0x000fe2000788c0ff */
[----:B------:R-:W-:Y:S01]  /*27d0*/  FMUL.FTZ R24, R71, UR16 ;  /* 0x0000001047187c20 */ /* 0x000fe20008410000 */
[----:B------:R-:W-:-:S02]  /*27e0*/  LOP3.LUT P6, RZ, R70, 0xff, RZ, 0xc0, !PT ;  /* 0x000000ff46ff7812 */ /* 0x000fc400078cc0ff */
[----:B------:R-:W-:Y:S02]  /*27f0*/  LOP3.LUT P2, RZ, R16, 0xff, RZ, 0xc0, !PT ;  /* 0x000000ff10ff7812 */ /* 0x000fe4000784c0ff */
[----:B------:R-:W-:Y:S02]  /*2800*/  F2FP.BF16.F32.PACK_AB R35, R57, R36 ;  /* 0x000000243923723e */ /* 0x000fe400000010ff */
[----:B------:R-:W-:Y:S01]  /*2810*/  F2FP.BF16.F32.PACK_AB R27, R0, R27 ;  /* 0x0000001b001b723e */ /* 0x000fe200000010ff */
[----:B------:R-:W-:Y:S01]  /*2820*/  FMUL.FTZ R0, R59, UR16 ;  /* 0x000000103b007c20 */ /* 0x000fe20008410000 */
[----:B------:R-:W-:Y:S02]  /*2830*/  FSEL R36, R32, RZ, P6 ;  /* 0x000000ff20247208 */ /* 0x000fe40003000000 */
[----:B------:R-:W-:Y:S02]  /*2840*/  FSEL R33, R25, RZ, P4 ;  /* 0x000000ff19217208 */ /* 0x000fe40002000000 */
[----:B------:R-:W-:-:S02]  /*2850*/  LOP3.LUT P5, RZ, R68, 0xff, RZ, 0xc0, !PT ;  /* 0x000000ff44ff7812 */ /* 0x000fc400078ac0ff */
[----:B------:R-:W-:Y:S02]  /*2860*/  LOP3.LUT P6, RZ, R17, 0xff, RZ, 0xc0, !PT ;  /* 0x000000ff11ff7812 */ /* 0x000fe400078cc0ff */
[----:B------:R-:W-:Y:S02]  /*2870*/  LOP3.LUT P4, RZ, R15, 0xff, RZ, 0xc0, !PT ;  /* 0x000000ff0fff7812 */ /* 0x000fe4000788c0ff */
[----:B------:R-:W-:Y:S02]  /*2880*/  FSEL R25, R25, RZ, P2 ;  /* 0x000000ff19197208 */ /* 0x000fe40001000000 */
[----:B------:R-:W-:Y:S02]  /*2890*/  LOP3.LUT P3, RZ, R67, 0xff, RZ, 0xc0, !PT ;  /* 0x000000ff43ff7812 */ /* 0x000fe4000786c0ff */
[----:B------:R-:W-:Y:S02]  /*28a0*/  LOP3.LUT P2, RZ, R14, 0xff, RZ, 0xc0, !PT ;  /* 0x000000ff0eff7812 */ /* 0x000fe4000784c0ff */
        /* <DEDUP_REMOVED lines=11> */
.L_x_247:
[-CC-:B------:R-:W-:Y:S01]  /*2960*/  FFMA.FTZ R65, R65, R83.reuse, R82.reuse ;  /* 0x0000005341417223 */ /* 0x180fe20000010052 */
[----:B------:R-:W-:Y:S02]  /*2970*/  IMAD.U32 R25, R23, 0x10000, RZ ;  /* 0x0001000017197824 */ /* 0x000fe400078e00ff */
[-CC-:B------:R-:W-:Y:S01]  /*2980*/  FFMA.FTZ R80, R80, R83.reuse, R82.reuse ;  /* 0x0000005350507223 */ /* 0x180fe20000010052 */
[----:B------:R-:W-:Y:S01]  /*2990*/  FFMA.FTZ R63, R63, R83, R82 ;  /* 0x000000533f3f7223 */ /* 0x000fe20000010052 */
[----:B------:R-:W-:Y:S01]  /*29a0*/  FADD.FTZ R31, R66, -R65 ;  /* 0x80000041421f7221 */ /* 0x000fe20000010000 */
[----:B------:R-:W-:Y:S01]  /*29b0*/  LOP3.LUT P6, RZ, R81, 0xff, RZ, 0xc0, !PT ;  /* 0x000000ff51ff7812 */ /* 0x000fe200078cc0ff */
[----:B------:R-:W-:Y:S01]  /*29c0*/  FADD.FTZ R77, R77, -R80 ;  /* 0x800000504d4d7221 */ /* 0x000fe20000010000 */
[----:B------:R-:W-:Y:S01]  /*29d0*/  SHF.L.U32 R39, R39, 0x10, RZ ;  /* 0x0000001027277819 */ /* 0x000fe200000006ff */
[----:B------:R-:W-:Y:S01]  /*29e0*/  FFMA.FTZ R31, R62, R31, R25 ;  /* 0x0000001f3e1f7223 */ /* 0x000fe20000010019 */
[----:B------:R-:W-:Y:S01]  /*29f0*/  FADD.FTZ R63, R64, -R63 ;  /* 0x8000003f403f7221 */ /* 0x000fe20000010000 */
[----:B------:R-:W-:Y:S01]  /*2a00*/  IMAD.U32 R25, R22, 0x10000, RZ ;  /* 0x0001000016197824 */ /* 0x000fe200078e00ff */
[----:B------:R-:W-:Y:S01]  /*2a10*/  ISETP.GE.U32.AND P2, PT, R56, RZ, PT ;  /* 0x000000ff3800720c */ /* 0x000fe20003f46070 */
[----:B------:R-:W-:Y:S01]  /*2a20*/  FMUL.FTZ R24, R31, UR16 ;  /* 0x000000101f187c20 */ /* 0x000fe20008410000 */
[C---:B------:R-:W-:Y:S01]  /*2a30*/  FFMA.FTZ R64, R62.reuse, R77, R39 ;  /* 0x0000004d3e407223 */ /* 0x040fe20000010027 */
[----:B------:R-:W-:Y:S01]  /*2a40*/  FFMA.FTZ R63, R62, R63, R25 ;  /* 0x0000003f3e3f7223 */ /* 0x000fe20000010019 */
[----:B------:R-:W-:Y:S01]  /*2a50*/  ISETP.GE.U32.AND.EX P2, PT, R57, 0x1000000, PT, P2 ;  /* 0x010000003900780c */ /* 0x000fe20003f46120 */
[-C--:B------:R-:W-:Y:S01]  /*2a60*/  FFMA.FTZ R78, R78, R83.reuse, R82 ;  /* 0x000000534e4e7223 */ /* 0x080fe20000010052 */
        /* <DEDUP_REMOVED lines=9> */
[-CC-:B------:R-:W-:Y:S01]  /*2b00*/  FFMA.FTZ R76, R76, R83.reuse, R82.reuse ;  /* 0x000000534c4c7223 */ /* 0x180fe20000010052 */
[C---:B------:R-:W-:Y:S01]  /*2b10*/  FSEL R66, R25.reuse, RZ, P2 ;  /* 0x000000ff19427208 */ /* 0x040fe20001000000 */
[-C--:B------:R-:W-:Y:S01]  /*2b20*/  FFMA.FTZ R0, R0, R83.reuse, R82 ;  /* 0x0000005300007223 */ /* 0x080fe20000010052 */
[----:B------:R-:W-:Y:S01]  /*2b30*/  FSEL R57, R25, RZ, P6 ;  /* 0x000000ff19397208 */ /* 0x000fe20003000000 */
[----:B------:R-:W-:Y:S01]  /*2b40*/  FADD.FTZ R33, R58, -R33 ;  /* 0x800000213a217221 */ /* 0x000fe20000010000 */
[----:B------:R-:W-:Y:S01]  /*2b50*/  SHF.L.U32 R25, R38, 0x10, RZ ;  /* 0x0000001026197819 */ /* 0x000fe200000006ff */
[----:B------:R-:W-:Y:S01]  /*2b60*/  FADD.FTZ R76, R73, -R76 ;  /* 0x8000004c494c7221 */ /* 0x000fe20000010000 */
[----:B------:R-:W-:Y:S01]  /*2b70*/  LOP3.LUT P2, RZ, R18, 0xff, RZ, 0xc0, !PT ;  /* 0x000000ff12ff7812 */ /* 0x000fe2000784c0ff */
[----:B------:R-:W-:Y:S01]  /*2b80*/  FFMA.FTZ R71, R71, R83, R82 ;  /* 0x0000005347477223 */ /* 0x000fe20000010052 */
[----:B------:R-:W-:Y:S01]  /*2b90*/  FSEL R37, R24, RZ, P4 ;  /* 0x000000ff18257208 */ /* 0x000fe20002000000 */
[----:B------:R-:W-:Y:S01]  /*2ba0*/  FFMA.FTZ R30, R62, R30, R25 ;  /* 0x0000001e3e1e7223 */ /* 0x000fe20000010019 */
[----:B------:R-:W-:Y:S01]  /*2bb0*/  FSEL R39, R24, RZ, P2 ;  /* 0x000000ff18277208 */ /* 0x000fe20001000000 */
[----:B------:R-:W-:Y:S01]  /*2bc0*/  IMAD.U32 R25, R34, 0x10000, RZ ;  /* 0x0001000022197824 */ /* 0x000fe200078e00ff */
[----:B------:R-:W-:Y:S01]  /*2bd0*/  LOP3.LUT P2, RZ, R79, 0xff, RZ, 0xc0, !PT ;  /* 0x000000ff4fff7812 */ /* 0x000fe2000784c0ff */
[----:B------:R-:W-:Y:S01]  /*2be0*/  FMUL.FTZ R24, R30, UR16 ;  /* 0x000000101e187c20 */ /* 0x000fe20008410000 */
[----:B------:R-:W-:Y:S01]  /*2bf0*/  SHF.L.U32 R28, R21, 0x10, RZ ;  /* 0x00000010151c7819 */ /* 0x000fe200000006ff */
[----:B------:R-:W-:Y:S01]  /*2c00*/  FADD.FTZ R59, R59, -R0 ;  /* 0x800000003b3b7221 */ /* 0x000fe20000010000 */
[----:B------:R-:W-:Y:S01]  /*2c10*/  SHF.L.U32 R27, R36, 0x10, RZ ;  /* 0x00000010241b7819 */ /* 0x000fe200000006ff */
[----:B------:R-:W-:Y:S01]  /*2c20*/  IMAD.U32 R26, R20, 0x10000, RZ ;  /* 0x00010000141a7824 */ /* 0x000fe200078e00ff */
[----:B------:R-:W-:Y:S01]  /*2c30*/  FSEL R34, R24, RZ, P2 ;  /* 0x000000ff18227208 */ /* 0x000fe20001000000 */
[C---:B------:R-:W-:Y:S01]  /*2c40*/  FFMA.FTZ R29, R62.reuse, R33, R28 ;  /* 0x000000213e1d7223 */ /* 0x040fe2000001001c */
[----:B------:R-:W-:Y:S01]  /*2c50*/  LOP3.LUT P2, RZ, R19, 0xff, RZ, 0xc0, !PT ;  /* 0x000000ff13ff7812 */ /* 0x000fe2000784c0ff */
[----:B------:R-:W-:Y:S01]  /*2c60*/  FFMA.FTZ R0, R62, R76, R27 ;  /* 0x0000004c3e007223 */ /* 0x000fe2000001001b */
[----:B------:R-:W-:Y:S01]  /*2c70*/  FADD.FTZ R71, R74, -R71 ;  /* 0x800000474a477221 */ /* 0x000fe20000010000 */
[----:B------:R-:W-:Y:S01]  /*2c80*/  FFMA.FTZ R32, R62, R59, R26 ;  /* 0x0000003b3e207223 */ /* 0x000fe2000001001a */
[----:B------:R-:W-:Y:S01]  /*2c90*/  FSEL R26, R24, RZ, P2 ;  /* 0x000000ff181a7208 */ /* 0x000fe20001000000 */
[----:B------:R-:W-:Y:S01]  /*2ca0*/  FMUL.FTZ R28, R29, UR16 ;  /* 0x000000101d1c7c20 */ /* 0x000fe20008410000 */
[----:B------:R-:W-:Y:S01]  /*2cb0*/  LOP3.LUT P6, RZ, R69, 0xff, RZ, 0xc0, !PT ;  /* 0x000000ff45ff7812 */ /* 0x000fe200078cc0ff */
[----:B------:R-:W-:Y:S01]  /*2cc0*/  FMUL.FTZ R24, R0, UR16 ;  /* 0x0000001000187c20 */ /* 0x000fe20008410000 */
[----:B------:R-:W-:Y:S01]  /*2cd0*/  LOP3.LUT P4, RZ, R70, 0xff, RZ, 0xc0, !PT ;  /* 0x000000ff46ff7812 */ /* 0x000fe2000788c0ff */
[----:B------:R-:W-:Y:S01]  /*2ce0*/  FFMA.FTZ R25, R62, R71, R25 ;  /* 0x000000473e197223 */ /* 0x000fe20000010019 */
[----:B------:R-:W-:Y:S01]  /*2cf0*/  LOP3.LUT P2, RZ, R16, 0xff, RZ, 0xc0, !PT ;  /* 0x000000ff10ff7812 */ /* 0x000fe2000784c0ff */
[----:B------:R-:W-:Y:S01]  /*2d00*/  FMUL.FTZ R36, R32, UR16 ;  /* 0x0000001020247c20 */ /* 0x000fe20008410000 */
[----:B------:R-:W-:-:S02]  /*2d10*/  F2FP.BF16.F32.PACK_AB R27, R57, R56 ;  /* 0x00000038391b723e */ /* 0x000fc400000010ff */
[----:B------:R-:W-:Y:S02]  /*2d20*/  FSEL R38, R28, RZ, P6 ;  /* 0x000000ff1c267208 */ /* 0x000fe40003000000 */
[----:B------:R-:W-:Y:S01]  /*2d30*/  F2FP.BF16.F32.PACK_AB R29, R0, R29 ;  /* 0x0000001d001d723e */ /* 0x000fe200000010ff */
[----:B------:R-:W-:Y:S01]  /*2d40*/  FMUL.FTZ R0, R25, UR16 ;  /* 0x0000001019007c20 */ /* 0x000fe20008410000 */
[----:B------:R-:W-:Y:S02]  /*2d50*/  LOP3.LUT P6, RZ, R17, 0xff, RZ, 0xc0, !PT ;  /* 0x000000ff11ff7812 */ /* 0x000fe400078cc0ff */
[----:B------:R-:W-:Y:S02]  /*2d60*/  FSEL R56, R28, RZ, P2 ;  /* 0x000000ff1c387208 */ /* 0x000fe40001000000 */
        /* <DEDUP_REMOVED lines=17> */
[----:B------:R-:W-:Y:S02]  /*2e80*/  F2FP.BF16.F32.PACK_AB R33, R33, R38 ;  /* 0x000000262121723e */ /* 0x000fe400000010ff */
[----:B------:R-:W-:Y:S02]  /*2e90*/  F2FP.BF16.F32.PACK_AB R24, R24, R39 ;  /* 0x000000271818723e */ /* 0x000fe400000010ff */
[----:B------:R-:W-:-:S07]  /*2ea0*/  F2FP.BF16.F32.PACK_AB R32, R32, R37 ;  /* 0x000000252020723e */ /* 0x000fce00000010ff */
.L_x_244:
        /* <DEDUP_REMOVED lines=16> */
.L_x_239:
        /* <DEDUP_REMOVED lines=15> */
[----:B------:R-:W-:-:S07]  /*30a0*/  IMAD.MOV.U32 R19, RZ, RZ, R61 ;  /* 0x000000ffff137224 */ /* 0x000fce00078e003d */
.L_x_238:
[----:B------:R-:W-:Y:S05]  /*30b0*/  BSYNC B0 ;  /* 0x0000000000007941 */ /* 0x000fea0003800000 */
.L_x_237:
[----:B------:R-:W0:Y:S01]  /*30c0*/  S2R R22, SR_TID.X ;  /* 0x0000000000167919 */ /* 0x000e220000002100 */
[----:B------:R-:W-:Y:S01]  /*30d0*/  MOV R2, 0x400 ;  /* 0x0000040000027802 */ /* 0x000fe20000000f00 */
[----:B------:R-:W-:Y:S05]  /*30e0*/  WARPSYNC.ALL ;  /* 0x0000000000007948 */ /* 0x000fea0003800000 */
[----:B------:R-:W2:Y:S01]  /*30f0*/  S2R R3, SR_CgaCtaId ;  /* 0x0000000000037919 */ /* 0x000ea20000008800 */
[----:B------:R-:W3:Y:S01]  /*3100*/  LDCU.128 UR20, c[0x0][0x440] ;  /* 0x00008800ff1477ac */ /* 0x000ee20008000c00 */
[----:B0-----:R-:W-:-:S04]  /*3110*/  LOP3.LUT R0, R22, 0x60, RZ, 0xc0, !PT ;  /* 0x0000006016007812 */ /* 0x001fc800078ec0ff */
[----:B------:R-:W-:Y:S02]  /*3120*/  LOP3.LUT R0, R0, 0x1f, R22, 0xf8, !PT ;  /* 0x0000001f00007812 */ /* 0x000fe400078ef816 */
[----:B--2---:R-:W-:-:S04]  /*3130*/  LEA R3, R3, R2, 0x18 ;  /* 0x0000000203037211 */ /* 0x004fc800078ec0ff */
[----:B------:R-:W-:Y:S01]  /*3140*/  LEA R0, R0, R3, 0x5 ;  /* 0x0000000300007211 */ /* 0x000fe200078e28ff */
[----:B------:R-:W-:-:S04]  /*3150*/  IMAD R3, R22, 0x4, R3 ;  /* 0x0000000416037824 */ /* 0x000fc800078e0203 */
[----:B------:R-:W-:Y:S04]  /*3160*/  STS.128 [R0], R8 ;  /* 0x0000000800007388 */ /* 0x000fe80000000c00 */
[----:B------:R0:W-:Y:S01]  /*3170*/  STS.128 [R0+0x10], R16 ;  /* 0x0000101000007388 */ /* 0x0001e20000000c00 */
[----:B------:R-:W-:Y:S08]  /*3180*/  BAR.SYNC.DEFER_BLOCKING 0x0 ;  /* 0x0000000000007b1d */ /* 0x000ff00000010000 */
[----:B0-----:R-:W0:Y:S01]  /*3190*/  LDC R16, c[0x0][0x388] ;  /* 0x0000e200ff107b82 */ /* 0x001e220000000800 */
[----:B------:R-:W2:Y:S04]  /*31a0*/  LDS R2, [R3] ;  /* 0x0000000003027984 */ /* 0x000ea80000000800 */
[----:B------:R-:W4:Y:S04]  /*31b0*/  LDS R20, [R3+0x200] ;  /* 0x0002000003147984 */ /* 0x000f280000000800 */
[----:B------:R-:W5:Y:S04]  /*31c0*/  LDS R21, [R3+0x400] ;  /* 0x0004000003157984 */ /* 0x000f680000000800 */
[----:B------:R-:W3:Y:S04]  /*31d0*/  LDS R23, [R3+0x600] ;  /* 0x0006000003177984 */ /* 0x000ee80000000800 */
[----:B-1----:R-:W1:Y:S04]  /*31e0*/  LDS R25, [R3+0x800] ;  /* 0x0008000003197984 */ /* 0x002e680000000800 */
[----:B------:R-:W0:Y:S04]  /*31f0*/  LDS R27, [R3+0xa00] ;  /* 0x000a0000031b7984 */ /* 0x000e280000000800 */
[----:B------:R-:W0:Y:S04]  /*3200*/  LDS R29, [R3+0xc00] ;  /* 0x000c0000031d7984 */ /* 0x000e280000000800 */
[----:B------:R-:W0:Y:S01]  /*3210*/  LDS R9, [R3+0xe00] ;  /* 0x000e000003097984 */ /* 0x000e220000000800 */
[----:B------:R-:W-:Y:S01]  /*3220*/  BAR.SYNC.DEFER_BLOCKING 0x0 ;  /* 0x0000000000007b1d */ /* 0x000fe20000010000 */
[----:B--2---:R-:W-:Y:S01]  /*3230*/  FADD.FTZ R2, RZ, R2 ;  /* 0x00000002ff027221 */ /* 0x004fe20000010000 */
[----:B----4-:R-:W-:-:S03]  /*3240*/  FADD.FTZ R20, RZ, R20 ;  /* 0x00000014ff147221 */ /* 0x010fc60000010000 */
[----:B-----5:R-:W-:Y:S01]  /*3250*/  FADD.FTZ R2, R2, R21 ;  /* 0x0000001502027221 */ /* 0x020fe20000010000 */
[----:B---3--:R-:W-:Y:S01]  /*3260*/  FADD.FTZ R20, R20, R23 ;  /* 0x0000001714147221 */ /* 0x008fe20000010000 */
[----:B------:R2:W-:Y:S02]  /*3270*/  STS.128 [R0], R4 ;  /* 0x0000000400007388 */ /* 0x0005e40000000c00 */
[----:B-1----:R-:W-:Y:S02]  /*3280*/  FADD.FTZ R2, R2, R25 ;  /* 0x0000001902027221 */ /* 0x002fe40000010000 */
[----:B------:R1:W-:Y:S01]  /*3290*/  STS.128 [R0+0x10], R12 ;  /* 0x0000100c00007388 */ /* 0x0003e20000000c00 */
[----:B0-----:R-:W-:Y:S01]  /*32a0*/  FADD.FTZ R20, R20, R27 ;  /* 0x0000001b14147221 */ /* 0x001fe20000010000 */
[----:B------:R-:W-:Y:S01]  /*32b0*/  BAR.SYNC.DEFER_BLOCKING 0x0 ;  /* 0x0000000000007b1d */ /* 0x000fe20000010000 */
[----:B------:R-:W-:Y:S02]  /*32c0*/  FADD.FTZ R29, R2, R29 ;  /* 0x0000001d021d7221 */ /* 0x000fe40000010000 */
[----:B------:R-:W-:Y:S01]  /*32d0*/  FADD.FTZ R9, R20, R9 ;  /* 0x0000000914097221 */ /* 0x000fe20000010000 */
[----:B--2---:R-:W-:-:S05]  /*32e0*/  IMAD R5, R16, UR7, RZ ;  /* 0x0000000710057c24 */ /* 0x004fca000f8e02ff */
[----:B-1----:R-:W-:-:S05]  /*32f0*/  IADD3 R0, P0, PT, R5, R22, RZ ;  /* 0x0000001605007210 */ /* 0x002fca0007f1e0ff */
[----:B------:R-:W-:Y:S01]  /*3300*/  IMAD.SHL.U32 R4, R0, 0x4, RZ ;  /* 0x0000000400047824 */ /* 0x000fe200078e00ff */
        /* <DEDUP_REMOVED lines=13> */
[----:B-1----:R-:W-:Y:S01]  /*33e0*/  FADD.FTZ R10, RZ, R10 ;  /* 0x0000000aff0a7221 */ /* 0x002fe20000010000 */
[C---:B------:R-:W-:Y:S02]  /*33f0*/  IADD3.X R3, PT, PT, R0.reuse, UR23, RZ, P0, !PT ;  /* 0x0000001700037c10 */ /* 0x040fe400087fe4ff */
[----:B------:R-:W-:Y:S01]  /*3400*/  IADD3.X R5, PT, PT, R0, UR21, RZ, P1, !PT ;  /* 0x0000001500057c10 */ /* 0x000fe20008ffe4ff */
[----:B--2---:R-:W-:Y:S01]  /*3410*/  FADD.FTZ R8, R8, R11 ;  /* 0x0000000b08087221 */ /* 0x004fe20000010000 */
[----:B---3--:R-:W-:-:S03]  /*3420*/  FADD.FTZ R10, R10, R17 ;  /* 0x000000110a0a7221 */ /* 0x008fc60000010000 */
[----:B----4-:R-:W-:Y:S01]  /*3430*/  FADD.FTZ R8, R8, R19 ;  /* 0x0000001308087221 */ /* 0x010fe20000010000 */
[----:B-----5:R-:W-:-:S03]  /*3440*/  FADD.FTZ R10, R10, R31 ;  /* 0x0000001f0a0a7221 */ /* 0x020fc60000010000 */
[----:B------:R-:W-:Y:S01]  /*3450*/  FADD.FTZ R33, R8, R33 ;  /* 0x0000002108217221 */ /* 0x000fe20000010000 */
[----:B------:R-:W-:-:S04]  /*3460*/  FADD.FTZ R7, R10, R7 ;  /* 0x000000070a077221 */ /* 0x000fc80000010000 */
[----:B------:R-:W-:Y:S04]  /*3470*/  STG.E desc[UR8][R2.64], R33 ;  /* 0x0000002102007986 */ /* 0x000fe8000c101908 */
[----:B------:R-:W-:Y:S04]  /*3480*/  STG.E desc[UR8][R4.64], R29 ;  /* 0x0000001d04007986 */ /* 0x000fe8000c101908 */
[----:B------:R-:W-:Y:S04]  /*3490*/  STG.E desc[UR8][R2.64+0x200], R7 ;  /* 0x0002000702007986 */ /* 0x000fe8000c101908 */
[----:B------:R-:W-:Y:S01]  /*34a0*/  STG.E desc[UR8][R4.64+0x200], R9 ;  /* 0x0002000904007986 */ /* 0x000fe2000c101908 */
[----:B------:R-:W-:Y:S05]  /*34b0*/  EXIT ;  /* 0x000000000000794d */ /* 0x000fea0003800000 */
.L_x_240:
[----:B------:R-:W-:Y:S01]  /*34c0*/  HFMA2 R88, -RZ, RZ, 0, 5.9604644775390625e-08 ;  /* 0x00000001ff587431 */ /* 0x000fe200000001ff */
[----:B------:R-:W-:Y:S01]  /*34d0*/  BSSY B2, `(.L_x_249) ;  /* 0x0000006000027945 */ /* 0x000fe20003800000 */
[----:B------:R-:W-:Y:S01]  /*34e0*/  IMAD.MOV.U32 R87, RZ, RZ, 0x1f ;  /* 0x0000001fff577424 */ /* 0x000fe200078e00ff */
[----:B------:R-:W-:-:S07]  /*34f0*/  MOV R86, 0xffffffff ;  /* 0xffffffff00567802 */ /* 0x000fce0000000f00 */
[----:B------:R-:W-:Y:S05]  /*3500*/  WARPSYNC.COLLECTIVE R86, `(.L_x_250) ;  /* 0x0000000056087348 */ /* 0x000fea0003c00000 */
[----:B------:R0:W1:Y:S02]  /*3510*/  SHFL.BFLY P4, R86, R89, R88, R87 ;  /* 0x0c00005859567389 */ /* 0x0000640000080057 */
[----:B01----:R-:W-:Y:S05]  /*3520*/  ENDCOLLECTIVE ;  /* 0x000000000000791b */ /* 0x003fea0003800000 */
.L_x_250:
[----:B------:R-:W-:Y:S05]  /*3530*/  BSYNC B2 ;  /* 0x0000000000027941 */ /* 0x000fea0003800000 */
.L_x_249:
[----:B------:R-:W-:Y:S02]  /*3540*/  IMAD.MOV.U32 R82, RZ, RZ, R86 ;  /* 0x000000ffff527224 */ /* 0x000fe400078e0056 */
[----:B------:R-:W-:Y:S02]  /*3550*/  HFMA2 R87, -RZ, RZ, 0, 1.847743988037109375e-06 ;  /* 0x0000001fff577431 */ /* 0x000fe400000001ff */
[----:B------:R-:W-:Y:S02]  /*3560*/  IMAD.MOV.U32 R86, RZ, RZ, -0x1 ;  /* 0xffffffffff567424 */ /* 0x000fe400078e00ff */
[----:B------:R-:W-:Y:S01]  /*3570*/  FADD.FTZ R85, R89, R82 ;  /* 0x0000005259557221 */ /* 0x000fe20000010000 */
[----:B------:R-:W-:Y:S01]  /*3580*/  MOV R89, R83 ;  /* 0x0000005300597202 */ /* 0x000fe20000000f00 */
[----:B------:R-:W-:-:S07]  /*3590*/  IMAD.MOV.U32 R88, RZ, RZ, 0x1 ;  /* 0x00000001ff587424 */ /* 0x000fce00078e00ff */
[----:B------:R-:W-:Y:S05]  /*35a0*/  WARPSYNC.COLLECTIVE R86, `(.L_x_251) ;  /* 0x0000000056087348 */ /* 0x000fea0003c00000 */
[----:B------:R0:W1:Y:S02]  /*35b0*/  SHFL.BFLY P4, R86, R89, R88, R87 ;  /* 0x0c00005859567389 */ /* 0x0000640000080057 */
[----:B01----:R-:W-:Y:S05]  /*35c0*/  ENDCOLLECTIVE ;  /* 0x000000000000791b */ /* 0x003fea0003800000 */
.L_x_251:
[----:B------:R-:W-:Y:S02]  /*35d0*/  HFMA2 R88, -RZ, RZ, 0, 1.1920928955078125e-07 ;  /* 0x00000002ff587431 */ /* 0x000fe400000001ff */
[----:B------:R-:W-:Y:S01]  /*35e0*/  IMAD.MOV.U32 R89, RZ, RZ, R85 ;  /* 0x000000ffff597224 */ /* 0x000fe200078e0055 */
[----:B------:R-:W-:Y:S01]  /*35f0*/  MOV R84, R86 ;  /* 0x0000005600547202 */ /* 0x000fe20000000f00 */
[----:B------:R-:W-:-:S04]  /*3600*/  IMAD.MOV.U32 R86, RZ, RZ, -0x1 ;  /* 0xffffffffff567424 */ /* 0x000fc800078e00ff */
[----:B------:R-:W-:-:S07]  /*3610*/  FADD.FTZ R84, R83, R84 ;  /* 0x0000005453547221 */ /* 0x000fce0000010000 */
[----:B------:R-:W-:Y:S05]  /*3620*/  WARPSYNC.COLLECTIVE R86, `(.L_x_252) ;  /* 0x0000000056087348 */ /* 0x000fea0003c00000 */
[----:B------:R0:W1:Y:S02]  /*3630*/  SHFL.BFLY P4, R86, R89, R88, R87 ;  /* 0x0c00005859567389 */ /* 0x0000640000080057 */
[----:B01----:R-:W-:Y:S05]  /*3640*/  ENDCOLLECTIVE ;  /* 0x000000000000791b */ /* 0x003fea0003800000 */
.L_x_252:
[----:B------:R-:W-:Y:S01]  /*3650*/  IMAD.MOV.U32 R89, RZ, RZ, R84 ;  /* 0x000000ffff597224 */ /* 0x000fe200078e0054 */
[----:B------:R-:W-:Y:S02]  /*3660*/  MOV R82, R86 ;  /* 0x0000005600527202 */ /* 0x000fe40000000f00 */
[----:B------:R-:W-:-:S03]  /*3670*/  MOV R86, 0xffffffff ;  /* 0xffffffff00567802 */ /* 0x000fc60000000f00 */
[----:B------:R-:W-:-:S07]  /*3680*/  FADD.FTZ R90, R85, R82 ;  /* 0x00000052555a7221 */ /* 0x000fce0000010000 */
[----:B------:R-:W-:Y:S05]  /*3690*/  WARPSYNC.COLLECTIVE R86, `(.L_x_253) ;  /* 0x0000000056087348 */ /* 0x000fea0003c00000 */
[----:B------:R0:W1:Y:S02]  /*36a0*/  SHFL.BFLY P4, R86, R89, R88, R87 ;  /* 0x0c00005859567389 */ /* 0x0000640000080057 */
[----:B01----:R-:W-:Y:S05]  /*36b0*/  ENDCOLLECTIVE ;  /* 0x000000000000791b */ /* 0x003fea0003800000 */
.L_x_253:
[----:B------:R-:W-:Y:S01]  /*36c0*/  MOV R89, R90 ;  /* 0x0000005a00597202 */ /* 0x000fe20000000f00 */
[----:B------:R-:W-:Y:S02]  /*36d0*/  IMAD.MOV.U32 R88, RZ, RZ, 0x4 ;  /* 0x00000004ff587424 */ /* 0x000fe400078e00ff */
[----:B------:R-:W-:Y:S01]  /*36e0*/  IMAD.MOV.U32 R91, RZ, RZ, R86 ;  /* 0x000000ffff5b7224 */ /* 0x000fe200078e0056 */
[----:B------:R-:W-:-:S03]  /*36f0*/  MOV R86, 0xffffffff ;  /* 0xffffffff00567802 */ /* 0x000fc60000000f00 */
[----:B------:R-:W-:-:S07]  /*3700*/  FADD.FTZ R91, R84, R91 ;  /* 0x0000005b545b7221 */ /* 0x000fce0000010000 */
[----:B------:R-:W-:Y:S05]  /*3710*/  WARPSYNC.COLLECTIVE R86, `(.L_x_254) ;  /* 0x0000000056087348 */ /* 0x000fea0003c00000 */
[----:B------:R0:W1:Y:S02]  /*3720*/  SHFL.BFLY P4, R86, R89, R88, R87 ;  /* 0x0c00005859567389 */ /* 0x0000640000080057 */
[----:B01----:R-:W-:Y:S05]  /*3730*/  ENDCOLLECTIVE ;  /* 0x000000000000791b */ /* 0x003fea0003800000 */
.L_x_254:
[----:B------:R-:W-:Y:S01]  /*3740*/  MOV R89, R91 ;  /* 0x0000005b00597202 */ /* 0x000fe20000000f00 */
[----:B------:R-:W-:Y:S02]  /*3750*/  IMAD.MOV.U32 R93, RZ, RZ, R86 ;  /* 0x000000ffff5d7224 */ /* 0x000fe400078e0056 */
[----:B------:R-:W-:Y:S02]  /*3760*/  IMAD.MOV.U32 R86, RZ, RZ, -0x1 ;  /* 0xffffffffff567424 */ /* 0x000fe400078e00ff */
[----:B------:R-:W-:-:S07]  /*3770*/  FADD.FTZ R93, R90, R93 ;  /* 0x0000005d5a5d7221 */ /* 0x000fce0000010000 */
[----:B------:R-:W-:Y:S05]  /*3780*/  WARPSYNC.COLLECTIVE R86, `(.L_x_255) ;  /* 0x0000000056087348 */ /* 0x000fea0003c00000 */
[----:B------:R0:W1:Y:S02]  /*3790*/  SHFL.BFLY P4, R86, R89, R88, R87 ;  /* 0x0c00005859567389 */ /* 0x0000640000080057 */
[----:B01----:R-:W-:Y:S05]  /*37a0*/  ENDCOLLECTIVE ;  /* 0x000000000000791b */ /* 0x003fea0003800000 */
.L_x_255:
[----:B------:R-:W-:Y:S02]  /*37b0*/  HFMA2 R88, -RZ, RZ, 0, 4.76837158203125e-07 ;  /* 0x00000008ff587431 */ /* 0x000fe400000001ff */
[----:B------:R-:W-:Y:S01]  /*37c0*/  IMAD.MOV.U32 R89, RZ, RZ, R93 ;  /* 0x000000ffff597224 */ /* 0x000fe200078e005d */
[----:B------:R-:W-:Y:S01]  /*37d0*/  MOV R82, R86 ;  /* 0x0000005600527202 */ /* 0x000fe20000000f00 */
[----:B------:R-:W-:-:S04]  /*37e0*/  IMAD.MOV.U32 R86, RZ, RZ, -0x1 ;  /* 0xffffffffff567424 */ /* 0x000fc800078e00ff */
[----:B------:R-:W-:-:S07]  /*37f0*/  FADD.FTZ R92, R91, R82 ;  /* 0x000000525b5c7221 */ /* 0x000fce0000010000 */
[----:B------:R-:W-:Y:S05]  /*3800*/  WARPSYNC.COLLECTIVE R86, `(.L_x_256) ;  /* 0x0000000056087348 */ /* 0x000fea0003c00000 */
[----:B------:R0:W1:Y:S02]  /*3810*/  SHFL.BFLY P4, R86, R89, R88, R87 ;  /* 0x0c00005859567389 */ /* 0x0000640000080057 */
[----:B01----:R-:W-:Y:S05]  /*3820*/  ENDCOLLECTIVE ;  /* 0x000000000000791b */ /* 0x003fea0003800000 */
.L_x_256:
[----:B------:R-:W-:Y:S01]  /*3830*/  IMAD.MOV.U32 R89, RZ, RZ, R92 ;  /* 0x000000ffff597224 */ /* 0x000fe200078e005c */
[----:B------:R-:W-:Y:S02]  /*3840*/  MOV R82, R86 ;  /* 0x0000005600527202 */ /* 0x000fe40000000f00 */
[----:B------:R-:W-:-:S03]  /*3850*/  MOV R86, 0xffffffff ;  /* 0xffffffff00567802 */ /* 0x000fc60000000f00 */
[----:B------:R-:W-:-:S07]  /*3860*/  FADD.FTZ R82, R93, R82 ;  /* 0x000000525d527221 */ /* 0x000fce0000010000 */
[----:B------:R-:W-:Y:S05]  /*3870*/  WARPSYNC.COLLECTIVE R86, `(.L_x_257) ;  /* 0x0000000056087348 */ /* 0x000fea0003c00000 */
[----:B------:R0:W1:Y:S02]  /*3880*/  SHFL.BFLY P4, R86, R89, R88, R87 ;  /* 0x0c00005859567389 */ /* 0x0000640000080057 */
[----:B01----:R-:W-:Y:S05]  /*3890*/  ENDCOLLECTIVE ;  /* 0x000000000000791b */ /* 0x003fea0003800000 */
.L_x_257:
        /* <DEDUP_REMOVED lines=8> */
.L_x_258:
[----:B------:R-:W-:Y:S01]  /*3920*/  MOV R89, R83 ;  /* 0x0000005300597202 */ /* 0x000fe20000000f00 */
[----:B------:R-:W-:Y:S02]  /*3930*/  IMAD.MOV.U32 R85, RZ, RZ, R86 ;  /* 0x000000ffff557224 */ /* 0x000fe400078e0056 */
[----:B------:R-:W-:-:S07]  /*3940*/  IMAD.MOV.U32 R86, RZ, RZ, -0x1 ;  /* 0xffffffffff567424 */ /* 0x000fce00078e00ff */
[----:B------:R-:W-:Y:S05]  /*3950*/  WARPSYNC.COLLECTIVE R86, `(.L_x_259) ;  /* 0x0000000056087348 */ /* 0x000fea0003c00000 */
[----:B------:R0:W1:Y:S02]  /*3960*/  SHFL.BFLY P4, R86, R89, R88, R87 ;  /* 0x0c00005859567389 */ /* 0x0000640000080057 */
[----:B01----:R-:W-:Y:S05]  /*3970*/  ENDCOLLECTIVE ;  /* 0x000000000000791b */ /* 0x003fea0003800000 */
.L_x_259:
[----:B------:R-:W-:Y:S01]  /*3980*/  MOV R84, R86 ;  /* 0x0000005600547202 */ /* 0x000fe20000000f00 */
[----:B------:R-:W-:Y:S06]  /*3990*/  BRA `(.L_x_260) ;  /* 0xffffffd000f07947 */ /* 0x000fec000383ffff */
.L_x_261:
        /* <DEDUP_REMOVED lines=14> */
.L_x_2811:


//--------------------- .text._ZN10layer_norm31ln_parallel_residual_bwd_kernelINS_13Kernel_traitsI6__halfS2_S2_S2_fjLj256ELj1ELj4ELj1ELj16ENS_18Kernel_traits_baseILj256ES2_S2_S2_S2_fjLj128EEEEELb0ELb0ELb0EEEvNS_9BwdParamsE --------------------------
	.section	.text._ZN10layer_norm31ln_parallel_residual_bwd_kernelINS_13Kernel_traitsI6__halfS2_S2_S2_fjLj256ELj1ELj4ELj1ELj16ENS_18Kernel_traits_baseILj256ES2_S2_S2_S2_fjLj128EEEEELb0ELb0ELb0EEEvNS_9BwdParamsE,"ax",@progbits
	.align	128
        .global         _ZN10layer_norm31ln_parallel_residual_bwd_kernelINS_13Kernel_traitsI6__halfS2_S2_S2_fjLj256ELj1ELj4ELj1ELj16ENS_18Kernel_traits_baseILj256ES2_S2_S2_S2_fjLj128EEEEELb0ELb0ELb0EEEvNS_9BwdParamsE
        .type           _ZN10layer_norm31ln_parallel_residual_bwd_kernelINS_13Kernel_traitsI6__halfS2_S2_S2_fjLj256ELj1ELj4ELj1ELj16ENS_18Kernel_traits_baseILj256ES2_S2_S2_S2_fjLj128EEEEELb0ELb0ELb0EEEvNS_9BwdParamsE,@function
        .size           _ZN10layer_norm31ln_parallel_residual_bwd_kernelINS_13Kernel_traitsI6__halfS2_S2_S2_fjLj256ELj1ELj4ELj1ELj16ENS_18Kernel_traits_baseILj256ES2_S2_S2_S2_fjLj128EEEEELb0ELb0ELb0EEEvNS_9BwdParamsE,(.L_x_2812 - _ZN10layer_norm31ln_parallel_residual_bwd_kernelINS_13Kernel_traitsI6__halfS2_S2_S2_fjLj256ELj1ELj4ELj1ELj16ENS_18Kernel_traits_baseILj256ES2_S2_S2_S2_fjLj128EEEEELb0ELb0ELb0EEEvNS_9BwdParamsE)
        .other          _ZN10layer_norm31ln_parallel_residual_bwd_kernelINS_13Kernel_traitsI6__halfS2_S2_S2_fjLj256ELj1ELj4ELj1ELj16ENS_18Kernel_traits_baseILj256ES2_S2_S2_S2_fjLj128EEEEELb0ELb0ELb0EEEvNS_9BwdParamsE,@"STO_CUDA_ENTRY STV_DEFAULT"
_ZN10layer_norm31ln_parallel_residual_bwd_kernelINS_13Kernel_traitsI6__halfS2_S2_S2_fjLj256ELj1ELj4ELj1ELj16ENS_18Kernel_traits_baseILj256ES2_S2_S2_S2_fjLj128EEEEELb0ELb0ELb0EEEvNS_9BwdParamsE:
.text._ZN10layer_norm31ln_parallel_residual_bwd_kernelINS_13Kernel_traitsI6__halfS2_S2_S2_fjLj256ELj1ELj4ELj1ELj16ENS_18Kernel_traits_baseILj256ES2_S2_S2_S2_fjLj128EEEEELb0ELb0ELb0EEEvNS_9BwdParamsE:
[----:B------:R-:W-:Y:S01]  /*0000*/  LDC R1, c[0x0][0x37c] ;  /* 0x0000df00ff017b82 */ /* 0x000fe20000000800 */
[----:B------:R-:W0:Y:S01]  /*0010*/  S2R R5, SR_TID.X ;  /* 0x0000000000057919 */ /* 0x000e220000002100 */
[----:B------:R-:W1:Y:S06]  /*0020*/  LDCU UR4, c[0x0][0x388] ;  /* 0x00007100ff0477ac */ /* 0x000e6c0008000800 */
[----:B------:R-:W2:Y:S01]  /*0030*/  LDC.64 R6, c[0x0][0x3d0] ;  /* 0x0000f400ff067b82 */ /* 0x000ea20000000a00 */
[----:B------:R-:W3:Y:S01]  /*0040*/  LDCU.64 UR10, c[0x0][0x358] ;  /* 0x00006b00ff0a77ac */ /* 0x000ee20008000a00 */
[----:B------:R-:W4:Y:S06]  /*0050*/  LDCU UR12, c[0x0][0x384] ;  /* 0x00007080ff0c77ac */ /* 0x000f2c0008000800 */
[----:B------:R-:W3:Y:S01]  /*0060*/  LDC.64 R8, c[0x0][0x3d8] ;  /* 0x0000f600ff087b82 */ /* 0x000ee20000000a00 */
[----:B------:R-:W0:Y:S01]  /*0070*/  LDCU UR24, c[0x0][0x388] ;  /* 0x00007100ff1877ac */ /* 0x000e220008000800 */
[----:B------:R-:W0:Y:S01]  /*0080*/  LDCU UR13, c[0x0][0x400] ;  /* 0x00008000ff0d77ac */ /* 0x000e220008000800 */
[----:B-1----:R-:W-:-:S05]  /*0090*/  MOV R0, UR4 ;  /* 0x0000000400007c02 */ /* 0x002fca0008000f00 */
[----:B------:R-:W1:Y:S01]  /*00a0*/  S2UR UR9, SR_CTAID.X ;  /* 0x00000000000979c3 */ /* 0x000e620000002500 */
[----:B------:R-:W1:Y:S01]  /*00b0*/  LDCU.64 UR6, c[0x0][0x470] ;  /* 0x00008e00ff0677ac */ /* 0x000e620008000a00 */
[----:B------:R-:W-:Y:S01]  /*00c0*/  SHF.R.S32.HI R3, RZ, 0x1f, R0 ;  /* 0x0000001fff037819 */ /* 0x000fe20000011400 */
[----:B------:R-:W-:Y:S01]  /*00d0*/  BSSY B0, `(.L_x_262) ;  /* 0x0000225000007945 */ /* 0x000fe20003800000 */
[----:B------:R-:W1:Y:S02]  /*00e0*/  LDCU.64 UR14, c[0x0][0x438] ;  /* 0x00008700ff0e77ac */ /* 0x000e640008000a00 */
[----:B------:R-:W-:Y:S01]  /*00f0*/  LEA.HI R3, R3, R0, RZ, 0x3 ;  /* 0x0000000003037211 */ /* 0x000fe200078f18ff */
[----:B------:R-:W1:Y:S03]  /*0100*/  LDCU.64 UR4, c[0x0][0x478] ;  /* 0x00008f00ff0477ac */ /* 0x000e660008000a00 */
[----:B------:R-:W-:-:S02]  /*0110*/  SHF.R.S32.HI R3, RZ, 0x3, R3 ;  /* 0x00000003ff037819 */ /* 0x000fc40000011403 */
[----:B0-----:R-:W-:-:S04]  /*0120*/  LOP3.LUT R2, R5, 0x1f, RZ, 0xc0, !PT ;  /* 0x0000001f05027812 */ /* 0x001fc800078ec0ff */
[----:B------:R-:W-:-:S04]  /*0130*/  IADD3 R4, PT, PT, R2, -R3, RZ ;  /* 0x8000000302047210 */ /* 0x000fc80007ffe0ff */
[----:B------:R-:W-:-:S13]  /*0140*/  ISETP.GE.U32.AND P2, PT, R4, 0x20, PT ;  /* 0x000000200400780c */ /* 0x000fda0003f46070 */
[----:B--2---:R-:W-:-:S04]  /*0150*/  @P2 IMAD.WIDE.U32 R6, R2, 0x10, R6 ;  /* 0x0000001002062825 */ /* 0x004fc800078e0006 */
[----:B---3--:R-:W-:Y:S01]  /*0160*/  @P2 IMAD.WIDE.U32 R8, R2, 0x10, R8 ;  /* 0x0000001002082825 */ /* 0x008fe200078e0008 */
[----:B------:R0:W5:Y:S04]  /*0170*/  @P2 LDG.E.128 R12, desc[UR10][R6.64] ;  /* 0x0000000a060c2981 */ /* 0x000168000c1e1d00 */
[----:B------:R0:W5:Y:S01]  /*0180*/  @P2 LDG.E.128 R16, desc[UR10][R8.64] ;  /* 0x0000000a08102981 */ /* 0x000162000c1e1d00 */
[----:B-1----:R-:W-:Y:S01]  /*0190*/  USHF.L.U32 UR8, UR9, 0x2, URZ ;  /* 0x0000000209087899 */ /* 0x002fe200080006ff */
[----:B------:R-:W-:Y:S02]  /*01a0*/  SHF.R.U32.HI R5, RZ, 0x5, R5 ;  /* 0x00000005ff057819 */ /* 0x000fe40000011605 */
[----:B------:R-:W-:Y:S02]  /*01b0*/  CS2R R64, SRZ ;  /* 0x0000000000407805 */ /* 0x000fe4000001ff00 */
[----:B------:R-:W-:-:S02]  /*01c0*/  CS2R R66, SRZ ;  /* 0x0000000000427805 */ /* 0x000fc4000001ff00 */
[----:B------:R-:W-:Y:S02]  /*01d0*/  CS2R R28, SRZ ;  /* 0x00000000001c7805 */ /* 0x000fe4000001ff00 */
[----:B------:R-:W-:Y:S02]  /*01e0*/  CS2R R30, SRZ ;  /* 0x00000000001e7805 */ /* 0x000fe4000001ff00 */
[----:B------:R-:W-:Y:S02]  /*01f0*/  LOP3.LUT R5, R5, UR8, RZ, 0xfc, !PT ;  /* 0x0000000805057c12 */ /* 0x000fe4000f8efcff */
[----:B------:R-:W-:Y:S02]  /*0200*/  CS2R R32, SRZ ;  /* 0x0000000000207805 */ /* 0x000fe4000001ff00 */
[----:B------:R-:W-:Y:S02]  /*0210*/  CS2R R34, SRZ ;  /* 0x0000000000227805 */ /* 0x000fe4000001ff00 */
[----:B------:R-:W-:-:S02]  /*0220*/  CS2R R60, SRZ ;  /* 0x00000000003c7805 */ /* 0x000fc4000001ff00 */
[----:B----4-:R-:W-:Y:S02]  /*0230*/  ISETP.GE.AND P0, PT, R5, UR12, PT ;  /* 0x0000000c05007c0c */ /* 0x010fe4000bf06270 */
        /* <DEDUP_REMOVED lines=8> */
[----:B------:R-:W-:Y:S01]  /*02c0*/  CS2R R40, SRZ ;  /* 0x0000000000287805 */ /* 0x000fe2000001ff00 */
[----:B0-----:R-:W-:Y:S06]  /*02d0*/  @P0 BRA `(.L_x_263) ;  /* 0x0000002000100947 */ /* 0x001fec0003800000 */
[----:B------:R-:W0:Y:S01]  /*02e0*/  LDC.U8 R6, c[0x0][0x410] ;  /* 0x00010400ff067b82 */ /* 0x000e220000000000 */
[----:B------:R-:W-:-:S07]  /*02f0*/  HFMA2 R64, -RZ, RZ, 0, 0 ;  /* 0x00000000ff407431 */ /* 0x000fce00000001ff */
.L_x_277:
        /* <DEDUP_REMOVED lines=15> */
[----:B-1----:R-:W-:-:S04]  /*03f0*/  IMAD.WIDE.U32 R24, R7, 0x10, R24 ;  /* 0x0000001007187825 */ /* 0x002fc800078e0018 */
[----:B------:R-:W-:Y:S02]  /*0400*/  IMAD.WIDE R76, R5, 0x4, R76 ;  /* 0x00000004054c7825 */ /* 0x000fe400078e024c */
[----:B------:R-:W4:Y:S02]  /*0410*/  LDG.E.128 R24, desc[UR10][R24.64] ;  /* 0x0000000a18187981 */ /* 0x000f24000c1e1d00 */
[C---:B--2---:R-:W-:Y:S02]  /*0420*/  IMAD.WIDE.U32 R48, R7.reuse, 0x10, R48 ;  /* 0x0000001007307825 */ /* 0x044fe400078e0030 */
[----:B------:R1:W2:Y:S04]  /*0430*/  LDG.E R77, desc[UR10][R76.64] ;  /* 0x0000000a4c4d7981 */ /* 0x0002a8000c1e1900 */
[----:B------:R-:W1:Y:S01]  /*0440*/  LDG.E.128 R48, desc[UR10][R48.64] ;  /* 0x0000000a30307981 */ /* 0x000e62000c1e1d00 */
[----:B---3--:R-:W-:-:S06]  /*0450*/  IMAD.WIDE.U32 R68, R7, 0x10, R68 ;  /* 0x0000001007447825 */ /* 0x008fcc00078e0044 */
[----:B------:R-:W3:Y:S01]  /*0460*/  LDG.E.128 R68, desc[UR10][R68.64] ;  /* 0x0000000a44447981 */ /* 0x000ee2000c1e1d00 */
[----:B------:R-:W-:-:S04]  /*0470*/  ISETP.NE.U32.AND P0, PT, RZ, UR14, PT ;  /* 0x0000000eff007c0c */ /* 0x000fc8000bf05070 */
[----:B------:R-:W-:-:S13]  /*0480*/  ISETP.NE.AND.EX P0, PT, RZ, UR15, PT, P0 ;  /* 0x0000000fff007c0c */ /* 0x000fda000bf05300 */
[----:B------:R-:W0:Y:S01]  /*0490*/  @P0 LDC.64 R72, c[0x0][0x438] ;  /* 0x00010e00ff480b82 */ /* 0x000e220000000a00 */
[--C-:B------:R-:W-:Y:S02]  /*04a0*/  HADD2.F32 R79, -RZ, R16.reuse.H1_H1 ;  /* 0x30000010ff4f7230 */ /* 0x100fe40000004100 */
[----:B------:R-:W-:Y:S02]  /*04b0*/  HADD2.F32 R82, -RZ, R16.H0_H0 ;  /* 0x20000010ff527230 */ /* 0x000fe40000004100 */
[--C-:B------:R-:W-:Y:S02]  /*04c0*/  HADD2.F32 R75, -RZ, R12.reuse.H1_H1 ;  /* 0x3000000cff4b7230 */ /* 0x100fe40000004100 */
[----:B------:R-:W-:Y:S02]  /*04d0*/  HADD2.F32 R80, -RZ, R12.H0_H0 ;  /* 0x2000000cff507230 */ /* 0x000fe40000004100 */
[----:B0-----:R-:W-:-:S05]  /*04e0*/  @P0 IMAD.WIDE.U32 R72, R7, 0x10, R72 ;  /* 0x0000001007480825 */ /* 0x001fca00078e0048 */
[----:B------:R0:W5:Y:S01]  /*04f0*/  @P0 LDG.E.128 R8, desc[UR10][R72.64] ;  /* 0x0000000a48080981 */ /* 0x000162000c1e1d00 */
[----:B------:R-:W-:Y:S01]  /*0500*/  ISETP.NE.AND P0, PT, R6, RZ, PT ;  /* 0x000000ff0600720c */ /* 0x000fe20003f05270 */
[----:B------:R-:W-:Y:S02]  /*0510*/  HADD2.F32 R93, -RZ, R17.H1_H1 ;  /* 0x30000011ff5d7230 */ /* 0x000fe40000004100 */
[--C-:B----4-:R-:W-:Y:S02]  /*0520*/  HADD2.F32 R74, -RZ, R24.reuse.H1_H1 ;  /* 0x30000018ff4a7230 */ /* 0x110fe40000004100 */
[----:B------:R-:W-:-:S03]  /*0530*/  HADD2.F32 R87, -RZ, R24.H0_H0 ;  /* 0x20000018ff577230 */ /* 0x000fc60000004100 */
[----:B------:R-:W-:Y:S01]  /*0540*/  FMUL.FTZ R24, R79, R74 ;  /* 0x0000004a4f187220 */ /* 0x000fe20000410000 */
[--C-:B-1----:R-:W-:Y:S02]  /*0550*/  HADD2.F32 R76, -RZ, R48.reuse.H1_H1 ;  /* 0x30000030ff4c7230 */ /* 0x102fe40000004100 */
[----:B------:R-:W-:Y:S01]  /*0560*/  FMUL.FTZ R3, R82, R87 ;  /* 0x0000005752037220 */ /* 0x000fe20000410000 */
[----:B------:R-:W-:Y:S01]  /*0570*/  HADD2.F32 R89, -RZ, R48.H0_H0 ;  /* 0x20000030ff597230 */ /* 0x000fe20000004100 */
[----:B--2---:R-:W-:Y:S01]  /*0580*/  FSEL R77, R77, RZ, !P0 ;  /* 0x000000ff4d4d7208 */ /* 0x004fe20004000000 */
[----:B------:R-:W-:Y:S01]  /*0590*/  FFMA.FTZ R24, R75, R76, R24 ;  /* 0x0000004c4b187223 */ /* 0x000fe20000010018 */
[--C-:B---3--:R-:W-:Y:S02]  /*05a0*/  HADD2.F32 R48, -RZ, R68.reuse.H0_H0 ;  /* 0x20000044ff307230 */ /* 0x108fe40000004100 */
[----:B------:R-:W-:Y:S02]  /*05b0*/  HADD2.F32 R68, -RZ, R68.H1_H1 ;  /* 0x30000044ff447230 */ /* 0x000fe40000004100 */
[----:B------:R-:W-:-:S02]  /*05c0*/  HADD2.F32 R84, -RZ, R70.H0_H0 ;  /* 0x20000046ff547230 */ /* 0x000fc40000004100 */
[----:B------:R-:W-:Y:S02]  /*05d0*/  HADD2.F32 R86, -RZ, R70.H1_H1 ;  /* 0x30000046ff567230 */ /* 0x000fe40000004100 */
[----:B0-----:R-:W-:Y:S01]  /*05e0*/  FFMA.FTZ R72, R80, R89, R3 ;  /* 0x0000005950487223 */ /* 0x001fe20000010003 */
[----:B------:R-:W-:Y:S02]  /*05f0*/  HADD2.F32 R70, -RZ, R17.H0_H0 ;  /* 0x20000011ff467230 */ /* 0x000fe40000004100 */
[----:B------:R-:W-:Y:S02]  /*0600*/  HADD2.F32 R75, -RZ, R25.H0_H0 ;  /* 0x20000019ff4b7230 */ /* 0x000fe40000004100 */
[--C-:B------:R-:W-:Y:S02]  /*0610*/  HADD2.F32 R80, -RZ, R69.reuse.H0_H0 ;  /* 0x20000045ff507230 */ /* 0x100fe40000004100 */
[----:B------:R-:W-:Y:S02]  /*0620*/  HADD2.F32 R82, -RZ, R69.H1_H1 ;  /* 0x30000045ff527230 */ /* 0x000fe40000004100 */
[C---:B------:R-:W-:Y:S01]  /*0630*/  FADD.FTZ R69, -R77.reuse, R68 ;  /* 0x000000444d457221 */ /* 0x040fe20000010100 */
[----:B------:R-:W-:Y:S01]  /*0640*/  FADD.FTZ R3, -R77, R48 ;  /* 0x000000304d037221 */ /* 0x000fe20000010100 */
[----:B------:R-:W-:-:S02]  /*0650*/  HADD2.F32 R68, -RZ, R13.H0_H0 ;  /* 0x2000000dff447230 */ /* 0x000fc40000004100 */
[----:B------:R-:W-:Y:S01]  /*0660*/  FMUL.FTZ R91, R70, R75 ;  /* 0x0000004b465b7220 */ /* 0x000fe20000410000 */
[----:B------:R-:W-:Y:S02]  /*0670*/  HADD2.F32 R85, -RZ, R49.H0_H0 ;  /* 0x20000031ff557230 */ /* 0x000fe40000004100 */
[----:B------:R-:W-:Y:S02]  /*0680*/  HADD2.F32 R48, -RZ, R25.H1_H1 ;  /* 0x30000019ff307230 */ /* 0x000fe40000004100 */
[--C-:B------:R-:W-:Y:S02]  /*0690*/  HADD2.F32 R88, -RZ, R71.reuse.H0_H0 ;  /* 0x20000047ff587230 */ /* 0x100fe40000004100 */
[----:B------:R-:W-:Y:S02]  /*06a0*/  HADD2.F32 R90, -RZ, R71.H1_H1 ;  /* 0x30000047ff5a7230 */ /* 0x000fe40000004100 */
[----:B------:R-:W-:Y:S01]  /*06b0*/  FADD.FTZ R71, -R77, R80 ;  /* 0x000000504d477221 */ /* 0x000fe20000010100 */
[----:B------:R-:W-:-:S02]  /*06c0*/  HADD2.F32 R80, -RZ, R49.H1_H1 ;  /* 0x30000031ff507230 */ /* 0x000fc40000004100 */
[----:B------:R-:W-:Y:S01]  /*06d0*/  FFMA.FTZ R25, R68, R85, R91 ;  /* 0x0000005544197223 */ /* 0x000fe2000001005b */
[----:B------:R-:W-:Y:S02]  /*06e0*/  HADD2.F32 R49, -RZ, R13.H1_H1 ;  /* 0x3000000dff317230 */ /* 0x000fe40000004100 */
[----:B------:R-:W-:Y:S01]  /*06f0*/  FMUL.FTZ R68, R93, R48 ;  /* 0x000000305d447220 */ /* 0x000fe20000410000 */
[C---:B-----5:R-:W-:Y:S01]  /*0700*/  FMUL.FTZ R70, R78.reuse, R69 ;  /* 0x000000454e467220 */ /* 0x060fe20000410000 */
[----:B------:R-:W-:Y:S01]  /*0710*/  FMUL.FTZ R3, R78, R3 ;  /* 0x000000034e037220 */ /* 0x000fe20000410000 */
[----:B------:R-:W-:Y:S01]  /*0720*/  FADD.FTZ R57, R57, R76 ;  /* 0x0000004c39397221 */ /* 0x000fe20000010000 */
[----:B------:R-:W-:Y:S01]  /*0730*/  FFMA.FTZ R68, R49, R80, R68 ;  /* 0x0000005031447223 */ /* 0x000fe20000010044 */
[----:B------:R-:W-:Y:S01]  /*0740*/  FFMA.FTZ R41, R70, R76, R41 ;  /* 0x0000004c46297223 */ /* 0x000fe20000010029 */
[----:B------:R-:W-:Y:S02]  /*0750*/  HADD2.F32 R76, -RZ, R18.H0_H0 ;  /* 0x20000012ff4c7230 */ /* 0x000fe40000004100 */
[----:B------:R-:W-:-:S02]  /*0760*/  HADD2.F32 R49, -RZ, R26.H0_H0 ;  /* 0x2000001aff317230 */ /* 0x000fc40000004100 */
[----:B------:R-:W-:Y:S01]  /*0770*/  FADD.FTZ R60, R60, R87 ;  /* 0x000000573c3c7221 */ /* 0x000fe20000010000 */
[----:B------:R-:W-:Y:S01]  /*0780*/  FFMA.FTZ R28, R3, R87, R28 ;  /* 0x00000057031c7223 */ /* 0x000fe2000001001c */
[----:B------:R-:W-:Y:S01]  /*0790*/  FADD.FTZ R61, R61, R74 ;  /* 0x0000004a3d3d7221 */ /* 0x000fe20000010000 */
[----:B------:R-:W-:Y:S01]  /*07a0*/  FFMA.FTZ R29, R70, R74, R29 ;  /* 0x0000004a461d7223 */ /* 0x000fe2000001001d */
[----:B------:R-:W-:Y:S02]  /*07b0*/  HADD2.F32 R74, -RZ, R14.H0_H0 ;  /* 0x2000000eff4a7230 */ /* 0x000fe40000004100 */
[----:B------:R-:W-:Y:S01]  /*07c0*/  FADD.FTZ R56, R56, R89 ;  /* 0x0000005938387221 */ /* 0x000fe20000010000 */
[----:B------:R-:W-:Y:S02]  /*07d0*/  HADD2.F32 R87, -RZ, R50.H0_H0 ;  /* 0x20000032ff577230 */ /* 0x000fe40000004100 */
[----:B------:R-:W-:Y:S01]  /*07e0*/  FFMA.FTZ R40, R3, R89, R40 ;  /* 0x0000005903287223 */ /* 0x000fe20000010028 */
[----:B------:R-:W-:Y:S01]  /*07f0*/  FMUL.FTZ R69, R76, R49 ;  /* 0x000000314c457220 */ /* 0x000fe20000410000 */
[----:B------:R-:W-:-:S02]  /*0800*/  HADD2.F32 R76, -RZ, R26.H1_H1 ;  /* 0x3000001aff4c7230 */ /* 0x000fc40000004100 */
[----:B------:R-:W-:Y:S02]  /*0810*/  HADD2.F32 R89, -RZ, R18.H1_H1 ;  /* 0x30000012ff597230 */ /* 0x000fe40000004100 */
[----:B------:R-:W-:Y:S01]  /*0820*/  FFMA.FTZ R26, R74, R87, R69 ;  /* 0x000000574a1a7223 */ /* 0x000fe20000010045 */
[----:B------:R-:W-:Y:S02]  /*0830*/  HADD2.F32 R50, -RZ, R50.H1_H1 ;  /* 0x30000032ff327230 */ /* 0x000fe40000004100 */
[----:B------:R-:W-:Y:S02]  /*0840*/  HADD2.F32 R69, -RZ, R14.H1_H1 ;  /* 0x3000000eff457230 */ /* 0x000fe40000004100 */
[----:B------:R-:W-:Y:S01]  /*0850*/  FMUL.FTZ R74, R89, R76 ;  /* 0x0000004c594a7220 */ /* 0x000fe20000410000 */
[----:B------:R-:W-:Y:S01]  /*0860*/  FADD.FTZ R81, -R77, R82 ;  /* 0x000000524d517221 */ /* 0x000fe20000010100 */
[C---:B------:R-:W-:Y:S02]  /*0870*/  FMUL.FTZ R71, R78.reuse, R71 ;  /* 0x000000474e477220 */ /* 0x040fe40000410000 */
[----:B------:R-:W-:Y:S01]  /*0880*/  FFMA.FTZ R69, R69, R50, R74 ;  /* 0x0000003245457223 */ /* 0x000fe2000001004a */
[----:B------:R-:W-:Y:S01]  /*0890*/  FMUL.FTZ R74, R78, R81 ;  /* 0x000000514e4a7220 */ /* 0x000fe20000410000 */
[----:B------:R-:W-:-:S02]  /*08a0*/  HADD2.F32 R82, -RZ, R19.H0_H0 ;  /* 0x20000013ff527230 */ /* 0x000fc40000004100 */
[----:B------:R-:W-:Y:S02]  /*08b0*/  HADD2.F32 R81, -RZ, R27.H0_H0 ;  /* 0x2000001bff517230 */ /* 0x000fe40000004100 */
[----:B------:R-:W-:Y:S01]  /*08c0*/  FADD.FTZ R58, R58, R85 ;  /* 0x000000553a3a7221 */ /* 0x000fe20000010000 */
[----:B------:R-:W-:Y:S01]  /*08d0*/  FFMA.FTZ R42, R71, R85, R42 ;  /* 0x00000055472a7223 */ /* 0x000fe2000001002a */
[----:B------:R-:W-:Y:S01]  /*08e0*/  FADD.FTZ R59, R59, R80 ;  /* 0x000000503b3b7221 */ /* 0x000fe20000010000 */
[----:B------:R-:W-:Y:S01]  /*08f0*/  FFMA.FTZ R43, R74, R80, R43 ;  /* 0x000000504a2b7223 */ /* 0x000fe2000001002b */
[----:B------:R-:W-:Y:S01]  /*0900*/  FADD.FTZ R62, R62, R75 ;  /* 0x0000004b3e3e7221 */ /* 0x000fe20000010000 */
[----:B------:R-:W-:Y:S01]  /*0910*/  FFMA.FTZ R30, R71, R75, R30 ;  /* 0x0000004b471e7223 */ /* 0x000fe2000001001e */
[----:B------:R-:W-:Y:S02]  /*0920*/  HADD2.F32 R80, -RZ, R15.H0_H0 ;  /* 0x2000000fff507230 */ /* 0x000fe40000004100 */
[----:B------:R-:W-:Y:S01]  /*0930*/  FADD.FTZ R63, R63, R48 ;  /* 0x000000303f3f7221 */ /* 0x000fe20000010000 */
[----:B------:R-:W-:-:S02]  /*0940*/  HADD2.F32 R85, -RZ, R51.H0_H0 ;  /* 0x20000033ff557230 */ /* 0x000fc40000004100 */
[----:B------:R-:W-:Y:S01]  /*0950*/  FFMA.FTZ R31, R74, R48, R31 ;  /* 0x000000304a1f7223 */ /* 0x000fe2000001001f */
[----:B------:R-:W-:Y:S01]  /*0960*/  FMUL.FTZ R75, R82, R81 ;  /* 0x00000051524b7220 */ /* 0x000fe20000410000 */
[----:B------:R-:W-:Y:S02]  /*0970*/  HADD2.F32 R48, -RZ, R27.H1_H1 ;  /* 0x3000001bff307230 */ /* 0x000fe40000004100 */
[----:B------:R-:W-:Y:S02]  /*0980*/  HADD2.F32 R89, -RZ, R19.H1_H1 ;  /* 0x30000013ff597230 */ /* 0x000fe40000004100 */
[----:B------:R-:W-:Y:S01]  /*0990*/  FADD.FTZ R73, -R77, R84 ;  /* 0x000000544d497221 */ /* 0x000fe20000010100 */
[----:B------:R-:W-:Y:S01]  /*09a0*/  FFMA.FTZ R27, R80, R85, R75 ;  /* 0x00000055501b7223 */ /* 0x000fe2000001004b */
[----:B------:R-:W-:Y:S02]  /*09b0*/  HADD2.F32 R80, -RZ, R51.H1_H1 ;  /* 0x30000033ff507230 */ /* 0x000fe40000004100 */
[----:B------:R-:W-:-:S02]  /*09c0*/  HADD2.F32 R75, -RZ, R15.H1_H1 ;  /* 0x3000000fff4b7230 */ /* 0x000fc40000004100 */
[----:B------:R-:W-:Y:S01]  /*09d0*/  FMUL.FTZ R82, R89, R48 ;  /* 0x0000003059527220 */ /* 0x000fe20000410000 */
[----:B------:R-:W-:Y:S01]  /*09e0*/  FADD.FTZ R79, -R77, R86 ;  /* 0x000000564d4f7221 */ /* 0x000fe20000010100 */
[----:B------:R-:W-:Y:S01]  /*09f0*/  FMUL.FTZ R73, R78, R73 ;  /* 0x000000494e497220 */ /* 0x000fe20000410000 */
[----:B------:R-:W-:Y:S01]  /*0a00*/  FADD.FTZ R44, R44, R49 ;  /* 0x000000312c2c7221 */ /* 0x000fe20000010000 */
[----:B------:R-:W-:Y:S01]  /*0a10*/  FFMA.FTZ R75, R75, R80, R82 ;  /* 0x000000504b4b7223 */ /* 0x000fe20000010052 */
[----:B------:R-:W-:Y:S01]  /*0a20*/  FMUL.FTZ R82, R78, R79 ;  /* 0x0000004f4e527220 */ /* 0x000fe20000410000 */
[----:B------:R-:W-:Y:S01]  /*0a30*/  FFMA.FTZ R32, R73, R49, R32 ;  /* 0x0000003149207223 */ /* 0x000fe20000010020 */
[----:B------:R-:W-:Y:S01]  /*0a40*/  FADD.FTZ R49, RZ, R72 ;  /* 0x00000048ff317221 */ /* 0x000fe20000010000 */
[----:B------:R-:W-:Y:S01]  /*0a50*/  FFMA.FTZ R51, R3, R72, RZ ;  /* 0x0000004803337223 */ /* 0x000fe200000100ff */
[----:B------:R-:W-:Y:S01]  /*0a60*/  FADD.FTZ R65, R65, R50 ;  /* 0x0000003241417221 */ /* 0x000fe20000010000 */
[----:B------:R-:W-:Y:S01]  /*0a70*/  FFMA.FTZ R21, R82, R50, R21 ;  /* 0x0000003252157223 */ /* 0x000fe20000010015 */
[----:B------:R-:W-:Y:S01]  /*0a80*/  FADD.FTZ R50, R49, R24 ;  /* 0x0000001831327221 */ /* 0x000fe20000010000 */
[----:B------:R-:W-:-:S03]  /*0a90*/  FFMA.FTZ R84, R70, R24, R51 ;  /* 0x0000001846547223 */ /* 0x000fc60000010033 */
[----:B------:R-:W-:Y:S01]  /*0aa0*/  FADD.FTZ R49, R50, R25 ;  /* 0x0000001932317221 */ /* 0x000fe20000010000 */
[----:B------:R-:W-:-:S03]  /*0ab0*/  FFMA.FTZ R51, R71, R25, R84 ;  /* 0x0000001947337223 */ /* 0x000fc60000010054 */
[----:B------:R-:W-:Y:S01]  /*0ac0*/  FADD.FTZ R49, R49, R68 ;  /* 0x0000004431317221 */ /* 0x000fe20000010000 */
[----:B------:R-:W-:Y:S01]  /*0ad0*/  FFMA.FTZ R50, R74, R68, R51 ;  /* 0x000000444a327223 */ /* 0x000fe20000010033 */
[----:B------:R-:W-:Y:S01]  /*0ae0*/  FADD.FTZ R83, -R77, R88 ;  /* 0x000000584d537221 */ /* 0x000fe20000010100 */
[----:B------:R-:W-:Y:S01]  /*0af0*/  FADD.FTZ R45, R45, R76 ;  /* 0x0000004c2d2d7221 */ /* 0x000fe20000010000 */
[----:B------:R-:W-:Y:S01]  /*0b00*/  FFMA.FTZ R33, R82, R76, R33 ;  /* 0x0000004c52217223 */ /* 0x000fe20000010021 */
[----:B------:R-:W-:Y:S01]  /*0b10*/  FADD.FTZ R77, -R77, R90 ;  /* 0x0000005a4d4d7221 */ /* 0x000fe20000010100 */
[----:B------:R-:W-:Y:S01]  /*0b20*/  FADD.FTZ R76, R49, R26 ;  /* 0x0000001a314c7221 */ /* 0x000fe20000010000 */
[----:B------:R-:W-:Y:S01]  /*0b30*/  FFMA.FTZ R49, R73, R26, R50 ;  /* 0x0000001a49317223 */ /* 0x000fe20000010032 */
[C---:B------:R-:W-:Y:S01]  /*0b40*/  FMUL.FTZ R83, R78.reuse, R83 ;  /* 0x000000534e537220 */ /* 0x040fe20000410000 */
[----:B------:R-:W-:Y:S01]  /*0b50*/  FMUL.FTZ R84, R78, R77 ;  /* 0x0000004d4e547220 */ /* 0x000fe20000410000 */
        /* <DEDUP_REMOVED lines=15> */
[----:B------:R-:W-:-:S07]  /*0c50*/  FFMA.FTZ R51, R84, R75, R80 ;  /* 0x0000004b54337223 */ /* 0x000fce0000010050 */
.L_x_265:
[----:B------:R-:W-:Y:S05]  /*0c60*/  BSYNC.RECONVERGENT B1 ;  /* 0x0000000000017941 */ /* 0x000fea0003800200 */
.L_x_264:
        /* <DEDUP_REMOVED lines=21> */
.L_x_291:
        /* <DEDUP_REMOVED lines=41> */
[----:B------:R-:W-:Y:S02]  /*1050*/  F2FP.F16.F32.PACK_AB R51, R80, R51 ;  /* 0x000000335033723e */ /* 0x000fe400000000ff */
[----:B------:R-:W-:Y:S02]  /*1060*/  F2FP.F16.F32.PACK_AB R50, R85, R50 ;  /* 0x000000325532723e */ /* 0x000fe400000000ff */
[----:B------:R-:W-:Y:S02]  /*1070*/  F2FP.F16.F32.PACK_AB R49, R79, R76 ;  /* 0x0000004c4f31723e */ /* 0x000fe400000000ff */
[----:B------:R-:W-:Y:S01]  /*1080*/  F2FP.F16.F32.PACK_AB R48, R77, R48 ;  /* 0x000000304d30723e */ /* 0x000fe200000000ff */
[----:B------:R-:W-:Y:S06]  /*1090*/  BRA `(.L_x_272) ;  /* 0x0000001000587947 */ /* 0x000fec0003800000 */
.L_x_271:
        /* <DEDUP_REMOVED lines=27> */
[----:B------:R-:W-:Y:S02]  /*1250*/  F2FP.F16.F32.PACK_AB R48, R48, R37 ;  /* 0x000000253030723e */ /* 0x000fe400000000ff */
[----:B------:R-:W-:Y:S02]  /*1260*/  MOV R39, R51 ;  /* 0x0000003300277202 */ /* 0x000fe40000000f00 */
[----:B------:R-:W-:-:S02]  /*1270*/  MOV R38, R50 ;  /* 0x0000003200267202 */ /* 0x000fc40000000f00 */
[----:B------:R-:W-:Y:S02]  /*1280*/  MOV R37, R49 ;  /* 0x0000003100257202 */ /* 0x000fe40000000f00 */
[----:B------:R-:W-:Y:S01]  /*1290*/  MOV R36, R48 ;  /* 0x0000003000247202 */ /* 0x000fe20000000f00 */
[----:B------:R-:W-:Y:S06]  /*12a0*/  BRA `(.L_x_272) ;  /* 0x0000000c00d47947 */ /* 0x000fec0003800000 */
.L_x_270:
        /* <DEDUP_REMOVED lines=36> */
.L_x_273:
        /* <DEDUP_REMOVED lines=37> */
.L_x_269:
        /* <DEDUP_REMOVED lines=14> */
[----:B------:R-:W-:Y:S02]  /*1820*/  HADD2.F32 R49, -RZ, R11.H0_H0 ;  /* 0x2000000bff317230 */ /* 0x000fe40000004100 */
[----:B------:R-:W-:Y:S01]  /*1830*/  FADD.FTZ R48, R27, -R50 ;  /* 0x800000321b307221 */ /* 0x000fe20000010000 */
[----:B------:R-:W-:Y:S01]  /*1840*/  FADD.FTZ R50, R26, -R85 ;  /* 0x800000551a327221 */ /* 0x000fe20000010000 */
[----:B------:R-:W-:-:S02]  /*1850*/  HADD2.F32 R85, -RZ, R10.H1_H1 ;  /* 0x3000000aff557230 */ /* 0x000fc40000004100 */
[----:B------:R-:W-:Y:S01]  /*1860*/  FADD.FTZ R80, R69, -R80 ;  /* 0x8000005045507221 */ /* 0x000fe20000010000 */
[C---:B-----5:R-:W-:Y:S01]  /*1870*/  FFMA.FTZ R48, R78.reuse, R48, R49 ;  /* 0x000000304e307223 */ /* 0x060fe20000010031 */
[----:B------:R-:W-:Y:S02]  /*1880*/  HADD2.F32 R49, -RZ, R10.H0_H0 ;  /* 0x2000000aff317230 */ /* 0x000fe40000004100 */
[----:B------:R-:W-:Y:S01]  /*1890*/  FADD.FTZ R86, R75, -R86 ;  /* 0x800000564b567221 */ /* 0x000fe20000010000 */
[----:B------:R-:W-:Y:S02]  /*18a0*/  HADD2.F32 R51, -RZ, R11.H1_H1 ;  /* 0x3000000bff337230 */ /* 0x000fe40000004100 */
[----:B------:R-:W-:Y:S01]  /*18b0*/  FADD.FTZ R76, R25, -R76 ;  /* 0x8000004c194c7221 */ /* 0x000fe20000010000 */
[C---:B------:R-:W-:Y:S01]  /*18c0*/  FFMA.FTZ R50, R78.reuse, R50, R49 ;  /* 0x000000324e327223 */ /* 0x040fe20000010031 */
[----:B------:R-:W-:Y:S01]  /*18d0*/  FFMA.FTZ R49, R78, R80, R85 ;  /* 0x000000504e317223 */ /* 0x000fe20000010055 */
[----:B------:R-:W-:Y:S01]  /*18e0*/  FADD.FTZ R80, R68, -R81 ;  /* 0x8000005144507221 */ /* 0x000fe20000010000 */
[----:B------:R-:W-:-:S02]  /*18f0*/  HADD2.F32 R81, -RZ, R9.H0_H0 ;  /* 0x20000009ff517230 */ /* 0x000fc40000004100 */
[----:B------:R-:W-:Y:S01]  /*1900*/  FFMA.FTZ R51, R78, R86, R51 ;  /* 0x000000564e337223 */ /* 0x000fe20000010033 */
[----:B------:R-:W-:Y:S02]  /*1910*/  HADD2.F32 R85, -RZ, R9.H1_H1 ;  /* 0x30000009ff557230 */ /* 0x000fe40000004100 */
[----:B------:R-:W-:Y:S01]  /*1920*/  FADD.FTZ R86, R24, -R77 ;  /* 0x8000004d18567221 */ /* 0x000fe20000010000 */
[--C-:B------:R-:W-:Y:S02]  /*1930*/  HADD2.F32 R77, -RZ, R8.reuse.H0_H0 ;  /* 0x20000008ff4d7230 */ /* 0x100fe40000004100 */
[C---:B------:R-:W-:Y:S01]  /*1940*/  FFMA.FTZ R81, R78.reuse, R76, R81 ;  /* 0x0000004c4e517223 */ /* 0x040fe20000010051 */
[----:B------:R-:W-:Y:S01]  /*1950*/  F2FP.F16.F32.PACK_AB R51, R51, R48 ;  /* 0x000000303333723e */ /* 0x000fe200000000ff */
[----:B------:R-:W-:Y:S01]  /*1960*/  FFMA.FTZ R76, R78, R80, R85 ;  /* 0x000000504e4c7223 */ /* 0x000fe20000010055 */
[----:B------:R-:W-:Y:S01]  /*1970*/  FADD.FTZ R80, R72, -R79 ;  /* 0x8000004f48507221 */ /* 0x000fe20000010000 */
[----:B------:R-:W-:Y:S01]  /*1980*/  HADD2.F32 R79, -RZ, R8.H1_H1 ;  /* 0x30000008ff4f7230 */ /* 0x000fe20000004100 */
[----:B------:R-:W-:-:S02]  /*1990*/  F2FP.F16.F32.PACK_AB R50, R49, R50 ;  /* 0x000000323132723e */ /* 0x000fc400000000ff */
[----:B------:R-:W-:Y:S01]  /*19a0*/  FFMA.FTZ R77, R78, R80, R77 ;  /* 0x000000504e4d7223 */ /* 0x000fe2000001004d */
[----:B------:R-:W-:Y:S01]  /*19b0*/  F2FP.F16.F32.PACK_AB R49, R76, R81 ;  /* 0x000000514c31723e */ /* 0x000fe200000000ff */
[----:B------:R-:W-:-:S05]  /*19c0*/  FFMA.FTZ R78, R78, R86, R79 ;  /* 0x000000564e4e7223 */ /* 0x000fca000001004f */
[----:B------:R-:W-:Y:S01]  /*19d0*/  F2FP.F16.F32.PACK_AB R48, R78, R77 ;  /* 0x0000004d4e30723e */ /* 0x000fe200000000ff */
[----:B------:R-:W-:Y:S06]  /*19e0*/  BRA `(.L_x_272) ;  /* 0x0000000800047947 */ /* 0x000fec0003800000 */
.L_x_275:
        /* <DEDUP_REMOVED lines=10> */
[----:B------:R-:W-:-:S02]  /*1a90*/  HADD2.F32 R80, -RZ, R10.H0_H0 ;  /* 0x2000000aff507230 */ /* 0x000fc40000004100 */
[----:B------:R-:W-:Y:S01]  /*1aa0*/  FADD.FTZ R79, R26, -R79 ;  /* 0x8000004f1a4f7221 */ /* 0x000fe20000010000 */
[----:B------:R-:W-:Y:S02]  /*1ab0*/  HADD2.F32 R76, -RZ, R9.H0_H0 ;  /* 0x20000009ff4c7230 */ /* 0x000fe40000004100 */
[----:B------:R-:W-:Y:S01]  /*1ac0*/  FADD.FTZ R77, R25, -R50 ;  /* 0x80000032194d7221 */ /* 0x000fe20000010000 */
[--C-:B------:R-:W-:Y:S02]  /*1ad0*/  HADD2.F32 R86, -RZ, R11.reuse.H1_H1 ;  /* 0x3000000bff567230 */ /* 0x100fe40000004100 */
[----:B------:R-:W-:Y:S01]  /*1ae0*/  FADD.FTZ R81, R75, -R48 ;  /* 0x800000304b517221 */ /* 0x000fe20000010000 */
[C---:B-----5:R-:W-:Y:S01]  /*1af0*/  FFMA.FTZ R48, R78.reuse, R51, R49 ;  /* 0x000000334e307223 */ /* 0x060fe20000010031 */
[C---:B------:R-:W-:Y:S01]  /*1b00*/  FFMA.FTZ R50, R78.reuse, R79, R80 ;  /* 0x0000004f4e327223 */ /* 0x040fe20000010050 */
[C---:B------:R-:W-:Y:S01]  /*1b10*/  FFMA.FTZ R49, R78.reuse, R77, R76 ;  /* 0x0000004d4e317223 */ /* 0x040fe2000001004c */
[----:B------:R-:W-:Y:S01]  /*1b20*/  FFMA.FTZ R88, R78, R81, R86 ;  /* 0x000000514e587223 */ /* 0x000fe20000010056 */
[----:B------:R-:W-:-:S02]  /*1b30*/  HADD2.F32 R79, -RZ, R11.H0_H0 ;  /* 0x2000000bff4f7230 */ /* 0x000fc40000004100 */
[----:B------:R-:W-:Y:S01]  /*1b40*/  FADD.FTZ R77, R27, -R38 ;  /* 0x800000261b4d7221 */ /* 0x000fe20000010000 */
[----:B------:R-:W-:Y:S02]  /*1b50*/  HADD2.F32 R76, -RZ, R8.H1_H1 ;  /* 0x30000008ff4c7230 */ /* 0x000fe40000004100 */
[----:B------:R-:W-:Y:S01]  /*1b60*/  FADD.FTZ R51, R69, -R36 ;  /* 0x8000002445337221 */ /* 0x000fe20000010000 */
[----:B------:R-:W-:Y:S02]  /*1b70*/  HADD2.F32 R80, -RZ, R9.H1_H1 ;  /* 0x30000009ff507230 */ /* 0x000fe40000004100 */
[----:B------:R-:W-:Y:S01]  /*1b80*/  FADD.FTZ R39, R68, -R39 ;  /* 0x8000002744277221 */ /* 0x000fe20000010000 */
[----:B------:R-:W-:Y:S02]  /*1b90*/  HADD2.F32 R86, -RZ, R10.H1_H1 ;  /* 0x3000000aff567230 */ /* 0x000fe40000004100 */
[----:B------:R-:W-:Y:S01]  /*1ba0*/  FADD.FTZ R37, R24, -R37 ;  /* 0x8000002518257221 */ /* 0x000fe20000010000 */
[C---:B------:R-:W-:Y:S01]  /*1bb0*/  FFMA.FTZ R79, R78.reuse, R77, R79 ;  /* 0x0000004d4e4f7223 */ /* 0x040fe2000001004f */
[C---:B------:R-:W-:Y:S01]  /*1bc0*/  FFMA.FTZ R80, R78.reuse, R39, R80 ;  /* 0x000000274e507223 */ /* 0x040fe20000010050 */
[C---:B------:R-:W-:Y:S01]  /*1bd0*/  FFMA.FTZ R77, R78.reuse, R51, R86 ;  /* 0x000000334e4d7223 */ /* 0x040fe20000010056 */
[----:B------:R-:W-:-:S02]  /*1be0*/  FFMA.FTZ R37, R78, R37, R76 ;  /* 0x000000254e257223 */ /* 0x000fc4000001004c */
        /* <DEDUP_REMOVED lines=9> */
.L_x_274:
        /* <DEDUP_REMOVED lines=17> */
[----:B------:R-:W-:Y:S02]  /*1d90*/  HADD2.F32 R86, -RZ, R11.H1_H1 ;  /* 0x3000000bff567230 */ /* 0x000fe40000004100 */
[----:B------:R-:W-:Y:S01]  /*1da0*/  FADD.FTZ R81, R75, -R48 ;  /* 0x800000304b517221 */ /* 0x000fe20000010000 */
[C---:B-----5:R-:W-:Y:S01]  /*1db0*/  FFMA.FTZ R48, R78.reuse, R55, R49 ;  /* 0x000000374e307223 */ /* 0x060fe20000010031 */
[C---:B------:R-:W-:Y:S01]  /*1dc0*/  FFMA.FTZ R54, R78.reuse, R79, R80 ;  /* 0x0000004f4e367223 */ /* 0x040fe20000010050 */
[C---:B------:R-:W-:Y:S01]  /*1dd0*/  FFMA.FTZ R49, R78.reuse, R77, R76 ;  /* 0x0000004d4e317223 */ /* 0x040fe2000001004c */
[----:B------:R-:W-:Y:S01]  /*1de0*/  FFMA.FTZ R88, R78, R81, R86 ;  /* 0x000000514e587223 */ /* 0x000fe20000010056 */
[----:B------:R-:W-:-:S02]  /*1df0*/  HADD2.F32 R80, -RZ, R9.H1_H1 ;  /* 0x30000009ff507230 */ /* 0x000fc40000004100 */
[----:B------:R-:W-:Y:S01]  /*1e00*/  FADD.FTZ R53, R68, -R53 ;  /* 0x8000003544357221 */ /* 0x000fe20000010000 */
[----:B------:R-:W-:Y:S02]  /*1e10*/  HADD2.F32 R76, -RZ, R8.H1_H1 ;  /* 0x30000008ff4c7230 */ /* 0x000fe40000004100 */
[----:B------:R-:W-:Y:S01]  /*1e20*/  FADD.FTZ R77, R27, -R52 ;  /* 0x800000341b4d7221 */ /* 0x000fe20000010000 */
[----:B------:R-:W-:Y:S02]  /*1e30*/  HADD2.F32 R86, -RZ, R10.H1_H1 ;  /* 0x3000000aff567230 */ /* 0x000fe40000004100 */
[----:B------:R-:W-:Y:S01]  /*1e40*/  FADD.FTZ R55, R69, -R50 ;  /* 0x8000003245377221 */ /* 0x000fe20000010000 */
[----:B------:R-:W-:Y:S02]  /*1e50*/  HADD2.F32 R79, -RZ, R11.H0_H0 ;  /* 0x2000000bff4f7230 */ /* 0x000fe40000004100 */
        /* <DEDUP_REMOVED lines=14> */
.L_x_276:
        /* <DEDUP_REMOVED lines=44> */
.L_x_272:
        /* <DEDUP_REMOVED lines=13> */
.L_x_268:
[----:B------:R-:W-:Y:S05]  /*22d0*/  BSYNC.RECONVERGENT B1 ;  /* 0x0000000000017941 */ /* 0x000fea0003800200 */
.L_x_267:
[----:B---3--:R-:W2:Y:S02]  /*22e0*/  LDC.64 R48, c[0x0][0x380] ;  /* 0x0000e000ff307b82 */ /* 0x008ea40000000a00 */
[----:B--2---:R-:W-:-:S04]  /*22f0*/  LEA R5, R48, R5, 0x2 ;  /* 0x0000000530057211 */ /* 0x004fc800078e10ff */
[----:B------:R-:W-:-:S13]  /*2300*/  ISETP.GE.AND P0, PT, R5, R49, PT ;  /* 0x000000310500720c */ /* 0x000fda0003f06270 */
[----:B------:R-:W-:Y:S05]  /*2310*/  @!P0 BRA `(.L_x_277) ;  /* 0xffffffdc00f88947 */ /* 0x000fea000383ffff */
.L_x_263:
[----:B------:R-:W-:Y:S05]  /*2320*/  BSYNC B0 ;  /* 0x0000000000007941 */ /* 0x000fea0003800000 */
.L_x_262:
[----:B------:R-:W2:Y:S01]  /*2330*/  S2R R37, SR_TID.X ;  /* 0x0000000000257919 */ /* 0x000ea20000002100 */
[----:B------:R-:W-:Y:S01]  /*2340*/  MOV R3, 0x400 ;  /* 0x0000040000037802 */ /* 0x000fe20000000f00 */
[----:B------:R-:W-:Y:S05]  /*2350*/  WARPSYNC.ALL ;  /* 0x0000000000007948 */ /* 0x000fea0003800000 */
[----:B------:R-:W3:Y:S01]  /*2360*/  S2R R4, SR_CgaCtaId ;  /* 0x0000000000047919 */ /* 0x000ee20000008800 */
[----:B------:R-:W-:Y:S01]  /*2370*/  IMAD R48, R0, UR9, RZ ;  /* 0x0000000900307c24 */ /* 0x000fe2000f8e02ff */
[----:B------:R-:W4:Y:S01]  /*2380*/  LDCU.128 UR16, c[0x0][0x440] ;  /* 0x00008800ff1077ac */ /* 0x000f220008000c00 */
[----:B------:R-:W-:Y:S01]  /*2390*/  BSSY.RECONVERGENT B0, `(.L_x_278) ;  /* 0x000007a000007945 */ /* 0x000fe20003800200 */
[----:B------:R-:W1:Y:S01]  /*23a0*/  LDCU.128 UR20, c[0x0][0x450] ;  /* 0x00008a00ff1477ac */ /* 0x000e620008000c00 */
        /* <DEDUP_REMOVED lines=15> */
[----:B------:R-:W4:Y:S04]  /*24a0*/  LDS R5, [R3+0x200] ;  /* 0x0002000003057984 */ /* 0x000f280000000800 */
[----:B0-----:R-:W0:Y:S04]  /*24b0*/  LDS R6, [R3+0x600] ;  /* 0x0006000003067984 */ /* 0x001e280000000800 */
[----:B------:R-:W1:Y:S04]  /*24c0*/  LDS R9, [R3+0x800] ;  /* 0x0008000003097984 */ /* 0x000e680000000800 */
[----:B------:R-:W1:Y:S04]  /*24d0*/  LDS R8, [R3+0xa00] ;  /* 0x000a000003087984 */ /* 0x000e680000000800 */
[----:B------:R-:W1:Y:S04]  /*24e0*/  LDS R11, [R3+0xc00] ;  /* 0x000c0000030b7984 */ /* 0x000e680000000800 */
[----:B------:R-:W1:Y:S01]  /*24f0*/  LDS R10, [R3+0xe00] ;  /* 0x000e0000030a7984 */ /* 0x000e620000000800 */
[----:B------:R-:W-:Y:S01]  /*2500*/  BAR.SYNC.DEFER_BLOCKING 0x0 ;  /* 0x0000000000007b1d */ /* 0x000fe20000010000 */
[----:B--2---:R-:W-:-:S04]  /*2510*/  FADD.FTZ R4, RZ, R4 ;  /* 0x00000004ff047221 */ /* 0x004fc80000010000 */
[----:B---3--:R-:W-:Y:S01]  /*2520*/  FADD.FTZ R4, R4, R7 ;  /* 0x0000000704047221 */ /* 0x008fe20000010000 */
[----:B----4-:R-:W-:-:S04]  /*2530*/  FADD.FTZ R5, RZ, R5 ;  /* 0x00000005ff057221 */ /* 0x010fc80000010000 */
[----:B0-----:R-:W-:Y:S01]  /*2540*/  FADD.FTZ R5, R5, R6 ;  /* 0x0000000605057221 */ /* 0x001fe20000010000 */
[----:B------:R0:W-:Y:S01]  /*2550*/  STS.128 [R2], R40 ;  /* 0x0000002802007388 */ /* 0x0001e20000000c00 */
[----:B-1----:R-:W-:-:S03]  /*2560*/  FADD.FTZ R4, R4, R9 ;  /* 0x0000000904047221 */ /* 0x002fc60000010000 */
[----:B------:R-:W-:Y:S01]  /*2570*/  STS.128 [R2+0x10], R20 ;  /* 0x0000101402007388 */ /* 0x000fe20000000c00 */
[----:B------:R-:W-:Y:S01]  /*2580*/  FADD.FTZ R5, R5, R8 ;  /* 0x0000000805057221 */ /* 0x000fe20000010000 */
[----:B------:R-:W-:Y:S01]  /*2590*/  BAR.SYNC.DEFER_BLOCKING 0x0 ;  /* 0x0000000000007b1d */ /* 0x000fe20000010000 */
[----:B------:R-:W-:Y:S02]  /*25a0*/  FADD.FTZ R11, R4, R11 ;  /* 0x0000000b040b7221 */ /* 0x000fe40000010000 */
[----:B------:R-:W-:Y:S01]  /*25b0*/  FADD.FTZ R9, R5, R10 ;  /* 0x0000000a05097221 */ /* 0x000fe20000010000 */
[----:B0-----:R-:W-:Y:S02]  /*25c0*/  IADD3.X R41, PT, PT, RZ, RZ, RZ, P0, !PT ;  /* 0x000000ffff297210 */ /* 0x001fe400007fe4ff */
[----:B------:R-:W-:Y:S02]  /*25d0*/  ISETP.GE.U32.AND P0, PT, R38, 0x100, PT ;  /* 0x000001002600780c */ /* 0x000fe40003f06070 */
[----:B------:R-:W-:Y:S01]  /*25e0*/  SHF.L.U64.HI R40, R48, 0x2, R41 ;  /* 0x0000000230287819 */ /* 0x000fe20000010229 */
[----:B-----5:R-:W0:Y:S04]  /*25f0*/  LDS R12, [R3] ;  /* 0x00000000030c7984 */ /* 0x020e280000000800 */
        /* <DEDUP_REMOVED lines=83> */
.L_x_279:
[----:B------:R-:W-:Y:S05]  /*2b30*/  BSYNC.RECONVERGENT B0 ;  /* 0x0000000000007941 */ /* 0x000fea0003800200 */
.L_x_278:
        /* <DEDUP_REMOVED lines=15> */
.L_x_266:
        /* <DEDUP_REMOVED lines=8> */
.L_x_281:
[----:B------:R-:W-:Y:S05]  /*2cb0*/  BSYNC B1 ;  /* 0x0000000000017941 */ /* 0x000fea0003800000 */
.L_x_280:
        /* <DEDUP_REMOVED lines=8> */
.L_x_282:
[----:B------:R-:W-:Y:S01]  /*2d40*/  FADD.FTZ R49, R49, R50 ;  /* 0x0000003231317221 */ /* 0x000fe20000010000 */
[----:B------:R-:W-:-:S04]  /*2d50*/  HFMA2 R87, -RZ, RZ, 0, 1.1920928955078125e-07 ;  /* 0x00000002ff577431 */ /* 0x000fc800000001ff */
[----:B------:R-:W-:Y:S02]  /*2d60*/  MOV R86, R49 ;  /* 0x0000003100567202 */ /* 0x000fe40000000f00 */
[----:B------:R-:W-:-:S07]  /*2d70*/  MOV R48, R85 ;  /* 0x0000005500307202 */ /* 0x000fce0000000f00 */
[----:B------:R-:W-:Y:S05]  /*2d80*/  WARPSYNC.COLLECTIVE R81, `(.L_x_283) ;  /* 0x0000000051087348 */ /* 0x000fea0003c00000 */
[----:B------:R0:W1:Y:S02]  /*2d90*/  SHFL.BFLY P0, R85, R86, R87, R88 ;  /* 0x0c00005756557389 */ /* 0x0000640000000058 */
[----:B01----:R-:W-:Y:S05]  /*2da0*/  ENDCOLLECTIVE ;  /* 0x000000000000791b */ /* 0x003fea0003800000 */
.L_x_283:
[----:B------:R-:W-:-:S05]  /*2db0*/  FADD.FTZ R48, R48, R51 ;  /* 0x0000003330307221 */ /* 0x000fca0000010000 */
[----:B------:R-:W-:Y:S02]  /*2dc0*/  MOV R86, R48 ;  /* 0x0000003000567202 */ /* 0x000fe40000000f00 */
[----:B------:R-:W-:-:S07]  /*2dd0*/  MOV R76, R85 ;  /* 0x00000055004c7202 */ /* 0x000fce0000000f00 */
[----:B------:R-:W-:Y:S05]  /*2de0*/  WARPSYNC.COLLECTIVE R81, `(.L_x_284) ;  /* 0x0000000051087348 */ /* 0x000fea0003c00000 */
[----:B------:R0:W1:Y:S02]  /*2df0*/  SHFL.BFLY P0, R85, R86, R87, R88 ;  /* 0x0c00005756557389 */ /* 0x0000640000000058 */
[----:B01----:R-:W-:Y:S05]  /*2e00*/  ENDCOLLECTIVE ;  /* 0x000000000000791b */ /* 0x003fea0003800000 */
.L_x_284:
[----:B------:R-:W-:Y:S01]  /*2e10*/  FADD.FTZ R76, R49, R76 ;  /* 0x0000004c314c7221 */ /* 0x000fe20000010000 */
[----:B------:R-:W-:-:S04]  /*2e20*/  HFMA2 R87, -RZ, RZ, 0, 2.384185791015625e-07 ;  /* 0x00000004ff577431 */ /* 0x000fc800000001ff */
[----:B------:R-:W-:Y:S02]  /*2e30*/  MOV R86, R76 ;  /* 0x0000004c00567202 */ /* 0x000fe40000000f00 */
[----:B------:R-:W-:-:S07]  /*2e40*/  MOV R77, R85 ;  /* 0x00000055004d7202 */ /* 0x000fce0000000f00 */
[----:B------:R-:W-:Y:S05]  /*2e50*/  WARPSYNC.COLLECTIVE R81, `(.L_x_285) ;  /* 0x0000000051087348 */ /* 0x000fea0003c00000 */
[----:B------:R0:W1:Y:S02]  /*2e60*/  SHFL.BFLY P0, R85, R86, R87, R88 ;  /* 0x0c00005756557389 */ /* 0x0000640000000058 */
[----:B01----:R-:W-:Y:S05]  /*2e70*/  ENDCOLLECTIVE ;  /* 0x000000000000791b */ /* 0x003fea0003800000 */
.L_x_285:
[----:B------:R-:W-:-:S05]  /*2e80*/  FADD.FTZ R77, R48, R77 ;  /* 0x0000004d304d7221 */ /* 0x000fca0000010000 */
[----:B------:R-:W-:Y:S02]  /*2e90*/  MOV R86, R77 ;  /* 0x0000004d00567202 */ /* 0x000fe40000000f00 */
[----:B------:R-:W-:-:S07]  /*2ea0*/  MOV R79, R85 ;  /* 0x00000055004f7202 */ /* 0x000fce0000000f00 */
[----:B------:R-:W-:Y:S05]  /*2eb0*/  WARPSYNC.COLLECTIVE R81, `(.L_x_286) ;  /* 0x0000000051087348 */ /* 0x000fea0003c00000 */
[----:B------:R0:W1:Y:S02]  /*2ec0*/  SHFL.BFLY P0, R85, R86, R87, R88 ;  /* 0x0c00005756557389 */ /* 0x0000640000000058 */
[----:B01----:R-:W-:Y:S05]  /*2ed0*/  ENDCOLLECTIVE ;  /* 0x000000000000791b */ /* 0x003fea0003800000 */
.L_x_286:
[----:B------:R-:W-:Y:S01]  /*2ee0*/  FADD.FTZ R79, R76, R79 ;  /* 0x0000004f4c4f7221 */ /* 0x000fe20000010000 */
[----:B------:R-:W-:-:S04]  /*2ef0*/  HFMA2 R87, -RZ, RZ, 0, 4.76837158203125e-07 ;  /* 0x00000008ff577431 */ /* 0x000fc800000001ff */
[----:B------:R-:W-:Y:S02]  /*2f00*/  MOV R86, R79 ;  /* 0x0000004f00567202 */ /* 0x000fe40000000f00 */
[----:B------:R-:W-:-:S07]  /*2f10*/  MOV R80, R85 ;  /* 0x0000005500507202 */ /* 0x000fce0000000f00 */
[----:B------:R-:W-:Y:S05]  /*2f20*/  WARPSYNC.COLLECTIVE R81, `(.L_x_287) ;  /* 0x0000000051087348 */ /* 0x000fea0003c00000 */
[----:B------:R0:W1:Y:S02]  /*2f30*/  SHFL.BFLY P0, R85, R86, R87, R88 ;  /* 0x0c00005756557389 */ /* 0x0000640000000058 */
[----:B01----:R-:W-:Y:S05]  /*2f40*/  ENDCOLLECTIVE ;  /* 0x000000000000791b */ /* 0x003fea0003800000 */
.L_x_287:
[----:B------:R-:W-:-:S05]  /*2f50*/  FADD.FTZ R80, R77, R80 ;  /* 0x000000504d507221 */ /* 0x000fca0000010000 */
[----:B------:R-:W-:Y:S02]  /*2f60*/  MOV R86, R80 ;  /* 0x0000005000567202 */ /* 0x000fe40000000f00 */
[----:B------:R-:W-:-:S07]  /*2f70*/  MOV R50, R85 ;  /* 0x0000005500327202 */ /* 0x000fce0000000f00 */
[----:B------:R-:W-:Y:S05]  /*2f80*/  WARPSYNC.COLLECTIVE R81, `(.L_x_288) ;  /* 0x0000000051087348 */ /* 0x000fea0003c00000 */
[----:B------:R0:W1:Y:S02]  /*2f90*/  SHFL.BFLY P0, R85, R86, R87, R88 ;  /* 0x0c00005756557389 */ /* 0x0000640000000058 */
[----:B01----:R-:W-:Y:S05]  /*2fa0*/  ENDCOLLECTIVE ;  /* 0x000000000000791b */ /* 0x003fea0003800000 */
.L_x_288:
[----:B------:R-:W-:Y:S01]  /*2fb0*/  FADD.FTZ R50, R79, R50 ;  /* 0x000000324f327221 */ /* 0x000fe20000010000 */
[----:B------:R-:W-:-:S04]  /*2fc0*/  HFMA2 R87, -RZ, RZ, 0, 9.5367431640625e-07 ;  /* 0x00000010ff577431 */ /* 0x000fc800000001ff */
[----:B------:R-:W-:Y:S02]  /*2fd0*/  MOV R86, R50 ;  /* 0x0000003200567202 */ /* 0x000fe40000000f00 */
[----:B------:R-:W-:-:S07]  /*2fe0*/  MOV R51, R85 ;  /* 0x0000005500337202 */ /* 0x000fce0000000f00 */
[----:B------:R-:W-:Y:S05]  /*2ff0*/  WARPSYNC.COLLECTIVE R81, `(.L_x_289) ;  /* 0x0000000051087348 */ /* 0x000fea0003c00000 */
[----:B------:R0:W1:Y:S02]  /*3000*/  SHFL.BFLY P0, R85, R86, R87, R88 ;  /* 0x0c00005756557389 */ /* 0x0000640000000058 */
[----:B01----:R-:W-:Y:S05]  /*3010*/  ENDCOLLECTIVE ;  /* 0x000000000000791b */ /* 0x003fea0003800000 */
.L_x_289:
[----:B------:R-:W-:-:S05]  /*3020*/  FADD.FTZ R51, R80, R51 ;  /* 0x0000003350337221 */ /* 0x000fca0000010000 */
[----:B------:R-:W-:Y:S02]  /*3030*/  MOV R86, R51 ;  /* 0x0000003300567202 */ /* 0x000fe40000000f00 */
[----:B------:R-:W-:-:S07]  /*3040*/  MOV R49, R85 ;  /* 0x0000005500317202 */ /* 0x000fce0000000f00 */
[----:B------:R-:W-:Y:S05]  /*3050*/  WARPSYNC.COLLECTIVE R81, `(.L_x_290) ;  /* 0x0000000051087348 */ /* 0x000fea0003c00000 */
[----:B------:R0:W1:Y:S02]  /*3060*/  SHFL.BFLY P0, R85, R86, R87, R88 ;  /* 0x0c00005756557389 */ /* 0x0000640000000058 */
[----:B01----:R-:W-:Y:S05]  /*3070*/  ENDCOLLECTIVE ;  /* 0x000000000000791b */ /* 0x003fea0003800000 */
.L_x_290:
[----:B------:R-:W-:Y:S01]  /*3080*/  MOV R48, R85 ;  /* 0x0000005500307202 */ /* 0x000fe20000000f00 */
[----:B------:R-:W-:Y:S06]  /*3090*/  BRA `(.L_x_291) ;  /* 0xffffffdc00487947 */ /* 0x000fec000383ffff */
.L_x_292:
        /* <DEDUP_REMOVED lines=14> */
.L_x_2812:


//--------------------- .text._ZN10layer_norm31ln_parallel_residual_bwd_kernelINS_13Kernel_traitsI6__halfS2_S2_S2_fjLj256ELj1ELj4ELj1ELj16ENS_18Kernel_traits_baseILj256ES2_S2_S2_S2_fjLj128EEEEELb0ELb0ELb1EEEvNS_9BwdParamsE --------------------------
	.section	.text._ZN10layer_norm31ln_parallel_residual_bwd_kernelINS_13Kernel_traitsI6__halfS2_S2_S2_fjLj256ELj1ELj4ELj1ELj16ENS_18Kernel_traits_baseILj256ES2_S2_S2_S2_fjLj128EEEEELb0ELb0ELb1EEEvNS_9BwdParamsE,"ax",@progbits
	.align	128
        .global         _ZN10layer_norm31ln_parallel_residual_bwd_kernelINS_13Kernel_traitsI6__halfS2_S2_S2_fjLj256ELj1ELj4ELj1ELj16ENS_18Kernel_traits_baseILj256ES2_S2_S2_S2_fjLj128EEEEELb0ELb0ELb1EEEvNS_9BwdParamsE
        .type           _ZN10layer_norm31ln_parallel_residual_bwd_kernelINS_13Kernel_traitsI6__halfS2_S2_S2_fjLj256ELj1ELj4ELj1ELj16ENS_18Kernel_traits_baseILj256ES2_S2_S2_S2_fjLj128EEEEELb0ELb0ELb1EEEvNS_9BwdParamsE,@function
        .size           _ZN10layer_norm31ln_parallel_residual_bwd_kernelINS_13Kernel_traitsI6__halfS2_S2_S2_fjLj256ELj1ELj4ELj1ELj16ENS_18Kernel_traits_baseILj256ES2_S2_S2_S2_fjLj128EEEEELb0ELb0ELb1EEEvNS_9BwdParamsE,(.L_x_2813 - _ZN10layer_norm31ln_parallel_residual_bwd_kernelINS_13Kernel_traitsI6__halfS2_S2_S2_fjLj256ELj1ELj4ELj1ELj16ENS_18Kernel_traits_baseILj256ES2_S2_S2_S2_fjLj128EEEEELb0ELb0ELb1EEEvNS_9BwdParamsE)
        .other          _ZN10layer_norm31ln_parallel_residual_bwd_kernelINS_13Kernel_traitsI6__halfS2_S2_S2_fjLj256ELj1ELj4ELj1ELj16ENS_18Kernel_traits_baseILj256ES2_S2_S2_S2_fjLj128EEEEELb0ELb0ELb1EEEvNS_9BwdParamsE,@"STO_CUDA_ENTRY STV_DEFAULT"
_ZN10layer_norm31ln_parallel_residual_bwd_kernelINS_13Kernel_traitsI6__halfS2_S2_S2_fjLj256ELj1ELj4ELj1ELj16ENS_18Kernel_traits_baseILj256ES2_S2_S2_S2_fjLj128EEEEELb0ELb0ELb1EEEvNS_9BwdParamsE:
.text._ZN10layer_norm31ln_parallel_residual_bwd_kernelINS_13Kernel_traitsI6__halfS2_S2_S2_fjLj256ELj1ELj4ELj1ELj16ENS_18Kernel_traits_baseILj256ES2_S2_S2_S2_fjLj128EEEEELb0ELb0ELb1EEEvNS_9BwdParamsE:
        /* <DEDUP_REMOVED lines=56> */
[----:B------:R-:W-:Y:S01]  /*0380*/  MOV R59, RZ ;  /* 0x000000ff003b7202 */ /* 0x000fe20000000f00 */
[--C-:B----4-:R-:W-:Y:S02]  /*0390*/  HADD2.F32 R76, -RZ, R4.reuse.H0_H0 ;  /* 0x20000004ff4c7230 */ /* 0x110fe40000004100 */
[----:B------:R-:W-:Y:S02]  /*03a0*/  HADD2.F32 R75, -RZ, R4.H1_H1 ;  /* 0x30000004ff4b7230 */ /* 0x000fe40000004100 */
[--C-:B------:R-:W-:Y:S02]  /*03b0*/  HADD2.F32 R74, -RZ, R5.reuse.H0_H0 ;  /* 0x20000005ff4a7230 */ /* 0x100fe40000004100 */
[----:B------:R-:W-:Y:S01]  /*03c0*/  HADD2.F32 R73, -RZ, R5.H1_H1 ;  /* 0x30000005ff497230 */ /* 0x000fe20000004100 */
[----:B------:R-:W-:Y:S01]  /*03d0*/  CS2R R4, SRZ ;  /* 0x0000000000047805 */ /* 0x000fe2000001ff00 */
[----:B------:R-:W-:-:S02]  /*03e0*/  HADD2.F32 R72, -RZ, R6.H0_H0 ;  /* 0x20000006ff487230 */ /* 0x000fc40000004100 */
[----:B------:R-:W-:Y:S02]  /*03f0*/  HADD2.F32 R71, -RZ, R6.H1_H1 ;  /* 0x30000006ff477230 */ /* 0x000fe40000004100 */
[--C-:B------:R-:W-:Y:S02]  /*0400*/  HADD2.F32 R70, -RZ, R7.reuse.H0_H0 ;  /* 0x20000007ff467230 */ /* 0x100fe40000004100 */
[----:B------:R-:W-:Y:S01]  /*0410*/  HADD2.F32 R69, -RZ, R7.H1_H1 ;  /* 0x30000007ff457230 */ /* 0x000fe20000004100 */
[----:B------:R-:W-:Y:S01]  /*0420*/  CS2R R6, SRZ ;  /* 0x0000000000067805 */ /* 0x000fe2000001ff00 */
[--C-:B--2---:R-:W-:Y:S02]  /*0430*/  HADD2.F32 R68, -RZ, R8.reuse.H0_H0 ;  /* 0x20000008ff447230 */ /* 0x104fe40000004100 */
[----:B------:R-:W-:Y:S02]  /*0440*/  HADD2.F32 R67, -RZ, R8.H1_H1 ;  /* 0x30000008ff437230 */ /* 0x000fe40000004100 */
[----:B------:R-:W-:-:S02]  /*0450*/  HADD2.F32 R66, -RZ, R9.H0_H0 ;  /* 0x20000009ff427230 */ /* 0x000fc40000004100 */
[----:B------:R-:W-:Y:S01]  /*0460*/  HADD2.F32 R65, -RZ, R9.H1_H1 ;  /* 0x30000009ff417230 */ /* 0x000fe20000004100 */
[----:B------:R-:W-:Y:S01]  /*0470*/  CS2R R8, SRZ ;  /* 0x0000000000087805 */ /* 0x000fe2000001ff00 */
[--C-:B------:R-:W-:Y:S02]  /*0480*/  HADD2.F32 R64, -RZ, R10.reuse.H0_H0 ;  /* 0x2000000aff407230 */ /* 0x100fe40000004100 */
[----:B------:R-:W-:Y:S02]  /*0490*/  HADD2.F32 R63, -RZ, R10.H1_H1 ;  /* 0x3000000aff3f7230 */ /* 0x000fe40000004100 */
[--C-:B------:R-:W-:Y:S02]  /*04a0*/  HADD2.F32 R62, -RZ, R11.reuse.H0_H0 ;  /* 0x2000000bff3e7230 */ /* 0x100fe40000004100 */
[----:B------:R-:W-:Y:S01]  /*04b0*/  HADD2.F32 R61, -RZ, R11.H1_H1 ;  /* 0x3000000bff3d7230 */ /* 0x000fe20000004100 */
[----:B---3--:R-:W-:-:S07]  /*04c0*/  CS2R R10, SRZ ;  /* 0x00000000000a7805 */ /* 0x008fce000001ff00 */
.L_x_305:
        /* <DEDUP_REMOVED lines=13> */
[C---:B--2---:R-:W-:Y:S01]  /*05a0*/  IMAD.WIDE.U32 R32, R57.reuse, 0x10, R32 ;  /* 0x0000001039207825 */ /* 0x044fe200078e0020 */
[----:B------:R-:W1:Y:S05]  /*05b0*/  @P0 LDC.64 R80, c[0x0][0x438] ;  /* 0x00010e00ff500b82 */ /* 0x000e6a0000000a00 */
[----:B------:R-:W2:Y:S01]  /*05c0*/  LDG.E.128 R32, desc[UR10][R32.64] ;  /* 0x0000000a20207981 */ /* 0x000ea2000c1e1d00 */
[----:B---3--:R-:W-:-:S06]  /*05d0*/  IMAD.WIDE.U32 R36, R57, 0x10, R36 ;  /* 0x0000001039247825 */ /* 0x008fcc00078e0024 */
[----:B------:R-:W3:Y:S01]  /*05e0*/  LDG.E.128 R36, desc[UR10][R36.64] ;  /* 0x0000000a24247981 */ /* 0x000ee2000c1e1d00 */
[----:B0-----:R-:W-:-:S06]  /*05f0*/  IMAD.WIDE R78, R60, 0x4, R78 ;  /* 0x000000043c4e7825 */ /* 0x001fcc00078e024e */
[----:B------:R0:W3:Y:S01]  /*0600*/  LDG.E R78, desc[UR10][R78.64] ;  /* 0x0000000a4e4e7981 */ /* 0x0000e2000c1e1900 */
[----:B------:R-:W-:Y:S01]  /*0610*/  ISETP.NE.AND P2, PT, R58, RZ, PT ;  /* 0x000000ff3a00720c */ /* 0x000fe20003f45270 */
[----:B-1----:R-:W-:-:S05]  /*0620*/  @P0 IMAD.WIDE.U32 R80, R57, 0x10, R80 ;  /* 0x0000001039500825 */ /* 0x002fca00078e0050 */
[----:B-----5:R1:W5:Y:S01]  /*0630*/  @P0 LDG.E.128 R20, desc[UR10][R80.64] ;  /* 0x0000000a50140981 */ /* 0x020362000c1e1d00 */
[----:B------:R-:W-:Y:S01]  /*0640*/  UMOV UR8, 0xffffffff ;  /* 0xffffffff00087882 */ /* 0x000fe20000000000 */
[----:B------:R-:W-:-:S04]  /*0650*/  ISETP.NE.U32.AND P1, PT, RZ, UR24, PT ;  /* 0x00000018ff007c0c */ /* 0x000fc8000bf25070 */
[----:B------:R-:W-:Y:S01]  /*0660*/  ISETP.NE.AND.EX P1, PT, RZ, UR25, PT, P1 ;  /* 0x00000019ff007c0c */ /* 0x000fe2000bf25310 */
[--C-:B----4-:R-:W-:Y:S02]  /*0670*/  HADD2.F32 R83, -RZ, R40.reuse.H0_H0 ;  /* 0x20000028ff537230 */ /* 0x110fe40000004100 */
[----:B------:R-:W-:Y:S02]  /*0680*/  HADD2.F32 R91, -RZ, R40.H1_H1 ;  /* 0x30000028ff5b7230 */ /* 0x000fe40000004100 */
[----:B------:R-:W-:Y:S01]  /*0690*/  HADD2.F32 R40, -RZ, R43.H0_H0 ;  /* 0x2000002bff287230 */ /* 0x000fe20000004100 */
[----:B------:R-:W-:Y:S01]  /*06a0*/  FSEL R0, R0, RZ, !P2 ;  /* 0x000000ff00007208 */ /* 0x000fe20005000000 */
[--C-:B------:R-:W-:Y:S02]  /*06b0*/  HADD2.F32 R87, -RZ, R41.reuse.H0_H0 ;  /* 0x20000029ff577230 */ /* 0x100fe40000004100 */
[----:B------:R-:W-:Y:S02]  /*06c0*/  HADD2.F32 R85, -RZ, R41.H1_H1 ;  /* 0x30000029ff557230 */ /* 0x000fe40000004100 */
[----:B------:R-:W-:-:S02]  /*06d0*/  HADD2.F32 R41, -RZ, R42.H0_H0 ;  /* 0x2000002aff297230 */ /* 0x000fc40000004100 */
[----:B------:R-:W-:Y:S02]  /*06e0*/  HADD2.F32 R93, -RZ, R42.H1_H1 ;  /* 0x3000002aff5d7230 */ /* 0x000fe40000004100 */
[----:B------:R-:W-:Y:S02]  /*06f0*/  HADD2.F32 R42, -RZ, R43.H1_H1 ;  /* 0x3000002bff2a7230 */ /* 0x000fe40000004100 */
[C---:B------:R-:W-:Y:S01]  /*0700*/  FADD.FTZ R43, -R0.reuse, R83 ;  /* 0x00000053002b7221 */ /* 0x040fe20000010100 */
[C---:B------:R-:W-:Y:S01]  /*0710*/  FADD.FTZ R83, -R0.reuse, R40 ;  /* 0x0000002800537221 */ /* 0x040fe20000010100 */
[--C-:B--2---:R-:W-:Y:S02]  /*0720*/  HADD2.F32 R40, -RZ, R32.reuse.H1_H1 ;  /* 0x30000020ff287230 */ /* 0x104fe40000004100 */
[C---:B------:R-:W-:Y:S01]  /*0730*/  FADD.FTZ R91, -R0.reuse, R91 ;  /* 0x0000005b005b7221 */ /* 0x040fe20000010100 */
[C---:B0-----:R-:W-:Y:S01]  /*0740*/  FADD.FTZ R79, -R0.reuse, R41 ;  /* 0x00000029004f7221 */ /* 0x041fe20000010100 */
[C---:B-1----:R-:W-:Y:S01]  /*0750*/  FADD.FTZ R81, -R0.reuse, R93 ;  /* 0x0000005d00517221 */ /* 0x042fe20000010100 */
[----:B------:R-:W-:Y:S01]  /*0760*/  FADD.FTZ R41, -R0, R42 ;  /* 0x0000002a00297221 */ /* 0x000fe20000010100 */
[----:B------:R-:W-:-:S02]  /*0770*/  HADD2.F32 R89, -RZ, R32.H0_H0 ;  /* 0x20000020ff597230 */ /* 0x000fc40000004100 */
[----:B------:R-:W-:Y:S01]  /*0780*/  FMUL.FTZ R32, R67, R40 ;  /* 0x0000002843207220 */ /* 0x000fe20000410000 */
[--C-:B---3--:R-:W-:Y:S02]  /*0790*/  HADD2.F32 R93, -RZ, R36.reuse.H0_H0 ;  /* 0x20000024ff5d7230 */ /* 0x108fe40000004100 */
[----:B------:R-:W-:Y:S02]  /*07a0*/  HADD2.F32 R42, -RZ, R36.H1_H1 ;  /* 0x30000024ff2a7230 */ /* 0x000fe40000004100 */
[----:B------:R-:W-:Y:S01]  /*07b0*/  FADD.FTZ R85, -R0, R85 ;  /* 0x0000005500557221 */ /* 0x000fe20000010100 */
[----:B------:R-:W-:Y:S02]  /*07c0*/  HADD2.F32 R82, -RZ, R33.H1_H1 ;  /* 0x30000021ff527230 */ /* 0x000fe40000004100 */
[----:B------:R-:W-:Y:S01]  /*07d0*/  FMUL.FTZ R36, R78, R91 ;  /* 0x0000005b4e247220 */ /* 0x000fe20000410000 */
[----:B------:R-:W-:Y:S01]  /*07e0*/  FADD.FTZ R87, -R0, R87 ;  /* 0x0000005700577221 */ /* 0x000fe20000010100 */
[----:B------:R-:W-:Y:S01]  /*07f0*/  FMUL.FTZ R0, R78, R43 ;  /* 0x0000002b4e007220 */ /* 0x000fe20000410000 */
[----:B------:R-:W-:Y:S01]  /*0800*/  FADD.FTZ R52, R42, R52 ;  /* 0x000000342a347221 */ /* 0x000fe20000010000 */
[-C--:B------:R-:W-:Y:S01]  /*0810*/  FFMA.FTZ R53, R36, R42.reuse, R53 ;  /* 0x0000002a24357223 */ /* 0x080fe20000010035 */
[----:B------:R-:W-:Y:S01]  /*0820*/  FFMA.FTZ R32, R75, R42, R32 ;  /* 0x0000002a4b207223 */ /* 0x000fe20000010020 */
[----:B------:R-:W-:-:S02]  /*0830*/  HADD2.F32 R80, -RZ, R37.H1_H1 ;  /* 0x30000025ff507230 */ /* 0x000fc40000004100 */
[----:B------:R-:W-:Y:S01]  /*0840*/  FMUL.FTZ R42, R78, R85 ;  /* 0x000000554e2a7220 */ /* 0x000fe20000410000 */
[----:B------:R-:W-:Y:S01]  /*0850*/  FMUL.FTZ R84, R65, R82 ;  /* 0x0000005241547220 */ /* 0x000fe20000410000 */
[-C--:B------:R-:W-:Y:S01]  /*0860*/  FMUL.FTZ R43, R68, R89.reuse ;  /* 0x00000059442b7220 */ /* 0x080fe20000410000 */
[----:B------:R-:W-:Y:S01]  /*0870*/  FADD.FTZ R54, R89, R54 ;  /* 0x0000003659367221 */ /* 0x000fe20000010000 */
[----:B------:R-:W-:Y:S01]  /*0880*/  FFMA.FTZ R55, R0, R89, R55 ;  /* 0x0000005900377223 */ /* 0x000fe20000010037 */
[----:B------:R-:W-:Y:S02]  /*0890*/  HADD2.F32 R89, -RZ, R33.H0_H0 ;  /* 0x20000021ff597230 */ /* 0x000fe40000004100 */
[----:B------:R-:W-:Y:S01]  /*08a0*/  FADD.FTZ R44, R80, R44 ;  /* 0x0000002c502c7221 */ /* 0x000fe20000010000 */
[-C--:B------:R-:W-:Y:S01]  /*08b0*/  FFMA.FTZ R45, R42, R80.reuse, R45 ;  /* 0x000000502a2d7223 */ /* 0x080fe2000001002d */
[----:B------:R-:W-:Y:S01]  /*08c0*/  FFMA.FTZ R33, R73, R80, R84 ;  /* 0x0000005049217223 */ /* 0x000fe20000010054 */
[----:B------:R-:W-:-:S02]  /*08d0*/  HADD2.F32 R80, -RZ, R34.H0_H0 ;  /* 0x20000022ff507230 */ /* 0x000fc40000004100 */
[----:B------:R-:W-:Y:S01]  /*08e0*/  FADD.FTZ R18, R82, R18 ;  /* 0x0000001252127221 */ /* 0x000fe20000010000 */
[----:B------:R-:W-:Y:S01]  /*08f0*/  FFMA.FTZ R19, R42, R82, R19 ;  /* 0x000000522a137223 */ /* 0x000fe20000010013 */
[--C-:B------:R-:W-:Y:S02]  /*0900*/  HADD2.F32 R84, -RZ, R38.reuse.H0_H0 ;  /* 0x20000026ff547230 */ /* 0x100fe40000004100 */
[----:B------:R-:W-:Y:S02]  /*0910*/  HADD2.F32 R85, -RZ, R38.H1_H1 ;  /* 0x30000026ff557230 */ /* 0x000fe40000004100 */
[----:B------:R-:W-:Y:S01]  /*0920*/  FMUL.FTZ R38, R78, R79 ;  /* 0x0000004f4e267220 */ /* 0x000fe20000410000 */
[----:B------:R-:W-:Y:S02]  /*0930*/  HADD2.F32 R82, -RZ, R34.H1_H1 ;  /* 0x30000022ff527230 */ /* 0x000fe40000004100 */
[----:B------:R-:W-:Y:S01]  /*0940*/  FMUL.FTZ R79, R64, R80 ;  /* 0x00000050404f7220 */ /* 0x000fe20000410000 */
[----:B------:R-:W-:Y:S01]  /*0950*/  FADD.FTZ R13, R84, R13 ;  /* 0x0000000d540d7221 */ /* 0x000fe20000010000 */
[-C--:B------:R-:W-:Y:S01]  /*0960*/  FFMA.FTZ R17, R38, R84.reuse, R17 ;  /* 0x0000005426117223 */ /* 0x080fe20000010011 */
[----:B------:R-:W-:Y:S01]  /*0970*/  FMUL.FTZ R81, R78, R81 ;  /* 0x000000514e517220 */ /* 0x000fe20000410000 */
[----:B------:R-:W-:Y:S01]  /*0980*/  FFMA.FTZ R79, R72, R84, R79 ;  /* 0x00000054484f7223 */ /* 0x000fe2000001004f */
[----:B------:R-:W-:Y:S01]  /*0990*/  FMUL.FTZ R34, R63, R82 ;  /* 0x000000523f227220 */ /* 0x000fe20000410000 */
[----:B------:R-:W-:Y:S01]  /*09a0*/  FFMA.FTZ R43, R76, R93, R43 ;  /* 0x0000005d4c2b7223 */ /* 0x000fe2000001002b */
[----:B------:R-:W-:-:S02]  /*09b0*/  HADD2.F32 R84, -RZ, R35.H0_H0 ;  /* 0x20000023ff547230 */ /* 0x000fc40000004100 */
[----:B------:R-:W-:Y:S01]  /*09c0*/  FADD.FTZ R5, R80, R5 ;  /* 0x0000000550057221 */ /* 0x000fe20000010000 */
[----:B------:R-:W-:Y:S01]  /*09d0*/  FFMA.FTZ R9, R38, R80, R9 ;  /* 0x0000005026097223 */ /* 0x000fe20000010009 */
[----:B------:R-:W-:Y:S01]  /*09e0*/  FADD.FTZ R50, R40, R50 ;  /* 0x0000003228327221 */ /* 0x000fe20000010000 */
[----:B------:R-:W-:Y:S01]  /*09f0*/  FFMA.FTZ R51, R36, R40, R51 ;  /* 0x0000002824337223 */ /* 0x000fe20000010033 */
[----:B------:R-:W-:Y:S02]  /*0a00*/  HADD2.F32 R91, -RZ, R37.H0_H0 ;  /* 0x20000025ff5b7230 */ /* 0x000fe40000004100 */
[----:B------:R-:W-:Y:S01]  /*0a10*/  FADD.FTZ R12, R85, R12 ;  /* 0x0000000c550c7221 */ /* 0x000fe20000010000 */
[-C--:B------:R-:W-:Y:S01]  /*0a20*/  FFMA.FTZ R16, R81, R85.reuse, R16 ;  /* 0x0000005551107223 */ /* 0x080fe20000010010 */
[----:B------:R-:W-:Y:S01]  /*0a30*/  FFMA.FTZ R34, R71, R85, R34 ;  /* 0x0000005547227223 */ /* 0x000fe20000010022 */
[----:B------:R-:W-:Y:S01]  /*0a40*/  FADD.FTZ R4, R82, R4 ;  /* 0x0000000452047221 */ /* 0x000fe20000010000 */
[----:B------:R-:W-:Y:S01]  /*0a50*/  FFMA.FTZ R8, R81, R82, R8 ;  /* 0x0000005251087223 */ /* 0x000fe20000010008 */
[C---:B------:R-:W-:Y:S01]  /*0a60*/  FMUL.FTZ R80, R78.reuse, R83 ;  /* 0x000000534e507220 */ /* 0x040fe20000410000 */
[----:B------:R-:W-:Y:S01]  /*0a70*/  FMUL.FTZ R40, R78, R87 ;  /* 0x000000574e287220 */ /* 0x000fe20000410000 */
[----:B------:R-:W-:Y:S01]  /*0a80*/  FMUL.FTZ R37, R66, R89 ;  /* 0x0000005942257220 */ /* 0x000fe20000410000 */
[----:B------:R-:W-:-:S02]  /*0a90*/  HADD2.F32 R82, -RZ, R39.H0_H0 ;  /* 0x20000027ff527230 */ /* 0x000fc40000004100 */
[----:B------:R-:W-:Y:S01]  /*0aa0*/  FADD.FTZ R85, RZ, R43 ;  /* 0x0000002bff557221 */ /* 0x000fe20000010000 */
[-C--:B------:R-:W-:Y:S01]  /*0ab0*/  FMUL.FTZ R83, R62, R84.reuse ;  /* 0x000000543e537220 */ /* 0x080fe20000410000 */
[----:B------:R-:W-:Y:S01]  /*0ac0*/  FFMA.FTZ R87, R0, R43, RZ ;  /* 0x0000002b00577223 */ /* 0x000fe200000100ff */
[----:B------:R-:W-:Y:S01]  /*0ad0*/  FADD.FTZ R3, R84, R3 ;  /* 0x0000000354037221 */ /* 0x000fe20000010000 */
[----:B------:R-:W-:Y:S01]  /*0ae0*/  FFMA.FTZ R7, R80, R84, R7 ;  /* 0x0000005450077223 */ /* 0x000fe20000010007 */
[----:B------:R-:W-:Y:S01]  /*0af0*/  FFMA.FTZ R37, R74, R91, R37 ;  /* 0x0000005b4a257223 */ /* 0x000fe20000010025 */
[----:B------:R-:W-:Y:S01]  /*0b00*/  FADD.FTZ R84, R85, R32 ;  /* 0x0000002055547221 */ /* 0x000fe20000010000 */
[----:B------:R-:W-:Y:S01]  /*0b10*/  FADD.FTZ R11, R82, R11 ;  /* 0x0000000b520b7221 */ /* 0x000fe20000010000 */
[-C--:B------:R-:W-:Y:S01]  /*0b20*/  FFMA.FTZ R15, R80, R82.reuse, R15 ;  /* 0x00000052500f7223 */ /* 0x080fe2000001000f */
[----:B------:R-:W-:Y:S01]  /*0b30*/  FFMA.FTZ R83, R70, R82, R83 ;  /* 0x0000005246537223 */ /* 0x000fe20000010053 */
[----:B------:R-:W-:Y:S01]  /*0b40*/  FFMA.FTZ R87, R36, R32, R87 ;  /* 0x0000002024577223 */ /* 0x000fe20000010057 */
[----:B------:R-:W-:-:S02]  /*0b50*/  HADD2.F32 R82, -RZ, R39.H1_H1 ;  /* 0x30000027ff527230 */ /* 0x000fc40000004100 */
[----:B------:R-:W-:Y:S01]  /*0b60*/  FADD.FTZ R84, R84, R37 ;  /* 0x0000002554547221 */ /* 0x000fe20000010000 */
[----:B------:R-:W-:Y:S02]  /*0b70*/  HADD2.F32 R39, -RZ, R35.H1_H1 ;  /* 0x30000023ff277230 */ /* 0x000fe40000004100 */
[----:B------:R-:W-:Y:S01]  /*0b80*/  FFMA.FTZ R87, R40, R37, R87 ;  /* 0x0000002528577223 */ /* 0x000fe20000010057 */
[----:B------:R-:W-:Y:S01]  /*0b90*/  FMUL.FTZ R41, R78, R41 ;  /* 0x000000294e297220 */ /* 0x000fe20000410000 */
[----:B------:R-:W-:Y:S01]  /*0ba0*/  FADD.FTZ R84, R84, R33 ;  /* 0x0000002154547221 */ /* 0x000fe20000010000 */
[----:B------:R-:W-:Y:S01]  /*0bb0*/  FMUL.FTZ R86, R61, R39 ;  /* 0x000000273d567220 */ /* 0x000fe20000410000 */
[----:B------:R-:W-:Y:S01]  /*0bc0*/  FFMA.FTZ R87, R42, R33, R87 ;  /* 0x000000212a577223 */ /* 0x000fe20000010057 */
[----:B------:R-:W-:Y:S01]  /*0bd0*/  FADD.FTZ R10, R82, R10 ;  /* 0x0000000a520a7221 */ /* 0x000fe20000010000 */
[-C--:B------:R-:W-:Y:S01]  /*0be0*/  FFMA.FTZ R14, R41, R82.reuse, R14 ;  /* 0x00000052290e7223 */ /* 0x080fe2000001000e */
[----:B------:R-:W-:Y:S01]  /*0bf0*/  FFMA.FTZ R35, R69, R82, R86 ;  /* 0x0000005245237223 */ /* 0x000fe20000010056 */
[----:B------:R-:W-:Y:S01]  /*0c00*/  FADD.FTZ R85, R84, R79 ;  /* 0x0000004f54557221 */ /* 0x000fe20000010000 */
[----:B------:R-:W-:-:S03]  /*0c10*/  FFMA.FTZ R82, R38, R79, R87 ;  /* 0x0000004f26527223 */ /* 0x000fc60000010057 */
[----:B------:R-:W-:Y:S01]  /*0c20*/  FADD.FTZ R84, R85, R34 ;  /* 0x0000002255547221 */ /* 0x000fe20000010000 */
[----:B------:R-:W-:-:S03]  /*0c30*/  FFMA.FTZ R85, R81, R34, R82 ;  /* 0x0000002251557223 */ /* 0x000fc60000010052 */
        /* <DEDUP_REMOVED lines=31> */
.L_x_317:
        /* <DEDUP_REMOVED lines=41> */
.L_x_299:
        /* <DEDUP_REMOVED lines=33> */
.L_x_298:
        /* <DEDUP_REMOVED lines=36> */
.L_x_301:
        /* <DEDUP_REMOVED lines=37> */
.L_x_297:
        /* <DEDUP_REMOVED lines=11> */
[----:B------:R-:W-:Y:S01]  /*1810*/  FADD.FTZ R37, R37, -R40 ;  /* 0x8000002825257221 */ /* 0x000fe20000010000 */
[----:B------:R-:W-:Y:S01]  /*1820*/  FADD.FTZ R40, R83, -R80 ;  /* 0x8000005053287221 */ /* 0x000fe20000010000 */
[----:B------:R-:W-:Y:S01]  /*1830*/  FADD.FTZ R36, R35, -R36 ;  /* 0x8000002423247221 */ /* 0x000fe20000010000 */
[----:B-----5:R-:W-:Y:S02]  /*1840*/  HADD2.F32 R83, -RZ, R23.H1_H1 ;  /* 0x30000017ff537230 */ /* 0x020fe40000004100 */
[----:B------:R-:W-:Y:S01]  /*1850*/  FFMA.FTZ R0, R0, R39, R85 ;  /* 0x0000002700007223 */ /* 0x000fe20000010055 */
[----:B------:R-:W-:-:S02]  /*1860*/  HADD2.F32 R35, -RZ, R22.H0_H0 ;  /* 0x20000016ff237230 */ /* 0x000fc40000004100 */
[-CC-:B------:R-:W-:Y:S01]  /*1870*/  FFMA.FTZ R81, R81, R39.reuse, R85.reuse ;  /* 0x0000002751517223 */ /* 0x180fe20000010055 */
[----:B------:R-:W-:Y:S01]  /*1880*/  FADD.FTZ R38, R79, -R38 ;  /* 0x800000264f267221 */ /* 0x000fe20000010000 */
[----:B------:R-:W-:Y:S01]  /*1890*/  FFMA.FTZ R42, R42, R39, R85 ;  /* 0x000000272a2a7223 */ /* 0x000fe20000010055 */
[----:B------:R-:W-:Y:S01]  /*18a0*/  FADD.FTZ R43, R43, -R0 ;  /* 0x800000002b2b7221 */ /* 0x000fe20000010000 */
[----:B------:R-:W-:Y:S01]  /*18b0*/  FADD.FTZ R39, R32, -R87 ;  /* 0x8000005720277221 */ /* 0x000fe20000010000 */
[----:B------:R-:W-:Y:S02]  /*18c0*/  HADD2.F32 R41, -RZ, R23.H0_H0 ;  /* 0x20000017ff297230 */ /* 0x000fe40000004100 */
[----:B------:R-:W-:Y:S01]  /*18d0*/  FADD.FTZ R81, R34, -R81 ;  /* 0x8000005122517221 */ /* 0x000fe20000010000 */
[C---:B------:R-:W-:Y:S01]  /*18e0*/  FFMA.FTZ R83, R78.reuse, R36, R83 ;  /* 0x000000244e537223 */ /* 0x040fe20000010053 */
[----:B------:R-:W-:Y:S01]  /*18f0*/  FFMA.FTZ R38, R78, R38, R35 ;  /* 0x000000264e267223 */ /* 0x000fe20000010023 */
[----:B------:R-:W-:-:S02]  /*1900*/  HADD2.F32 R35, -RZ, R22.H1_H1 ;  /* 0x30000016ff237230 */ /* 0x000fc40000004100 */
[----:B------:R-:W-:Y:S01]  /*1910*/  FADD.FTZ R33, R33, -R42 ;  /* 0x8000002a21217221 */ /* 0x000fe20000010000 */
[--C-:B------:R-:W-:Y:S02]  /*1920*/  HADD2.F32 R34, -RZ, R21.reuse.H0_H0 ;  /* 0x20000015ff227230 */ /* 0x100fe40000004100 */
[C---:B------:R-:W-:Y:S01]  /*1930*/  FFMA.FTZ R40, R78.reuse, R40, R41 ;  /* 0x000000284e287223 */ /* 0x040fe20000010029 */
[----:B------:R-:W-:Y:S02]  /*1940*/  HADD2.F32 R36, -RZ, R21.H1_H1 ;  /* 0x30000015ff247230 */ /* 0x000fe40000004100 */
[C---:B------:R-:W-:Y:S01]  /*1950*/  FFMA.FTZ R41, R78.reuse, R81, R35 ;  /* 0x000000514e297223 */ /* 0x040fe20000010023 */
[--C-:B------:R-:W-:Y:S02]  /*1960*/  HADD2.F32 R0, -RZ, R20.reuse.H0_H0 ;  /* 0x20000014ff007230 */ /* 0x100fe40000004100 */
[----:B------:R-:W-:Y:S01]  /*1970*/  FFMA.FTZ R37, R78, R37, R34 ;  /* 0x000000254e257223 */ /* 0x000fe20000010022 */
[----:B------:R-:W-:-:S02]  /*1980*/  HADD2.F32 R32, -RZ, R20.H1_H1 ;  /* 0x30000014ff207230 */ /* 0x000fc40000004100 */
[C---:B------:R-:W-:Y:S01]  /*1990*/  FFMA.FTZ R36, R78.reuse, R33, R36 ;  /* 0x000000214e247223 */ /* 0x040fe20000010024 */
[----:B------:R-:W-:Y:S01]  /*19a0*/  F2FP.F16.F32.PACK_AB R35, R83, R40 ;  /* 0x000000285323723e */ /* 0x000fe200000000ff */
[C---:B------:R-:W-:Y:S01]  /*19b0*/  FFMA.FTZ R0, R78.reuse, R43, R0 ;  /* 0x0000002b4e007223 */ /* 0x040fe20000010000 */
[----:B------:R-:W-:Y:S01]  /*19c0*/  F2FP.F16.F32.PACK_AB R34, R41, R38 ;  /* 0x000000262922723e */ /* 0x000fe200000000ff */
[----:B------:R-:W-:Y:S01]  /*19d0*/  FFMA.FTZ R39, R78, R39, R32 ;  /* 0x000000274e277223 */ /* 0x000fe20000010020 */
[----:B------:R-:W-:-:S04]  /*19e0*/  F2FP.F16.F32.PACK_AB R33, R36, R37 ;  /* 0x000000252421723e */ /* 0x000fc800000000ff */
[----:B------:R-:W-:Y:S01]  /*19f0*/  F2FP.F16.F32.PACK_AB R32, R39, R0 ;  /* 0x000000002720723e */ /* 0x000fe200000000ff */
[----:B------:R-:W-:Y:S06]  /*1a00*/  BRA `(.L_x_300) ;  /* 0x0000000800047947 */ /* 0x000fec0003800000 */
.L_x_303:
[-CC-:B------:R-:W-:Y:S01]  /*1a10*/  FFMA.FTZ R0, R0, R39.reuse, R85.reuse ;  /* 0x0000002700007223 */ /* 0x180fe20000010055 */
[-CC-:B------:R-:W-:Y:S01]  /*1a20*/  FFMA.FTZ R40, R40, R39.reuse, R85.reuse ;  /* 0x0000002728287223 */ /* 0x180fe20000010055 */
[-CC-:B------:R-:W-:Y:S01]  /*1a30*/  FFMA.FTZ R38, R38, R39.reuse, R85.reuse ;  /* 0x0000002726267223 */ /* 0x180fe20000010055 */
[-CC-:B------:R-:W-:Y:S01]  /*1a40*/  FFMA.FTZ R42, R42, R39.reuse, R85.reuse ;  /* 0x000000272a2a7223 */ /* 0x180fe20000010055 */
[----:B------:R-:W-:Y:S01]  /*1a50*/  FADD.FTZ R43, R43, -R0 ;  /* 0x800000002b2b7221 */ /* 0x000fe20000010000 */
[----:B-----5:R-:W-:Y:S02]  /*1a60*/  HADD2.F32 R0, -RZ, R21.H0_H0 ;  /* 0x20000015ff007230 */ /* 0x020fe40000004100 */
[-CC-:B------:R-:W-:Y:S01]  /*1a70*/  FFMA.FTZ R25, R36, R39.reuse, R85.reuse ;  /* 0x0000002724197223 */ /* 0x180fe20000010055 */
[----:B------:R-:W-:Y:S01]  /*1a80*/  FFMA.FTZ R81, R81, R39, R85 ;  /* 0x0000002751517223 */ /* 0x000fe20000010055 */
[----:B------:R-:W-:Y:S01]  /*1a90*/  FADD.FTZ R37, R37, -R40 ;  /* 0x8000002825257221 */ /* 0x000fe20000010000 */
[----:B------:R-:W-:-:S02]  /*1aa0*/  HADD2.F32 R24, -RZ, R22.H0_H0 ;  /* 0x20000016ff187230 */ /* 0x000fc40000004100 */
[-CC-:B------:R-:W-:Y:S01]  /*1ab0*/  FFMA.FTZ R26, R41, R39.reuse, R85.reuse ;  /* 0x00000027291a7223 */ /* 0x180fe20000010055 */
[----:B------:R-:W-:Y:S01]  /*1ac0*/  FADD.FTZ R79, R79, -R38 ;  /* 0x800000264f4f7221 */ /* 0x000fe20000010000 */
[----:B------:R-:W-:Y:S01]  /*1ad0*/  FFMA.FTZ R80, R80, R39, R85 ;  /* 0x0000002750507223 */ /* 0x000fe20000010055 */
[----:B------:R-:W-:Y:S01]  /*1ae0*/  FADD.FTZ R39, R33, -R42 ;  /* 0x8000002a21277221 */ /* 0x000fe20000010000 */
[----:B------:R-:W-:Y:S01]  /*1af0*/  FADD.FTZ R25, R32, -R25 ;  /* 0x8000001920197221 */ /* 0x000fe20000010000 */
[----:B------:R-:W-:Y:S01]  /*1b00*/  FADD.FTZ R81, R34, -R81 ;  /* 0x8000005122517221 */ /* 0x000fe20000010000 */
[C---:B------:R-:W-:Y:S01]  /*1b10*/  FFMA.FTZ R33, R78.reuse, R37, R0 ;  /* 0x000000254e217223 */ /* 0x040fe20000010000 */
[----:B------:R-:W-:Y:S01]  /*1b20*/  FADD.FTZ R35, R35, -R26 ;  /* 0x8000001a23237221 */ /* 0x000fe20000010000 */
[----:B------:R-:W-:Y:S01]  /*1b30*/  FFMA.FTZ R34, R78, R79, R24 ;  /* 0x0000004f4e227223 */ /* 0x000fe20000010018 */
[--C-:B------:R-:W-:Y:S02]  /*1b40*/  HADD2.F32 R37, -RZ, R23.reuse.H1_H1 ;  /* 0x30000017ff257230 */ /* 0x100fe40000004100 */
[----:B------:R-:W-:Y:S01]  /*1b50*/  FADD.FTZ R83, R83, -R80 ;  /* 0x8000005053537221 */ /* 0x000fe20000010000 */
[----:B------:R-:W-:-:S02]  /*1b60*/  HADD2.F32 R32, -RZ, R23.H0_H0 ;  /* 0x20000017ff207230 */ /* 0x000fc40000004100 */
[----:B------:R-:W-:Y:S02]  /*1b70*/  HADD2.F32 R27, -RZ, R20.H0_H0 ;  /* 0x20000014ff1b7230 */ /* 0x000fe40000004100 */
[C---:B------:R-:W-:Y:S01]  /*1b80*/  FFMA.FTZ R35, R78.reuse, R35, R37 ;  /* 0x000000234e237223 */ /* 0x040fe20000010025 */
[----:B------:R-:W-:Y:S02]  /*1b90*/  HADD2.F32 R26, -RZ, R22.H1_H1 ;  /* 0x30000016ff1a7230 */ /* 0x000fe40000004100 */
[C---:B------:R-:W-:Y:S01]  /*1ba0*/  FFMA.FTZ R32, R78.reuse, R83, R32 ;  /* 0x000000534e207223 */ /* 0x040fe20000010020 */
[----:B------:R-:W-:Y:S02]  /*1bb0*/  HADD2.F32 R24, -RZ, R21.H1_H1 ;  /* 0x30000015ff187230 */ /* 0x000fe40000004100 */
[C---:B------:R-:W-:Y:S01]  /*1bc0*/  FFMA.FTZ R27, R78.reuse, R43, R27 ;  /* 0x0000002b4e1b7223 */ /* 0x040fe2000001001b */
[----:B------:R-:W-:Y:S02]  /*1bd0*/  HADD2.F32 R0, -RZ, R20.H1_H1 ;  /* 0x30000014ff007230 */ /* 0x000fe40000004100 */
[C---:B------:R-:W-:Y:S01]  /*1be0*/  FFMA.FTZ R81, R78.reuse, R81, R26 ;  /* 0x000000514e517223 */ /* 0x040fe2000001001a */
[----:B------:R-:W-:Y:S01]  /*1bf0*/  F2FP.F16.F32.PACK_AB R35, R35, R32 ;  /* 0x000000202323723e */ /* 0x000fe200000000ff */
[C---:B------:R-:W-:Y:S01]  /*1c00*/  FFMA.FTZ R24, R78.reuse, R39, R24 ;  /* 0x000000274e187223 */ /* 0x040fe20000010018 */
[----:B------:R-:W-:-:S02]  /*1c10*/  FFMA.FTZ R0, R78, R25, R0 ;  /* 0x000000194e007223 */ /* 0x000fc40000010000 */
[----:B------:R-:W-:Y:S02]  /*1c20*/  F2FP.F16.F32.PACK_AB R34, R81, R34 ;  /* 0x000000225122723e */ /* 0x000fe400000000ff */
[----:B------:R-:W-:Y:S02]  /*1c30*/  F2FP.F16.F32.PACK_AB R33, R24, R33 ;  /* 0x000000211821723e */ /* 0x000fe400000000ff */
[----:B------:R-:W-:Y:S02]  /*1c40*/  F2FP.F16.F32.PACK_AB R32, R0, R27 ;  /* 0x0000001b0020723e */ /* 0x000fe400000000ff */
[----:B------:R-:W-:Y:S02]  /*1c50*/  MOV R27, R35 ;  /* 0x00000023001b7202 */ /* 0x000fe40000000f00 */
[----:B------:R-:W-:Y:S02]  /*1c60*/  MOV R26, R34 ;  /* 0x00000022001a7202 */ /* 0x000fe40000000f00 */
[----:B------:R-:W-:-:S02]  /*1c70*/  MOV R25, R33 ;  /* 0x0000002100197202 */ /* 0x000fc40000000f00 */
[----:B------:R-:W-:Y:S01]  /*1c80*/  MOV R24, R32 ;  /* 0x0000002000187202 */ /* 0x000fe20000000f00 */
[----:B------:R-:W-:Y:S06]  /*1c90*/  BRA `(.L_x_300) ;  /* 0x0000000400607947 */ /* 0x000fec0003800000 */
.L_x_302:
        /* <DEDUP_REMOVED lines=44> */
.L_x_304:
[-CC-:B------:R-:W-:Y:S01]  /*1f60*/  FFMA.FTZ R0, R0, R39.reuse, R85.reuse ;  /* 0x0000002700007223 */ /* 0x180fe20000010055 */
[-CC-:B------:R-:W-:Y:S01]  /*1f70*/  FFMA.FTZ R40, R40, R39.reuse, R85.reuse ;  /* 0x0000002728287223 */ /* 0x180fe20000010055 */
[-CC-:B------:R-:W-:Y:S01]  /*1f80*/  FFMA.FTZ R38, R38, R39.reuse, R85.reuse ;  /* 0x0000002726267223 */ /* 0x180fe20000010055 */
[-CC-:B------:R-:W-:Y:S01]  /*1f90*/  FFMA.FTZ R42, R42, R39.reuse, R85.reuse ;  /* 0x000000272a2a7223 */ /* 0x180fe20000010055 */
[----:B------:R-:W-:Y:S01]  /*1fa0*/  FADD.FTZ R43, R43, -R0 ;  /* 0x800000002b2b7221 */ /* 0x000fe20000010000 */
[-CC-:B------:R-:W-:Y:S01]  /*1fb0*/  FFMA.FTZ R81, R81, R39.reuse, R85.reuse ;  /* 0x0000002751517223 */ /* 0x180fe20000010055 */
[----:B-----5:R-:W-:Y:S02]  /*1fc0*/  HADD2.F32 R0, -RZ, R21.H0_H0 ;  /* 0x20000015ff007230 */ /* 0x020fe40000004100 */
[-CC-:B------:R-:W-:Y:S01]  /*1fd0*/  FFMA.FTZ R25, R36, R39.reuse, R85.reuse ;  /* 0x0000002724197223 */ /* 0x180fe20000010055 */
[----:B------:R-:W-:Y:S02]  /*1fe0*/  HADD2.F32 R24, -RZ, R22.H0_H0 ;  /* 0x20000016ff187230 */ /* 0x000fe40000004100 */
[-CC-:B------:R-:W-:Y:S01]  /*1ff0*/  FFMA.FTZ R26, R41, R39.reuse, R85.reuse ;  /* 0x00000027291a7223 */ /* 0x180fe20000010055 */
[----:B------:R-:W-:Y:S01]  /*2000*/  FADD.FTZ R37, R37, -R40 ;  /* 0x8000002825257221 */ /* 0x000fe20000010000 */
[----:B------:R-:W-:Y:S01]  /*2010*/  FADD.FTZ R79, R79, -R38 ;  /* 0x800000264f4f7221 */ /* 0x000fe20000010000 */
[----:B------:R-:W-:Y:S01]  /*2020*/  FFMA.FTZ R80, R80, R39, R85 ;  /* 0x0000002750507223 */ /* 0x000fe20000010055 */
[----:B------:R-:W-:Y:S01]  /*2030*/  FADD.FTZ R29, R33, -R42 ;  /* 0x8000002a211d7221 */ /* 0x000fe20000010000 */
[----:B------:R-:W-:Y:S01]  /*2040*/  FADD.FTZ R81, R34, -R81 ;  /* 0x8000005122517221 */ /* 0x000fe20000010000 */
[----:B------:R-:W-:Y:S01]  /*2050*/  FADD.FTZ R27, R32, -R25 ;  /* 0x80000019201b7221 */ /* 0x000fe20000010000 */
[----:B------:R-:W-:Y:S01]  /*2060*/  FADD.FTZ R35, R35, -R26 ;  /* 0x8000001a23237221 */ /* 0x000fe20000010000 */
[C---:B------:R-:W-:Y:S01]  /*2070*/  FFMA.FTZ R33, R78.reuse, R37, R0 ;  /* 0x000000254e217223 */ /* 0x040fe20000010000 */
[----:B------:R-:W-:Y:S01]  /*2080*/  FFMA.FTZ R34, R78, R79, R24 ;  /* 0x0000004f4e227223 */ /* 0x000fe20000010018 */
[----:B------:R-:W-:-:S02]  /*2090*/  HADD2.F32 R25, -RZ, R20.H0_H0 ;  /* 0x20000014ff197230 */ /* 0x000fc40000004100 */
[----:B------:R-:W-:Y:S01]  /*20a0*/  FADD.FTZ R83, R83, -R80 ;  /* 0x8000005053537221 */ /* 0x000fe20000010000 */
[--C-:B------:R-:W-:Y:S02]  /*20b0*/  HADD2.F32 R31, -RZ, R23.reuse.H1_H1 ;  /* 0x30000017ff1f7230 */ /* 0x100fe40000004100 */
[----:B------:R-:W-:Y:S02]  /*20c0*/  HADD2.F32 R28, -RZ, R23.H0_H0 ;  /* 0x20000017ff1c7230 */ /* 0x000fe40000004100 */
[C---:B------:R-:W-:Y:S01]  /*20d0*/  FFMA.FTZ R25, R78.reuse, R43, R25 ;  /* 0x0000002b4e197223 */ /* 0x040fe20000010019 */
[----:B------:R-:W-:Y:S02]  /*20e0*/  HADD2.F32 R26, -RZ, R22.H1_H1 ;  /* 0x30000016ff1a7230 */ /* 0x000fe40000004100 */
[C---:B------:R-:W-:Y:S01]  /*20f0*/  FFMA.FTZ R35, R78.reuse, R35, R31 ;  /* 0x000000234e237223 */ /* 0x040fe2000001001f */
[----:B------:R-:W-:Y:S02]  /*2100*/  HADD2.F32 R24, -RZ, R21.H1_H1 ;  /* 0x30000015ff187230 */ /* 0x000fe40000004100 */
[----:B------:R-:W-:Y:S01]  /*2110*/  FFMA.FTZ R28, R78, R83, R28 ;  /* 0x000000534e1c7223 */ /* 0x000fe2000001001c */
[----:B------:R-:W-:-:S02]  /*2120*/  HADD2.F32 R0, -RZ, R20.H1_H1 ;  /* 0x30000014ff007230 */ /* 0x000fc40000004100 */
[C---:B------:R-:W-:Y:S01]  /*2130*/  FFMA.FTZ R81, R78.reuse, R81, R26 ;  /* 0x000000514e517223 */ /* 0x040fe2000001001a */
[C---:B------:R-:W-:Y:S01]  /*2140*/  FFMA.FTZ R24, R78.reuse, R29, R24 ;  /* 0x0000001d4e187223 */ /* 0x040fe20000010018 */
[----:B------:R-:W-:Y:S01]  /*2150*/  F2FP.F16.F32.PACK_AB R35, R35, R28 ;  /* 0x0000001c2323723e */ /* 0x000fe200000000ff */
[----:B------:R-:W-:Y:S02]  /*2160*/  FFMA.FTZ R0, R78, R27, R0 ;  /* 0x0000001b4e007223 */ /* 0x000fe40000010000 */
[----:B------:R-:W-:Y:S02]  /*2170*/  F2FP.F16.F32.PACK_AB R34, R81, R34 ;  /* 0x000000225122723e */ /* 0x000fe400000000ff */
[----:B------:R-:W-:Y:S02]  /*2180*/  F2FP.F16.F32.PACK_AB R33, R24, R33 ;  /* 0x000000211821723e */ /* 0x000fe400000000ff */
[----:B------:R-:W-:Y:S02]  /*2190*/  F2FP.F16.F32.PACK_AB R32, R0, R25 ;  /* 0x000000190020723e */ /* 0x000fe400000000ff */
        /* <DEDUP_REMOVED lines=8> */
.L_x_300:
        /* <DEDUP_REMOVED lines=18> */
.L_x_295:
        /* <DEDUP_REMOVED lines=32> */
.L_x_294:
[----:B------:R-:W-:Y:S05]  /*2540*/  BSYNC B0 ;  /* 0x0000000000007941 */ /* 0x000fea0003800000 */
.L_x_293:
        /* <DEDUP_REMOVED lines=111> */
.L_x_296:
[----:B------:R-:W-:Y:S01]  /*2c40*/  HFMA2 R85, -RZ, RZ, 0, 5.9604644775390625e-08 ;  /* 0x00000001ff557431 */ /* 0x000fe200000001ff */
[----:B------:R-:W-:Y:S01]  /*2c50*/  BSSY B2, `(.L_x_306) ;  /* 0x0000006000027945 */ /* 0x000fe20003800000 */
[----:B------:R-:W-:Y:S02]  /*2c60*/  MOV R84, 0x1f ;  /* 0x0000001f00547802 */ /* 0x000fe40000000f00 */
[----:B------:R-:W-:-:S07]  /*2c70*/  MOV R87, 0xffffffff ;  /* 0xffffffff00577802 */ /* 0x000fce0000000f00 */
[----:B-----5:R-:W-:Y:S05]  /*2c80*/  WARPSYNC.COLLECTIVE R87, `(.L_x_307) ;  /* 0x0000000057087348 */ /* 0x020fea0003c00000 */
[----:B------:R0:W1:Y:S02]  /*2c90*/  SHFL.BFLY P3, R88, R86, R85, R84 ;  /* 0x0c00005556587389 */ /* 0x0000640000060054 */
[----:B01---5:R-:W-:Y:S05]  /*2ca0*/  ENDCOLLECTIVE ;  /* 0x000000000000791b */ /* 0x023fea0003800000 */
.L_x_307:
[----:B------:R-:W-:Y:S05]  /*2cb0*/  BSYNC B2 ;  /* 0x0000000000027941 */ /* 0x000fea0003800000 */
.L_x_306:
        /* <DEDUP_REMOVED lines=8> */
.L_x_308:
[----:B------:R-:W-:Y:S01]  /*2d40*/  HFMA2 R85, -RZ, RZ, 0, 1.1920928955078125e-07 ;  /* 0x00000002ff557431 */ /* 0x000fe200000001ff */
[----:B------:R-:W-:Y:S02]  /*2d50*/  MOV R86, R89 ;  /* 0x0000005900567202 */ /* 0x000fe40000000f00 */
[----:B------:R-:W-:-:S07]  /*2d60*/  MOV R39, R88 ;  /* 0x0000005800277202 */ /* 0x000fce0000000f00 */
[----:B------:R-:W-:Y:S05]  /*2d70*/  WARPSYNC.COLLECTIVE R87, `(.L_x_309) ;  /* 0x0000000057087348 */ /* 0x000fea0003c00000 */
[----:B------:R0:W1:Y:S02]  /*2d80*/  SHFL.BFLY P3, R88, R86, R85, R84 ;  /* 0x0c00005556587389 */ /* 0x0000640000060054 */
[----:B01----:R-:W-:Y:S05]  /*2d90*/  ENDCOLLECTIVE ;  /* 0x000000000000791b */ /* 0x003fea0003800000 */
.L_x_309:
[----:B------:R-:W-:-:S05]  /*2da0*/  FADD.FTZ R90, R82, R39 ;  /* 0x00000027525a7221 */ /* 0x000fca0000010000 */
[----:B------:R-:W-:Y:S01]  /*2db0*/  MOV R86, R90 ;  /* 0x0000005a00567202 */ /* 0x000fe20000000f00 */
[----:B------:R-:W-:-:S07]  /*2dc0*/  FADD.FTZ R91, R89, R88 ;  /* 0x00000058595b7221 */ /* 0x000fce0000010000 */
[----:B------:R-:W-:Y:S05]  /*2dd0*/  WARPSYNC.COLLECTIVE R87, `(.L_x_310) ;  /* 0x0000000057087348 */ /* 0x000fea0003c00000 */
[----:B------:R0:W1:Y:S02]  /*2de0*/  SHFL.BFLY P3, R88, R86, R85, R84 ;  /* 0x0c00005556587389 */ /* 0x0000640000060054 */
[----:B01----:R-:W-:Y:S05]  /*2df0*/  ENDCOLLECTIVE ;  /* 0x000000000000791b */ /* 0x003fea0003800000 */
.L_x_310:
[----:B------:R-:W-:Y:S01]  /*2e00*/  HFMA2 R85, -RZ, RZ, 0, 2.384185791015625e-07 ;  /* 0x00000004ff557431 */ /* 0x000fe200000001ff */
[----:B------:R-:W-:Y:S02]  /*2e10*/  MOV R86, R91 ;  /* 0x0000005b00567202 */ /* 0x000fe40000000f00 */
[----:B------:R-:W-:-:S07]  /*2e20*/  MOV R39, R88 ;  /* 0x0000005800277202 */ /* 0x000fce0000000f00 */
[----:B------:R-:W-:Y:S05]  /*2e30*/  WARPSYNC.COLLECTIVE R87, `(.L_x_311) ;  /* 0x0000000057087348 */ /* 0x000fea0003c00000 */
[----:B------:R0:W1:Y:S02]  /*2e40*/  SHFL.BFLY P3, R88, R86, R85, R84 ;  /* 0x0c00005556587389 */ /* 0x0000640000060054 */
[----:B01----:R-:W-:Y:S05]  /*2e50*/  ENDCOLLECTIVE ;  /* 0x000000000000791b */ /* 0x003fea0003800000 */
.L_x_311:
[----:B------:R-:W-:-:S05]  /*2e60*/  FADD.FTZ R92, R90, R39 ;  /* 0x000000275a5c7221 */ /* 0x000fca0000010000 */
[----:B------:R-:W-:Y:S01]  /*2e70*/  MOV R86, R92 ;  /* 0x0000005c00567202 */ /* 0x000fe20000000f00 */
[----:B------:R-:W-:-:S07]  /*2e80*/  FADD.FTZ R93, R91, R88 ;  /* 0x000000585b5d7221 */ /* 0x000fce0000010000 */
[----:B------:R-:W-:Y:S05]  /*2e90*/  WARPSYNC.COLLECTIVE R87, `(.L_x_312) ;  /* 0x0000000057087348 */ /* 0x000fea0003c00000 */
[----:B------:R0:W1:Y:S02]  /*2ea0*/  SHFL.BFLY P3, R88, R86, R85, R84 ;  /* 0x0c00005556587389 */ /* 0x0000640000060054 */
[----:B01----:R-:W-:Y:S05]  /*2eb0*/  ENDCOLLECTIVE ;  /* 0x000000000000791b */ /* 0x003fea0003800000 */
.L_x_312:
[----:B------:R-:W-:Y:S01]  /*2ec0*/  HFMA2 R85, -RZ, RZ, 0, 4.76837158203125e-07 ;  /* 0x00000008ff557431 */ /* 0x000fe200000001ff */
[----:B------:R-:W-:Y:S02]  /*2ed0*/  MOV R86, R93 ;  /* 0x0000005d00567202 */ /* 0x000fe40000000f00 */
[----:B------:R-:W-:-:S07]  /*2ee0*/  MOV R39, R88 ;  /* 0x0000005800277202 */ /* 0x000fce0000000f00 */
[----:B------:R-:W-:Y:S05]  /*2ef0*/  WARPSYNC.COLLECTIVE R87, `(.L_x_313) ;  /* 0x0000000057087348 */ /* 0x000fea0003c00000 */
[----:B------:R0:W1:Y:S02]  /*2f00*/  SHFL.BFLY P3, R88, R86, R85, R84 ;  /* 0x0c00005556587389 */ /* 0x0000640000060054 */
[----:B01----:R-:W-:Y:S05]  /*2f10*/  ENDCOLLECTIVE ;  /* 0x000000000000791b */ /* 0x003fea0003800000 */
.L_x_313:
[----:B------:R-:W-:-:S05]  /*2f20*/  FADD.FTZ R39, R92, R39 ;  /* 0x000000275c277221 */ /* 0x000fca0000010000 */
[----:B------:R-:W-:Y:S01]  /*2f30*/  MOV R86, R39 ;  /* 0x0000002700567202 */ /* 0x000fe20000000f00 */
[----:B------:R-:W-:-:S07]  /*2f40*/  FADD.FTZ R82, R93, R88 ;  /* 0x000000585d527221 */ /* 0x000fce0000010000 */
[----:B------:R-:W-:Y:S05]  /*2f50*/  WARPSYNC.COLLECTIVE R87, `(.L_x_314) ;  /* 0x0000000057087348 */ /* 0x000fea0003c00000 */
[----:B------:R0:W1:Y:S02]  /*2f60*/  SHFL.BFLY P3, R88, R86, R85, R84 ;  /* 0x0c00005556587389 */ /* 0x0000640000060054 */
[----:B01----:R-:W-:Y:S05]  /*2f70*/  ENDCOLLECTIVE ;  /* 0x000000000000791b */ /* 0x003fea0003800000 */
.L_x_314:
[----:B------:R-:W-:Y:S01]  /*2f80*/  HFMA2 R85, -RZ, RZ, 0, 9.5367431640625e-07 ;  /* 0x00000010ff557431 */ /* 0x000fe200000001ff */
[----:B------:R-:W-:Y:S02]  /*2f90*/  MOV R86, R82 ;  /* 0x0000005200567202 */ /* 0x000fe40000000f00 */
[----:B------:R-:W-:-:S07]  /*2fa0*/  MOV R90, R88 ;  /* 0x00000058005a7202 */ /* 0x000fce0000000f00 */
[----:B------:R-:W-:Y:S05]  /*2fb0*/  WARPSYNC.COLLECTIVE R87, `(.L_x_315) ;  /* 0x0000000057087348 */ /* 0x000fea0003c00000 */
[----:B------:R0:W1:Y:S02]  /*2fc0*/  SHFL.BFLY P3, R88, R86, R85, R84 ;  /* 0x0c00005556587389 */ /* 0x0000640000060054 */
[----:B01----:R-:W-:Y:S05]  /*2fd0*/  ENDCOLLECTIVE ;  /* 0x000000000000791b */ /* 0x003fea0003800000 */
.L_x_315:
[----:B------:R-:W-:-:S05]  /*2fe0*/  FADD.FTZ R39, R39, R90 ;  /* 0x0000005a27277221 */ /* 0x000fca0000010000 */
[----:B------:R-:W-:Y:S02]  /*2ff0*/  MOV R86, R39 ;  /* 0x0000002700567202 */ /* 0x000fe40000000f00 */
[----:B------:R-:W-:-:S07]  /*3000*/  MOV R89, R88 ;  /* 0x0000005800597202 */ /* 0x000fce0000000f00 */
[----:B------:R-:W-:Y:S05]  /*3010*/  WARPSYNC.COLLECTIVE R87, `(.L_x_316) ;  /* 0x0000000057087348 */ /* 0x000fea0003c00000 */
[----:B------:R0:W1:Y:S02]  /*3020*/  SHFL.BFLY P3, R88, R86, R85, R84 ;  /* 0x0c00005556587389 */ /* 0x0000640000060054 */
[----:B01----:R-:W-:Y:S05]  /*3030*/  ENDCOLLECTIVE ;  /* 0x000000000000791b */ /* 0x003fea0003800000 */
.L_x_316:
[----:B------:R-:W-:Y:S05]  /*3040*/  BRA `(.L_x_317) ;  /* 0xffffffdc00787947 */ /* 0x000fea000383ffff */
.L_x_318:
        /* <DEDUP_REMOVED lines=11> */
.L_x_2813:


//--------------------- .text._ZN10layer_norm31ln_parallel_residual_bwd_kernelINS_13Kernel_traitsI6__halfS2_S2_S2_fjLj256ELj1ELj4ELj1ELj16ENS_18Kernel_traits_baseILj256ES2_S2_S2_S2_fjLj128EEEEELb0ELb1ELb0EEEvNS_9BwdParamsE --------------------------
	.section	.text._ZN10layer_norm31ln_parallel_residual_bwd_kernelINS_13Kernel_traitsI6__halfS2_S2_S2_fjLj256ELj1ELj4ELj1ELj16ENS_18Kernel_traits_baseILj256ES2_S2_S2_S2_fjLj128EEEEELb0ELb1ELb0EEEvNS_9BwdParamsE,"ax",@progbits
	.align	128
        .global         _ZN10layer_norm31ln_parallel_residual_bwd_kernelINS_13Kernel_traitsI6__halfS2_S2_S2_fjLj256ELj1ELj4ELj1ELj16ENS_18Kernel_traits_baseILj256ES2_S2_S2_S2_fjLj128EEEEELb0ELb1ELb0EEEvNS_9BwdParamsE
        .type           _ZN10layer_norm31ln_parallel_residual_bwd_kernelINS_13Kernel_traitsI6__halfS2_S2_S2_fjLj256ELj1ELj4ELj1ELj16ENS_18Kernel_traits_baseILj256ES2_S2_S2_S2_fjLj128EEEEELb0ELb1ELb0EEEvNS_9BwdParamsE,@function
        .size           _ZN10layer_norm31ln_parallel_residual_bwd_kernelINS_13Kernel_traitsI6__halfS2_S2_S2_fjLj256ELj1ELj4ELj1ELj16ENS_18Kernel_traits_baseILj256ES2_S2_S2_S2_fjLj128EEEEELb0ELb1ELb0EEEvNS_9BwdParamsE,(.L_x_2814 - _ZN10layer_norm31ln_parallel_residual_bwd_kernelINS_13Kernel_traitsI6__halfS2_S2_S2_fjLj256ELj1ELj4ELj1ELj16ENS_18Kernel_traits_baseILj256ES2_S2_S2_S2_fjLj128EEEEELb0ELb1ELb0EEEvNS_9BwdParamsE)
        .other          _ZN10layer_norm31ln_parallel_residual_bwd_kernelINS_13Kernel_traitsI6__halfS2_S2_S2_fjLj256ELj1ELj4ELj1ELj16ENS_18Kernel_traits_baseILj256ES2_S2_S2_S2_fjLj128EEEEELb0ELb1ELb0EEEvNS_9BwdParamsE,@"STO_CUDA_ENTRY STV_DEFAULT"
_ZN10layer_norm31ln_parallel_residual_bwd_kernelINS_13Kernel_traitsI6__halfS2_S2_S2_fjLj256ELj1ELj4ELj1ELj16ENS_18Kernel_traits_baseILj256ES2_S2_S2_S2_fjLj128EEEEELb0ELb1ELb0EEEvNS_9BwdParamsE:
.text._ZN10layer_norm31ln_parallel_residual_bwd_kernelINS_13Kernel_traitsI6__halfS2_S2_S2_fjLj256ELj1ELj4ELj1ELj16ENS_18Kernel_traits_baseILj256ES2_S2_S2_S2_fjLj128EEEEELb0ELb1ELb0EEEvNS_9BwdParamsE:
        /* <DEDUP_REMOVED lines=18> */
[----:B------:R-:W0:Y:S02]  /*0120*/  LDCU.64 UR4, c[0x0][0x478] ;  /* 0x00008f00ff0477ac */ /* 0x000e240008000a00 */
[----:B------:R-:W-:-:S04]  /*0130*/  IADD3 R2, PT, PT, R3, -R0, RZ ;  /* 0x8000000003027210 */ /* 0x000fc80007ffe0ff */
[----:B------:R-:W-:-:S13]  /*0140*/  ISETP.GE.U32.AND P2, PT, R2, 0x20, PT ;  /* 0x000000200200780c */ /* 0x000fda0003f46070 */
[----:B------:R-:W3:Y:S02]  /*0150*/  @P2 LDC.64 R6, c[0x0][0x3d0] ;  /* 0x0000f400ff062b82 */ /* 0x000ee40000000a00 */
[----:B---3--:R-:W-:-:S05]  /*0160*/  @P2 IMAD.WIDE.U32 R6, R3, 0x10, R6 ;  /* 0x0000001003062825 */ /* 0x008fca00078e0006 */
[----:B--2---:R2:W5:Y:S01]  /*0170*/  @P2 LDG.E.128 R28, desc[UR10][R6.64] ;  /* 0x0000000a061c2981 */ /* 0x004562000c1e1d00 */
[----:B------:R-:W-:Y:S02]  /*0180*/  SHF.R.U32.HI R0, RZ, 0x5, R4 ;  /* 0x00000005ff007819 */ /* 0x000fe40000011604 */
[----:B------:R-:W-:Y:S02]  /*0190*/  CS2R R24, SRZ ;  /* 0x0000000000187805 */ /* 0x000fe4000001ff00 */
[----:B------:R-:W-:Y:S02]  /*01a0*/  CS2R R26, SRZ ;  /* 0x00000000001a7805 */ /* 0x000fe4000001ff00 */
[----:B------:R-:W-:Y:S02]  /*01b0*/  CS2R R20, SRZ ;  /* 0x0000000000147805 */ /* 0x000fe4000001ff00 */
[----:B------:R-:W-:Y:S02]  /*01c0*/  LOP3.LUT R0, R0, UR8, RZ, 0xfc, !PT ;  /* 0x0000000800007c12 */ /* 0x000fe4000f8efcff */
[----:B------:R-:W-:-:S02]  /*01d0*/  CS2R R22, SRZ ;  /* 0x0000000000167805 */ /* 0x000fc4000001ff00 */
[----:B------:R-:W-:Y:S02]  /*01e0*/  CS2R R18, SRZ ;  /* 0x0000000000127805 */ /* 0x000fe4000001ff00 */
[----:B------:R-:W-:Y:S02]  /*01f0*/  CS2R R16, SRZ ;  /* 0x0000000000107805 */ /* 0x000fe4000001ff00 */
[----:B----4-:R-:W-:Y:S02]  /*0200*/  ISETP.GE.AND P0, PT, R0, UR12, PT ;  /* 0x0000000c00007c0c */ /* 0x010fe4000bf06270 */
[----:B------:R-:W-:Y:S02]  /*0210*/  CS2R R14, SRZ ;  /* 0x00000000000e7805 */ /* 0x000fe4000001ff00 */
[----:B------:R-:W-:-:S09]  /*0220*/  CS2R R12, SRZ ;  /* 0x00000000000c7805 */ /* 0x000fd2000001ff00 */
[----:B012---:R-:W-:Y:S05]  /*0230*/  @P0 BRA `(.L_x_320) ;  /* 0x0000001c006c0947 */ /* 0x007fea0003800000 */
[----:B------:R-:W-:-:S07]  /*0240*/  HFMA2 R24, -RZ, RZ, 0, 0 ;  /* 0x00000000ff187431 */ /* 0x000fce00000001ff */
.L_x_334:
[----:B0-----:R-:W0:Y:S02]  /*0250*/  LDC.64 R32, c[0x0][0x3c8] ;  /* 0x0000f200ff207b82 */ /* 0x001e240000000a00 */
[----:B0-----:R-:W-:-:S05]  /*0260*/  IMAD.WIDE R34, R0, 0x4, R32 ;  /* 0x0000000400227825 */ /* 0x001fca00078e0220 */
[----:B-----5:R0:W5:Y:S01]  /*0270*/  LDG.E R50, desc[UR10][R34.64] ;  /* 0x0000000a22327981 */ /* 0x020162000c1e1900 */
[----:B------:R-:W-:Y:S01]  /*0280*/  MOV R5, UR17 ;  /* 0x0000001100057c02 */ /* 0x000fe20008000f00 */
[----:B------:R-:W-:Y:S01]  /*0290*/  BSSY.RECONVERGENT B1, `(.L_x_321) ;  /* 0x000006a000017945 */ /* 0x000fe20003800200 */
[----:B------:R-:W1:Y:S03]  /*02a0*/  S2R R51, SR_TID.X ;  /* 0x0000000000337919 */ /* 0x000e660000002100 */
[----:B------:R-:W-:-:S05]  /*02b0*/  IMAD R32, R0, R5, RZ ;  /* 0x0000000500207224 */ /* 0x000fca00078e02ff */
[----:B------:R-:W-:-:S04]  /*02c0*/  SHF.R.S32.HI R33, RZ, 0x1f, R32 ;  /* 0x0000001fff217819 */ /* 0x000fc80000011420 */
[----:B------:R-:W-:Y:S02]  /*02d0*/  LEA.HI R61, R33, R32, RZ, 0x3 ;  /* 0x00000020213d7211 */ /* 0x000fe400078f18ff */
[----:B------:R-:W2:Y:S01]  /*02e0*/  LDC.64 R32, c[0x0][0x3c0] ;  /* 0x0000f000ff207b82 */ /* 0x000ea20000000a00 */
[----:B-1----:R-:W-:Y:S02]  /*02f0*/  LOP3.LUT R52, R51, 0x1f, RZ, 0xc0, !PT ;  /* 0x0000001f33347812 */ /* 0x002fe400078ec0ff */
[----:B------:R-:W-:Y:S02]  /*0300*/  MOV R51, RZ ;  /* 0x000000ff00337202 */ /* 0x000fe40000000f00 */
[----:B------:R-:W-:Y:S02]  /*0310*/  LEA.HI.SX32 R61, R61, R52, 0x1d ;  /* 0x000000343d3d7211 */ /* 0x000fe400078feaff */
[----:B------:R-:W-:Y:S01]  /*0320*/  MOV R52, RZ ;  /* 0x000000ff00347202 */ /* 0x000fe20000000f00 */
[----:B0-----:R-:W-:Y:S06]  /*0330*/  @!P2 BRA `(.L_x_322) ;  /* 0x00000004007ca947 */ /* 0x001fec0003800000 */
[----:B------:R-:W0:Y:S01]  /*0340*/  LDC.64 R44, c[0x0][0x3a8] ;  /* 0x0000ea00ff2c7b82 */ /* 0x000e220000000a00 */
[----:B--2---:R-:W-:-:S06]  /*0350*/  IMAD.WIDE R6, R0, 0x4, R32 ;  /* 0x0000000400067825 */ /* 0x004fcc00078e0220 */
        /* <DEDUP_REMOVED lines=11> */
[----:B------:R-:W-:Y:S01]  /*0410*/  ISETP.NE.AND P0, PT, RZ, UR13, PT ;  /* 0x0000000dff007c0c */ /* 0x000fe2000bf05270 */
[----:B------:R-:W-:-:S03]  /*0420*/  HADD2.F32 R60, -RZ, R31.H0_H0 ;  /* 0x2000001fff3c7230 */ /* 0x000fc60000004100 */
[----:B--2---:R-:W-:Y:S01]  /*0430*/  FSEL R51, R6, RZ, !P0 ;  /* 0x000000ff06337208 */ /* 0x004fe20004000000 */
[--C-:B---3--:R-:W-:Y:S02]  /*0440*/  HADD2.F32 R4, -RZ, R44.reuse.H0_H0 ;  /* 0x2000002cff047230 */ /* 0x108fe40000004100 */
[----:B------:R-:W-:Y:S02]  /*0450*/  HADD2.F32 R44, -RZ, R44.H1_H1 ;  /* 0x3000002cff2c7230 */ /* 0x000fe40000004100 */
[--C-:B------:R-:W-:Y:S02]  /*0460*/  HADD2.F32 R54, -RZ, R46.reuse.H0_H0 ;  /* 0x2000002eff367230 */ /* 0x100fe40000004100 */
[----:B------:R-:W-:Y:S01]  /*0470*/  FADD.FTZ R3, -R51, R4 ;  /* 0x0000000433037221 */ /* 0x000fe20000010100 */
[----:B------:R-:W-:Y:S02]  /*0480*/  HADD2.F32 R6, -RZ, R45.H0_H0 ;  /* 0x2000002dff067230 */ /* 0x000fe40000004100 */
[----:B------:R-:W-:-:S02]  /*0490*/  HADD2.F32 R46, -RZ, R46.H1_H1 ;  /* 0x3000002eff2e7230 */ /* 0x000fc40000004100 */
[C---:B------:R-:W-:Y:S01]  /*04a0*/  FADD.FTZ R57, -R51.reuse, R44 ;  /* 0x0000002c33397221 */ /* 0x040fe20000010100 */
[----:B------:R-:W-:Y:S02]  /*04b0*/  HADD2.F32 R52, -RZ, R45.H1_H1 ;  /* 0x3000002dff347230 */ /* 0x000fe40000004100 */
[--C-:B----4-:R-:W-:Y:S02]  /*04c0*/  HADD2.F32 R7, -RZ, R32.reuse.H0_H0 ;  /* 0x20000020ff077230 */ /* 0x110fe40000004100 */
[----:B------:R-:W-:Y:S02]  /*04d0*/  HADD2.F32 R44, -RZ, R32.H1_H1 ;  /* 0x30000020ff2c7230 */ /* 0x000fe40000004100 */
[--C-:B------:R-:W-:Y:S02]  /*04e0*/  HADD2.F32 R63, -RZ, R33.reuse.H0_H0 ;  /* 0x20000021ff3f7230 */ /* 0x100fe40000004100 */
[----:B0-----:R-:W-:Y:S02]  /*04f0*/  HADD2.F32 R48, -RZ, R33.H1_H1 ;  /* 0x30000021ff307230 */ /* 0x001fe40000004100 */
[----:B------:R-:W-:Y:S01]  /*0500*/  FADD.FTZ R45, -R51, R6 ;  /* 0x00000006332d7221 */ /* 0x000fe20000010100 */
[----:B------:R-:W-:-:S02]  /*0510*/  HADD2.F32 R4, -RZ, R28.H0_H0 ;  /* 0x2000001cff047230 */ /* 0x000fc40000004100 */
[----:B------:R-:W-:Y:S01]  /*0520*/  FADD.FTZ R53, -R51, R46 ;  /* 0x0000002e33357221 */ /* 0x000fe20000010100 */
[--C-:B------:R-:W-:Y:S02]  /*0530*/  HADD2.F32 R33, -RZ, R35.reuse.H0_H0 ;  /* 0x20000023ff217230 */ /* 0x100fe40000004100 */
[C---:B-----5:R-:W-:Y:S01]  /*0540*/  FMUL.FTZ R3, R50.reuse, R3 ;  /* 0x0000000332037220 */ /* 0x060fe20000410000 */
[----:B------:R-:W-:Y:S02]  /*0550*/  HADD2.F32 R32, -RZ, R35.H1_H1 ;  /* 0x30000023ff207230 */ /* 0x000fe40000004100 */
[----:B------:R-:W-:Y:S01]  /*0560*/  FMUL.FTZ R6, R50, R57 ;  /* 0x0000003932067220 */ /* 0x000fe20000410000 */
[----:B------:R-:W-:Y:S02]  /*0570*/  HADD2.F32 R35, -RZ, R28.H1_H1 ;  /* 0x3000001cff237230 */ /* 0x000fe40000004100 */
[----:B------:R-:W-:Y:S02]  /*0580*/  HADD2.F32 R46, -RZ, R29.H0_H0 ;  /* 0x2000001dff2e7230 */ /* 0x000fe40000004100 */
[----:B------:R-:W-:-:S02]  /*0590*/  HADD2.F32 R56, -RZ, R47.H0_H0 ;  /* 0x2000002fff387230 */ /* 0x000fc40000004100 */
[----:B------:R-:W-:Y:S02]  /*05a0*/  HADD2.F32 R58, -RZ, R47.H1_H1 ;  /* 0x3000002fff3a7230 */ /* 0x000fe40000004100 */
[----:B------:R-:W-:Y:S01]  /*05b0*/  FADD.FTZ R47, -R51, R52 ;  /* 0x00000034332f7221 */ /* 0x000fe20000010100 */
[-C--:B------:R-:W-:Y:S01]  /*05c0*/  FMUL.FTZ R4, R4, R7.reuse ;  /* 0x0000000704047220 */ /* 0x080fe20000410000 */
[----:B------:R-:W-:Y:S01]  /*05d0*/  FADD.FTZ R24, R24, R7 ;  /* 0x0000000718187221 */ /* 0x000fe20000010000 */
[----:B------:R-:W-:Y:S01]  /*05e0*/  FFMA.FTZ R12, R3, R7, R12 ;  /* 0x00000007030c7223 */ /* 0x000fe2000001000c */
[-C--:B------:R-:W-:Y:S01]  /*05f0*/  FMUL.FTZ R7, R35, R44.reuse ;  /* 0x0000002c23077220 */ /* 0x080fe20000410000 */
[----:B------:R-:W-:Y:S01]  /*0600*/  FADD.FTZ R25, R25, R44 ;  /* 0x0000002c19197221 */ /* 0x000fe20000010000 */
[----:B------:R-:W-:Y:S01]  /*0610*/  FFMA.FTZ R13, R6, R44, R13 ;  /* 0x0000002c060d7223 */ /* 0x000fe2000001000d */
[----:B------:R-:W-:Y:S02]  /*0620*/  HADD2.F32 R35, -RZ, R29.H1_H1 ;  /* 0x3000001dff237230 */ /* 0x000fe40000004100 */
[----:B------:R-:W-:Y:S01]  /*0630*/  FMUL.FTZ R44, R46, R63 ;  /* 0x0000003f2e2c7220 */ /* 0x000fe20000410000 */
[----:B------:R-:W-:-:S02]  /*0640*/  HADD2.F32 R55, -RZ, R34.H0_H0 ;  /* 0x20000022ff377230 */ /* 0x000fc40000004100 */
[----:B------:R-:W-:Y:S01]  /*0650*/  FMUL.FTZ R46, R50, R47 ;  /* 0x0000002f322e7220 */ /* 0x000fe20000410000 */
[----:B------:R-:W-:Y:S02]  /*0660*/  HADD2.F32 R52, -RZ, R30.H0_H0 ;  /* 0x2000001eff347230 */ /* 0x000fe40000004100 */
[----:B------:R-:W-:Y:S01]  /*0670*/  FADD.FTZ R49, -R51, R54 ;  /* 0x0000003633317221 */ /* 0x000fe20000010100 */
[-C--:B------:R-:W-:Y:S01]  /*0680*/  FMUL.FTZ R47, R35, R48.reuse ;  /* 0x00000030232f7220 */ /* 0x080fe20000410000 */
[----:B------:R-:W-:Y:S01]  /*0690*/  FADD.FTZ R27, R27, R48 ;  /* 0x000000301b1b7221 */ /* 0x000fe20000010000 */
[----:B------:R-:W-:Y:S01]  /*06a0*/  FFMA.FTZ R15, R46, R48, R15 ;  /* 0x000000302e0f7223 */ /* 0x000fe2000001000f */
[----:B------:R-:W-:Y:S01]  /*06b0*/  FMUL.FTZ R49, R50, R49 ;  /* 0x0000003132317220 */ /* 0x000fe20000410000 */
[-C--:B------:R-:W-:Y:S01]  /*06c0*/  FMUL.FTZ R48, R52, R55.reuse ;  /* 0x0000003734307220 */ /* 0x080fe20000410000 */
[----:B------:R-:W-:Y:S01]  /*06d0*/  FADD.FTZ R52, RZ, R4 ;  /* 0x00000004ff347221 */ /* 0x000fe20000010000 */
[----:B------:R-:W-:Y:S01]  /*06e0*/  FFMA.FTZ R35, R3, R4, RZ ;  /* 0x0000000403237223 */ /* 0x000fe200000100ff */
[----:B------:R-:W-:Y:S01]  /*06f0*/  FADD.FTZ R20, R20, R55 ;  /* 0x0000003714147221 */ /* 0x000fe20000010000 */
[----:B------:R-:W-:Y:S01]  /*0700*/  FFMA.FTZ R16, R49, R55, R16 ;  /* 0x0000003731107223 */ /* 0x000fe20000010010 */
[----:B------:R-:W-:Y:S01]  /*0710*/  FADD.FTZ R55, R52, R7 ;  /* 0x0000000734377221 */ /* 0x000fe20000010000 */
[----:B------:R-:W-:Y:S01]  /*0720*/  FMUL.FTZ R45, R50, R45 ;  /* 0x0000002d322d7220 */ /* 0x000fe20000410000 */
[----:B------:R-:W-:Y:S01]  /*0730*/  FFMA.FTZ R52, R6, R7, R35 ;  /* 0x0000000706347223 */ /* 0x000fe20000010023 */
[C---:B------:R-:W-:Y:S01]  /*0740*/  FADD.FTZ R59, -R51.reuse, R56 ;  /* 0x00000038333b7221 */ /* 0x040fe20000010100 */
[----:B------:R-:W-:Y:S01]  /*0750*/  FADD.FTZ R51, -R51, R58 ;  /* 0x0000003a33337221 */ /* 0x000fe20000010100 */
[----:B------:R-:W-:-:S02]  /*0760*/  HADD2.F32 R34, -RZ, R34.H1_H1 ;  /* 0x30000022ff227230 */ /* 0x000fc40000004100 */
[----:B------:R-:W-:Y:S01]  /*0770*/  FMUL.FTZ R58, R50, R53 ;  /* 0x00000035323a7220 */ /* 0x000fe20000410000 */
[----:B------:R-:W-:Y:S02]  /*0780*/  HADD2.F32 R57, -RZ, R30.H1_H1 ;  /* 0x3000001eff397230 */ /* 0x000fe40000004100 */
[----:B------:R-:W-:Y:S01]  /*0790*/  FADD.FTZ R54, R55, R44 ;  /* 0x0000002c37367221 */ /* 0x000fe20000010000 */
[----:B------:R-:W-:Y:S01]  /*07a0*/  FFMA.FTZ R35, R45, R44, R52 ;  /* 0x0000002c2d237223 */ /* 0x000fe20000010034 */
[----:B------:R-:W-:Y:S01]  /*07b0*/  FADD.FTZ R21, R21, R34 ;  /* 0x0000002215157221 */ /* 0x000fe20000010000 */
[-C--:B------:R-:W-:Y:S01]  /*07c0*/  FFMA.FTZ R17, R58, R34.reuse, R17 ;  /* 0x000000223a117223 */ /* 0x080fe20000010011 */
[----:B------:R-:W-:Y:S01]  /*07d0*/  FMUL.FTZ R56, R57, R34 ;  /* 0x0000002239387220 */ /* 0x000fe20000410000 */
[----:B------:R-:W-:Y:S01]  /*07e0*/  FADD.FTZ R53, R54, R47 ;  /* 0x0000002f36357221 */ /* 0x000fe20000010000 */
[----:B------:R-:W-:-:S03]  /*07f0*/  FFMA.FTZ R34, R46, R47, R35 ;  /* 0x0000002f2e227223 */ /* 0x000fc60000010023 */
[----:B------:R-:W-:Y:S01]  /*0800*/  FADD.FTZ R53, R53, R48 ;  /* 0x0000003035357221 */ /* 0x000fe20000010000 */
[----:B------:R-:W-:Y:S01]  /*0810*/  FFMA.FTZ R35, R49, R48, R34 ;  /* 0x0000003031237223 */ /* 0x000fe20000010022 */
[----:B------:R-:W-:Y:S02]  /*0820*/  HADD2.F32 R55, -RZ, R31.H1_H1 ;  /* 0x3000001fff377230 */ /* 0x000fe40000004100 */
[----:B------:R-:W-:Y:S01]  /*0830*/  FMUL.FTZ R59, R50, R59 ;  /* 0x0000003b323b7220 */ /* 0x000fe20000410000 */
[-C--:B------:R-:W-:Y:S01]  /*0840*/  FMUL.FTZ R57, R60, R33.reuse ;  /* 0x000000213c397220 */ /* 0x080fe20000410000 */
        /* <DEDUP_REMOVED lines=11> */
[C---:B------:R-:W-:Y:S01]  /*0900*/  FFMA.FTZ R19, R62.reuse, R32, R19 ;  /* 0x000000203e137223 */ /* 0x040fe20000010013 */
[----:B------:R-:W-:Y:S01]  /*0910*/  FADD.FTZ R51, R51, R60 ;  /* 0x0000003c33337221 */ /* 0x000fe20000010000 */
[----:B------:R-:W-:-:S07]  /*0920*/  FFMA.FTZ R52, R62, R60, R33 ;  /* 0x0000003c3e347223 */ /* 0x000fce0000010021 */
.L_x_322:
[----:B------:R-:W-:Y:S05]  /*0930*/  BSYNC.RECONVERGENT B1 ;  /* 0x0000000000017941 */ /* 0x000fea0003800200 */
.L_x_321:
[----:B------:R-:W-:Y:S01]  /*0940*/  UMOV UR8, 0xffffffff ;  /* 0xffffffff00087882 */ /* 0x000fe20000000000 */
[----:B------:R-:W-:Y:S02]  /*0950*/  ISETP.GE.U32.AND P2, PT, R2, 0x20, PT ;  /* 0x000000200200780c */ /* 0x000fe40003f46070 */
[----:B------:R-:W-:Y:S11]  /*0960*/  BRA.DIV UR8, `(.L_x_323) ;  /* 0x0000001a08e47947 */ /* 0x000ff6000b800000 */
[----:B--2---:R-:W0:Y:S04]  /*0970*/  SHFL.BFLY PT, R32, R51, 0x1, 0x1f ;  /* 0x0c201f0033207f89 */ /* 0x004e2800000e0000 */
        /* <DEDUP_REMOVED lines=17> */
.L_x_346:
        /* <DEDUP_REMOVED lines=20> */
[-CC-:B0-----:R-:W-:Y:S01]  /*0bd0*/  FFMA.FTZ R52, R46, R33.reuse, R32.reuse ;  /* 0x000000212e347223 */ /* 0x181fe20000010020 */
        /* <DEDUP_REMOVED lines=25> */
.L_x_328:
[-CC-:B------:R-:W-:Y:S01]  /*0d70*/  FFMA.FTZ R35, R3, R33.reuse, R32.reuse ;  /* 0x0000002103237223 */ /* 0x180fe20000010020 */
[-CC-:B------:R-:W-:Y:S01]  /*0d80*/  FFMA.FTZ R37, R45, R33.reuse, R32.reuse ;  /* 0x000000212d257223 */ /* 0x180fe20000010020 */
[-CC-:B------:R-:W-:Y:S01]  /*0d90*/  FFMA.FTZ R34, R6, R33.reuse, R32.reuse ;  /* 0x0000002106227223 */ /* 0x180fe20000010020 */
[-CC-:B------:R-:W-:Y:S01]  /*0da0*/  FFMA.FTZ R36, R46, R33.reuse, R32.reuse ;  /* 0x000000212e247223 */ /* 0x180fe20000010020 */
[-CC-:B0-----:R-:W-:Y:S01]  /*0db0*/  FFMA.FTZ R51, R49, R33.reuse, R32.reuse ;  /* 0x0000002131337223 */ /* 0x181fe20000010020 */
        /* <DEDUP_REMOVED lines=28> */
.L_x_327:
[----:B------:R-:W-:-:S04]  /*0f80*/  UISETP.NE.U32.AND UP0, UPT, UR6, URZ, UPT ;  /* 0x000000ff0600728c */ /* 0x000fc8000bf05070 */
[----:B------:R-:W-:-:S09]  /*0f90*/  UISETP.NE.AND.EX UP0, UPT, UR7, URZ, UPT, UP0 ;  /* 0x000000ff0700728c */ /* 0x000fd2000bf05300 */
[----:B------:R-:W-:Y:S05]  /*0fa0*/  BRA.U UP0, `(.L_x_330) ;  /* 0x0000000100847547 */ /* 0x000fea000b800000 */
        /* <DEDUP_REMOVED lines=33> */
.L_x_330:
        /* <DEDUP_REMOVED lines=14> */
[----:B0-----:R-:W-:Y:S01]  /*12a0*/  FADD.FTZ R51, R57, -R38 ;  /* 0x8000002639337221 */ /* 0x001fe20000010000 */
        /* <DEDUP_REMOVED lines=22> */
.L_x_326:
        /* <DEDUP_REMOVED lines=8> */
[-CC-:B0-----:R-:W-:Y:S01]  /*1490*/  FFMA.FTZ R51, R3, R33.reuse, R32.reuse ;  /* 0x0000002103337223 */ /* 0x181fe20000010020 */
[-CC-:B------:R-:W-:Y:S01]  /*14a0*/  FFMA.FTZ R52, R6, R33.reuse, R32.reuse ;  /* 0x0000002106347223 */ /* 0x180fe20000010020 */
[-CC-:B------:R-:W-:Y:S01]  /*14b0*/  FFMA.FTZ R53, R45, R33.reuse, R32.reuse ;  /* 0x000000212d357223 */ /* 0x180fe20000010020 */
[-CC-:B------:R-:W-:Y:S01]  /*14c0*/  FFMA.FTZ R54, R46, R33.reuse, R32.reuse ;  /* 0x000000212e367223 */ /* 0x180fe20000010020 */
[-CC-:B------:R-:W-:Y:S01]  /*14d0*/  FFMA.FTZ R55, R49, R33.reuse, R32.reuse ;  /* 0x0000002131377223 */ /* 0x180fe20000010020 */
[----:B------:R-:W-:Y:S01]  /*14e0*/  FFMA.FTZ R63, R58, R33, R32 ;  /* 0x000000213a3f7223 */ /* 0x000fe20000010020 */
[----:B------:R-:W-:Y:S01]  /*14f0*/  FADD.FTZ R32, R57, -R34 ;  /* 0x8000002239207221 */ /* 0x000fe20000010000 */
[----:B------:R-:W-:Y:S01]  /*1500*/  FADD.FTZ R34, R60, -R35 ;  /* 0x800000233c227221 */ /* 0x000fe20000010000 */
[----:B------:R-:W-:-:S02]  /*1510*/  HADD2.F32 R35, -RZ, R11.H1_H1 ;  /* 0x3000000bff237230 */ /* 0x000fc40000004100 */
[----:B------:R-:W-:Y:S01]  /*1520*/  FADD.FTZ R64, R56, -R63 ;  /* 0x8000003f38407221 */ /* 0x000fe20000010000 */
[----:B------:R-:W-:Y:S02]  /*1530*/  HADD2.F32 R33, -RZ, R11.H0_H0 ;  /* 0x2000000bff217230 */ /* 0x000fe40000004100 */
[----:B------:R-:W-:Y:S01]  /*1540*/  FADD.FTZ R63, R44, -R53 ;  /* 0x800000352c3f7221 */ /* 0x000fe20000010000 */
[----:B------:R-:W-:Y:S02]  /*1550*/  HADD2.F32 R53, -RZ, R9.H0_H0 ;  /* 0x20000009ff357230 */ /* 0x000fe40000004100 */
[----:B-----5:R-:W-:Y:S01]  /*1560*/  FFMA.FTZ R35, R50, R34, R35 ;  /* 0x0000002232237223 */ /* 0x020fe20000010023 */
[----:B------:R-:W-:Y:S01]  /*1570*/  FADD.FTZ R34, R48, -R55 ;  /* 0x8000003730227221 */ /* 0x000fe20000010000 */
[----:B------:R-:W-:Y:S01]  /*1580*/  FFMA.FTZ R32, R50, R32, R33 ;  /* 0x0000002032207223 */ /* 0x000fe20000010021 */
[--C-:B------:R-:W-:Y:S02]  /*1590*/  HADD2.F32 R33, -RZ, R10.reuse.H0_H0 ;  /* 0x2000000aff217230 */ /* 0x100fe40000004100 */
[----:B------:R-:W-:Y:S01]  /*15a0*/  FADD.FTZ R54, R47, -R54 ;  /* 0x800000362f367221 */ /* 0x000fe20000010000 */
[----:B------:R-:W-:-:S02]  /*15b0*/  HADD2.F32 R55, -RZ, R10.H1_H1 ;  /* 0x3000000aff377230 */ /* 0x000fc40000004100 */
[----:B------:R-:W-:Y:S01]  /*15c0*/  FFMA.FTZ R53, R50, R63, R53 ;  /* 0x0000003f32357223 */ /* 0x000fe20000010035 */
[----:B------:R-:W-:Y:S01]  /*15d0*/  FADD.FTZ R63, R4, -R51 ;  /* 0x80000033043f7221 */ /* 0x000fe20000010000 */
[C---:B------:R-:W-:Y:S01]  /*15e0*/  FFMA.FTZ R33, R50.reuse, R34, R33 ;  /* 0x0000002232217223 */ /* 0x040fe20000010021 */
[--C-:B------:R-:W-:Y:S02]  /*15f0*/  HADD2.F32 R51, -RZ, R8.reuse.H0_H0 ;  /* 0x20000008ff337230 */ /* 0x100fe40000004100 */
[C---:B------:R-:W-:Y:S01]  /*1600*/  FFMA.FTZ R34, R50.reuse, R64, R55 ;  /* 0x0000004032227223 */ /* 0x040fe20000010037 */
[----:B------:R-:W-:Y:S02]  /*1610*/  HADD2.F32 R55, -RZ, R9.H1_H1 ;  /* 0x30000009ff377230 */ /* 0x000fe40000004100 */
[----:B------:R-:W-:Y:S01]  /*1620*/  FADD.FTZ R52, R7, -R52 ;  /* 0x8000003407347221 */ /* 0x000fe20000010000 */
[----:B------:R-:W-:Y:S01]  /*1630*/  F2FP.F16.F32.PACK_AB R35, R35, R32 ;  /* 0x000000202323723e */ /* 0x000fe200000000ff */
[----:B------:R-:W-:Y:S01]  /*1640*/  FFMA.FTZ R51, R50, R63, R51 ;  /* 0x0000003f32337223 */ /* 0x000fe20000010033 */
[----:B------:R-:W-:Y:S01]  /*1650*/  F2FP.F16.F32.PACK_AB R34, R34, R33 ;  /* 0x000000212222723e */ /* 0x000fe200000000ff */
[----:B------:R-:W-:Y:S01]  /*1660*/  FFMA.FTZ R54, R50, R54, R55 ;  /* 0x0000003632367223 */ /* 0x000fe20000010037 */
[----:B------:R-:W-:-:S04]  /*1670*/  HADD2.F32 R55, -RZ, R8.H1_H1 ;  /* 0x30000008ff377230 */ /* 0x000fc80000004100 */
[----:B------:R-:W-:Y:S01]  /*1680*/  F2FP.F16.F32.PACK_AB R33, R54, R53 ;  /* 0x000000353621723e */ /* 0x000fe200000000ff */
[----:B------:R-:W-:-:S05]  /*1690*/  FFMA.FTZ R50, R50, R52, R55 ;  /* 0x0000003432327223 */ /* 0x000fca0000010037 */
[----:B------:R-:W-:Y:S01]  /*16a0*/  F2FP.F16.F32.PACK_AB R32, R50, R51 ;  /* 0x000000333220723e */ /* 0x000fe200000000ff */
[----:B------:R-:W-:Y:S06]  /*16b0*/  BRA `(.L_x_329) ;  /* 0x0000000800047947 */ /* 0x000fec0003800000 */
.L_x_332:
        /* <DEDUP_REMOVED lines=8> */
[----:B------:R-:W-:Y:S02]  /*1740*/  HADD2.F32 R33, -RZ, R8.H0_H0 ;  /* 0x20000008ff217230 */ /* 0x000fe40000004100 */
[----:B------:R-:W-:Y:S01]  /*1750*/  FADD.FTZ R37, R4, -R37 ;  /* 0x8000002504257221 */ /* 0x000fe20000010000 */
[----:B------:R-:W-:-:S02]  /*1760*/  HADD2.F32 R52, -RZ, R9.H0_H0 ;  /* 0x20000009ff347230 */ /* 0x000fc40000004100 */
[----:B------:R-:W-:Y:S01]  /*1770*/  FADD.FTZ R39, R44, -R39 ;  /* 0x800000272c277221 */ /* 0x000fe20000010000 */
[----:B------:R-:W-:Y:S02]  /*1780*/  HADD2.F32 R64, -RZ, R11.H1_H1 ;  /* 0x3000000bff407230 */ /* 0x000fe40000004100 */
[----:B------:R-:W-:Y:S01]  /*1790*/  FADD.FTZ R53, R60, -R53 ;  /* 0x800000353c357221 */ /* 0x000fe20000010000 */
[----:B------:R-:W-:Y:S02]  /*17a0*/  HADD2.F32 R54, -RZ, R10.H0_H0 ;  /* 0x2000000aff367230 */ /* 0x000fe40000004100 */
        /* <DEDUP_REMOVED lines=9> */
[----:B------:R-:W-:Y:S02]  /*1840*/  HADD2.F32 R55, -RZ, R11.H0_H0 ;  /* 0x2000000bff377230 */ /* 0x000fe40000004100 */
        /* <DEDUP_REMOVED lines=16> */
.L_x_331:
        /* <DEDUP_REMOVED lines=44> */
.L_x_333:
        /* <DEDUP_REMOVED lines=14> */
[----:B0-----:R-:W-:Y:S02]  /*1cf0*/  HADD2.F32 R52, -RZ, R11.H1_H1 ;  /* 0x3000000bff347230 */ /* 0x001fe40000004100 */
        /* <DEDUP_REMOVED lines=29> */
.L_x_329:
        /* <DEDUP_REMOVED lines=13> */
.L_x_325:
[----:B------:R-:W-:Y:S05]  /*1fa0*/  BSYNC.RECONVERGENT B1 ;  /* 0x0000000000017941 */ /* 0x000fea0003800200 */
.L_x_324:
[----:B-1----:R-:W1:Y:S02]  /*1fb0*/  LDC.64 R32, c[0x0][0x380] ;  /* 0x0000e000ff207b82 */ /* 0x002e640000000a00 */
[----:B-1----:R-:W-:-:S04]  /*1fc0*/  LEA R0, R32, R0, 0x2 ;  /* 0x0000000020007211 */ /* 0x002fc800078e10ff */
[----:B------:R-:W-:-:S13]  /*1fd0*/  ISETP.GE.AND P0, PT, R0, R33, PT ;  /* 0x000000210000720c */ /* 0x000fda0003f06270 */
[----:B------:R-:W-:Y:S05]  /*1fe0*/  @!P0 BRA `(.L_x_334) ;  /* 0xffffffe000988947 */ /* 0x000fea000383ffff */
.L_x_320:
[----:B------:R-:W-:Y:S05]  /*1ff0*/  BSYNC B0 ;  /* 0x0000000000007941 */ /* 0x000fea0003800000 */
.L_x_319:
[----:B-----5:R-:W1:Y:S01]  /*2000*/  S2R R28, SR_TID.X ;  /* 0x00000000001c7919 */ /* 0x020e620000002100 */
[----:B------:R-:W-:Y:S01]  /*2010*/  MOV R2, 0x400 ;  /* 0x0000040000027802 */ /* 0x000fe20000000f00 */
[----:B------:R-:W-:Y:S05]  /*2020*/  WARPSYNC.ALL ;  /* 0x0000000000007948 */ /* 0x000fea0003800000 */
[----:B------:R-:W2:Y:S01]  /*2030*/  S2R R3, SR_CgaCtaId ;  /* 0x0000000000037919 */ /* 0x000ea20000008800 */
[----:B------:R-:W3:Y:S01]  /*2040*/  LDCU.128 UR20, c[0x0][0x440] ;  /* 0x00008800ff1477ac */ /* 0x000ee20008000c00 */
[----:B-1----:R-:W-:-:S04]  /*2050*/  LOP3.LUT R0, R28, 0x60, RZ, 0xc0, !PT ;  /* 0x000000601c007812 */ /* 0x002fc800078ec0ff */
[----:B------:R-:W-:Y:S02]  /*2060*/  LOP3.LUT R0, R0, 0x1f, R28, 0xf8, !PT ;  /* 0x0000001f00007812 */ /* 0x000fe400078ef81c */
[----:B--2---:R-:W-:-:S04]  /*2070*/  LEA R3, R3, R2, 0x18 ;  /* 0x0000000203037211 */ /* 0x004fc800078ec0ff */
[-C--:B------:R-:W-:Y:S02]  /*2080*/  LEA R0, R0, R3.reuse, 0x5 ;  /* 0x0000000300007211 */ /* 0x080fe400078e28ff */
[----:B------:R-:W-:-:S03]  /*2090*/  LEA R3, R28, R3, 0x2 ;  /* 0x000000031c037211 */ /* 0x000fc600078e10ff */
[----:B------:R-:W-:Y:S04]  /*20a0*/  STS.128 [R0], R24 ;  /* 0x0000001800007388 */ /* 0x000fe80000000c00 */
[----:B------:R-:W-:Y:S01]  /*20b0*/  STS.128 [R0+0x10], R20 ;  /* 0x0000101400007388 */ /* 0x000fe20000000c00 */
[----:B------:R-:W-:Y:S06]  /*20c0*/  BAR.SYNC.DEFER_BLOCKING 0x0 ;  /* 0x0000000000007b1d */ /* 0x000fec0000010000 */
[----:B------:R-:W1:Y:S04]  /*20d0*/  LDS R2, [R3] ;  /* 0x0000000003027984 */ /* 0x000e680000000800 */
[----:B------:R-:W2:Y:S04]  /*20e0*/  LDS R7, [R3+0x400] ;  /* 0x0004000003077984 */ /* 0x000ea80000000800 */
[----:B------:R-:W4:Y:S04]  /*20f0*/  LDS R4, [R3+0x200] ;  /* 0x0002000003047984 */ /* 0x000f280000000800 */
[----:B------:R-:W0:Y:S04]  /*2100*/  LDS R9, [R3+0x600] ;  /* 0x0006000003097984 */ /* 0x000e280000000800 */
[----:B------:R-:W3:Y:S04]  /*2110*/  LDS R11, [R3+0x800] ;  /* 0x00080000030b7984 */ /* 0x000ee80000000800 */
[----:B------:R-:W3:Y:S04]  /*2120*/  LDS R29, [R3+0xa00] ;  /* 0x000a0000031d7984 */ /* 0x000ee80000000800 */
[----:B------:R-:W3:Y:S04]  /*2130*/  LDS R31, [R3+0xc00] ;  /* 0x000c0000031f7984 */ /* 0x000ee80000000800 */
[----:B------:R-:W3:Y:S01]  /*2140*/  LDS R6, [R3+0xe00] ;  /* 0x000e000003067984 */ /* 0x000ee20000000800 */
[----:B------:R-:W-:Y:S01]  /*2150*/  BAR.SYNC.DEFER_BLOCKING 0x0 ;  /* 0x0000000000007b1d */ /* 0x000fe20000010000 */
[----:B-1----:R-:W-:-:S04]  /*2160*/  FADD.FTZ R2, RZ, R2 ;  /* 0x00000002ff027221 */ /* 0x002fc80000010000 */
[----:B--2---:R-:W-:Y:S01]  /*2170*/  FADD.FTZ R2, R2, R7 ;  /* 0x0000000702027221 */ /* 0x004fe20000010000 */
[----:B----4-:R-:W-:-:S04]  /*2180*/  FADD.FTZ R4, RZ, R4 ;  /* 0x00000004ff047221 */ /* 0x010fc80000010000 */
[----:B0-----:R-:W-:Y:S01]  /*2190*/  FADD.FTZ R4, R4, R9 ;  /* 0x0000000904047221 */ /* 0x001fe20000010000 */
[----:B------:R0:W-:Y:S01]  /*21a0*/  STS.128 [R0], R12 ;  /* 0x0000000c00007388 */ /* 0x0001e20000000c00 */
[----:B---3--:R-:W-:-:S03]  /*21b0*/  FADD.FTZ R2, R2, R11 ;  /* 0x0000000b02027221 */ /* 0x008fc60000010000 */
[----:B------:R1:W-:Y:S01]  /*21c0*/  STS.128 [R0+0x10], R16 ;  /* 0x0000101000007388 */ /* 0x0003e20000000c00 */
[----:B------:R-:W-:Y:S01]  /*21d0*/  FADD.FTZ R29, R4, R29 ;  /* 0x0000001d041d7221 */ /* 0x000fe20000010000 */
[----:B------:R-:W-:Y:S01]  /*21e0*/  BAR.SYNC.DEFER_BLOCKING 0x0 ;  /* 0x0000000000007b1d */ /* 0x000fe20000010000 */
[----:B------:R-:W-:Y:S02]  /*21f0*/  FADD.FTZ R31, R2, R31 ;  /* 0x0000001f021f7221 */ /* 0x000fe40000010000 */
[----:B------:R-:W-:Y:S01]  /*2200*/  FADD.FTZ R29, R29, R6 ;  /* 0x000000061d1d7221 */ /* 0x000fe20000010000 */
[----:B0-----:R-:W-:Y:S01]  /*2210*/  IMAD R15, R5, UR9, RZ ;  /* 0x00000009050f7c24 */ /* 0x001fe2000f8e02ff */
[----:B-1----:R-:W-:-:S04]  /*2220*/  LOP3.LUT R0, R28, 0x7f, RZ, 0x3c, !PT ;  /* 0x0000007f1c007812 */ /* 0x002fc800078e3cff */
[----:B------:R-:W-:Y:S02]  /*2230*/  IADD3 R12, P0, PT, R15, R28, RZ ;  /* 0x0000001c0f0c7210 */ /* 0x000fe40007f1e0ff */
[----:B------:R-:W-:Y:S02]  /*2240*/  IADD3 R0, PT, PT, R0, R5, RZ ;  /* 0x0000000500007210 */ /* 0x000fe40007ffe0ff */
[----:B------:R-:W-:Y:S02]  /*2250*/  IADD3.X R5, PT, PT, RZ, RZ, RZ, P0, !PT ;  /* 0x000000ffff057210 */ /* 0x000fe400007fe4ff */
[C---:B------:R-:W-:Y:S02]  /*2260*/  ISETP.GE.U32.AND P1, PT, R0.reuse, 0x80, PT ;  /* 0x000000800000780c */ /* 0x040fe40003f26070 */
[----:B------:R-:W-:Y:S01]  /*2270*/  ISETP.GE.U32.AND P0, PT, R0, 0x100, PT ;  /* 0x000001000000780c */ /* 0x000fe20003f06070 */
[----:B------:R-:W0:Y:S01]  /*2280*/  LDS R8, [R3] ;  /* 0x0000000003087984 */ /* 0x000e220000000800 */
[----:B------:R-:W-:-:S02]  /*2290*/  SHF.L.U32 R0, R12, 0x2, RZ ;  /* 0x000000020c007819 */ /* 0x000fc400000006ff */
[----:B------:R-:W-:Y:S01]  /*22a0*/  SHF.L.U64.HI R5, R12, 0x2, R5 ;  /* 0x000000020c057819 */ /* 0x000fe20000010205 */
[----:B------:R-:W1:Y:S01]  /*22b0*/  LDS R21, [R3+0x400] ;  /* 0x0004000003157984 */ /* 0x000e620000000800 */
[C---:B------:R-:W-:Y:S02]  /*22c0*/  IADD3 R12, P2, PT, R0.reuse, UR22, RZ ;  /* 0x00000016000c7c10 */ /* 0x040fe4000ff5e0ff */
[----:B------:R-:W-:Y:S01]  /*22d0*/  IADD3 R0, P3, PT, R0, UR20, RZ ;  /* 0x0000001400007c10 */ /* 0x000fe2000ff7e0ff */
[----:B------:R-:W2:Y:S01]  /*22e0*/  LDS R25, [R3+0x800] ;  /* 0x0008000003197984 */ /* 0x000ea20000000800 */
[C---:B------:R-:W-:Y:S02]  /*22f0*/  IADD3.X R15, PT, PT, R5.reuse, UR23, RZ, P2, !PT ;  /* 0x00000017050f7c10 */ /* 0x040fe400097fe4ff */
[----:B------:R-:W-:Y:S01]  /*2300*/  IADD3.X R7, PT, PT, R5, UR21, RZ, P3, !PT ;  /* 0x0000001505077c10 */ /* 0x000fe20009ffe4ff */
[----:B------:R-:W3:Y:S01]  /*2310*/  LDS R10, [R3+0x200] ;  /* 0x00020000030a7984 */ /* 0x000ee20000000800 */
[----:B------:R-:W-:-:S02]  /*2320*/  @P1 MOV R2, R12 ;  /* 0x0000000c00021202 */ /* 0x000fc40000000f00 */
[----:B------:R-:W-:Y:S01]  /*2330*/  @P1 MOV R4, R0 ;  /* 0x0000000000041202 */ /* 0x000fe20000000f00 */
[----:B------:R-:W4:Y:S01]  /*2340*/  LDS R33, [R3+0xc00] ;  /* 0x000c000003217984 */ /* 0x000f220000000800 */
[----:B------:R-:W-:Y:S02]  /*2350*/  @P1 MOV R5, R7 ;  /* 0x0000000700051202 */ /* 0x000fe40000000f00 */
[----:B------:R-:W-:Y:S01]  /*2360*/  @P1 IADD3 R12, P2, PT, R12, 0x200, RZ ;  /* 0x000002000c0c1810 */ /* 0x000fe20007f5e0ff */
[----:B------:R-:W4:Y:S01]  /*2370*/  LDS R23, [R3+0x600] ;  /* 0x0006000003177984 */ /* 0x000f220000000800 */
[----:B------:R-:W-:-:S03]  /*2380*/  @P1 IADD3 R0, P3, PT, R0, 0x200, RZ ;  /* 0x0000020000001810 */ /* 0x000fc60007f7e0ff */
[----:B------:R-:W4:Y:S01]  /*2390*/  LDS R27, [R3+0xa00] ;  /* 0x000a0000031b7984 */ /* 0x000f220000000800 */
[----:B------:R-:W-:-:S03]  /*23a0*/  @P1 IADD3.X R7, PT, PT, RZ, R7, RZ, P3, !PT ;  /* 0x00000007ff071210 */ /* 0x000fc60001ffe4ff */
[----:B------:R0:W4:Y:S02]  /*23b0*/  LDS R13, [R3+0xe00] ;  /* 0x000e0000030d7984 */ /* 0x0001240000000800 */
[-C--:B0-----:R-:W-:Y:S02]  /*23c0*/  @P1 MOV R3, R15.reuse ;  /* 0x0000000f00031202 */ /* 0x081fe40000000f00 */
[----:B------:R-:W-:Y:S01]  /*23d0*/  @P1 IADD3.X R15, PT, PT, RZ, R15, RZ, P2, !PT ;  /* 0x0000000fff0f1210 */ /* 0x000fe200017fe4ff */
[----:B------:R-:W-:-:S04]  /*23e0*/  FADD.FTZ R8, RZ, R8 ;  /* 0x00000008ff087221 */ /* 0x000fc80000010000 */
[----:B-1----:R-:W-:-:S04]  /*23f0*/  FADD.FTZ R8, R8, R21 ;  /* 0x0000001508087221 */ /* 0x002fc80000010000 */
[----:B--2---:R-:W-:Y:S01]  /*2400*/  FADD.FTZ R8, R8, R25 ;  /* 0x0000001908087221 */ /* 0x004fe20000010000 */
[----:B---3--:R-:W-:-:S03]  /*2410*/  FADD.FTZ R10, RZ, R10 ;  /* 0x0000000aff0a7221 */ /* 0x008fc60000010000 */
        /* <DEDUP_REMOVED lines=14> */
.L_x_323:
[----:B------:R-:W-:Y:S01]  /*2500*/  HFMA2 R65, -RZ, RZ, 0, 5.9604644775390625e-08 ;  /* 0x00000001ff417431 */ /* 0x000fe200000001ff */
[----:B------:R-:W-:Y:S01]  /*2510*/  BSSY B1, `(.L_x_335) ;  /* 0x0000007000017945 */ /* 0x000fe20003800000 */
[----:B------:R-:W-:Y:S02]  /*2520*/  MOV R64, R51 ;  /* 0x0000003300407202 */ /* 0x000fe40000000f00 */
[----:B------:R-:W-:Y:S02]  /*2530*/  MOV R66, 0x1f ;  /* 0x0000001f00427802 */ /* 0x000fe40000000f00 */
[----:B------:R-:W-:-:S07]  /*2540*/  MOV R55, 0xffffffff ;  /* 0xffffffff00377802 */ /* 0x000fce0000000f00 */
[----:B--2--5:R-:W-:Y:S05]  /*2550*/  WARPSYNC.COLLECTIVE R55, `(.L_x_336) ;  /* 0x0000000037087348 */ /* 0x024fea0003c00000 */
[----:B------:R0:W1:Y:S02]  /*2560*/  SHFL.BFLY P0, R63, R64, R65, R66 ;  /* 0x0c000041403f7389 */ /* 0x0000640000000042 */
[----:B012--5:R-:W-:Y:S05]  /*2570*/  ENDCOLLECTIVE ;  /* 0x000000000000791b */ /* 0x027fea0003800000 */
.L_x_336:
[----:B------:R-:W-:Y:S05]  /*2580*/  BSYNC B1 ;  /* 0x0000000000017941 */ /* 0x000fea0003800000 */
.L_x_335:
        /* <DEDUP_REMOVED lines=8> */
.L_x_337:
[----:B------:R-:W-:Y:S01]  /*2610*/  FADD.FTZ R32, R32, R51 ;  /* 0x0000003320207221 */ /* 0x000fe20000010000 */
[----:B------:R-:W-:-:S04]  /*2620*/  HFMA2 R65, -RZ, RZ, 0, 1.1920928955078125e-07 ;  /* 0x00000002ff417431 */ /* 0x000fc800000001ff */
[----:B------:R-:W-:Y:S02]  /*2630*/  MOV R64, R32 ;  /* 0x0000002000407202 */ /* 0x000fe40000000f00 */
[----:B------:R-:W-:-:S07]  /*2640*/  MOV R33, R63 ;  /* 0x0000003f00217202 */ /* 0x000fce0000000f00 */
[----:B------:R-:W-:Y:S05]  /*2650*/  WARPSYNC.COLLECTIVE R55, `(.L_x_338) ;  /* 0x0000000037087348 */ /* 0x000fea0003c00000 */
[----:B------:R0:W1:Y:S02]  /*2660*/  SHFL.BFLY P0, R63, R64, R65, R66 ;  /* 0x0c000041403f7389 */ /* 0x0000640000000042 */
[----:B01----:R-:W-:Y:S05]  /*2670*/  ENDCOLLECTIVE ;  /* 0x000000000000791b */ /* 0x003fea0003800000 */
.L_x_338:
[----:B------:R-:W-:-:S05]  /*2680*/  FADD.FTZ R33, R33, R52 ;  /* 0x0000003421217221 */ /* 0x000fca0000010000 */
[----:B------:R-:W-:Y:S02]  /*2690*/  MOV R64, R33 ;  /* 0x0000002100407202 */ /* 0x000fe40000000f00 */
[----:B------:R-:W-:-:S07]  /*26a0*/  MOV R35, R63 ;  /* 0x0000003f00237202 */ /* 0x000fce0000000f00 */
[----:B------:R-:W-:Y:S05]  /*26b0*/  WARPSYNC.COLLECTIVE R55, `(.L_x_339) ;  /* 0x0000000037087348 */ /* 0x000fea0003c00000 */
[----:B------:R0:W1:Y:S02]  /*26c0*/  SHFL.BFLY P0, R63, R64, R65, R66 ;  /* 0x0c000041403f7389 */ /* 0x0000640000000042 */
[----:B01----:R-:W-:Y:S05]  /*26d0*/  ENDCOLLECTIVE ;  /* 0x000000000000791b */ /* 0x003fea0003800000 */
.L_x_339:
[----:B------:R-:W-:Y:S01]  /*26e0*/  FADD.FTZ R35, R32, R35 ;  /* 0x0000002320237221 */ /* 0x000fe20000010000 */
[----:B------:R-:W-:-:S04]  /*26f0*/  HFMA2 R65, -RZ, RZ, 0, 2.384185791015625e-07 ;  /* 0x00000004ff417431 */ /* 0x000fc800000001ff */
[----:B------:R-:W-:Y:S02]  /*2700*/  MOV R64, R35 ;  /* 0x0000002300407202 */ /* 0x000fe40000000f00 */
[----:B------:R-:W-:-:S07]  /*2710*/  MOV R34, R63 ;  /* 0x0000003f00227202 */ /* 0x000fce0000000f00 */
[----:B------:R-:W-:Y:S05]  /*2720*/  WARPSYNC.COLLECTIVE R55, `(.L_x_340) ;  /* 0x0000000037087348 */ /* 0x000fea0003c00000 */
[----:B------:R0:W1:Y:S02]  /*2730*/  SHFL.BFLY P0, R63, R64, R65, R66 ;  /* 0x0c000041403f7389 */ /* 0x0000640000000042 */
[----:B01----:R-:W-:Y:S05]  /*2740*/  ENDCOLLECTIVE ;  /* 0x000000000000791b */ /* 0x003fea0003800000 */
.L_x_340:
[----:B------:R-:W-:-:S05]  /*2750*/  FADD.FTZ R34, R33, R34 ;  /* 0x0000002221227221 */ /* 0x000fca0000010000 */
[----:B------:R-:W-:Y:S02]  /*2760*/  MOV R64, R34 ;  /* 0x0000002200407202 */ /* 0x000fe40000000f00 */
[----:B------:R-:W-:-:S07]  /*2770*/  MOV R54, R63 ;  /* 0x0000003f00367202 */ /* 0x000fce0000000f00 */
[----:B------:R-:W-:Y:S05]  /*2780*/  WARPSYNC.COLLECTIVE R55, `(.L_x_341) ;  /* 0x0000000037087348 */ /* 0x000fea0003c00000 */
[----:B------:R0:W1:Y:S02]  /*2790*/  SHFL.BFLY P0, R63, R64, R65, R66 ;  /* 0x0c000041403f7389 */ /* 0x0000640000000042 */
[----:B01----:R-:W-:Y:S05]  /*27a0*/  ENDCOLLECTIVE ;  /* 0x000000000000791b */ /* 0x003fea0003800000 */
.L_x_341:
[----:B------:R-:W-:Y:S01]  /*27b0*/  FADD.FTZ R54, R35, R54 ;  /* 0x0000003623367221 */ /* 0x000fe20000010000 */
[----:B------:R-:W-:-:S04]  /*27c0*/  HFMA2 R65, -RZ, RZ, 0, 4.76837158203125e-07 ;  /* 0x00000008ff417431 */ /* 0x000fc800000001ff */
[----:B------:R-:W-:Y:S02]  /*27d0*/  MOV R64, R54 ;  /* 0x0000003600407202 */ /* 0x000fe40000000f00 */
[----:B------:R-:W-:-:S07]  /*27e0*/  MOV R53, R63 ;  /* 0x0000003f00357202 */ /* 0x000fce0000000f00 */
[----:B------:R-:W-:Y:S05]  /*27f0*/  WARPSYNC.COLLECTIVE R55, `(.L_x_342) ;  /* 0x0000000037087348 */ /* 0x000fea0003c00000 */
[----:B------:R0:W1:Y:S02]  /*2800*/  SHFL.BFLY P0, R63, R64, R65, R66 ;  /* 0x0c000041403f7389 */ /* 0x0000640000000042 */
[----:B01----:R-:W-:Y:S05]  /*2810*/  ENDCOLLECTIVE ;  /* 0x000000000000791b */ /* 0x003fea0003800000 */
.L_x_342:
[----:B------:R-:W-:-:S05]  /*2820*/  FADD.FTZ R53, R34, R53 ;  /* 0x0000003522357221 */ /* 0x000fca0000010000 */
[----:B------:R-:W-:Y:S02]  /*2830*/  MOV R64, R53 ;  /* 0x0000003500407202 */ /* 0x000fe40000000f00 */
[----:B------:R-:W-:-:S07]  /*2840*/  MOV R51, R63 ;  /* 0x0000003f00337202 */ /* 0x000fce0000000f00 */
[----:B------:R-:W-:Y:S05]  /*2850*/  WARPSYNC.COLLECTIVE R55, `(.L_x_343) ;  /* 0x0000000037087348 */ /* 0x000fea0003c00000 */
[----:B------:R0:W1:Y:S02]  /*2860*/  SHFL.BFLY P0, R63, R64, R65, R66 ;  /* 0x0c000041403f7389 */ /* 0x0000640000000042 */
[----:B01----:R-:W-:Y:S05]  /*2870*/  ENDCOLLECTIVE ;  /* 0x000000000000791b */ /* 0x003fea0003800000 */
.L_x_343:
[----:B------:R-:W-:Y:S01]  /*2880*/  FADD.FTZ R51, R54, R51 ;  /* 0x0000003336337221 */ /* 0x000fe20000010000 */
[----:B------:R-:W-:-:S04]  /*2890*/  HFMA2 R65, -RZ, RZ, 0, 9.5367431640625e-07 ;  /* 0x00000010ff417431 */ /* 0x000fc800000001ff */
[----:B------:R-:W-:Y:S02]  /*28a0*/  MOV R64, R51 ;  /* 0x0000003300407202 */ /* 0x000fe40000000f00 */
[----:B------:R-:W-:-:S07]  /*28b0*/  MOV R52, R63 ;  /* 0x0000003f00347202 */ /* 0x000fce0000000f00 */
[----:B------:R-:W-:Y:S05]  /*28c0*/  WARPSYNC.COLLECTIVE R55, `(.L_x_344) ;  /* 0x0000000037087348 */ /* 0x000fea0003c00000 */
[----:B------:R0:W1:Y:S02]  /*28d0*/  SHFL.BFLY P0, R63, R64, R65, R66 ;  /* 0x0c000041403f7389 */ /* 0x0000640000000042 */
[----:B01----:R-:W-:Y:S05]  /*28e0*/  ENDCOLLECTIVE ;  /* 0x000000000000791b */ /* 0x003fea0003800000 */
.L_x_344:
[----:B------:R-:W-:-:S05]  /*28f0*/  FADD.FTZ R52, R53, R52 ;  /* 0x0000003435347221 */ /* 0x000fca0000010000 */
[----:B------:R-:W-:Y:S02]  /*2900*/  MOV R64, R52 ;  /* 0x0000003400407202 */ /* 0x000fe40000000f00 */
[----:B------:R-:W-:-:S07]  /*2910*/  MOV R32, R63 ;  /* 0x0000003f00207202 */ /* 0x000fce0000000f00 */
[----:B------:R-:W-:Y:S05]  /*2920*/  WARPSYNC.COLLECTIVE R55, `(.L_x_345) ;  /* 0x0000000037087348 */ /* 0x000fea0003c00000 */
[----:B------:R0:W1:Y:S02]  /*2930*/  SHFL.BFLY P0, R63, R64, R65, R66 ;  /* 0x0c000041403f7389 */ /* 0x0000640000000042 */
[----:B01----:R-:W-:Y:S05]  /*2940*/  ENDCOLLECTIVE ;  /* 0x000000000000791b */ /* 0x003fea0003800000 */
.L_x_345:
[----:B------:R-:W-:Y:S01]  /*2950*/  MOV R33, R63 ;  /* 0x0000003f00217202 */ /* 0x000fe20000000f00 */
[----:B------:R-:W-:Y:S06]  /*2960*/  BRA `(.L_x_346) ;  /* 0xffffffe000487947 */ /* 0x000fec000383ffff */
.L_x_347:
        /* <DEDUP_REMOVED lines=9> */
.L_x_2814:


//--------------------- .text._ZN10layer_norm31ln_parallel_residual_bwd_kernelINS_13Kernel_traitsI6__halfS2_S2_S2_fjLj256ELj1ELj4ELj1ELj16ENS_18Kernel_traits_baseILj256ES2_S2_S2_S2_fjLj128EEEEELb0ELb1ELb1EEEvNS_9BwdParamsE --------------------------
	.section	.text._ZN10layer_norm31ln_parallel_residual_bwd_kernelINS_13Kernel_traitsI6__halfS2_S2_S2_fjLj256ELj1ELj4ELj1ELj16ENS_18Kernel_traits_baseILj256ES2_S2_S2_S2_fjLj128EEEEELb0ELb1ELb1EEEvNS_9BwdParamsE,"ax",@progbits
	.align	128
        .global         _ZN10layer_norm31ln_parallel_residual_bwd_kernelINS_13Kernel_traitsI6__halfS2_S2_S2_fjLj256ELj1ELj4ELj1ELj16ENS_18Kernel_traits_baseILj256ES2_S2_S2_S2_fjLj128EEEEELb0ELb1ELb1EEEvNS_9BwdParamsE
        .type           _ZN10layer_norm31ln_parallel_residual_bwd_kernelINS_13Kernel_traitsI6__halfS2_S2_S2_fjLj256ELj1ELj4ELj1ELj16ENS_18Kernel_traits_baseILj256ES2_S2_S2_S2_fjLj128EEEEELb0ELb1ELb1EEEvNS_9BwdParamsE,@function
        .size           _ZN10layer_norm31ln_parallel_residual_bwd_kernelINS_13Kernel_traitsI6__halfS2_S2_S2_fjLj256ELj1ELj4ELj1ELj16ENS_18Kernel_traits_baseILj256ES2_S2_S2_S2_fjLj128EEEEELb0ELb1ELb1EEEvNS_9BwdParamsE,(.L_x_2815 - _ZN10layer_norm31ln_parallel_residual_bwd_kernelINS_13Kernel_traitsI6__halfS2_S2_S2_fjLj256ELj1ELj4ELj1ELj16ENS_18Kernel_traits_baseILj256ES2_S2_S2_S2_fjLj128EEEEELb0ELb1ELb1EEEvNS_9BwdParamsE)
        .other          _ZN10layer_norm31ln_parallel_residual_bwd_kernelINS_13Kernel_traitsI6__halfS2_S2_S2_fjLj256ELj1ELj4ELj1ELj16ENS_18Kernel_traits_baseILj256ES2_S2_S2_S2_fjLj128EEEEELb0ELb1ELb1EEEvNS_9BwdParamsE,@"STO_CUDA_ENTRY STV_DEFAULT"
_ZN10layer_norm31ln_parallel_residual_bwd_kernelINS_13Kernel_traitsI6__halfS2_S2_S2_fjLj256ELj1ELj4ELj1ELj16ENS_18Kernel_traits_baseILj256ES2_S2_S2_S2_fjLj128EEEEELb0ELb1ELb1EEEvNS_9BwdParamsE:
.text._ZN10layer_norm31ln_parallel_residual_bwd_kernelINS_13Kernel_traitsI6__halfS2_S2_S2_fjLj256ELj1ELj4ELj1ELj16ENS_18Kernel_traits_baseILj256ES2_S2_S2_S2_fjLj128EEEEELb0ELb1ELb1EEEvNS_9BwdParamsE:
        /* <DEDUP_REMOVED lines=39> */
[----:B0-----:R-:W-:Y:S01]  /*0270*/  MOV R3, RZ ;  /* 0x000000ff00037202 */ /* 0x001fe20000000f00 */
[--C-:B--2---:R-:W-:Y:S02]  /*0280*/  HADD2.F32 R47, -RZ, R4.reuse.H0_H0 ;  /* 0x20000004ff2f7230 */ /* 0x104fe40000004100 */
        /* <DEDUP_REMOVED lines=8> */
[----:B------:R-:W-:-:S07]  /*0310*/  CS2R R6, SRZ ;  /* 0x0000000000067805 */ /* 0x000fce000001ff00 */
.L_x_360:
        /* <DEDUP_REMOVED lines=10> */
[----:B-1----:R-:W-:-:S05]  /*03c0*/  IMAD.WIDE R54, R39, 0x4, R54 ;  /* 0x0000000427367825 */ /* 0x002fca00078e0236 */
[----:B------:R0:W4:Y:S01]  /*03d0*/  LDG.E R0, desc[UR10][R54.64] ;  /* 0x0000000a36007981 */ /* 0x000122000c1e1900 */
[----:B--2---:R-:W-:-:S06]  /*03e0*/  IMAD.WIDE.U32 R32, R2, 0x10, R32 ;  /* 0x0000001002207825 */ /* 0x004fcc00078e0020 */
[----:B------:R-:W2:Y:S01]  /*03f0*/  LDG.E.128 R32, desc[UR10][R32.64] ;  /* 0x0000000a20207981 */ /* 0x000ea2000c1e1d00 */
[----:B---3--:R-:W-:Y:S02]  /*0400*/  IMAD.WIDE R52, R39, 0x4, R50 ;  /* 0x0000000427347825 */ /* 0x008fe400078e0232 */
[----:B------:R-:W1:Y:S03]  /*0410*/  @P0 LDC.64 R50, c[0x0][0x438] ;  /* 0x00010e00ff320b82 */ /* 0x000e660000000a00 */
[----:B------:R3:W2:Y:S01]  /*0420*/  LDG.E R49, desc[UR10][R52.64] ;  /* 0x0000000a34317981 */ /* 0x0006a2000c1e1900 */
[----:B------:R-:W-:Y:S01]  /*0430*/  ISETP.NE.AND P2, PT, RZ, UR15, PT ;  /* 0x0000000fff007c0c */ /* 0x000fe2000bf45270 */
[----:B-1----:R-:W-:-:S05]  /*0440*/  @P0 IMAD.WIDE.U32 R50, R2, 0x10, R50 ;  /* 0x0000001002320825 */ /* 0x002fca00078e0032 */
[----:B-----5:R1:W5:Y:S01]  /*0450*/  @P0 LDG.E.128 R16, desc[UR10][R50.64] ;  /* 0x0000000a32100981 */ /* 0x020362000c1e1d00 */
[----:B------:R-:W-:Y:S01]  /*0460*/  UMOV UR8, 0xffffffff ;  /* 0xffffffff00087882 */ /* 0x000fe20000000000 */
[----:B------:R-:W-:-:S04]  /*0470*/  ISETP.NE.U32.AND P1, PT, RZ, UR18, PT ;  /* 0x00000012ff007c0c */ /* 0x000fc8000bf25070 */
[----:B------:R-:W-:Y:S01]  /*0480*/  ISETP.NE.AND.EX P1, PT, RZ, UR19, PT, P1 ;  /* 0x00000013ff007c0c */ /* 0x000fe2000bf25310 */
[--C-:B----4-:R-:W-:Y:S02]  /*0490*/  HADD2.F32 R59, -RZ, R29.reuse.H0_H0 ;  /* 0x2000001dff3b7230 */ /* 0x110fe40000004100 */
[--C-:B0-----:R-:W-:Y:S02]  /*04a0*/  HADD2.F32 R55, -RZ, R28.reuse.H0_H0 ;  /* 0x2000001cff377230 */ /* 0x101fe40000004100 */
[----:B------:R-:W-:Y:S01]  /*04b0*/  HADD2.F32 R57, -RZ, R28.H1_H1 ;  /* 0x3000001cff397230 */ /* 0x000fe20000004100 */
[----:B------:R-:W-:Y:S01]  /*04c0*/  FSEL R0, R0, RZ, !P2 ;  /* 0x000000ff00007208 */ /* 0x000fe20005000000 */
[----:B------:R-:W-:Y:S02]  /*04d0*/  HADD2.F32 R29, -RZ, R29.H1_H1 ;  /* 0x3000001dff1d7230 */ /* 0x000fe40000004100 */
[--C-:B------:R-:W-:Y:S02]  /*04e0*/  HADD2.F32 R63, -RZ, R31.reuse.H0_H0 ;  /* 0x2000001fff3f7230 */ /* 0x100fe40000004100 */
[----:B------:R-:W-:-:S02]  /*04f0*/  HADD2.F32 R31, -RZ, R31.H1_H1 ;  /* 0x3000001fff1f7230 */ /* 0x000fc40000004100 */
[C---:B---3--:R-:W-:Y:S01]  /*0500*/  FADD.FTZ R52, -R0.reuse, R59 ;  /* 0x0000003b00347221 */ /* 0x048fe20000010100 */
[--C-:B------:R-:W-:Y:S02]  /*0510*/  HADD2.F32 R53, -RZ, R30.reuse.H1_H1 ;  /* 0x3000001eff357230 */ /* 0x100fe40000004100 */
[C---:B-1----:R-:W-:Y:S01]  /*0520*/  FADD.FTZ R50, -R0.reuse, R55 ;  /* 0x0000003700327221 */ /* 0x042fe20000010100 */
[----:B------:R-:W-:Y:S02]  /*0530*/  HADD2.F32 R61, -RZ, R30.H0_H0 ;  /* 0x2000001eff3d7230 */ /* 0x000fe40000004100 */
[C---:B------:R-:W-:Y:S01]  /*0540*/  FADD.FTZ R66, -R0.reuse, R57 ;  /* 0x0000003900427221 */ /* 0x040fe20000010100 */
[C---:B------:R-:W-:Y:S01]  /*0550*/  FADD.FTZ R62, -R0.reuse, R29 ;  /* 0x0000001d003e7221 */ /* 0x040fe20000010100 */
[--C-:B--2---:R-:W-:Y:S02]  /*0560*/  HADD2.F32 R64, -RZ, R32.reuse.H0_H0 ;  /* 0x20000020ff407230 */ /* 0x104fe40000004100 */
[----:B------:R-:W-:Y:S01]  /*0570*/  FADD.FTZ R54, -R0, R31 ;  /* 0x0000001f00367221 */ /* 0x000fe20000010100 */
[----:B------:R-:W-:-:S02]  /*0580*/  HADD2.F32 R55, -RZ, R32.H1_H1 ;  /* 0x30000020ff377230 */ /* 0x000fc40000004100 */
[C---:B------:R-:W-:Y:S01]  /*0590*/  FADD.FTZ R58, -R0.reuse, R53 ;  /* 0x00000035003a7221 */ /* 0x040fe20000010100 */
[--C-:B------:R-:W-:Y:S02]  /*05a0*/  HADD2.F32 R32, -RZ, R33.reuse.H0_H0 ;  /* 0x20000021ff207230 */ /* 0x100fe40000004100 */
[C---:B------:R-:W-:Y:S01]  /*05b0*/  FMUL.FTZ R52, R49.reuse, R52 ;  /* 0x0000003431347220 */ /* 0x040fe20000410000 */
[----:B------:R-:W-:Y:S02]  /*05c0*/  HADD2.F32 R31, -RZ, R33.H1_H1 ;  /* 0x30000021ff1f7230 */ /* 0x000fe40000004100 */
[C---:B------:R-:W-:Y:S01]  /*05d0*/  FMUL.FTZ R53, R49.reuse, R66 ;  /* 0x0000004231357220 */ /* 0x040fe20000410000 */
[--C-:B------:R-:W-:Y:S02]  /*05e0*/  HADD2.F32 R56, -RZ, R35.reuse.H0_H0 ;  /* 0x20000023ff387230 */ /* 0x100fe40000004100 */
[----:B------:R-:W-:Y:S02]  /*05f0*/  HADD2.F32 R59, -RZ, R35.H1_H1 ;  /* 0x30000023ff3b7230 */ /* 0x000fe40000004100 */
[----:B------:R-:W-:Y:S01]  /*0600*/  FMUL.FTZ R35, R49, R62 ;  /* 0x0000003e31237220 */ /* 0x000fe20000410000 */
[C---:B------:R-:W-:Y:S01]  /*0610*/  FADD.FTZ R60, -R0.reuse, R61 ;  /* 0x0000003d003c7221 */ /* 0x040fe20000010100 */
[----:B------:R-:W-:Y:S01]  /*0620*/  FADD.FTZ R28, -R0, R63 ;  /* 0x0000003f001c7221 */ /* 0x000fe20000010100 */
[----:B------:R-:W-:Y:S01]  /*0630*/  FMUL.FTZ R51, R47, R64 ;  /* 0x000000402f337220 */ /* 0x000fe20000410000 */
[----:B------:R-:W-:Y:S01]  /*0640*/  FMUL.FTZ R0, R49, R50 ;  /* 0x0000003231007220 */ /* 0x000fe20000410000 */
        /* <DEDUP_REMOVED lines=9> */
[----:B------:R-:W-:Y:S01]  /*06e0*/  FMUL.FTZ R31, R49, R58 ;  /* 0x0000003a311f7220 */ /* 0x000fe20000410000 */
[----:B------:R-:W-:Y:S01]  /*06f0*/  FADD.FTZ R55, RZ, R51 ;  /* 0x00000033ff377221 */ /* 0x000fe20000010000 */
[----:B------:R-:W-:Y:S01]  /*0700*/  FFMA.FTZ R58, R0, R51, RZ ;  /* 0x00000033003a7223 */ /* 0x000fe200000100ff */
[----:B------:R-:W-:-:S02]  /*0710*/  HADD2.F32 R30, -RZ, R34.H0_H0 ;  /* 0x20000022ff1e7230 */ /* 0x000fc40000004100 */
[----:B------:R-:W-:Y:S02]  /*0720*/  HADD2.F32 R29, -RZ, R34.H1_H1 ;  /* 0x30000022ff1d7230 */ /* 0x000fe40000004100 */
[----:B------:R-:W-:Y:S01]  /*0730*/  FMUL.FTZ R34, R49, R60 ;  /* 0x0000003c31227220 */ /* 0x000fe20000410000 */
[----:B------:R-:W-:Y:S01]  /*0740*/  FADD.FTZ R60, R55, R50 ;  /* 0x00000032373c7221 */ /* 0x000fe20000010000 */
[----:B------:R-:W-:-:S03]  /*0750*/  FFMA.FTZ R55, R53, R50, R58 ;  /* 0x0000003235377223 */ /* 0x000fc6000001003a */
        /* <DEDUP_REMOVED lines=10> */
[----:B------:R-:W-:Y:S01]  /*0800*/  FADD.FTZ R37, R56, R37 ;  /* 0x0000002538257221 */ /* 0x000fe20000010000 */
[-C--:B------:R-:W-:Y:S01]  /*0810*/  FFMA.FTZ R9, R28, R56.reuse, R9 ;  /* 0x000000381c097223 */ /* 0x080fe20000010009 */
[----:B------:R-:W-:Y:S01]  /*0820*/  FMUL.FTZ R55, R41, R56 ;  /* 0x0000003829377220 */ /* 0x000fe20000410000 */
[----:B------:R-:W-:Y:S01]  /*0830*/  FMUL.FTZ R29, R42, R29 ;  /* 0x0000001d2a1d7220 */ /* 0x000fe20000410000 */
[----:B------:R-:W-:Y:S01]  /*0840*/  FADD.FTZ R56, R57, R30 ;  /* 0x0000001e39387221 */ /* 0x000fe20000010000 */
[----:B------:R-:W-:Y:S01]  /*0850*/  FFMA.FTZ R58, R34, R30, R61 ;  /* 0x0000001e223a7223 */ /* 0x000fe2000001003d */
[----:B------:R-:W-:-:S02]  /*0860*/  FMUL.FTZ R57, R49, R54 ;  /* 0x0000003631397220 */ /* 0x000fc40000410000 */
[----:B------:R-:W-:Y:S01]  /*0870*/  FADD.FTZ R56, R56, R29 ;  /* 0x0000001d38387221 */ /* 0x000fe20000010000 */
[----:B------:R-:W-:Y:S01]  /*0880*/  FFMA.FTZ R61, R31, R29, R58 ;  /* 0x0000001d1f3d7223 */ /* 0x000fe2000001003a */
[----:B------:R-:W-:Y:S01]  /*0890*/  FADD.FTZ R38, R59, R38 ;  /* 0x000000263b267221 */ /* 0x000fe20000010000 */
[-C--:B------:R-:W-:Y:S01]  /*08a0*/  FFMA.FTZ R10, R57, R59.reuse, R10 ;  /* 0x0000003b390a7223 */ /* 0x080fe2000001000a */
[----:B------:R-:W-:Y:S01]  /*08b0*/  FMUL.FTZ R54, R40, R59 ;  /* 0x0000003b28367220 */ /* 0x000fe20000410000 */
[----:B------:R-:W-:Y:S01]  /*08c0*/  FADD.FTZ R59, R56, R55 ;  /* 0x00000037383b7221 */ /* 0x000fe20000010000 */
[----:B------:R-:W-:Y:S01]  /*08d0*/  FFMA.FTZ R56, R28, R55, R61 ;  /* 0x000000371c387223 */ /* 0x000fe2000001003d */
[----:B------:R-:W-:Y:S01]  /*08e0*/  FADD.FTZ R11, R64, R11 ;  /* 0x0000000b400b7221 */ /* 0x000fe20000010000 */
[----:B------:R-:W-:Y:S01]  /*08f0*/  FFMA.FTZ R3, R0, R64, R3 ;  /* 0x0000004000037223 */ /* 0x000fe20000010003 */
        /* <DEDUP_REMOVED lines=17> */
[----:B------:R-:W0:Y:S02]  /*0a10*/  SHFL.BFLY PT, R59, R68, 0x8, 0x1f ;  /* 0x0d001f00443b7f89 */ /* 0x000e2400000e0000 */
[----:B0-----:R-:W-:Y:S02]  /*0a20*/  FADD.FTZ R58, R68, R59 ;  /* 0x0000003b443a7221 */ /* 0x001fe40000010000 */
[----:B------:R0:W1:Y:S04]  /*0a30*/  SHFL.BFLY PT, R59, R56, 0x10, 0x1f ;  /* 0x0e001f00383b7f89 */ /* 0x00006800000e0000 */
[----:B------:R0:W2:Y:S02]  /*0a40*/  SHFL.BFLY PT, R61, R58, 0x10, 0x1f ;  /* 0x0e001f003a3d7f89 */ /* 0x0000a400000e0000 */
.L_x_372:
        /* <DEDUP_REMOVED lines=41> */
.L_x_354:
        /* <DEDUP_REMOVED lines=33> */
.L_x_353:
        /* <DEDUP_REMOVED lines=36> */
.L_x_356:
        /* <DEDUP_REMOVED lines=37> */
.L_x_352:
        /* <DEDUP_REMOVED lines=19> */
[----:B-----5:R-:W-:-:S02]  /*14b0*/  HADD2.F32 R32, -RZ, R18.H0_H0 ;  /* 0x20000012ff207230 */ /* 0x020fc40000004100 */
[----:B------:R-:W-:Y:S01]  /*14c0*/  FADD.FTZ R35, R30, -R35 ;  /* 0x800000231e237221 */ /* 0x000fe20000010000 */
[----:B------:R-:W-:Y:S01]  /*14d0*/  FADD.FTZ R53, R29, -R34 ;  /* 0x800000221d357221 */ /* 0x000fe20000010000 */
[----:B------:R-:W-:Y:S02]  /*14e0*/  HADD2.F32 R33, -RZ, R17.H0_H0 ;  /* 0x20000011ff217230 */ /* 0x000fe40000004100 */
[----:B------:R-:W-:Y:S01]  /*14f0*/  FADD.FTZ R55, R55, -R58 ;  /* 0x8000003a37377221 */ /* 0x000fe20000010000 */
[--C-:B------:R-:W-:Y:S02]  /*1500*/  HADD2.F32 R54, -RZ, R19.reuse.H1_H1 ;  /* 0x30000013ff367230 */ /* 0x100fe40000004100 */
[C---:B------:R-:W-:Y:S01]  /*1510*/  FFMA.FTZ R32, R49.reuse, R35, R32 ;  /* 0x0000002331207223 */ /* 0x040fe20000010020 */
[----:B------:R-:W-:Y:S02]  /*1520*/  HADD2.F32 R52, -RZ, R19.H0_H0 ;  /* 0x20000013ff347230 */ /* 0x000fe40000004100 */
[----:B------:R-:W-:Y:S01]  /*1530*/  FFMA.FTZ R28, R49, R28, R33 ;  /* 0x0000001c311c7223 */ /* 0x000fe20000010021 */
[----:B------:R-:W-:-:S02]  /*1540*/  HADD2.F32 R34, -RZ, R18.H1_H1 ;  /* 0x30000012ff227230 */ /* 0x000fc40000004100 */
[C---:B------:R-:W-:Y:S01]  /*1550*/  FFMA.FTZ R51, R49.reuse, R51, R54 ;  /* 0x0000003331337223 */ /* 0x040fe20000010036 */
[----:B------:R-:W-:Y:S02]  /*1560*/  HADD2.F32 R30, -RZ, R17.H1_H1 ;  /* 0x30000011ff1e7230 */ /* 0x000fe40000004100 */
[C---:B------:R-:W-:Y:S01]  /*1570*/  FFMA.FTZ R52, R49.reuse, R55, R52 ;  /* 0x0000003731347223 */ /* 0x040fe20000010034 */
[--C-:B------:R-:W-:Y:S02]  /*1580*/  HADD2.F32 R29, -RZ, R16.reuse.H0_H0 ;  /* 0x20000010ff1d7230 */ /* 0x100fe40000004100 */
[C---:B------:R-:W-:Y:S01]  /*1590*/  FFMA.FTZ R35, R49.reuse, R53, R34 ;  /* 0x0000003531237223 */ /* 0x040fe20000010022 */
[----:B------:R-:W-:Y:S02]  /*15a0*/  HADD2.F32 R31, -RZ, R16.H1_H1 ;  /* 0x30000010ff1f7230 */ /* 0x000fe40000004100 */
[C---:B------:R-:W-:Y:S01]  /*15b0*/  FFMA.FTZ R33, R49.reuse, R61, R30 ;  /* 0x0000003d31217223 */ /* 0x040fe2000001001e */
[----:B------:R-:W-:Y:S01]  /*15c0*/  FFMA.FTZ R0, R49, R0, R29 ;  /* 0x0000000031007223 */ /* 0x000fe2000001001d */
[----:B------:R-:W-:Y:S01]  /*15d0*/  F2FP.F16.F32.PACK_AB R30, R35, R32 ;  /* 0x00000020231e723e */ /* 0x000fe200000000ff */
[----:B------:R-:W-:-:S02]  /*15e0*/  FFMA.FTZ R49, R49, R50, R31 ;  /* 0x0000003231317223 */ /* 0x000fc4000001001f */
[----:B------:R-:W-:Y:S02]  /*15f0*/  F2FP.F16.F32.PACK_AB R29, R33, R28 ;  /* 0x0000001c211d723e */ /* 0x000fe400000000ff */
[----:B------:R-:W-:Y:S02]  /*1600*/  F2FP.F16.F32.PACK_AB R31, R51, R52 ;  /* 0x00000034331f723e */ /* 0x000fe400000000ff */
[----:B------:R-:W-:Y:S01]  /*1610*/  F2FP.F16.F32.PACK_AB R28, R49, R0 ;  /* 0x00000000311c723e */ /* 0x000fe200000000ff */
[----:B------:R-:W-:Y:S06]  /*1620*/  BRA `(.L_x_355) ;  /* 0x0000000800047947 */ /* 0x000fec0003800000 */
.L_x_358:
[-CC-:B------:R-:W-:Y:S01]  /*1630*/  FFMA.FTZ R20, R31, R56.reuse, R59.reuse ;  /* 0x000000381f147223 */ /* 0x180fe2000001003b */
[-CC-:B------:R-:W-:Y:S01]  /*1640*/  FFMA.FTZ R21, R34, R56.reuse, R59.reuse ;  /* 0x0000003822157223 */ /* 0x180fe2000001003b */
[-CC-:B------:R-:W-:Y:S01]  /*1650*/  FFMA.FTZ R0, R0, R56.reuse, R59.reuse ;  /* 0x0000003800007223 */ /* 0x180fe2000001003b */
[----:B------:R-:W-:Y:S01]  /*1660*/  FFMA.FTZ R52, R52, R56, R59 ;  /* 0x0000003834347223 */ /* 0x000fe2000001003b */
[----:B------:R-:W-:Y:S01]  /*1670*/  FADD.FTZ R22, R29, -R20 ;  /* 0x800000141d167221 */ /* 0x000fe20000010000 */
[----:B------:R-:W-:Y:S01]  /*1680*/  FADD.FTZ R30, R30, -R21 ;  /* 0x800000151e1e7221 */ /* 0x000fe20000010000 */
[----:B-----5:R-:W-:Y:S02]  /*1690*/  HADD2.F32 R20, -RZ, R16.H0_H0 ;  /* 0x20000010ff147230 */ /* 0x020fe40000004100 */
[----:B------:R-:W-:Y:S01]  /*16a0*/  FADD.FTZ R0, R51, -R0 ;  /* 0x8000000033007221 */ /* 0x000fe20000010000 */
[----:B------:R-:W-:Y:S02]  /*16b0*/  HADD2.F32 R21, -RZ, R17.H0_H0 ;  /* 0x20000011ff157230 */ /* 0x000fe40000004100 */
[----:B------:R-:W-:Y:S01]  /*16c0*/  FADD.FTZ R52, R33, -R52 ;  /* 0x8000003421347221 */ /* 0x000fe20000010000 */
[----:B------:R-:W-:-:S02]  /*16d0*/  HADD2.F32 R23, -RZ, R18.H0_H0 ;  /* 0x20000012ff177230 */ /* 0x000fc40000004100 */
[-CC-:B------:R-:W-:Y:S01]  /*16e0*/  FFMA.FTZ R28, R28, R56.reuse, R59.reuse ;  /* 0x000000381c1c7223 */ /* 0x180fe2000001003b */
[-CC-:B------:R-:W-:Y:S01]  /*16f0*/  FFMA.FTZ R57, R57, R56.reuse, R59.reuse ;  /* 0x0000003839397223 */ /* 0x180fe2000001003b */
[-CC-:B------:R-:W-:Y:S01]  /*1700*/  FFMA.FTZ R53, R53, R56.reuse, R59.reuse ;  /* 0x0000003835357223 */ /* 0x180fe2000001003b */
[----:B------:R-:W-:Y:S01]  /*1710*/  FFMA.FTZ R35, R35, R56, R59 ;  /* 0x0000003823237223 */ /* 0x000fe2000001003b */
[C---:B------:R-:W-:Y:S01]  /*1720*/  FFMA.FTZ R0, R49.reuse, R0, R20 ;  /* 0x0000000031007223 */ /* 0x040fe20000010014 */
[C---:B------:R-:W-:Y:S01]  /*1730*/  FFMA.FTZ R29, R49.reuse, R52, R21 ;  /* 0x00000034311d7223 */ /* 0x040fe20000010015 */
[----:B------:R-:W-:Y:S01]  /*1740*/  FFMA.FTZ R30, R49, R30, R23 ;  /* 0x0000001e311e7223 */ /* 0x000fe20000010017 */
[--C-:B------:R-:W-:Y:S02]  /*1750*/  HADD2.F32 R20, -RZ, R19.reuse.H1_H1 ;  /* 0x30000013ff147230 */ /* 0x100fe40000004100 */
[----:B------:R-:W-:Y:S01]  /*1760*/  FADD.FTZ R28, R55, -R28 ;  /* 0x8000001c371c7221 */ /* 0x000fe20000010000 */
[----:B------:R-:W-:-:S02]  /*1770*/  HADD2.F32 R33, -RZ, R19.H0_H0 ;  /* 0x20000013ff217230 */ /* 0x000fc40000004100 */
[----:B------:R-:W-:Y:S01]  /*1780*/  FADD.FTZ R54, R54, -R57 ;  /* 0x8000003936367221 */ /* 0x000fe20000010000 */
[----:B------:R-:W-:Y:S02]  /*1790*/  HADD2.F32 R31, -RZ, R18.H1_H1 ;  /* 0x30000012ff1f7230 */ /* 0x000fe40000004100 */
[----:B------:R-:W-:Y:S01]  /*17a0*/  FADD.FTZ R50, R50, -R53 ;  /* 0x8000003532327221 */ /* 0x000fe20000010000 */
[----:B------:R-:W-:Y:S02]  /*17b0*/  HADD2.F32 R23, -RZ, R17.H1_H1 ;  /* 0x30000011ff177230 */ /* 0x000fe40000004100 */
[----:B------:R-:W-:Y:S01]  /*17c0*/  FADD.FTZ R32, R32, -R35 ;  /* 0x8000002320207221 */ /* 0x000fe20000010000 */
[----:B------:R-:W-:Y:S02]  /*17d0*/  HADD2.F32 R21, -RZ, R16.H1_H1 ;  /* 0x30000010ff157230 */ /* 0x000fe40000004100 */
[C---:B------:R-:W-:Y:S01]  /*17e0*/  FFMA.FTZ R35, R49.reuse, R54, R20 ;  /* 0x0000003631237223 */ /* 0x040fe20000010014 */
        /* <DEDUP_REMOVED lines=13> */
.L_x_357:
[----:B------:R-:W-:-:S04]  /*18c0*/  UISETP.NE.U32.AND UP0, UPT, UR6, URZ, UPT ;  /* 0x000000ff0600728c */ /* 0x000fc8000bf05070 */
[----:B------:R-:W-:-:S09]  /*18d0*/  UISETP.NE.AND.EX UP0, UPT, UR7, URZ, UPT, UP0 ;  /* 0x000000ff0700728c */ /* 0x000fd2000bf05300 */
[----:B------:R-:W-:Y:S05]  /*18e0*/  BRA.U UP0, `(.L_x_359) ;  /* 0x0000000100a47547 */ /* 0x000fea000b800000 */
        /* <DEDUP_REMOVED lines=41> */
.L_x_359:
        /* <DEDUP_REMOVED lines=44> */
.L_x_355:
        /* <DEDUP_REMOVED lines=18> */
.L_x_350:
[----:B-----5:R-:W-:Y:S02]  /*1f60*/  MOV R17, R4 ;  /* 0x0000000400117202 */ /* 0x020fe40000000f00 */
[----:B0-----:R-:W-:Y:S02]  /*1f70*/  MOV R21, R12 ;  /* 0x0000000c00157202 */ /* 0x001fe40000000f00 */
        /* <DEDUP_REMOVED lines=14> */
.L_x_349:
[----:B------:R-:W-:Y:S05]  /*2060*/  BSYNC B0 ;  /* 0x0000000000007941 */ /* 0x000fea0003800000 */
.L_x_348:
        /* <DEDUP_REMOVED lines=8> */
[----:B------:R0:W-:Y:S04]  /*20f0*/  STS.128 [R2], R20 ;  /* 0x0000001402007388 */ /* 0x0001e80000000c00 */
[----:B------:R-:W-:Y:S01]  /*2100*/  STS.128 [R2+0x10], R12 ;  /* 0x0000100c02007388 */ /* 0x000fe20000000c00 */
        /* <DEDUP_REMOVED lines=15> */
[----:B------:R-:W-:Y:S02]  /*2200*/  STS.128 [R2], R16 ;  /* 0x0000001002007388 */ /* 0x000fe40000000c00 */
[----:B--2---:R-:W-:Y:S02]  /*2210*/  FADD.FTZ R3, R3, R24 ;  /* 0x0000001803037221 */ /* 0x004fe40000010000 */
[----:B------:R1:W-:Y:S01]  /*2220*/  STS.128 [R2+0x10], R4 ;  /* 0x0000100402007388 */ /* 0x0003e20000000c00 */
[----:B0-----:R-:W-:Y:S01]  /*2230*/  FADD.FTZ R8, R8, R11 ;  /* 0x0000000b08087221 */ /* 0x001fe20000010000 */
[----:B------:R-:W-:Y:S03]  /*2240*/  BAR.SYNC.DEFER_BLOCKING 0x0 ;  /* 0x0000000000007b1d */ /* 0x000fe60000010000 */
[----:B------:R-:W-:Y:S01]  /*2250*/  FADD.FTZ R21, R8, R21 ;  /* 0x0000001508157221 */ /* 0x000fe20000010000 */
[----:B-1----:R-:W-:-:S02]  /*2260*/  IMAD R2, R22, UR9, RZ ;  /* 0x0000000916027c24 */ /* 0x002fc4000f8e02ff */
[----:B------:R-:W-:-:S03]  /*2270*/  FADD.FTZ R7, R3, R26 ;  /* 0x0000001a03077221 */ /* 0x000fc60000010000 */
        /* <DEDUP_REMOVED lines=29> */
.L_x_351:
[----:B------:R-:W-:Y:S01]  /*2450*/  HFMA2 R62, -RZ, RZ, 0, 5.9604644775390625e-08 ;  /* 0x00000001ff3e7431 */ /* 0x000fe200000001ff */
[----:B------:R-:W-:Y:S01]  /*2460*/  BSSY B2, `(.L_x_361) ;  /* 0x0000006000027945 */ /* 0x000fe20003800000 */
[----:B------:R-:W-:Y:S02]  /*2470*/  MOV R63, 0x1f ;  /* 0x0000001f003f7802 */ /* 0x000fe40000000f00 */
[----:B------:R-:W-:-:S07]  /*2480*/  MOV R60, 0xffffffff ;  /* 0xffffffff003c7802 */ /* 0x000fce0000000f00 */
[----:B-----5:R-:W-:Y:S05]  /*2490*/  WARPSYNC.COLLECTIVE R60, `(.L_x_362) ;  /* 0x000000003c087348 */ /* 0x020fea0003c00000 */
[----:B------:R0:W1:Y:S02]  /*24a0*/  SHFL.BFLY P3, R69, R65, R62, R63 ;  /* 0x0c00003e41457389 */ /* 0x000064000006003f */
[----:B01---5:R-:W-:Y:S05]  /*24b0*/  ENDCOLLECTIVE ;  /* 0x000000000000791b */ /* 0x023fea0003800000 */
.L_x_362:
[----:B------:R-:W-:Y:S05]  /*24c0*/  BSYNC B2 ;  /* 0x0000000000027941 */ /* 0x000fea0003800000 */
.L_x_361:
        /* <DEDUP_REMOVED lines=9> */
.L_x_363:
[----:B------:R-:W-:Y:S01]  /*2560*/  HFMA2 R62, -RZ, RZ, 0, 1.1920928955078125e-07 ;  /* 0x00000002ff3e7431 */ /* 0x000fe200000001ff */
[----:B------:R-:W-:Y:S02]  /*2570*/  MOV R65, R58 ;  /* 0x0000003a00417202 */ /* 0x000fe40000000f00 */
[----:B------:R-:W-:-:S07]  /*2580*/  MOV R59, R69 ;  /* 0x00000045003b7202 */ /* 0x000fce0000000f00 */
[----:B------:R-:W-:Y:S05]  /*2590*/  WARPSYNC.COLLECTIVE R60, `(.L_x_364) ;  /* 0x000000003c087348 */ /* 0x000fea0003c00000 */
[----:B------:R0:W1:Y:S02]  /*25a0*/  SHFL.BFLY P3, R69, R65, R62, R63 ;  /* 0x0c00003e41457389 */ /* 0x000064000006003f */
[----:B01----:R-:W-:Y:S05]  /*25b0*/  ENDCOLLECTIVE ;  /* 0x000000000000791b */ /* 0x003fea0003800000 */
.L_x_364:
[----:B------:R-:W-:-:S05]  /*25c0*/  FADD.FTZ R61, R56, R59 ;  /* 0x0000003b383d7221 */ /* 0x000fca0000010000 */
[----:B------:R-:W-:Y:S02]  /*25d0*/  MOV R65, R61 ;  /* 0x0000003d00417202 */ /* 0x000fe40000000f00 */
[----:B------:R-:W-:-:S07]  /*25e0*/  MOV R59, R69 ;  /* 0x00000045003b7202 */ /* 0x000fce0000000f00 */
[----:B------:R-:W-:Y:S05]  /*25f0*/  WARPSYNC.COLLECTIVE R60, `(.L_x_365) ;  /* 0x000000003c087348 */ /* 0x000fea0003c00000 */
[----:B------:R0:W1:Y:S02]  /*2600*/  SHFL.BFLY P3, R69, R65, R62, R63 ;  /* 0x0c00003e41457389 */ /* 0x000064000006003f */
[----:B01----:R-:W-:Y:S05]  /*2610*/  ENDCOLLECTIVE ;  /* 0x000000000000791b */ /* 0x003fea0003800000 */
.L_x_365:
[----:B------:R-:W-:Y:S01]  /*2620*/  FADD.FTZ R66, R58, R59 ;  /* 0x0000003b3a427221 */ /* 0x000fe20000010000 */
[----:B------:R-:W-:-:S04]  /*2630*/  HFMA2 R62, -RZ, RZ, 0, 2.384185791015625e-07 ;  /* 0x00000004ff3e7431 */ /* 0x000fc800000001ff */
[----:B------:R-:W-:Y:S02]  /*2640*/  MOV R65, R66 ;  /* 0x0000004200417202 */ /* 0x000fe40000000f00 */
[----:B------:R-:W-:-:S07]  /*2650*/  MOV R64, R69 ;  /* 0x0000004500407202 */ /* 0x000fce0000000f00 */
[----:B------:R-:W-:Y:S05]  /*2660*/  WARPSYNC.COLLECTIVE R60, `(.L_x_366) ;  /* 0x000000003c087348 */ /* 0x000fea0003c00000 */
[----:B------:R0:W1:Y:S02]  /*2670*/  SHFL.BFLY P3, R69, R65, R62, R63 ;  /* 0x0c00003e41457389 */ /* 0x000064000006003f */
[----:B01----:R-:W-:Y:S05]  /*2680*/  ENDCOLLECTIVE ;  /* 0x000000000000791b */ /* 0x003fea0003800000 */
.L_x_366:
[----:B------:R-:W-:-:S05]  /*2690*/  FADD.FTZ R64, R61, R64 ;  /* 0x000000403d407221 */ /* 0x000fca0000010000 */
[----:B------:R-:W-:Y:S02]  /*26a0*/  MOV R65, R64 ;  /* 0x0000004000417202 */ /* 0x000fe40000000f00 */
[----:B------:R-:W-:-:S07]  /*26b0*/  MOV R59, R69 ;  /* 0x00000045003b7202 */ /* 0x000fce0000000f00 */
[----:B------:R-:W-:Y:S05]  /*26c0*/  WARPSYNC.COLLECTIVE R60, `(.L_x_367) ;  /* 0x000000003c087348 */ /* 0x000fea0003c00000 */
[----:B------:R0:W1:Y:S02]  /*26d0*/  SHFL.BFLY P3, R69, R65, R62, R63 ;  /* 0x0c00003e41457389 */ /* 0x000064000006003f */
[----:B01----:R-:W-:Y:S05]  /*26e0*/  ENDCOLLECTIVE ;  /* 0x000000000000791b */ /* 0x003fea0003800000 */
.L_x_367:
[----:B------:R-:W-:Y:S01]  /*26f0*/  FADD.FTZ R67, R66, R59 ;  /* 0x0000003b42437221 */ /* 0x000fe20000010000 */
[----:B------:R-:W-:-:S04]  /*2700*/  HFMA2 R62, -RZ, RZ, 0, 4.76837158203125e-07 ;  /* 0x00000008ff3e7431 */ /* 0x000fc800000001ff */
[----:B------:R-:W-:Y:S02]  /*2710*/  MOV R65, R67 ;  /* 0x0000004300417202 */ /* 0x000fe40000000f00 */
[----:B------:R-:W-:-:S07]  /*2720*/  MOV R59, R69 ;  /* 0x00000045003b7202 */ /* 0x000fce0000000f00 */
[----:B------:R-:W-:Y:S05]  /*2730*/  WARPSYNC.COLLECTIVE R60, `(.L_x_368) ;  /* 0x000000003c087348 */ /* 0x000fea0003c00000 */
[----:B------:R0:W1:Y:S02]  /*2740*/  SHFL.BFLY P3, R69, R65, R62, R63 ;  /* 0x0c00003e41457389 */ /* 0x000064000006003f */
[----:B01----:R-:W-:Y:S05]  /*2750*/  ENDCOLLECTIVE ;  /* 0x000000000000791b */ /* 0x003fea0003800000 */
.L_x_368:
[----:B------:R-:W-:-:S05]  /*2760*/  FADD.FTZ R68, R64, R59 ;  /* 0x0000003b40447221 */ /* 0x000fca0000010000 */
[----:B------:R-:W-:Y:S02]  /*2770*/  MOV R65, R68 ;  /* 0x0000004400417202 */ /* 0x000fe40000000f00 */
[----:B------:R-:W-:-:S07]  /*2780*/  MOV R59, R69 ;  /* 0x00000045003b7202 */ /* 0x000fce0000000f00 */
[----:B------:R-:W-:Y:S05]  /*2790*/  WARPSYNC.COLLECTIVE R60, `(.L_x_369) ;  /* 0x000000003c087348 */ /* 0x000fea0003c00000 */
[----:B------:R0:W1:Y:S02]  /*27a0*/  SHFL.BFLY P3, R69, R65, R62, R63 ;  /* 0x0c00003e41457389 */ /* 0x000064000006003f */
[----:B01----:R-:W-:Y:S05]  /*27b0*/  ENDCOLLECTIVE ;  /* 0x000000000000791b */ /* 0x003fea0003800000 */
.L_x_369:
[----:B------:R-:W-:Y:S01]  /*27c0*/  FADD.FTZ R56, R67, R59 ;  /* 0x0000003b43387221 */ /* 0x000fe20000010000 */
[----:B------:R-:W-:-:S04]  /*27d0*/  HFMA2 R62, -RZ, RZ, 0, 9.5367431640625e-07 ;  /* 0x00000010ff3e7431 */ /* 0x000fc800000001ff */
[----:B------:R-:W-:Y:S02]  /*27e0*/  MOV R65, R56 ;  /* 0x0000003800417202 */ /* 0x000fe40000000f00 */
[----:B------:R-:W-:-:S07]  /*27f0*/  MOV R59, R69 ;  /* 0x00000045003b7202 */ /* 0x000fce0000000f00 */
[----:B------:R-:W-:Y:S05]  /*2800*/  WARPSYNC.COLLECTIVE R60, `(.L_x_370) ;  /* 0x000000003c087348 */ /* 0x000fea0003c00000 */
[----:B------:R0:W1:Y:S02]  /*2810*/  SHFL.BFLY P3, R69, R65, R62, R63 ;  /* 0x0c00003e41457389 */ /* 0x000064000006003f */
[----:B01----:R-:W-:Y:S05]  /*2820*/  ENDCOLLECTIVE ;  /* 0x000000000000791b */ /* 0x003fea0003800000 */
.L_x_370:
[----:B------:R-:W-:-:S05]  /*2830*/  FADD.FTZ R58, R68, R59 ;  /* 0x0000003b443a7221 */ /* 0x000fca0000010000 */
[----:B------:R-:W-:Y:S02]  /*2840*/  MOV R65, R58 ;  /* 0x0000003a00417202 */ /* 0x000fe40000000f00 */
[----:B------:R-:W-:-:S07]  /*2850*/  MOV R59, R69 ;  /* 0x00000045003b7202 */ /* 0x000fce0000000f00 */
[----:B------:R-:W-:Y:S05]  /*2860*/  WARPSYNC.COLLECTIVE R60, `(.L_x_371) ;  /* 0x000000003c087348 */ /* 0x000fea0003c00000 */
[----:B------:R0:W1:Y:S02]  /*2870*/  SHFL.BFLY P3, R69, R65, R62, R63 ;  /* 0x0c00003e41457389 */ /* 0x000064000006003f */
[----:B01----:R-:W-:Y:S05]  /*2880*/  ENDCOLLECTIVE ;  /* 0x000000000000791b */ /* 0x003fea0003800000 */
.L_x_371:
[----:B------:R-:W-:Y:S01]  /*2890*/  MOV R61, R69 ;  /* 0x00000045003d7202 */ /* 0x000fe20000000f00 */
[----:B------:R-:W-:Y:S06]  /*28a0*/  BRA `(.L_x_372) ;  /* 0xffffffe000687947 */ /* 0x000fec000383ffff */
.L_x_373:
        /* <DEDUP_REMOVED lines=13> */
.L_x_2815:


//--------------------- .text._ZN10layer_norm31ln_parallel_residual_bwd_kernelINS_13Kernel_traitsI6__halfS2_S2_S2_fjLj256ELj1ELj4ELj1ELj16ENS_18Kernel_traits_baseILj256ES2_S2_S2_S2_fjLj128EEEEELb1ELb0ELb0EEEvNS_9BwdParamsE --------------------------
	.section	.text._ZN10layer_norm31ln_parallel_residual_bwd_kernelINS_13Kernel_traitsI6__halfS2_S2_S2_fjLj256ELj1ELj4ELj1ELj16ENS_18Kernel_traits_baseILj256ES2_S2_S2_S2_fjLj128EEEEELb1ELb0ELb0EEEvNS_9BwdParamsE,"ax",@progbits
	.align	128
        .global         _ZN10layer_norm31ln_parallel_residual_bwd_kernelINS_13Kernel_traitsI6__halfS2_S2_S2_fjLj256ELj1ELj4ELj1ELj16ENS_18Kernel_traits_baseILj256ES2_S2_S2_S2_fjLj128EEEEELb1ELb0ELb0EEEvNS_9BwdParamsE
        .type           _ZN10layer_norm31ln_parallel_residual_bwd_kernelINS_13Kernel_traitsI6__halfS2_S2_S2_fjLj256ELj1ELj4ELj1ELj16ENS_18Kernel_traits_baseILj256ES2_S2_S2_S2_fjLj128EEEEELb1ELb0ELb0EEEvNS_9BwdParamsE,@function
        .size           _ZN10layer_norm31ln_parallel_residual_bwd_kernelINS_13Kernel_traitsI6__halfS2_S2_S2_fjLj256ELj1ELj4ELj1ELj16ENS_18Kernel_traits_baseILj256ES2_S2_S2_S2_fjLj128EEEEELb1ELb0ELb0EEEvNS_9BwdParamsE,(.L_x_2816 - _ZN10layer_norm31ln_parallel_residual_bwd_kernelINS_13Kernel_traitsI6__halfS2_S2_S2_fjLj256ELj1ELj4ELj1ELj16ENS_18Kernel_traits_baseILj256ES2_S2_S2_S2_fjLj128EEEEELb1ELb0ELb0EEEvNS_9BwdParamsE)
        .other          _ZN10layer_norm31ln_parallel_residual_bwd_kernelINS_13Kernel_traitsI6__halfS2_S2_S2_fjLj256ELj1ELj4ELj1ELj16ENS_18Kernel_traits_baseILj256ES2_S2_S2_S2_fjLj128EEEEELb1ELb0ELb0EEEvNS_9BwdParamsE,@"STO_CUDA_ENTRY STV_DEFAULT"
_ZN10layer_norm31ln_parallel_residual_bwd_kernelINS_13Kernel_traitsI6__halfS2_S2_S2_fjLj256ELj1ELj4ELj1ELj16ENS_18Kernel_traits_baseILj256ES2_S2_S2_S2_fjLj128EEEEELb1ELb0ELb0EEEvNS_9BwdParamsE:
.text._ZN10layer_norm31ln_parallel_residual_bwd_kernelINS_13Kernel_traitsI6__halfS2_S2_S2_fjLj256ELj1ELj4ELj1ELj16ENS_18Kernel_traits_baseILj256ES2_S2_S2_S2_fjLj128EEEEELb1ELb0ELb0EEEvNS_9BwdParamsE:
[----:B------:R-:W-:Y:S01]  /*0000*/  LDC R1, c[0x0][0x37c] ;  /* 0x0000df00ff017b82 */ /* 0x000fe20000000800 */
[----:B------:R-:W0:Y:S01]  /*0010*/  LDCU UR4, c[0x0][0x388] ;  /* 0x00007100ff0477ac */ /* 0x000e220008000800 */
[----:B------:R-:W1:Y:S06]  /*0020*/  S2R R65, SR_TID.X ;  /* 0x0000000000417919 */ /* 0x000e6c0000002100 */
[----:B------:R-:W2:Y:S01]  /*0030*/  LDC.64 R4, c[0x0][0x3d0] ;  /* 0x0000f400ff047b82 */ /* 0x000ea20000000a00 */
[----:B------:R-:W3:Y:S01]  /*0040*/  LDCU UR5, c[0x0][0x384] ;  /* 0x00007080ff0577ac */ /* 0x000ee20008000800 */
[----:B------:R-:W4:Y:S06]  /*0050*/  LDCU.64 UR8, c[0x0][0x358] ;  /* 0x00006b00ff0877ac */ /* 0x000f2c0008000a00 */
[----:B------:R-:W4:Y:S01]  /*0060*/  LDC.64 R6, c[0x0][0x3d8] ;  /* 0x0000f600ff067b82 */ /* 0x000f220000000a00 */
[----:B------:R-:W1:Y:S01]  /*0070*/  LDCU UR14, c[0x0][0x408] ;  /* 0x00008100ff0e77ac */ /* 0x000e620008000800 */
[----:B------:R-:W1:Y:S01]  /*0080*/  LDCU UR15, c[0x0][0x388] ;  /* 0x00007100ff0f77ac */ /* 0x000e620008000800 */
[----:B0-----:R-:W-:-:S05]  /*0090*/  MOV R64, UR4 ;  /* 0x0000000400407c02 */ /* 0x001fca0008000f00 */
[----:B------:R-:W0:Y:S01]  /*00a0*/  S2UR UR4, SR_CTAID.X ;  /* 0x00000000000479c3 */ /* 0x000e220000002500 */
[----:B------:R-:W0:Y:S01]  /*00b0*/  LDCU.U8 UR12, c[0x0][0x410] ;  /* 0x00008200ff0c77ac */ /* 0x000e220008000000 */
[----:B------:R-:W-:Y:S01]  /*00c0*/  SHF.R.S32.HI R3, RZ, 0x1f, R64 ;  /* 0x0000001fff037819 */ /* 0x000fe20000011440 */
[----:B------:R-:W0:Y:S03]  /*00d0*/  LDCU UR13, c[0x0][0x400] ;  /* 0x00008000ff0d77ac */ /* 0x000e260008000800 */
[----:B------:R-:W-:Y:S01]  /*00e0*/  LEA.HI R3, R3, R64, RZ, 0x3 ;  /* 0x0000004003037211 */ /* 0x000fe200078f18ff */
[----:B------:R-:W2:Y:S03]  /*00f0*/  LDCU.64 UR6, c[0x0][0x478] ;  /* 0x00008f00ff0677ac */ /* 0x000ea60008000a00 */
[----:B------:R-:W-:Y:S01]  /*0100*/  SHF.R.S32.HI R3, RZ, 0x3, R3 ;  /* 0x00000003ff037819 */ /* 0x000fe20000011403 */
[----:B------:R-:W2:Y:S01]  /*0110*/  LDCU.64 UR24, c[0x0][0x438] ;  /* 0x00008700ff1877ac */ /* 0x000ea20008000a00 */
[----:B-1----:R-:W-:-:S02]  /*0120*/  LOP3.LUT R0, R65, 0x1f, RZ, 0xc0, !PT ;  /* 0x0000001f41007812 */ /* 0x002fc400078ec0ff */
[----:B------:R-:W-:Y:S01]  /*0130*/  SHF.R.U32.HI R65, RZ, 0x5, R65 ;  /* 0x00000005ff417819 */ /* 0x000fe20000011641 */
[----:B------:R-:W1:Y:S01]  /*0140*/  LDCU.64 UR10, c[0x0][0x470] ;  /* 0x00008e00ff0a77ac */ /* 0x000e620008000a00 */
[----:B------:R-:W-:-:S04]  /*0150*/  IADD3 R2, PT, PT, R0, -R3, RZ ;  /* 0x8000000300027210 */ /* 0x000fc80007ffe0ff */
[----:B------:R-:W-:Y:S01]  /*0160*/  ISETP.GE.U32.AND P2, PT, R2, 0x20, PT ;  /* 0x000000200200780c */ /* 0x000fe20003f46070 */
[----:B0-----:R-:W-:-:S06]  /*0170*/  USHF.L.U32 UR4, UR4, 0x2, URZ ;  /* 0x0000000204047899 */ /* 0x001fcc00080006ff */
[----:B------:R-:W-:-:S04]  /*0180*/  LOP3.LUT R65, R65, UR4, RZ, 0xfc, !PT ;  /* 0x0000000441417c12 */ /* 0x000fc8000f8efcff */
[----:B---3--:R-:W-:Y:S02]  /*0190*/  ISETP.GE.AND P0, PT, R65, UR5, PT ;  /* 0x0000000541007c0c */ /* 0x008fe4000bf06270 */
[C---:B--2---:R-:W-:Y:S01]  /*01a0*/  @P2 IMAD.WIDE.U32 R4, R0.reuse, 0x10, R4 ;  /* 0x0000001000042825 */ /* 0x044fe200078e0004 */
[----:B------:R-:W-:Y:S03]  /*01b0*/  BSSY B0, `(.L_x_374) ;  /* 0x0000314000007945 */ /* 0x000fe60003800000 */
[----:B----4-:R-:W-:Y:S01]  /*01c0*/  @P2 IMAD.WIDE.U32 R6, R0, 0x10, R6 ;  /* 0x0000001000062825 */ /* 0x010fe200078e0006 */
[----:B------:R-:W5:Y:S01]  /*01d0*/  @P2 LDG.E.128 R68, desc[UR8][R4.64] ;  /* 0x0000000804442981 */ /* 0x000f62000c1e1d00 */
[----:B------:R-:W-:Y:S02]  /*01e0*/  CS2R R32, SRZ ;  /* 0x0000000000207805 */ /* 0x000fe4000001ff00 */
[----:B------:R-:W-:-:S02]  /*01f0*/  CS2R R34, SRZ ;  /* 0x0000000000227805 */ /* 0x000fc4000001ff00 */
[----:B------:R-:W-:Y:S01]  /*0200*/  CS2R R28, SRZ ;  /* 0x00000000001c7805 */ /* 0x000fe2000001ff00 */
[----:B------:R0:W5:Y:S01]  /*0210*/  @P2 LDG.E.128 R36, desc[UR8][R6.64] ;  /* 0x0000000806242981 */ /* 0x000162000c1e1d00 */
        /* <DEDUP_REMOVED lines=12> */
[----:B------:R-:W-:Y:S01]  /*02e0*/  CS2R R4, SRZ ;  /* 0x0000000000047805 */ /* 0x000fe2000001ff00 */
[----:B-1----:R-:W-:Y:S06]  /*02f0*/  @P0 BRA `(.L_x_375) ;  /* 0x0000002c00fc0947 */ /* 0x002fec0003800000 */
[----:B------:R-:W-:-:S07]  /*0300*/  HFMA2 R32, -RZ, RZ, 0, 0 ;  /* 0x00000000ff207431 */ /* 0x000fce00000001ff */
.L_x_388:
[----:B0-----:R-:W0:Y:S01]  /*0310*/  LDC.64 R54, c[0x0][0x3c8] ;  /* 0x0000f200ff367b82 */ /* 0x001e220000000a00 */
[----:B------:R-:W-:-:S07]  /*0320*/  MOV R64, UR15 ;  /* 0x0000000f00407c02 */ /* 0x000fce0008000f00 */
[----:B------:R-:W1:Y:S01]  /*0330*/  LDC.64 R52, c[0x0][0x3c0] ;  /* 0x0000f000ff347b82 */ /* 0x000e620000000a00 */
[----:B0-----:R-:W-:-:S05]  /*0340*/  IMAD.WIDE R54, R65, 0x4, R54 ;  /* 0x0000000441367825 */ /* 0x001fca00078e0236 */
[----:B-----5:R0:W5:Y:S01]  /*0350*/  LDG.E R81, desc[UR8][R54.64] ;  /* 0x0000000836517981 */ /* 0x020162000c1e1900 */
[----:B------:R-:W-:Y:S01]  /*0360*/  IMAD R56, R65, R64, RZ ;  /* 0x0000004041387224 */ /* 0x000fe200078e02ff */
[----:B------:R-:W-:Y:S01]  /*0370*/  BSSY.RECONVERGENT B1, `(.L_x_376) ;  /* 0x00000b6000017945 */ /* 0x000fe20003800200 */
[----:B------:R-:W-:-:S03]  /*0380*/  MOV R58, RZ ;  /* 0x000000ff003a7202 */ /* 0x000fc60000000f00 */
[----:B------:R-:W-:-:S04]  /*0390*/  SHF.R.S32.HI R57, RZ, 0x1f, R56 ;  /* 0x0000001fff397819 */ /* 0x000fc80000011438 */
[----:B------:R-:W-:Y:S02]  /*03a0*/  LEA.HI R57, R57, R56, RZ, 0x3 ;  /* 0x0000003839397211 */ /* 0x000fe400078f18ff */
[----:B------:R-:W-:Y:S02]  /*03b0*/  MOV R56, RZ ;  /* 0x000000ff00387202 */ /* 0x000fe40000000f00 */
[----:B------:R-:W-:Y:S01]  /*03c0*/  LEA.HI.SX32 R67, R57, R0, 0x1d ;  /* 0x0000000039437211 */ /* 0x000fe200078feaff */
[----:B01----:R-:W-:Y:S06]  /*03d0*/  @!P2 BRA `(.L_x_377) ;  /* 0x0000000800bca947 */ /* 0x003fec0003800000 */
[----:B------:R-:W0:Y:S08]  /*03e0*/  LDC.64 R60, c[0x0][0x430] ;  /* 0x00010c00ff3c7b82 */ /* 0x000e300000000a00 */
[----:B------:R-:W1:Y:S01]  /*03f0*/  LDC.64 R56, c[0x0][0x428] ;  /* 0x00010a00ff387b82 */ /* 0x000e620000000a00 */
[----:B------:R-:W-:-:S04]  /*0400*/  ISETP.NE.U32.AND P1, PT, RZ, UR10, PT ;  /* 0x0000000aff007c0c */ /* 0x000fc8000bf25070 */
[----:B------:R-:W-:-:S03]  /*0410*/  ISETP.NE.AND.EX P1, PT, RZ, UR11, PT, P1 ;  /* 0x0000000bff007c0c */ /* 0x000fc6000bf25310 */
[----:B------:R-:W2:Y:S01]  /*0420*/  LDC.64 R54, c[0x0][0x3a8] ;  /* 0x0000ea00ff367b82 */ /* 0x000ea20000000a00 */
[----:B0-----:R-:W-:-:S07]  /*0430*/  IMAD.WIDE.U32 R60, R67, 0x10, R60 ;  /* 0x00000010433c7825 */ /* 0x001fce00078e003c */
[----:B------:R-:W0:Y:S01]  /*0440*/  LDC.64 R72, c[0x0][0x3b0] ;  /* 0x0000ec00ff487b82 */ /* 0x000e220000000a00 */
[----:B------:R-:W3:Y:S01]  /*0450*/  LDG.E.128 R60, desc[UR8][R60.64] ;  /* 0x000000083c3c7981 */ /* 0x000ee2000c1e1d00 */
[----:B-1----:R-:W-:-:S06]  /*0460*/  IMAD.WIDE.U32 R56, R67, 0x10, R56 ;  /* 0x0000001043387825 */ /* 0x002fcc00078e0038 */
[----:B------:R-:W1:Y:S01]  /*0470*/  @P1 LDC.64 R74, c[0x0][0x3b8] ;  /* 0x0000ee00ff4a1b82 */ /* 0x000e620000000a00 */
[----:B------:R-:W4:Y:S01]  /*0480*/  LDG.E.128 R56, desc[UR8][R56.64] ;  /* 0x0000000838387981 */ /* 0x000f22000c1e1d00 */
[----:B------:R-:W-:-:S04]  /*0490*/  IMAD.WIDE R76, R65, 0x4, R52 ;  /* 0x00000004414c7825 */ /* 0x000fc800078e0234 */
[C---:B--2---:R-:W-:Y:S01]  /*04a0*/  IMAD.WIDE.U32 R52, R67.reuse, 0x10, R54 ;  /* 0x0000001043347825 */ /* 0x044fe200078e0036 */
[----:B------:R2:W4:Y:S05]  /*04b0*/  LDG.E R3, desc[UR8][R76.64] ;  /* 0x000000084c037981 */ /* 0x00052a000c1e1900 */
[----:B------:R-:W4:Y:S01]  /*04c0*/  LDG.E.128 R52, desc[UR8][R52.64] ;  /* 0x0000000834347981 */ /* 0x000f22000c1e1d00 */
[----:B-1----:R-:W-:-:S06]  /*04d0*/  @P1 IMAD.WIDE.U32 R74, R67, 0x8, R74 ;  /* 0x00000008434a1825 */ /* 0x002fcc00078e004a */
[----:B------:R-:W4:Y:S01]  /*04e0*/  @P1 LDG.E.64 R74, desc[UR8][R74.64] ;  /* 0x000000084a4a1981 */ /* 0x000f22000c1e1b00 */
[----:B0-----:R-:W-:-:S06]  /*04f0*/  IMAD.WIDE.U32 R72, R67, 0x8, R72 ;  /* 0x0000000843487825 */ /* 0x001fcc00078e0048 */
[----:B------:R-:W4:Y:S01]  /*0500*/  LDG.E.64 R72, desc[UR8][R72.64] ;  /* 0x0000000848487981 */ /* 0x000f22000c1e1b00 */
[----:B------:R-:W-:-:S04]  /*0510*/  ISETP.NE.U32.AND P0, PT, RZ, UR24, PT ;  /* 0x00000018ff007c0c */ /* 0x000fc8000bf05070 */
[----:B------:R-:W-:-:S13]  /*0520*/  ISETP.NE.AND.EX P0, PT, RZ, UR25, PT, P0 ;  /* 0x00000019ff007c0c */ /* 0x000fda000bf05300 */
[----:B------:R-:W0:Y:S01]  /*0530*/  @P0 LDC.64 R78, c[0x0][0x438] ;  /* 0x00010e00ff4e0b82 */ /* 0x000e220000000a00 */
[----:B------:R-:W-:Y:S02]  /*0540*/  HADD2.F32 R66, -RZ, R36.H0_H0 ;  /* 0x20000024ff427230 */ /* 0x000fe40000004100 */
[----:B------:R-:W-:Y:S02]  /*0550*/  HADD2.F32 R101, -RZ, R37.H1_H1 ;  /* 0x30000025ff657230 */ /* 0x000fe40000004100 */
[----:B------:R-:W-:Y:S02]  /*0560*/  HADD2.F32 R100, -RZ, R38.H0_H0 ;  /* 0x20000026ff647230 */ /* 0x000fe40000004100 */
[----:B------:R-:W-:Y:S02]  /*0570*/  HADD2.F32 R80, -RZ, R68.H0_H0 ;  /* 0x20000044ff507230 */ /* 0x000fe40000004100 */
[----:B--2---:R-:W-:Y:S02]  /*0580*/  HADD2.F32 R76, -RZ, R70.H0_H0 ;  /* 0x20000046ff4c7230 */ /* 0x004fe40000004100 */
[----:B------:R-:W-:-:S02]  /*0590*/  HADD2.F32 R105, -RZ, R39.H1_H1 ;  /* 0x30000027ff697230 */ /* 0x000fc40000004100 */
[----:B0-----:R-:W-:-:S05]  /*05a0*/  @P0 IMAD.WIDE.U32 R78, R67, 0x10, R78 ;  /* 0x00000010434e0825 */ /* 0x001fca00078e004e */
[----:B------:R0:W5:Y:S01]  /*05b0*/  @P0 LDG.E.128 R40, desc[UR8][R78.64] ;  /* 0x000000084e280981 */ /* 0x000162000c1e1d00 */
[----:B------:R-:W-:Y:S02]  /*05c0*/  HADD2.F32 R103, -RZ, R71.H1_H1 ;  /* 0x30000047ff677230 */ /* 0x000fe40000004100 */
[----:B0-----:R-:W-:Y:S02]  /*05d0*/  HADD2.F32 R78, -RZ, R69.H0_H0 ;  /* 0x20000045ff4e7230 */ /* 0x001fe40000004100 */
[----:B------:R-:W-:Y:S01]  /*05e0*/  HADD2.F32 R79, -RZ, R68.H1_H1 ;  /* 0x30000044ff4f7230 */ /* 0x000fe20000004100 */
[----:B------:R-:W-:Y:S01]  /*05f0*/  ISETP.NE.AND P0, PT, RZ, UR12, PT ;  /* 0x0000000cff007c0c */ /* 0x000fe2000bf05270 */
[--C-:B---3--:R-:W-:Y:S02]  /*0600*/  HADD2.F32 R91, -RZ, R60.reuse.H0_H0 ;  /* 0x2000003cff5b7230 */ /* 0x108fe40000004100 */
[----:B------:R-:W-:Y:S02]  /*0610*/  HADD2.F32 R90, -RZ, R60.H1_H1 ;  /* 0x3000003cff5a7230 */ /* 0x000fe40000004100 */
[----:B------:R-:W-:-:S02]  /*0620*/  HADD2.F32 R60, -RZ, R63.H1_H1 ;  /* 0x3000003fff3c7230 */ /* 0x000fc40000004100 */
[----:B------:R-:W-:Y:S01]  /*0630*/  FMUL.FTZ R77, R66, R91 ;  /* 0x0000005b424d7220 */ /* 0x000fe20000410000 */
[--C-:B----4-:R-:W-:Y:S02]  /*0640*/  HADD2.F32 R87, -RZ, R56.reuse.H0_H0 ;  /* 0x20000038ff577230 */ /* 0x110fe40000004100 */
[----:B------:R-:W-:Y:S02]  /*0650*/  HADD2.F32 R84, -RZ, R56.H1_H1 ;  /* 0x30000038ff547230 */ /* 0x000fe40000004100 */
[--C-:B------:R-:W-:Y:S02]  /*0660*/  HADD2.F32 R85, -RZ, R57.reuse.H0_H0 ;  /* 0x20000039ff557230 */ /* 0x100fe40000004100 */
[----:B------:R-:W-:Y:S02]  /*0670*/  HADD2.F32 R82, -RZ, R57.H1_H1 ;  /* 0x30000039ff527230 */ /* 0x000fe40000004100 */
[--C-:B------:R-:W-:Y:S02]  /*0680*/  HADD2.F32 R57, -RZ, R59.reuse.H0_H0 ;  /* 0x2000003bff397230 */ /* 0x100fe40000004100 */
[----:B------:R-:W-:-:S02]  /*0690*/  HADD2.F32 R56, -RZ, R59.H1_H1 ;  /* 0x3000003bff387230 */ /* 0x000fc40000004100 */
[----:B------:R-:W-:Y:S02]  /*06a0*/  HADD2.F32 R59, -RZ, R63.H0_H0 ;  /* 0x2000003fff3b7230 */ /* 0x000fe40000004100 */
[----:B------:R-:W-:Y:S02]  /*06b0*/  HADD2.F32 R63, -RZ, R36.H1_H1 ;  /* 0x30000024ff3f7230 */ /* 0x000fe40000004100 */
[----:B------:R-:W-:Y:S02]  /*06c0*/  HADD2.F32 R89, -RZ, R61.H0_H0 ;  /* 0x2000003dff597230 */ /* 0x000fe40000004100 */
[----:B------:R-:W-:Y:S02]  /*06d0*/  HADD2.F32 R66, -RZ, R37.H0_H0 ;  /* 0x20000025ff427230 */ /* 0x000fe40000004100 */
[----:B------:R-:W-:Y:S02]  /*06e0*/  HADD2.F32 R86, -RZ, R61.H1_H1 ;  /* 0x3000003dff567230 */ /* 0x000fe40000004100 */
[----:B------:R-:W-:-:S02]  /*06f0*/  HADD2.F32 R61, -RZ, R62.H0_H0 ;  /* 0x2000003eff3d7230 */ /* 0x000fc40000004100 */
[----:B------:R-:W-:Y:S02]  /*0700*/  HADD2.F32 R88, -RZ, R62.H1_H1 ;  /* 0x3000003eff587230 */ /* 0x000fe40000004100 */
[----:B------:R-:W-:Y:S01]  /*0710*/  FMUL.FTZ R62, R63, R90 ;  /* 0x0000005a3f3e7220 */ /* 0x000fe20000410000 */
[----:B------:R-:W-:Y:S01]  /*0720*/  FMUL.FTZ R63, R66, R89 ;  /* 0x00000059423f7220 */ /* 0x000fe20000410000 */
[----:B------:R-:W-:Y:S02]  /*0730*/  HADD2.F32 R83, -RZ, R58.H0_H0 ;  /* 0x2000003aff537230 */ /* 0x000fe40000004100 */
[----:B------:R-:W-:Y:S01]  /*0740*/  FMUL.FTZ R66, R101, R86 ;  /* 0x0000005665427220 */ /* 0x000fe20000410000 */
[----:B------:R-:W-:Y:S01]  /*0750*/  FMUL.FTZ R101, R100, R61 ;  /* 0x0000003d64657220 */ /* 0x000fe20000410000 */
[----:B------:R-:W-:Y:S01]  /*0760*/  FFMA.FTZ R80, R80, R87, R77 ;  /* 0x0000005750507223 */ /* 0x000fe2000001004d */
[----:B------:R-:W-:Y:S02]  /*0770*/  HADD2.F32 R77, -RZ, R69.H1_H1 ;  /* 0x30000045ff4d7230 */ /* 0x000fe40000004100 */
[----:B------:R-:W-:Y:S01]  /*0780*/  FFMA.FTZ R76, R76, R83, R101 ;  /* 0x000000534c4c7223 */ /* 0x000fe20000010065 */
[----:B------:R-:W-:-:S02]  /*0790*/  HADD2.F32 R101, -RZ, R38.H1_H1 ;  /* 0x30000026ff657230 */ /* 0x000fc40000004100 */
[----:B------:R-:W-:Y:S02]  /*07a0*/  HADD2.F32 R100, -RZ, R39.H0_H0 ;  /* 0x20000027ff647230 */ /* 0x000fe40000004100 */
[----:B------:R-:W-:Y:S01]  /*07b0*/  FFMA.FTZ R78, R78, R85, R63 ;  /* 0x000000554e4e7223 */ /* 0x000fe2000001003f */
[----:B------:R-:W-:Y:S02]  /*07c0*/  HADD2.F32 R58, -RZ, R58.H1_H1 ;  /* 0x3000003aff3a7230 */ /* 0x000fe40000004100 */
[----:B------:R-:W-:Y:S01]  /*07d0*/  FFMA.FTZ R79, R79, R84, R62 ;  /* 0x000000544f4f7223 */ /* 0x000fe2000001003e */
[----:B------:R-:W-:Y:S01]  /*07e0*/  FFMA.FTZ R77, R77, R82, R66 ;  /* 0x000000524d4d7223 */ /* 0x000fe20000010042 */
[----:B------:R-:W-:Y:S02]  /*07f0*/  HADD2.F32 R63, -RZ, R70.H1_H1 ;  /* 0x30000046ff3f7230 */ /* 0x000fe40000004100 */
[----:B------:R-:W-:Y:S01]  /*0800*/  FMUL.FTZ R66, R101, R88 ;  /* 0x0000005865427220 */ /* 0x000fe20000410000 */
[----:B------:R-:W-:-:S02]  /*0810*/  HADD2.F32 R62, -RZ, R71.H0_H0 ;  /* 0x20000047ff3e7230 */ /* 0x000fc40000004100 */
[----:B------:R-:W-:Y:S01]  /*0820*/  FMUL.FTZ R101, R100, R59 ;  /* 0x0000003b64657220 */ /* 0x000fe20000410000 */
[----:B------:R-:W-:Y:S01]  /*0830*/  FMUL.FTZ R100, R105, R60 ;  /* 0x0000003c69647220 */ /* 0x000fe20000410000 */
[----:B------:R-:W-:Y:S02]  /*0840*/  FFMA.FTZ R66, R63, R58, R66 ;  /* 0x0000003a3f427223 */ /* 0x000fe40000010042 */
[----:B------:R-:W-:Y:S01]  /*0850*/  FFMA.FTZ R63, R62, R57, R101 ;  /* 0x000000393e3f7223 */ /* 0x000fe20000010065 */
[----:B------:R-:W-:Y:S01]  /*0860*/  FFMA.FTZ R62, R103, R56, R100 ;  /* 0x00000038673e7223 */ /* 0x000fe20000010064 */
[--C-:B------:R-:W-:Y:S01]  /*0870*/  HADD2.F32 R100, -RZ, R52.reuse.H0_H0 ;  /* 0x20000034ff647230 */ /* 0x100fe20000004100 */
[----:B------:R-:W-:Y:S01]  /*0880*/  FSEL R3, R3, RZ, !P0 ;  /* 0x000000ff03037208 */ /* 0x000fe20004000000 */
[----:B------:R-:W-:Y:S02]  /*0890*/  HADD2.F32 R52, -RZ, R52.H1_H1 ;  /* 0x30000034ff347230 */ /* 0x000fe40000004100 */
[----:B------:R-:W-:-:S02]  /*08a0*/  HADD2.F32 R108, -RZ, R54.H0_H0 ;  /* 0x20000036ff6c7230 */ /* 0x000fc40000004100 */
[--C-:B------:R-:W-:Y:S02]  /*08b0*/  HADD2.F32 R104, -RZ, R53.reuse.H0_H0 ;  /* 0x20000035ff687230 */ /* 0x100fe40000004100 */
[C---:B------:R-:W-:Y:S01]  /*08c0*/  FADD.FTZ R102, -R3.reuse, R52 ;  /* 0x0000003403667221 */ /* 0x040fe20000010100 */
[----:B------:R-:W-:Y:S01]  /*08d0*/  HADD2.F32 R106, -RZ, R53.H1_H1 ;  /* 0x30000035ff6a7230 */ /* 0x000fe20000004100 */
[C-C-:B------:R-:W-:Y:S01]  /*08e0*/  @P1 SHF.R.U64 R52, R74.reuse, 0x8, R75.reuse ;  /* 0x000000084a341819 */ /* 0x140fe2000000124b */
[----:B------:R-:W-:Y:S02]  /*08f0*/  HADD2.F32 R54, -RZ, R54.H1_H1 ;  /* 0x30000036ff367230 */ /* 0x000fe40000004100 */
[--C-:B------:R-:W-:Y:S02]  /*0900*/  HADD2.F32 R112, -RZ, R55.reuse.H0_H0 ;  /* 0x20000037ff707230 */ /* 0x100fe40000004100 */
[----:B------:R-:W-:Y:S02]  /*0910*/  HADD2.F32 R114, -RZ, R55.H1_H1 ;  /* 0x30000037ff727230 */ /* 0x000fe40000004100 */
[C---:B------:R-:W-:Y:S01]  /*0920*/  FADD.FTZ R100, -R3.reuse, R100 ;  /* 0x0000006403647221 */ /* 0x040fe20000010100 */
[C---:B------:R-:W-:Y:S01]  /*0930*/  FADD.FTZ R104, -R3.reuse, R104 ;  /* 0x0000006803687221 */ /* 0x040fe20000010100 */
[C---:B------:R-:W-:Y:S01]  /*0940*/  FADD.FTZ R106, -R3.reuse, R106 ;  /* 0x0000006a036a7221 */ /* 0x040fe20000010100 */
[C---:B------:R-:W-:Y:S01]  /*0950*/  FADD.FTZ R108, -R3.reuse, R108 ;  /* 0x0000006c036c7221 */ /* 0x040fe20000010100 */
[C---:B------:R-:W-:Y:S01]  /*0960*/  FADD.FTZ R110, -R3.reuse, R54 ;  /* 0x00000036036e7221 */ /* 0x040fe20000010100 */
[----:B------:R-:W-:Y:S01]  /*0970*/  @P1 SHF.R.U64 R53, R74, 0x10, R75 ;  /* 0x000000104a351819 */ /* 0x000fe2000000124b */
[C---:B------:R-:W-:Y:S01]  /*0980*/  FADD.FTZ R112, -R3.reuse, R112 ;  /* 0x0000007003707221 */ /* 0x040fe20000010100 */
[----:B------:R-:W-:Y:S01]  /*0990*/  FADD.FTZ R114, -R3, R114 ;  /* 0x0000007203727221 */ /* 0x000fe20000010100 */
[----:B------:R-:W-:-:S02]  /*09a0*/  @P1 PRMT R92, R52, 0x7610, R92 ;  /* 0x00007610345c1816 */ /* 0x000fc4000000005c */
[C---:B------:R-:W-:Y:S02]  /*09b0*/  @P1 PRMT R94, R74.reuse, 0x7610, R94 ;  /* 0x000076104a5e1816 */ /* 0x040fe4000000005e */
[----:B------:R-:W-:Y:S02]  /*09c0*/  @P1 SHF.R.U64 R74, R74, 0x18, R75 ;  /* 0x000000184a4a1819 */ /* 0x000fe4000000124b */
[----:B------:R-:W-:Y:S02]  /*09d0*/  @P1 PRMT R95, R75, 0x7610, R95 ;  /* 0x000076104b5f1816 */ /* 0x000fe4000000005f */
[--C-:B------:R-:W-:Y:S02]  /*09e0*/  @P1 SHF.R.U32.HI R3, RZ, 0x8, R75.reuse ;  /* 0x00000008ff031819 */ /* 0x100fe4000001164b */
[--C-:B------:R-:W-:Y:S02]  /*09f0*/  @P1 SHF.R.U32.HI R52, RZ, 0x10, R75.reuse ;  /* 0x00000010ff341819 */ /* 0x100fe4000001164b */
[----:B------:R-:W-:-:S02]  /*0a00*/  @P1 SHF.R.U32.HI R75, RZ, 0x18, R75 ;  /* 0x00000018ff4b1819 */ /* 0x000fc4000001164b */
[----:B------:R-:W-:Y:S01]  /*0a10*/  @P1 PRMT R96, R74, 0x7610, R96 ;  /* 0x000076104a601816 */ /* 0x000fe20000000060 */
[----:B-----5:R-:W-:Y:S01]  /*0a20*/  FMUL.FTZ R74, R81, R106 ;  /* 0x0000006a514a7220 */ /* 0x020fe20000410000 */
[----:B------:R-:W-:Y:S01]  /*0a30*/  @P1 PRMT R99, R75, 0x7610, R99 ;  /* 0x000076104b631816 */ /* 0x000fe20000000063 */
[----:B------:R-:W-:Y:S01]  /*0a40*/  FMUL.FTZ R75, R81, R108 ;  /* 0x0000006c514b7220 */ /* 0x000fe20000410000 */
[----:B------:R-:W-:Y:S01]  /*0a50*/  FADD.FTZ R15, R15, R82 ;  /* 0x000000520f0f7221 */ /* 0x000fe20000010000 */
[----:B------:R-:W-:Y:S01]  /*0a60*/  FFMA.FTZ R7, R74, R82, R7 ;  /* 0x000000524a077223 */ /* 0x000fe20000010007 */
[----:B------:R-:W-:Y:S01]  /*0a70*/  @P1 PRMT R97, R3, 0x7610, R97 ;  /* 0x0000761003611816 */ /* 0x000fe20000000061 */
[----:B------:R-:W-:Y:S01]  /*0a80*/  FADD.FTZ R32, R32, R83 ;  /* 0x0000005320207221 */ /* 0x000fe20000010000 */
[----:B------:R-:W-:Y:S01]  /*0a90*/  FFMA.FTZ R8, R75, R83, R8 ;  /* 0x000000534b087223 */ /* 0x000fe20000010008 */
[----:B------:R-:W-:Y:S01]  /*0aa0*/  FMUL.FTZ R82, R81, R110 ;  /* 0x0000006e51527220 */ /* 0x000fe20000410000 */
[----:B------:R-:W-:Y:S01]  /*0ab0*/  @P1 PRMT R93, R53, 0x7610, R93 ;  /* 0x00007610355d1816 */ /* 0x000fe2000000005d */
[C---:B------:R-:W-:Y:S01]  /*0ac0*/  FMUL.FTZ R3, R81.reuse, R100 ;  /* 0x0000006451037220 */ /* 0x040fe20000410000 */
[----:B------:R-:W-:Y:S01]  /*0ad0*/  @P1 PRMT R98, R52, 0x7610, R98 ;  /* 0x0000761034621816 */ /* 0x000fe20000000062 */
[----:B------:R-:W-:Y:S01]  /*0ae0*/  FMUL.FTZ R83, R81, R112 ;  /* 0x0000007051537220 */ /* 0x000fe20000410000 */
[----:B------:R-:W-:-:S02]  /*0af0*/  SHF.R.U64 R54, R72, 0x18, R73 ;  /* 0x0000001848367819 */ /* 0x000fc40000001249 */
[C-C-:B------:R-:W-:Y:S02]  /*0b00*/  SHF.R.U64 R53, R72.reuse, 0x10, R73.reuse ;  /* 0x0000001048357819 */ /* 0x140fe40000001249 */
[----:B------:R-:W-:Y:S02]  /*0b10*/  SHF.R.U64 R52, R72, 0x8, R73 ;  /* 0x0000000848347819 */ /* 0x000fe40000001249 */
[----:B------:R-:W-:Y:S01]  /*0b20*/  MOV R100, R72 ;  /* 0x0000004800647202 */ /* 0x000fe20000000f00 */
[----:B------:R-:W-:Y:S01]  /*0b30*/  FMUL.FTZ R72, R81, R102 ;  /* 0x0000006651487220 */ /* 0x000fe20000410000 */
[----:B------:R-:W-:Y:S01]  /*0b40*/  FADD.FTZ R33, R33, R58 ;  /* 0x0000003a21217221 */ /* 0x000fe20000010000 */
[----:B------:R-:W-:Y:S01]  /*0b50*/  FFMA.FTZ R9, R82, R58, R9 ;  /* 0x0000003a52097223 */ /* 0x000fe20000010009 */
[----:B------:R-:W-:Y:S01]  /*0b60*/  FADD.FTZ R34, R34, R57 ;  /* 0x0000003922227221 */ /* 0x000fe20000010000 */
[----:B------:R-:W-:Y:S01]  /*0b70*/  FFMA.FTZ R10, R83, R57, R10 ;  /* 0x00000039530a7223 */ /* 0x000fe2000001000a */
[----:B------:R-:W-:Y:S01]  /*0b80*/  FADD.FTZ R58, RZ, R80 ;  /* 0x00000050ff3a7221 */ /* 0x000fe20000010000 */
[----:B------:R-:W-:Y:S01]  /*0b90*/  FFMA.FTZ R57, R3, R80, RZ ;  /* 0x0000005003397223 */ /* 0x000fe200000100ff */
[----:B------:R-:W-:Y:S01]  /*0ba0*/  FADD.FTZ R13, R13, R84 ;  /* 0x000000540d0d7221 */ /* 0x000fe20000010000 */
[----:B------:R-:W-:Y:S01]  /*0bb0*/  FFMA.FTZ R5, R72, R84, R5 ;  /* 0x0000005448057223 */ /* 0x000fe20000010005 */
[----:B------:R-:W-:Y:S01]  /*0bc0*/  FADD.FTZ R18, R18, R59 ;  /* 0x0000003b12127221 */ /* 0x000fe20000010000 */
[----:B------:R-:W-:Y:S01]  /*0bd0*/  FFMA.FTZ R26, R83, R59, R26 ;  /* 0x0000003b531a7223 */ /* 0x000fe2000001001a */
[----:B------:R-:W-:Y:S01]  /*0be0*/  FMUL.FTZ R84, R81, R114 ;  /* 0x0000007251547220 */ /* 0x000fe20000410000 */
[----:B------:R-:W-:Y:S01]  /*0bf0*/  SHF.R.U32.HI R103, RZ, 0x18, R73 ;  /* 0x00000018ff677819 */ /* 0x000fe20000011649 */
[----:B------:R-:W-:Y:S01]  /*0c00*/  FADD.FTZ R59, R58, R79 ;  /* 0x0000004f3a3b7221 */ /* 0x000fe20000010000 */
[----:B------:R-:W-:Y:S01]  /*0c10*/  SHF.R.U32.HI R105, RZ, 0x10, R73 ;  /* 0x00000010ff697819 */ /* 0x000fe20000011649 */
[----:B------:R-:W-:Y:S01]  /*0c20*/  FFMA.FTZ R58, R72, R79, R57 ;  /* 0x0000004f483a7223 */ /* 0x000fe20000010039 */
[----:B------:R-:W-:-:S02]  /*0c30*/  SHF.R.U32.HI R101, RZ, 0x8, R73 ;  /* 0x00000008ff657819 */ /* 0x000fc40000011649 */
[----:B------:R-:W-:Y:S01]  /*0c40*/  MOV R55, R73 ;  /* 0x0000004900377202 */ /* 0x000fe20000000f00 */
[----:B------:R-:W-:Y:S01]  /*0c50*/  FMUL.FTZ R73, R81, R104 ;  /* 0x0000006851497220 */ /* 0x000fe20000410000 */
        /* <DEDUP_REMOVED lines=8> */
[----:B------:R-:W-:Y:S02]  /*0ce0*/  FADD.FTZ R21, R21, R90 ;  /* 0x0000005a15157221 */ /* 0x000fe40000010000 */
[----:B------:R-:W-:Y:S01]  /*0cf0*/  FADD.FTZ R56, R59, R66 ;  /* 0x000000423b387221 */ /* 0x000fe20000010000 */
[----:B------:R-:W-:Y:S01]  /*0d00*/  FFMA.FTZ R58, R82, R66, R57 ;  /* 0x00000042523a7223 */ /* 0x000fe20000010039 */
[----:B------:R-:W-:Y:S01]  /*0d10*/  FFMA.FTZ R29, R72, R90, R29 ;  /* 0x0000005a481d7223 */ /* 0x000fe2000001001d */
[--C-:B------:R-:W-:Y:S01]  /*0d20*/  FADD.FTZ R17, R17, R88.reuse ;  /* 0x0000005811117221 */ /* 0x100fe20000010000 */
[----:B------:R-:W-:Y:S01]  /*0d30*/  FFMA.FTZ R25, R82, R88, R25 ;  /* 0x0000005852197223 */ /* 0x000fe20000010019 */
[----:B------:R-:W-:Y:S01]  /*0d40*/  PRMT R88, R55, 0x7610, R88 ;  /* 0x0000761037587816 */ /* 0x000fe20000000058 */
[----:B------:R-:W-:Y:S01]  /*0d50*/  FFMA.FTZ R55, R83, R63, R58 ;  /* 0x0000003f53377223 */ /* 0x000fe2000001003a */
[----:B------:R-:W-:Y:S01]  /*0d60*/  PRMT R90, R53, 0x7610, R90 ;  /* 0x00007610355a7816 */ /* 0x000fe2000000005a */
[----:B------:R-:W-:Y:S01]  /*0d70*/  FADD.FTZ R53, R56, R63 ;  /* 0x0000003f38357221 */ /* 0x000fe20000010000 */
        /* <DEDUP_REMOVED lines=14> */
[----:B------:R-:W-:Y:S01]  /*0e60*/  PRMT R85, R103, 0x7610, R85 ;  /* 0x0000761067557816 */ /* 0x000fe20000000055 */
[----:B------:R-:W-:Y:S01]  /*0e70*/  FADD.FTZ R56, R53, R62 ;  /* 0x0000003e35387221 */ /* 0x000fe20000010000 */
[----:B------:R-:W-:Y:S01]  /*0e80*/  PRMT R86, R105, 0x7610, R86 ;  /* 0x0000761069567816 */ /* 0x000fe20000000056 */
[----:B------:R-:W-:Y:S01]  /*0e90*/  FFMA.FTZ R58, R84, R62, R55 ;  /* 0x0000003e543a7223 */ /* 0x000fe20000010037 */
[----:B------:R-:W-:-:S02]  /*0ea0*/  PRMT R87, R101, 0x7610, R87 ;  /* 0x0000761065577816 */ /* 0x000fc40000000057 */
[----:B------:R-:W-:Y:S02]  /*0eb0*/  PRMT R89, R54, 0x7610, R89 ;  /* 0x0000761036597816 */ /* 0x000fe40000000059 */
[----:B------:R-:W-:-:S07]  /*0ec0*/  PRMT R91, R52, 0x7610, R91 ;  /* 0x00007610345b7816 */ /* 0x000fce000000005b */
.L_x_377:
[----:B------:R-:W-:Y:S05]  /*0ed0*/  BSYNC.RECONVERGENT B1 ;  /* 0x0000000000017941 */ /* 0x000fea0003800200 */
.L_x_376:
[----:B------:R-:W-:Y:S01]  /*0ee0*/  UMOV UR4, 0xffffffff ;  /* 0xffffffff00047882 */ /* 0x000fe20000000000 */
[----:B------:R-:W-:Y:S02]  /*0ef0*/  ISETP.GE.U32.AND P2, PT, R2, 0x20, PT ;  /* 0x000000200200780c */ /* 0x000fe40003f46070 */
[----:B------:R-:W-:Y:S11]  /*0f00*/  BRA.DIV UR4, `(.L_x_378) ;  /* 0x0000002e04387947 */ /* 0x000ff6000b800000 */
        /* <DEDUP_REMOVED lines=18> */
.L_x_402:
        /* <DEDUP_REMOVED lines=32> */
[C---:B-----5:R-:W-:Y:S01]  /*1230*/  FMUL.FTZ R104, R81.reuse, R104 ;  /* 0x0000006851687220 */ /* 0x060fe20000410000 */
[----:B------:R-:W-:Y:S01]  /*1240*/  FADD.FTZ R60, R76, -R59 ;  /* 0x8000003b4c3c7221 */ /* 0x000fe20000010000 */
[C---:B------:R-:W-:Y:S01]  /*1250*/  FMUL.FTZ R106, R81.reuse, R106 ;  /* 0x0000006a516a7220 */ /* 0x040fe20000410000 */
[----:B------:R-:W-:Y:S01]  /*1260*/  FADD.FTZ R102, R66, -R61 ;  /* 0x8000003d42667221 */ /* 0x000fe20000010000 */
[----:B------:R-:W-:Y:S01]  /*1270*/  FADD.FTZ R52, R80, -R55 ;  /* 0x8000003750347221 */ /* 0x000fe20000010000 */
[----:B------:R-:W-:Y:S01]  /*1280*/  FMUL.FTZ R104, R104, UR14 ;  /* 0x0000000e68687c20 */ /* 0x000fe20008410000 */
[----:B------:R-:W-:Y:S01]  /*1290*/  FMUL.FTZ R106, R106, UR14 ;  /* 0x0000000e6a6a7c20 */ /* 0x000fe20008410000 */
        /* <DEDUP_REMOVED lines=20> */
[----:B------:R-:W-:Y:S02]  /*13e0*/  LOP3.LUT P0, RZ, R100, 0xff, RZ, 0xc0, !PT ;  /* 0x000000ff64ff7812 */ /* 0x000fe4000780c0ff */
[----:B------:R-:W-:Y:S02]  /*13f0*/  LOP3.LUT P6, RZ, R91, 0xff, RZ, 0xc0, !PT ;  /* 0x000000ff5bff7812 */ /* 0x000fe400078cc0ff */
[----:B------:R-:W-:-:S02]  /*1400*/  FSEL R60, R60, RZ, P5 ;  /* 0x000000ff3c3c7208 */ /* 0x000fc40002800000 */
[----:B------:R-:W-:Y:S02]  /*1410*/  FSEL R59, R102, RZ, P4 ;  /* 0x000000ff663b7208 */ /* 0x000fe40002000000 */
[----:B------:R-:W-:Y:S02]  /*1420*/  FSEL R53, R56, RZ, P3 ;  /* 0x000000ff38357208 */ /* 0x000fe40001800000 */
[----:B------:R-:W-:Y:S02]  /*1430*/  FSEL R58, R58, RZ, P1 ;  /* 0x000000ff3a3a7208 */ /* 0x000fe40000800000 */
[----:B------:R-:W-:Y:S02]  /*1440*/  FSEL R52, R52, RZ, P0 ;  /* 0x000000ff34347208 */ /* 0x000fe40000000000 */
[----:B------:R-:W-:Y:S02]  /*1450*/  FSEL R57, R54, RZ, P6 ;  /* 0x000000ff36397208 */ /* 0x000fe40003000000 */
[----:B------:R-:W-:-:S02]  /*1460*/  F2FP.F16.F32.PACK_AB R55, R106, R55 ;  /* 0x000000376a37723e */ /* 0x000fc400000000ff */
[----:B------:R-:W-:Y:S02]  /*1470*/  F2FP.F16.F32.PACK_AB R54, R59, R60 ;  /* 0x0000003c3b36723e */ /* 0x000fe400000000ff */
[----:B------:R-:W-:Y:S02]  /*1480*/  F2FP.F16.F32.PACK_AB R53, R58, R53 ;  /* 0x000000353a35723e */ /* 0x000fe400000000ff */
[----:B------:R-:W-:Y:S01]  /*1490*/  F2FP.F16.F32.PACK_AB R52, R57, R52 ;  /* 0x000000343934723e */ /* 0x000fe200000000ff */
[----:B------:R-:W-:Y:S06]  /*14a0*/  BRA `(.L_x_384) ;  /* 0x0000001c00487947 */ /* 0x000fec0003800000 */
.L_x_383:
        /* <DEDUP_REMOVED lines=14> */
[----:B0-----:R-:W-:Y:S01]  /*1590*/  FADD.FTZ R56, R76, -R55 ;  /* 0x800000374c387221 */ /* 0x001fe20000010000 */
[----:B------:R-:W-:Y:S01]  /*15a0*/  FADD.FTZ R58, R66, -R57 ;  /* 0x80000039423a7221 */ /* 0x000fe20000010000 */
[----:B------:R-:W-:Y:S01]  /*15b0*/  FADD.FTZ R44, R80, -R45 ;  /* 0x8000002d502c7221 */ /* 0x000fe20000010000 */
[C---:B------:R-:W-:Y:S01]  /*15c0*/  FMUL.FTZ R45, R81.reuse, R52 ;  /* 0x00000034512d7220 */ /* 0x040fe20000410000 */
[C---:B------:R-:W-:Y:S01]  /*15d0*/  FMUL.FTZ R52, R81.reuse, R54 ;  /* 0x0000003651347220 */ /* 0x040fe20000410000 */
[C---:B------:R-:W-:Y:S01]  /*15e0*/  FMUL.FTZ R102, R81.reuse, R102 ;  /* 0x0000006651667220 */ /* 0x040fe20000410000 */
[----:B------:R-:W-:Y:S01]  /*15f0*/  FMUL.FTZ R53, R81, R46 ;  /* 0x0000002e51357220 */ /* 0x000fe20000410000 */
[----:B------:R-:W-:Y:S01]  /*1600*/  FMUL.FTZ R54, R47, UR14 ;  /* 0x0000000e2f367c20 */ /* 0x000fe20008410000 */
[C---:B------:R-:W-:Y:S01]  /*1610*/  FMUL.FTZ R46, R81.reuse, R56 ;  /* 0x00000038512e7220 */ /* 0x040fe20000410000 */
[C---:B------:R-:W-:Y:S01]  /*1620*/  FMUL.FTZ R55, R81.reuse, R58 ;  /* 0x0000003a51377220 */ /* 0x040fe20000410000 */
[----:B------:R-:W-:Y:S01]  /*1630*/  LOP3.LUT P0, RZ, R86, 0xff, RZ, 0xc0, !PT ;  /* 0x000000ff56ff7812 */ /* 0x000fe2000780c0ff */
[----:B------:R-:W-:Y:S01]  /*1640*/  FMUL.FTZ R44, R81, R44 ;  /* 0x0000002c512c7220 */ /* 0x000fe20000410000 */
[C---:B------:R-:W-:Y:S01]  /*1650*/  F2FP.F16.F32.PACK_AB R47, R102.reuse, R47 ;  /* 0x0000002f662f723e */ /* 0x040fe200000000ff */
[----:B------:R-:W-:Y:S01]  /*1660*/  FMUL.FTZ R102, R102, UR14 ;  /* 0x0000000e66667c20 */ /* 0x000fe20008410000 */
[----:B------:R-:W-:Y:S01]  /*1670*/  FSEL R60, R54, RZ, P0 ;  /* 0x000000ff363c7208 */ /* 0x000fe20000000000 */
[----:B------:R-:W-:Y:S01]  /*1680*/  FMUL.FTZ R56, R46, UR14 ;  /* 0x0000000e2e387c20 */ /* 0x000fe20008410000 */
[----:B------:R-:W-:Y:S01]  /*1690*/  LOP3.LUT P6, RZ, R85, 0xff, RZ, 0xc0, !PT ;  /* 0x000000ff55ff7812 */ /* 0x000fe200078cc0ff */
[C---:B------:R-:W-:Y:S01]  /*16a0*/  FMUL.FTZ R57, R55.reuse, UR14 ;  /* 0x0000000e37397c20 */ /* 0x040fe20008410000 */
[----:B------:R-:W-:Y:S01]  /*16b0*/  F2FP.F16.F32.PACK_AB R46, R55, R46 ;  /* 0x0000002e372e723e */ /* 0x000fe200000000ff */
[----:B------:R-:W-:Y:S01]  /*16c0*/  FMUL.FTZ R54, R45, UR14 ;  /* 0x0000000e2d367c20 */ /* 0x000fe20008410000 */
[C---:B------:R-:W-:Y:S01]  /*16d0*/  F2FP.F16.F32.PACK_AB R45, R52.reuse, R45 ;  /* 0x0000002d342d723e */ /* 0x040fe200000000ff */
[----:B------:R-:W-:Y:S01]  /*16e0*/  FMUL.FTZ R55, R52, UR14 ;  /* 0x0000000e34377c20 */ /* 0x000fe20008410000 */
[----:B------:R-:W-:Y:S01]  /*16f0*/  FMUL.FTZ R52, R44, UR14 ;  /* 0x0000000e2c347c20 */ /* 0x000fe20008410000 */
[C---:B------:R-:W-:Y:S01]  /*1700*/  F2FP.F16.F32.PACK_AB R44, R53.reuse, R44 ;  /* 0x0000002c352c723e */ /* 0x040fe200000000ff */
[----:B------:R-:W-:Y:S01]  /*1710*/  FMUL.FTZ R53, R53, UR14 ;  /* 0x0000000e35357c20 */ /* 0x000fe20008410000 */
[----:B------:R-:W-:-:S02]  /*1720*/  LOP3.LUT P5, RZ, R88, 0xff, RZ, 0xc0, !PT ;  /* 0x000000ff58ff7812 */ /* 0x000fc400078ac0ff */
[----:B------:R-:W-:Y:S02]  /*1730*/  LOP3.LUT P4, RZ, R87, 0xff, RZ, 0xc0, !PT ;  /* 0x000000ff57ff7812 */ /* 0x000fe4000788c0ff */
[----:B------:R-:W-:Y:S02]  /*1740*/  FSEL R81, R102, RZ, P6 ;  /* 0x000000ff66517208 */ /* 0x000fe40003000000 */
[----:B------:R-:W-:Y:S02]  /*1750*/  LOP3.LUT P3, RZ, R90, 0xff, RZ, 0xc0, !PT ;  /* 0x000000ff5aff7812 */ /* 0x000fe4000786c0ff */
[----:B------:R-:W-:Y:S02]  /*1760*/  LOP3.LUT P1, RZ, R89, 0xff, RZ, 0xc0, !PT ;  /* 0x000000ff59ff7812 */ /* 0x000fe4000782c0ff */
[----:B------:R-:W-:Y:S02]  /*1770*/  LOP3.LUT P0, RZ, R100, 0xff, RZ, 0xc0, !PT ;  /* 0x000000ff64ff7812 */ /* 0x000fe4000780c0ff */
[----:B------:R-:W-:-:S02]  /*1780*/  LOP3.LUT P6, RZ, R91, 0xff, RZ, 0xc0, !PT ;  /* 0x000000ff5bff7812 */ /* 0x000fc400078cc0ff */
[----:B------:R-:W-:Y:S02]  /*1790*/  FSEL R58, R56, RZ, P5 ;  /* 0x000000ff383a7208 */ /* 0x000fe40002800000 */
[----:B------:R-:W-:Y:S02]  /*17a0*/  FSEL R61, R57, RZ, P4 ;  /* 0x000000ff393d7208 */ /* 0x000fe40002000000 */
[----:B------:R-:W-:Y:S02]  /*17b0*/  FSEL R56, R54, RZ, P3 ;  /* 0x000000ff36387208 */ /* 0x000fe40001800000 */
[----:B------:R-:W-:Y:S02]  /*17c0*/  FSEL R59, R55, RZ, P1 ;  /* 0x000000ff373b7208 */ /* 0x000fe40000800000 */
[----:B------:R-:W-:Y:S02]  /*17d0*/  FSEL R52, R52, RZ, P0 ;  /* 0x000000ff34347208 */ /* 0x000fe40000000000 */
[----:B------:R-:W-:-:S02]  /*17e0*/  FSEL R57, R53, RZ, P6 ;  /* 0x000000ff35397208 */ /* 0x000fc40003000000 */
[----:B------:R-:W-:Y:S02]  /*17f0*/  F2FP.F16.F32.PACK_AB R55, R81, R60 ;  /* 0x0000003c5137723e */ /* 0x000fe400000000ff */
[----:B------:R-:W-:Y:S02]  /*1800*/  F2FP.F16.F32.PACK_AB R54, R61, R58 ;  /* 0x0000003a3d36723e */ /* 0x000fe400000000ff */
[----:B------:R-:W-:Y:S02]  /*1810*/  F2FP.F16.F32.PACK_AB R53, R59, R56 ;  /* 0x000000383b35723e */ /* 0x000fe400000000ff */
[----:B------:R-:W-:Y:S01]  /*1820*/  F2FP.F16.F32.PACK_AB R52, R57, R52 ;  /* 0x000000343934723e */ /* 0x000fe200000000ff */
[----:B------:R-:W-:Y:S06]  /*1830*/  BRA `(.L_x_384) ;  /* 0x0000001800647947 */ /* 0x000fec0003800000 */
.L_x_382:
[-CC-:B------:R-:W-:Y:S01]  /*1840*/  FFMA.FTZ R55, R3, R52.reuse, R53.reuse ;  /* 0x0000003403377223 */ /* 0x180fe20000010035 */
[----:B------:R-:W-:Y:S01]  /*1850*/  UMOV UR4, UR6 ;  /* 0x0000000600047c82 */ /* 0x000fe20008000000 */
[--C-:B------:R-:W-:Y:S02]  /*1860*/  HADD2.F32 R54, -RZ, R40.reuse.H0_H0 ;  /* 0x20000028ff367230 */ /* 0x100fe40000004100 */
[-C--:B0-----:R-:W-:Y:S01]  /*1870*/  FFMA.FTZ R58, R72, R52.reuse, R53 ;  /* 0x00000034483a7223 */ /* 0x081fe20000010035 */
[----:B------:R-:W-:Y:S01]  /*1880*/  FADD.FTZ R55, R80, -R55 ;  /* 0x8000003750377221 */ /* 0x000fe20000010000 */
[----:B------:R-:W-:Y:S01]  /*1890*/  ISETP.NE.U32.AND P0, PT, RZ, UR4, PT ;  /* 0x00000004ff007c0c */ /* 0x000fe2000bf05070 */
[----:B------:R-:W-:Y:S02]  /*18a0*/  HADD2.F32 R56, -RZ, R40.H1_H1 ;  /* 0x30000028ff387230 */ /* 0x000fe40000004100 */
[-CC-:B------:R-:W-:Y:S01]  /*18b0*/  FFMA.FTZ R59, R73, R52.reuse, R53.reuse ;  /* 0x00000034493b7223 */ /* 0x180fe20000010035 */
[----:B------:R-:W-:Y:S01]  /*18c0*/  UMOV UR5, UR7 ;  /* 0x0000000700057c82 */ /* 0x000fe20008000000 */
[-CC-:B------:R-:W-:Y:S01]  /*18d0*/  FFMA.FTZ R102, R74, R52.reuse, R53.reuse ;  /* 0x000000344a667223 */ /* 0x180fe20000010035 */
[-CC-:B------:R-:W-:Y:S01]  /*18e0*/  FFMA.FTZ R61, R75, R52.reuse, R53.reuse ;  /* 0x000000344b3d7223 */ /* 0x180fe20000010035 */
[-CC-:B------:R-:W-:Y:S01]  /*18f0*/  FFMA.FTZ R105, R82, R52.reuse, R53.reuse ;  /* 0x0000003452697223 */ /* 0x180fe20000010035 */
[----:B------:R-:W-:Y:S01]  /*1900*/  FADD.FTZ R57, R79, -R58 ;  /* 0x8000003a4f397221 */ /* 0x000fe20000010000 */
[-CC-:B------:R-:W-:Y:S01]  /*1910*/  FFMA.FTZ R106, R83, R52.reuse, R53.reuse ;  /* 0x00000034536a7223 */ /* 0x180fe20000010035 */
[----:B------:R-:W-:Y:S01]  /*1920*/  FFMA.FTZ R107, R84, R52, R53 ;  /* 0x00000034546b7223 */ /* 0x000fe20000010035 */
[----:B-----5:R-:W-:Y:S01]  /*1930*/  FFMA.FTZ R52, R81, R55, R54 ;  /* 0x0000003751347223 */ /* 0x020fe20000010036 */
[----:B------:R-:W-:Y:S01]  /*1940*/  ISETP.NE.AND.EX P0, PT, RZ, UR5, PT, P0 ;  /* 0x00000005ff007c0c */ /* 0x000fe2000bf05300 */
[----:B------:R-:W-:-:S02]  /*1950*/  HADD2.F32 R54, -RZ, R41.H0_H0 ;  /* 0x20000029ff367230 */ /* 0x000fc40000004100 */
[----:B------:R-:W-:Y:S01]  /*1960*/  FADD.FTZ R59, R78, -R59 ;  /* 0x8000003b4e3b7221 */ /* 0x000fe20000010000 */
[C---:B------:R-:W-:Y:S01]  /*1970*/  FFMA.FTZ R53, R81.reuse, R57, R56 ;  /* 0x0000003951357223 */ /* 0x040fe20000010038 */
[--C-:B------:R-:W-:Y:S02]  /*1980*/  HADD2.F32 R56, -RZ, R42.reuse.H0_H0 ;  /* 0x2000002aff387230 */ /* 0x100fe40000004100 */
[----:B------:R-:W-:Y:S01]  /*1990*/  FADD.FTZ R61, R76, -R61 ;  /* 0x8000003d4c3d7221 */ /* 0x000fe20000010000 */
[----:B------:R-:W-:Y:S01]  /*19a0*/  FFMA.FTZ R101, R81, R59, R54 ;  /* 0x0000003b51657223 */ /* 0x000fe20000010036 */
[----:B------:R-:W-:Y:S02]  /*19b0*/  HADD2.F32 R54, -RZ, R41.H1_H1 ;  /* 0x30000029ff367230 */ /* 0x000fe40000004100 */
[----:B------:R-:W-:Y:S01]  /*19c0*/  FADD.FTZ R104, R66, -R105 ;  /* 0x8000006942687221 */ /* 0x000fe20000010000 */
[----:B------:R-:W-:Y:S02]  /*19d0*/  HADD2.F32 R58, -RZ, R43.H0_H0 ;  /* 0x2000002bff3a7230 */ /* 0x000fe40000004100 */
[----:B------:R-:W-:Y:S01]  /*19e0*/  FADD.FTZ R55, R77, -R102 ;  /* 0x800000664d377221 */ /* 0x000fe20000010000 */
[----:B------:R-:W-:Y:S01]  /*19f0*/  FFMA.FTZ R103, R81, R61, R56 ;  /* 0x0000003d51677223 */ /* 0x000fe20000010038 */
[----:B------:R-:W-:Y:S01]  /*1a00*/  FADD.FTZ R105, R63, -R106 ;  /* 0x8000006a3f697221 */ /* 0x000fe20000010000 */
[----:B------:R-:W-:-:S02]  /*1a10*/  HADD2.F32 R56, -RZ, R42.H1_H1 ;  /* 0x3000002aff387230 */ /* 0x000fc40000004100 */
[C---:B------:R-:W-:Y:S01]  /*1a20*/  FFMA.FTZ R102, R81.reuse, R55, R54 ;  /* 0x0000003751667223 */ /* 0x040fe20000010036 */
[----:B------:R-:W-:Y:S02]  /*1a30*/  HADD2.F32 R60, -RZ, R43.H1_H1 ;  /* 0x3000002bff3c7230 */ /* 0x000fe40000004100 */
[C---:B------:R-:W-:Y:S01]  /*1a40*/  FFMA.FTZ R105, R81.reuse, R105, R58 ;  /* 0x0000006951697223 */ /* 0x040fe2000001003a */
[----:B------:R-:W-:Y:S01]  /*1a50*/  @P0 F2FP.F16.F32.PACK_AB R55, RZ, R101 ;  /* 0x00000065ff37023e */ /* 0x000fe200000000ff */
[----:B------:R-:W-:Y:S01]  /*1a60*/  FADD.FTZ R107, R62, -R107 ;  /* 0x8000006b3e6b7221 */ /* 0x000fe20000010000 */
[----:B------:R-:W-:Y:S01]  /*1a70*/  @P0 F2FP.F16.F32.PACK_AB R58, RZ, R103 ;  /* 0x00000067ff3a023e */ /* 0x000fe200000000ff */
[C---:B------:R-:W-:Y:S01]  /*1a80*/  FFMA.FTZ R104, R81.reuse, R104, R56 ;  /* 0x0000006851687223 */ /* 0x040fe20000010038 */
[----:B------:R-:W-:Y:S01]  /*1a90*/  @P0 F2FP.F16.F32.PACK_AB R54, RZ, R52 ;  /* 0x00000034ff36023e */ /* 0x000fe200000000ff */
[----:B------:R-:W-:Y:S01]  /*1aa0*/  FFMA.FTZ R81, R81, R107, R60 ;  /* 0x0000006b51517223 */ /* 0x000fe2000001003c */
[----:B------:R-:W-:Y:S01]  /*1ab0*/  @P0 PRMT R45, R55, 0x7610, R45 ;  /* 0x00007610372d0816 */ /* 0x000fe2000000002d */
[----:B------:R-:W-:Y:S01]  /*1ac0*/  FMUL.FTZ R55, R103, UR14 ;  /* 0x0000000e67377c20 */ /* 0x000fe20008410000 */
[----:B------:R-:W-:Y:S01]  /*1ad0*/  @P0 PRMT R46, R58, 0x7610, R46 ;  /* 0x000076103a2e0816 */ /* 0x000fe2000000002e */
[----:B------:R-:W-:Y:S01]  /*1ae0*/  FMUL.FTZ R58, R104, UR14 ;  /* 0x0000000e683a7c20 */ /* 0x000fe20008410000 */
[----:B------:R-:W-:Y:S01]  /*1af0*/  @P0 PRMT R44, R54, 0x7610, R44 ;  /* 0x00007610362c0816 */ /* 0x000fe2000000002c */
[----:B------:R-:W-:Y:S01]  /*1b00*/  FMUL.FTZ R54, R101, UR14 ;  /* 0x0000000e65367c20 */ /* 0x000fe20008410000 */
[----:B------:R-:W-:Y:S01]  /*1b10*/  @P0 F2FP.F16.F32.PACK_AB R60, RZ, R105 ;  /* 0x00000069ff3c023e */ /* 0x000fe200000000ff */
[----:B------:R-:W-:Y:S01]  /*1b20*/  FMUL.FTZ R52, R52, UR14 ;  /* 0x0000000e34347c20 */ /* 0x000fe20008410000 */
[----:B------:R-:W-:-:S02]  /*1b30*/  LOP3.LUT P3, RZ, R88, 0xff, RZ, 0xc0, !PT ;  /* 0x000000ff58ff7812 */ /* 0x000fc4000786c0ff */
[----:B------:R-:W-:Y:S02]  /*1b40*/  LOP3.LUT P6, RZ, R87, 0xff, RZ, 0xc0, !PT ;  /* 0x000000ff57ff7812 */ /* 0x000fe400078cc0ff */
[----:B------:R-:W-:Y:S02]  /*1b50*/  LOP3.LUT P5, RZ, R90, 0xff, RZ, 0xc0, !PT ;  /* 0x000000ff5aff7812 */ /* 0x000fe400078ac0ff */
[----:B------:R-:W-:Y:S02]  /*1b60*/  @P0 F2FP.F16.F32.PACK_AB R59, RZ, R104 ;  /* 0x00000068ff3b023e */ /* 0x000fe400000000ff */
[----:B------:R-:W-:Y:S02]  /*1b70*/  @P0 PRMT R47, R60, 0x7610, R47 ;  /* 0x000076103c2f0816 */ /* 0x000fe4000000002f */
[----:B------:R-:W-:Y:S01]  /*1b80*/  FSEL R103, R55, RZ, P3 ;  /* 0x000000ff37677208 */ /* 0x000fe20001800000 */
[----:B------:R-:W-:Y:S01]  /*1b90*/  FMUL.FTZ R55, R105, UR14 ;  /* 0x0000000e69377c20 */ /* 0x000fe20008410000 */
[----:B------:R-:W-:Y:S01]  /*1ba0*/  @P0 F2FP.F16.F32.PACK_AB R56, RZ, R53 ;  /* 0x00000035ff38023e */ /* 0x000fe200000000ff */
[----:B------:R-:W-:Y:S01]  /*1bb0*/  FMUL.FTZ R53, R53, UR14 ;  /* 0x0000000e35357c20 */ /* 0x000fe20008410000 */
[----:B------:R-:W-:Y:S01]  /*1bc0*/  FSEL R104, R58, RZ, P6 ;  /* 0x000000ff3a687208 */ /* 0x000fe20003000000 */
[----:B------:R-:W-:Y:S01]  /*1bd0*/  FMUL.FTZ R58, R81, UR14 ;  /* 0x0000000e513a7c20 */ /* 0x000fe20008410000 */
[----:B------:R-:W-:Y:S01]  /*1be0*/  FSEL R60, R54, RZ, P5 ;  /* 0x000000ff363c7208 */ /* 0x000fe20002800000 */
[----:B------:R-:W-:Y:S01]  /*1bf0*/  FMUL.FTZ R54, R102, UR14 ;  /* 0x0000000e66367c20 */ /* 0x000fe20008410000 */
[----:B------:R-:W-:-:S02]  /*1c00*/  LOP3.LUT P6, RZ, R86, 0xff, RZ, 0xc0, !PT ;  /* 0x000000ff56ff7812 */ /* 0x000fc400078cc0ff */
[----:B------:R-:W-:Y:S02]  /*1c10*/  LOP3.LUT P1, RZ, R89, 0xff, RZ, 0xc0, !PT ;  /* 0x000000ff59ff7812 */ /* 0x000fe4000782c0ff */
[----:B------:R-:W-:Y:S02]  /*1c20*/  LOP3.LUT P4, RZ, R100, 0xff, RZ, 0xc0, !PT ;  /* 0x000000ff64ff7812 */ /* 0x000fe4000788c0ff */
[----:B------:R-:W-:Y:S02]  /*1c30*/  LOP3.LUT P3, RZ, R91, 0xff, RZ, 0xc0, !PT ;  /* 0x000000ff5bff7812 */ /* 0x000fe4000786c0ff */
[----:B------:R-:W-:Y:S02]  /*1c40*/  LOP3.LUT P5, RZ, R85, 0xff, RZ, 0xc0, !PT ;  /* 0x000000ff55ff7812 */ /* 0x000fe400078ac0ff */
[----:B------:R-:W-:Y:S02]  /*1c50*/  @P0 F2FP.F16.F32.PACK_AB R57, RZ, R102 ;  /* 0x00000066ff39023e */ /* 0x000fe400000000ff */
[----:B------:R-:W-:-:S02]  /*1c60*/  @P0 F2FP.F16.F32.PACK_AB R61, RZ, R81 ;  /* 0x00000051ff3d023e */ /* 0x000fc400000000ff */
        /* <DEDUP_REMOVED lines=8> */
[----:B------:R-:W-:Y:S02]  /*1cf0*/  F2FP.F16.F32.PACK_AB R55, R55, R102 ;  /* 0x000000663737723e */ /* 0x000fe400000000ff */
[----:B------:R-:W-:Y:S02]  /*1d00*/  @P0 PRMT R46, R46, 0x5410, R59 ;  /* 0x000054102e2e0816 */ /* 0x000fe4000000003b */
[----:B------:R-:W-:Y:S02]  /*1d10*/  @P0 PRMT R45, R45, 0x5410, R57 ;  /* 0x000054102d2d0816 */ /* 0x000fe40000000039 */
[----:B------:R-:W-:-:S02]  /*1d20*/  @P0 PRMT R44, R44, 0x5410, R56 ;  /* 0x000054102c2c0816 */ /* 0x000fc40000000038 */
[----:B------:R-:W-:Y:S01]  /*1d30*/  @P0 PRMT R47, R47, 0x5410, R61 ;  /* 0x000054102f2f0816 */ /* 0x000fe2000000003d */
[----:B------:R-:W-:Y:S06]  /*1d40*/  BRA `(.L_x_384) ;  /* 0x0000001400207947 */ /* 0x000fec0003800000 */
.L_x_381:
        /* <DEDUP_REMOVED lines=11> */
[-C--:B------:R-:W-:Y:S01]  /*1e00*/  FFMA.FTZ R57, R82, R52.reuse, R53 ;  /* 0x0000003452397223 */ /* 0x080fe20000010035 */
[----:B0-----:R-:W-:Y:S01]  /*1e10*/  FADD.FTZ R56, R76, -R55 ;  /* 0x800000374c387221 */ /* 0x001fe20000010000 */
[-CC-:B------:R-:W-:Y:S01]  /*1e20*/  FFMA.FTZ R48, R72, R52.reuse, R53.reuse ;  /* 0x0000003448307223 */ /* 0x180fe20000010035 */
[-CC-:B------:R-:W-:Y:S01]  /*1e30*/  FFMA.FTZ R60, R83, R52.reuse, R53.reuse ;  /* 0x00000034533c7223 */ /* 0x180fe20000010035 */
[-CC-:B------:R-:W-:Y:S01]  /*1e40*/  FFMA.FTZ R49, R3, R52.reuse, R53.reuse ;  /* 0x0000003403317223 */ /* 0x180fe20000010035 */
[----:B------:R-:W-:Y:S01]  /*1e50*/  FFMA.FTZ R53, R84, R52, R53 ;  /* 0x0000003454357223 */ /* 0x000fe20000010035 */
[----:B------:R-:W-:Y:S01]  /*1e60*/  FADD.FTZ R52, R78, -R51 ;  /* 0x800000334e347221 */ /* 0x000fe20000010000 */
[----:B-----5:R-:W-:Y:S01]  /*1e70*/  FMUL.FTZ R56, R81, R56 ;  /* 0x0000003851387220 */ /* 0x020fe20000410000 */
[----:B------:R-:W-:Y:S01]  /*1e80*/  FADD.FTZ R54, R77, -R50 ;  /* 0x800000324d367221 */ /* 0x000fe20000010000 */
[----:B------:R-:W-:Y:S01]  /*1e90*/  FADD.FTZ R58, R66, -R57 ;  /* 0x80000039423a7221 */ /* 0x000fe20000010000 */
[----:B------:R-:W-:Y:S01]  /*1ea0*/  FADD.FTZ R50, R79, -R48 ;  /* 0x800000304f327221 */ /* 0x000fe20000010000 */
[----:B------:R-:W-:Y:S01]  /*1eb0*/  FADD.FTZ R48, R80, -R49 ;  /* 0x8000003150307221 */ /* 0x000fe20000010000 */
[C---:B------:R-:W-:Y:S01]  /*1ec0*/  FMUL.FTZ R49, R81.reuse, R52 ;  /* 0x0000003451317220 */ /* 0x040fe20000410000 */
[----:B------:R-:W-:Y:S01]  /*1ed0*/  FMUL.FTZ R56, R56, UR14 ;  /* 0x0000000e38387c20 */ /* 0x000fe20008410000 */
[----:B------:R-:W-:Y:S01]  /*1ee0*/  FMUL.FTZ R54, R81, R54 ;  /* 0x0000003651367220 */ /* 0x000fe20000410000 */
[----:B------:R-:W-:Y:S01]  /*1ef0*/  LOP3.LUT P6, RZ, R95, 0xff, RZ, 0xc0, !PT ;  /* 0x000000ff5fff7812 */ /* 0x000fe200078cc0ff */
[C---:B------:R-:W-:Y:S01]  /*1f00*/  FMUL.FTZ R58, R81.reuse, R58 ;  /* 0x0000003a513a7220 */ /* 0x040fe20000410000 */
[----:B------:R-:W-:Y:S01]  /*1f10*/  LOP3.LUT P0, RZ, R88, 0xff, RZ, 0xc0, !PT ;  /* 0x000000ff58ff7812 */ /* 0x000fe2000780c0ff */
[----:B------:R-:W-:Y:S01]  /*1f20*/  FMUL.FTZ R55, R81, R50 ;  /* 0x0000003251377220 */ /* 0x000fe20000410000 */
[----:B------:R-:W-:Y:S01]  /*1f30*/  FMUL.FTZ R49, R49, UR14 ;  /* 0x0000000e31317c20 */ /* 0x000fe20008410000 */
[----:B------:R-:W-:Y:S01]  /*1f40*/  LOP3.LUT P3, RZ, R90, 0xff, RZ, 0xc0, !PT ;  /* 0x000000ff5aff7812 */ /* 0x000fe2000786c0ff */
[----:B------:R-:W-:Y:S01]  /*1f50*/  FMUL.FTZ R54, R54, UR14 ;  /* 0x0000000e36367c20 */ /* 0x000fe20008410000 */
[----:B------:R-:W-:Y:S01]  /*1f60*/  FSEL R50, R56, RZ, P6 ;  /* 0x000000ff38327208 */ /* 0x000fe20003000000 */
[----:B------:R-:W-:Y:S01]  /*1f70*/  FADD.FTZ R60, R63, -R60 ;  /* 0x8000003c3f3c7221 */ /* 0x000fe20000010000 */
[----:B------:R-:W-:Y:S01]  /*1f80*/  FMUL.FTZ R52, R81, R48 ;  /* 0x0000003051347220 */ /* 0x000fe20000410000 */
[----:B------:R-:W-:Y:S01]  /*1f90*/  LOP3.LUT P1, RZ, R93, 0xff, RZ, 0xc0, !PT ;  /* 0x000000ff5dff7812 */ /* 0x000fe2000782c0ff */
[----:B------:R-:W-:Y:S01]  /*1fa0*/  FMUL.FTZ R58, R58, UR14 ;  /* 0x0000000e3a3a7c20 */ /* 0x000fe20008410000 */
        /* <DEDUP_REMOVED lines=8> */
[----:B------:R-:W-:Y:S01]  /*2030*/  FSEL R53, R49, RZ, P3 ;  /* 0x000000ff31357208 */ /* 0x000fe20001800000 */
[----:B------:R-:W-:Y:S01]  /*2040*/  FMUL.FTZ R55, R55, UR14 ;  /* 0x0000000e37377c20 */ /* 0x000fe20008410000 */
[----:B------:R-:W-:Y:S01]  /*2050*/  LOP3.LUT P4, RZ, R97, 0xff, RZ, 0xc0, !PT ;  /* 0x000000ff61ff7812 */ /* 0x000fe2000788c0ff */
[----:B------:R-:W-:Y:S01]  /*2060*/  FMUL.FTZ R59, R59, UR14 ;  /* 0x0000000e3b3b7c20 */ /* 0x000fe20008410000 */
[----:B------:R-:W-:Y:S01]  /*2070*/  FSEL R49, R49, RZ, P1 ;  /* 0x000000ff31317208 */ /* 0x000fe20000800000 */
[----:B------:R-:W-:Y:S01]  /*2080*/  FMUL.FTZ R102, R102, UR14 ;  /* 0x0000000e66667c20 */ /* 0x000fe20008410000 */
[----:B------:R-:W-:-:S02]  /*2090*/  FSEL R48, R54, RZ, P6 ;  /* 0x000000ff36307208 */ /* 0x000fc40003000000 */
[----:B------:R-:W-:Y:S02]  /*20a0*/  FSEL R60, R58, RZ, P5 ;  /* 0x000000ff3a3c7208 */ /* 0x000fe40002800000 */
[----:B------:R-:W-:Y:S02]  /*20b0*/  FSEL R56, R54, RZ, P0 ;  /* 0x000000ff36387208 */ /* 0x000fe40000000000 */
[----:B------:R-:W-:Y:S02]  /*20c0*/  LOP3.LUT P6, RZ, R94, 0xff, RZ, 0xc0, !PT ;  /* 0x000000ff5eff7812 */ /* 0x000fe400078cc0ff */
[----:B------:R-:W-:Y:S02]  /*20d0*/  LOP3.LUT P0, RZ, R100, 0xff, RZ, 0xc0, !PT ;  /* 0x000000ff64ff7812 */ /* 0x000fe4000780c0ff */
[----:B------:R-:W-:Y:S02]  /*20e0*/  FSEL R51, R58, RZ, P4 ;  /* 0x000000ff3a337208 */ /* 0x000fe40002000000 */
[----:B------:R-:W-:-:S02]  /*20f0*/  F2FP.F16.F32.PACK_AB R49, R48, R49 ;  /* 0x000000313031723e */ /* 0x000fc400000000ff */
[----:B------:R-:W-:Y:S02]  /*2100*/  F2FP.F16.F32.PACK_AB R54, R60, R57 ;  /* 0x000000393c36723e */ /* 0x000fe400000000ff */
[----:B------:R-:W-:Y:S02]  /*2110*/  LOP3.LUT P5, RZ, R91, 0xff, RZ, 0xc0, !PT ;  /* 0x000000ff5bff7812 */ /* 0x000fe400078ac0ff */
[----:B------:R-:W-:Y:S02]  /*2120*/  LOP3.LUT P4, RZ, R92, 0xff, RZ, 0xc0, !PT ;  /* 0x000000ff5cff7812 */ /* 0x000fe4000788c0ff */
[----:B------:R-:W-:Y:S02]  /*2130*/  FSEL R48, R52, RZ, P6 ;  /* 0x000000ff34307208 */ /* 0x000fe40003000000 */
[----:B------:R-:W-:Y:S02]  /*2140*/  LOP3.LUT P3, RZ, R86, 0xff, RZ, 0xc0, !PT ;  /* 0x000000ff56ff7812 */ /* 0x000fe4000786c0ff */
[----:B------:R-:W-:-:S02]  /*2150*/  LOP3.LUT P1, RZ, R98, 0xff, RZ, 0xc0, !PT ;  /* 0x000000ff62ff7812 */ /* 0x000fc4000782c0ff */
[----:B------:R-:W-:Y:S02]  /*2160*/  FSEL R57, R52, RZ, P0 ;  /* 0x000000ff34397208 */ /* 0x000fe40000000000 */
[----:B------:R-:W-:Y:S02]  /*2170*/  LOP3.LUT P6, RZ, R99, 0xff, RZ, 0xc0, !PT ;  /* 0x000000ff63ff7812 */ /* 0x000fe400078cc0ff */
[----:B------:R-:W-:Y:S02]  /*2180*/  LOP3.LUT P0, RZ, R85, 0xff, RZ, 0xc0, !PT ;  /* 0x000000ff55ff7812 */ /* 0x000fe4000780c0ff */
[----:B------:R-:W-:Y:S02]  /*2190*/  F2FP.F16.F32.PACK_AB R50, R51, R50 ;  /* 0x000000323332723e */ /* 0x000fe400000000ff */
[----:B------:R-:W-:Y:S02]  /*21a0*/  F2FP.F16.F32.PACK_AB R53, R56, R53 ;  /* 0x000000353835723e */ /* 0x000fe400000000ff */
[----:B------:R-:W-:-:S02]  /*21b0*/  FSEL R52, R55, RZ, P5 ;  /* 0x000000ff37347208 */ /* 0x000fc40002800000 */
[----:B------:R-:W-:Y:S02]  /*21c0*/  FSEL R51, R55, RZ, P4 ;  /* 0x000000ff37337208 */ /* 0x000fe40002000000 */
[C---:B------:R-:W-:Y:S02]  /*21d0*/  FSEL R58, R59.reuse, RZ, P3 ;  /* 0x000000ff3b3a7208 */ /* 0x040fe40001800000 */
[----:B------:R-:W-:Y:S02]  /*21e0*/  FSEL R55, R59, RZ, P1 ;  /* 0x000000ff3b377208 */ /* 0x000fe40000800000 */
[C---:B------:R-:W-:Y:S02]  /*21f0*/  FSEL R56, R102.reuse, RZ, P6 ;  /* 0x000000ff66387208 */ /* 0x040fe40003000000 */
[----:B------:R-:W-:Y:S02]  /*2200*/  FSEL R59, R102, RZ, P0 ;  /* 0x000000ff663b7208 */ /* 0x000fe40000000000 */
[----:B------:R-:W-:-:S02]  /*2210*/  F2FP.F16.F32.PACK_AB R48, R51, R48 ;  /* 0x000000303330723e */ /* 0x000fc400000000ff */
[----:B------:R-:W-:Y:S02]  /*2220*/  F2FP.F16.F32.PACK_AB R51, R56, R55 ;  /* 0x000000373833723e */ /* 0x000fe400000000ff */
[----:B------:R-:W-:Y:S02]  /*2230*/  F2FP.F16.F32.PACK_AB R52, R52, R57 ;  /* 0x000000393434723e */ /* 0x000fe400000000ff */
[----:B------:R-:W-:Y:S01]  /*2240*/  F2FP.F16.F32.PACK_AB R55, R59, R58 ;  /* 0x0000003a3b37723e */ /* 0x000fe200000000ff */
[----:B------:R-:W-:Y:S06]  /*2250*/  BRA `(.L_x_384) ;  /* 0x0000000c00dc7947 */ /* 0x000fec0003800000 */
.L_x_386:
        /* <DEDUP_REMOVED lines=12> */
[----:B-----5:R-:W-:Y:S01]  /*2320*/  FMUL.FTZ R52, R81, R52 ;  /* 0x0000003451347220 */ /* 0x020fe20000410000 */
[----:B------:R-:W-:Y:S01]  /*2330*/  FADD.FTZ R46, R79, -R44 ;  /* 0x8000002c4f2e7221 */ /* 0x000fe20000010000 */
[C---:B------:R-:W-:Y:S01]  /*2340*/  FMUL.FTZ R49, R81.reuse, R54 ;  /* 0x0000003651317220 */ /* 0x040fe20000410000 */
[----:B------:R-:W-:Y:S01]  /*2350*/  FADD.FTZ R44, R80, -R45 ;  /* 0x8000002d502c7221 */ /* 0x000fe20000010000 */
[----:B------:R-:W-:Y:S01]  /*2360*/  FMUL.FTZ R47, R52, UR14 ;  /* 0x0000000e342f7c20 */ /* 0x000fe20008410000 */
[----:B------:R-:W-:Y:S01]  /*2370*/  LOP3.LUT P0, RZ, R88, 0xff, RZ, 0xc0, !PT ;  /* 0x000000ff58ff7812 */ /* 0x000fe2000780c0ff */
[----:B------:R-:W-:Y:S01]  /*2380*/  FMUL.FTZ R45, R81, R48 ;  /* 0x00000030512d7220 */ /* 0x000fe20000410000 */
[----:B------:R-:W-:Y:S01]  /*2390*/  LOP3.LUT P6, RZ, R95, 0xff, RZ, 0xc0, !PT ;  /* 0x000000ff5fff7812 */ /* 0x000fe200078cc0ff */
[C---:B------:R-:W-:Y:S01]  /*23a0*/  FMUL.FTZ R50, R81.reuse, R50 ;  /* 0x0000003251327220 */ /* 0x040fe20000410000 */
[----:B------:R-:W-:Y:S01]  /*23b0*/  FMUL.FTZ R51, R81, R46 ;  /* 0x0000002e51337220 */ /* 0x000fe20000410000 */
[----:B------:R-:W-:Y:S01]  /*23c0*/  FSEL R54, R47, RZ, P0 ;  /* 0x000000ff2f367208 */ /* 0x000fe20000000000 */
[----:B------:R-:W-:Y:S01]  /*23d0*/  FADD.FTZ R56, R63, -R56 ;  /* 0x800000383f387221 */ /* 0x000fe20000010000 */
[C---:B------:R-:W-:Y:S01]  /*23e0*/  F2FP.F16.F32.PACK_AB R46, R49.reuse, R52 ;  /* 0x00000034312e723e */ /* 0x040fe200000000ff */
[----:B------:R-:W-:Y:S01]  /*23f0*/  FMUL.FTZ R49, R49, UR14 ;  /* 0x0000000e31317c20 */ /* 0x000fe20008410000 */
[----:B------:R-:W-:Y:S01]  /*2400*/  FSEL R55, R47, RZ, P6 ;  /* 0x000000ff2f377208 */ /* 0x000fe20003000000 */
[----:B------:R-:W-:Y:S01]  /*2410*/  FMUL.FTZ R47, R45, UR14 ;  /* 0x0000000e2d2f7c20 */ /* 0x000fe20008410000 */
[----:B------:R-:W-:Y:S01]  /*2420*/  LOP3.LUT P5, RZ, R87, 0xff, RZ, 0xc0, !PT ;  /* 0x000000ff57ff7812 */ /* 0x000fe200078ac0ff */
[----:B------:R-:W-:Y:S01]  /*2430*/  FMUL.FTZ R44, R81, R44 ;  /* 0x0000002c512c7220 */ /* 0x000fe20000410000 */
[----:B------:R-:W-:Y:S01]  /*2440*/  LOP3.LUT P4, RZ, R97, 0xff, RZ, 0xc0, !PT ;  /* 0x000000ff61ff7812 */ /* 0x000fe2000788c0ff */
[----:B------:R-:W-:Y:S01]  /*2450*/  FADD.FTZ R60, R62, -R53 ;  /* 0x800000353e3c7221 */ /* 0x000fe20000010000 */
[C---:B------:R-:W-:Y:S01]  /*2460*/  F2FP.F16.F32.PACK_AB R45, R50.reuse, R45 ;  /* 0x0000002d322d723e */ /* 0x040fe200000000ff */
[----:B------:R-:W-:Y:S01]  /*2470*/  FMUL.FTZ R50, R50, UR14 ;  /* 0x0000000e32327c20 */ /* 0x000fe20008410000 */
[----:B------:R-:W-:Y:S01]  /*2480*/  LOP3.LUT P3, RZ, R90, 0xff, RZ, 0xc0, !PT ;  /* 0x000000ff5aff7812 */ /* 0x000fe2000786c0ff */
[----:B------:R-:W-:Y:S01]  /*2490*/  FMUL.FTZ R58, R81, R56 ;  /* 0x00000038513a7220 */ /* 0x000fe20000410000 */
[----:B------:R-:W-:Y:S01]  /*24a0*/  LOP3.LUT P1, RZ, R93, 0xff, RZ, 0xc0, !PT ;  /* 0x000000ff5dff7812 */ /* 0x000fe2000782c0ff */
[----:B------:R-:W-:Y:S01]  /*24b0*/  FMUL.FTZ R81, R81, R60 ;  /* 0x0000003c51517220 */ /* 0x000fe20000410000 */
[----:B------:R-:W-:-:S02]  /*24c0*/  LOP3.LUT P0, RZ, R89, 0xff, RZ, 0xc0, !PT ;  /* 0x000000ff59ff7812 */ /* 0x000fc4000780c0ff */
[----:B------:R-:W-:Y:S02]  /*24d0*/  LOP3.LUT P6, RZ, R96, 0xff, RZ, 0xc0, !PT ;  /* 0x000000ff60ff7812 */ /* 0x000fe400078cc0ff */
[C---:B------:R-:W-:Y:S02]  /*24e0*/  FSEL R57, R49.reuse, RZ, P5 ;  /* 0x000000ff31397208 */ /* 0x040fe40002800000 */
[----:B------:R-:W-:Y:S02]  /*24f0*/  FSEL R56, R49, RZ, P4 ;  /* 0x000000ff31387208 */ /* 0x000fe40002000000 */
[C---:B------:R-:W-:Y:S02]  /*2500*/  FSEL R53, R47.reuse, RZ, P3 ;  /* 0x000000ff2f357208 */ /* 0x040fe40001800000 */
[----:B------:R-:W-:Y:S01]  /*2510*/  FSEL R49, R47, RZ, P1 ;  /* 0x000000ff2f317208 */ /* 0x000fe20000800000 */
[----:B------:R-:W-:Y:S01]  /*2520*/  FMUL.FTZ R47, R44, UR14 ;  /* 0x0000000e2c2f7c20 */ /* 0x000fe20008410000 */
[----:B------:R-:W-:-:S02]  /*2530*/  FSEL R52, R50, RZ, P6 ;  /* 0x000000ff32347208 */ /* 0x000fc40003000000 */
[----:B------:R-:W-:Y:S02]  /*2540*/  FSEL R48, R50, RZ, P0 ;  /* 0x000000ff32307208 */ /* 0x000fe40000000000 */
[----:B------:R-:W-:Y:S02]  /*2550*/  LOP3.LUT P6, RZ, R100, 0xff, RZ, 0xc0, !PT ;  /* 0x000000ff64ff7812 */ /* 0x000fe400078cc0ff */
[----:B------:R-:W-:Y:S02]  /*2560*/  LOP3.LUT P0, RZ, R94, 0xff, RZ, 0xc0, !PT ;  /* 0x000000ff5eff7812 */ /* 0x000fe4000780c0ff */
[----:B------:R-:W-:Y:S02]  /*2570*/  F2FP.F16.F32.PACK_AB R49, R52, R49 ;  /* 0x000000313431723e */ /* 0x000fe400000000ff */
[----:B------:R-:W-:Y:S02]  /*2580*/  F2FP.F16.F32.PACK_AB R53, R48, R53 ;  /* 0x000000353035723e */ /* 0x000fe400000000ff */
[C---:B------:R-:W-:Y:S01]  /*2590*/  F2FP.F16.F32.PACK_AB R44, R51.reuse, R44 ;  /* 0x0000002c332c723e */ /* 0x040fe200000000ff */
[----:B------:R-:W-:Y:S01]  /*25a0*/  FMUL.FTZ R51, R51, UR14 ;  /* 0x0000000e33337c20 */ /* 0x000fe20008410000 */
[----:B------:R-:W-:Y:S01]  /*25b0*/  F2FP.F16.F32.PACK_AB R50, R56, R55 ;  /* 0x000000373832723e */ /* 0x000fe200000000ff */
[----:B------:R-:W-:Y:S01]  /*25c0*/  FMUL.FTZ R56, R58, UR14 ;  /* 0x0000000e3a387c20 */ /* 0x000fe20008410000 */
[----:B------:R-:W-:-:S02]  /*25d0*/  FSEL R52, R47, RZ, P6 ;  /* 0x000000ff2f347208 */ /* 0x000fc40003000000 */
[----:B------:R-:W-:Y:S02]  /*25e0*/  FSEL R48, R47, RZ, P0 ;  /* 0x000000ff2f307208 */ /* 0x000fe40000000000 */
[----:B------:R-:W-:Y:S02]  /*25f0*/  LOP3.LUT P1, RZ, R91, 0xff, RZ, 0xc0, !PT ;  /* 0x000000ff5bff7812 */ /* 0x000fe4000782c0ff */
[C---:B------:R-:W-:Y:S01]  /*2600*/  F2FP.F16.F32.PACK_AB R47, R81.reuse, R58 ;  /* 0x0000003a512f723e */ /* 0x040fe200000000ff */
[----:B------:R-:W-:Y:S01]  /*2610*/  FMUL.FTZ R81, R81, UR14 ;  /* 0x0000000e51517c20 */ /* 0x000fe20008410000 */
[----:B------:R-:W-:Y:S02]  /*2620*/  LOP3.LUT P3, RZ, R92, 0xff, RZ, 0xc0, !PT ;  /* 0x000000ff5cff7812 */ /* 0x000fe4000786c0ff */
[----:B------:R-:W-:Y:S02]  /*2630*/  LOP3.LUT P4, RZ, R86, 0xff, RZ, 0xc0, !PT ;  /* 0x000000ff56ff7812 */ /* 0x000fe4000788c0ff */
[----:B------:R-:W-:-:S02]  /*2640*/  LOP3.LUT P5, RZ, R98, 0xff, RZ, 0xc0, !PT ;  /* 0x000000ff62ff7812 */ /* 0x000fc400078ac0ff */
[----:B------:R-:W-:Y:S02]  /*2650*/  LOP3.LUT P6, RZ, R85, 0xff, RZ, 0xc0, !PT ;  /* 0x000000ff55ff7812 */ /* 0x000fe400078cc0ff */
[----:B------:R-:W-:Y:S02]  /*2660*/  LOP3.LUT P0, RZ, R99, 0xff, RZ, 0xc0, !PT ;  /* 0x000000ff63ff7812 */ /* 0x000fe4000780c0ff */
[----:B------:R-:W-:Y:S02]  /*2670*/  F2FP.F16.F32.PACK_AB R54, R57, R54 ;  /* 0x000000363936723e */ /* 0x000fe400000000ff */
[C---:B------:R-:W-:Y:S02]  /*2680*/  FSEL R55, R51.reuse, RZ, P1 ;  /* 0x000000ff33377208 */ /* 0x040fe40000800000 */
[----:B------:R-:W-:Y:S02]  /*2690*/  FSEL R51, R51, RZ, P3 ;  /* 0x000000ff33337208 */ /* 0x000fe40001800000 */
[----:B------:R-:W-:-:S02]  /*26a0*/  FSEL R57, R56, RZ, P4 ;  /* 0x000000ff38397208 */ /* 0x000fc40002000000 */
[----:B------:R-:W-:Y:S02]  /*26b0*/  FSEL R56, R56, RZ, P5 ;  /* 0x000000ff38387208 */ /* 0x000fe40002800000 */
[C---:B------:R-:W-:Y:S02]  /*26c0*/  FSEL R59, R81.reuse, RZ, P0 ;  /* 0x000000ff513b7208 */ /* 0x040fe40000000000 */
[----:B------:R-:W-:Y:S02]  /*26d0*/  FSEL R58, R81, RZ, P6 ;  /* 0x000000ff513a7208 */ /* 0x000fe40003000000 */
[----:B------:R-:W-:Y:S02]  /*26e0*/  F2FP.F16.F32.PACK_AB R48, R51, R48 ;  /* 0x000000303330723e */ /* 0x000fe400000000ff */
[----:B------:R-:W-:Y:S02]  /*26f0*/  F2FP.F16.F32.PACK_AB R52, R55, R52 ;  /* 0x000000343734723e */ /* 0x000fe400000000ff */
[----:B------:R-:W-:-:S02]  /*2700*/  F2FP.F16.F32.PACK_AB R51, R59, R56 ;  /* 0x000000383b33723e */ /* 0x000fc400000000ff */
[----:B------:R-:W-:Y:S01]  /*2710*/  F2FP.F16.F32.PACK_AB R55, R58, R57 ;  /* 0x000000393a37723e */ /* 0x000fe200000000ff */
[----:B------:R-:W-:Y:S06]  /*2720*/  BRA `(.L_x_384) ;  /* 0x0000000800a87947 */ /* 0x000fec0003800000 */
.L_x_385:
        /* <DEDUP_REMOVED lines=17> */
[----:B------:R-:W-:Y:S02]  /*2840*/  HADD2.F32 R53, -RZ, R40.H1_H1 ;  /* 0x30000028ff357230 */ /* 0x000fe40000004100 */
[----:B-----5:R-:W-:Y:S01]  /*2850*/  FFMA.FTZ R49, R81, R52, R55 ;  /* 0x0000003451317223 */ /* 0x020fe20000010037 */
[----:B------:R-:W-:Y:S01]  /*2860*/  FADD.FTZ R54, R79, -R54 ;  /* 0x800000364f367221 */ /* 0x000fe20000010000 */
[C---:B------:R-:W-:Y:S01]  /*2870*/  FFMA.FTZ R51, R81.reuse, R48, R50 ;  /* 0x0000003051337223 */ /* 0x040fe20000010032 */
[--C-:B------:R-:W-:Y:S02]  /*2880*/  HADD2.F32 R52, -RZ, R42.reuse.H0_H0 ;  /* 0x2000002aff347230 */ /* 0x100fe40000004100 */
[----:B------:R-:W-:Y:S01]  /*2890*/  FADD.FTZ R50, R76, -R59 ;  /* 0x8000003b4c327221 */ /* 0x000fe20000010000 */
[----:B------:R-:W-:Y:S01]  /*28a0*/  FFMA.FTZ R48, R81, R54, R53 ;  /* 0x0000003651307223 */ /* 0x000fe20000010035 */
[----:B------:R-:W-:-:S02]  /*28b0*/  HADD2.F32 R53, -RZ, R42.H1_H1 ;  /* 0x3000002aff357230 */ /* 0x000fc40000004100 */
[----:B------:R-:W-:Y:S01]  /*28c0*/  FADD.FTZ R54, R66, -R61 ;  /* 0x8000003d42367221 */ /* 0x000fe20000010000 */
[----:B------:R-:W-:Y:S01]  /*28d0*/  FFMA.FTZ R50, R81, R50, R52 ;  /* 0x0000003251327223 */ /* 0x000fe20000010034 */
[----:B------:R-:W-:Y:S02]  /*28e0*/  HADD2.F32 R57, -RZ, R41.H1_H1 ;  /* 0x30000029ff397230 */ /* 0x000fe40000004100 */
[----:B------:R-:W-:Y:S01]  /*28f0*/  FADD.FTZ R56, R77, -R56 ;  /* 0x800000384d387221 */ /* 0x000fe20000010000 */
[--C-:B------:R-:W-:Y:S02]  /*2900*/  HADD2.F32 R55, -RZ, R43.reuse.H0_H0 ;  /* 0x2000002bff377230 */ /* 0x100fe40000004100 */
[----:B------:R-:W-:Y:S01]  /*2910*/  FADD.FTZ R58, R63, -R58 ;  /* 0x8000003a3f3a7221 */ /* 0x000fe20000010000 */
[----:B------:R-:W-:Y:S01]  /*2920*/  FMUL.FTZ R50, R50, UR14 ;  /* 0x0000000e32327c20 */ /* 0x000fe20008410000 */
[C---:B------:R-:W-:Y:S01]  /*2930*/  FFMA.FTZ R52, R81.reuse, R54, R53 ;  /* 0x0000003651347223 */ /* 0x040fe20000010035 */
[----:B------:R-:W-:Y:S01]  /*2940*/  LOP3.LUT P0, RZ, R88, 0xff, RZ, 0xc0, !PT ;  /* 0x000000ff58ff7812 */ /* 0x000fe2000780c0ff */
[----:B------:R-:W-:Y:S01]  /*2950*/  FFMA.FTZ R56, R81, R56, R57 ;  /* 0x0000003851387223 */ /* 0x000fe20000010039 */
[----:B------:R-:W-:Y:S01]  /*2960*/  LOP3.LUT P6, RZ, R95, 0xff, RZ, 0xc0, !PT ;  /* 0x000000ff5fff7812 */ /* 0x000fe200078cc0ff */
[----:B------:R-:W-:-:S02]  /*2970*/  HADD2.F32 R57, -RZ, R43.H1_H1 ;  /* 0x3000002bff397230 */ /* 0x000fc40000004100 */
[----:B------:R-:W-:Y:S01]  /*2980*/  FFMA.FTZ R59, R81, R58, R55 ;  /* 0x0000003a513b7223 */ /* 0x000fe20000010037 */
[----:B------:R-:W-:Y:S01]  /*2990*/  FADD.FTZ R60, R62, -R101 ;  /* 0x800000653e3c7221 */ /* 0x000fe20000010000 */
[----:B------:R-:W-:Y:S01]  /*29a0*/  FSEL R54, R50, RZ, P0 ;  /* 0x000000ff32367208 */ /* 0x000fe20000000000 */
[----:B------:R-:W-:Y:S01]  /*29b0*/  FMUL.FTZ R52, R52, UR14 ;  /* 0x0000000e34347c20 */ /* 0x000fe20008410000 */
[----:B------:R-:W-:Y:S01]  /*29c0*/  FMUL.FTZ R49, R49, UR14 ;  /* 0x0000000e31317c20 */ /* 0x000fe20008410000 */
[----:B------:R-:W-:Y:S01]  /*29d0*/  FSEL R55, R50, RZ, P6 ;  /* 0x000000ff32377208 */ /* 0x000fe20003000000 */
[----:B------:R-:W-:Y:S01]  /*29e0*/  FMUL.FTZ R50, R56, UR14 ;  /* 0x0000000e38327c20 */ /* 0x000fe20008410000 */
[----:B------:R-:W-:Y:S01]  /*29f0*/  LOP3.LUT P5, RZ, R87, 0xff, RZ, 0xc0, !PT ;  /* 0x000000ff57ff7812 */ /* 0x000fe200078ac0ff */
[----:B------:R-:W-:Y:S01]  /*2a00*/  FFMA.FTZ R60, R81, R60, R57 ;  /* 0x0000003c513c7223 */ /* 0x000fe20000010039 */
[----:B------:R-:W-:Y:S01]  /*2a10*/  LOP3.LUT P4, RZ, R97, 0xff, RZ, 0xc0, !PT ;  /* 0x000000ff61ff7812 */ /* 0x000fe2000788c0ff */
[----:B------:R-:W-:Y:S01]  /*2a20*/  FMUL.FTZ R51, R51, UR14 ;  /* 0x0000000e33337c20 */ /* 0x000fe20008410000 */
[----:B------:R-:W-:-:S02]  /*2a30*/  LOP3.LUT P3, RZ, R90, 0xff, RZ, 0xc0, !PT ;  /* 0x000000ff5aff7812 */ /* 0x000fc4000786c0ff */
[----:B------:R-:W-:Y:S02]  /*2a40*/  LOP3.LUT P1, RZ, R93, 0xff, RZ, 0xc0, !PT ;  /* 0x000000ff5dff7812 */ /* 0x000fe4000782c0ff */
[----:B------:R-:W-:Y:S02]  /*2a50*/  LOP3.LUT P0, RZ, R89, 0xff, RZ, 0xc0, !PT ;  /* 0x000000ff59ff7812 */ /* 0x000fe4000780c0ff */
[----:B------:R-:W-:Y:S02]  /*2a60*/  LOP3.LUT P6, RZ, R96, 0xff, RZ, 0xc0, !PT ;  /* 0x000000ff60ff7812 */ /* 0x000fe400078cc0ff */
[C---:B------:R-:W-:Y:S02]  /*2a70*/  FSEL R57, R52.reuse, RZ, P5 ;  /* 0x000000ff34397208 */ /* 0x040fe40002800000 */
[----:B------:R-:W-:Y:S02]  /*2a80*/  FSEL R58, R52, RZ, P4 ;  /* 0x000000ff343a7208 */ /* 0x000fe40002000000 */
[----:B------:R-:W-:-:S02]  /*2a90*/  FSEL R53, R49, RZ, P3 ;  /* 0x000000ff31357208 */ /* 0x000fc40001800000 */
[----:B------:R-:W-:Y:S02]  /*2aa0*/  FSEL R49, R49, RZ, P1 ;  /* 0x000000ff31317208 */ /* 0x000fe40000800000 */
[C---:B------:R-:W-:Y:S02]  /*2ab0*/  FSEL R56, R50.reuse, RZ, P6 ;  /* 0x000000ff32387208 */ /* 0x040fe40003000000 */
[----:B------:R-:W-:Y:S02]  /*2ac0*/  FSEL R52, R50, RZ, P0 ;  /* 0x000000ff32347208 */ /* 0x000fe40000000000 */
[----:B------:R-:W-:Y:S02]  /*2ad0*/  LOP3.LUT P0, RZ, R94, 0xff, RZ, 0xc0, !PT ;  /* 0x000000ff5eff7812 */ /* 0x000fe4000780c0ff */
[----:B------:R-:W-:Y:S02]  /*2ae0*/  LOP3.LUT P6, RZ, R100, 0xff, RZ, 0xc0, !PT ;  /* 0x000000ff64ff7812 */ /* 0x000fe400078cc0ff */
[----:B------:R-:W-:Y:S01]  /*2af0*/  F2FP.F16.F32.PACK_AB R50, R58, R55 ;  /* 0x000000373a32723e */ /* 0x000fe200000000ff */
[----:B------:R-:W-:Y:S01]  /*2b00*/  FMUL.FTZ R55, R48, UR14 ;  /* 0x0000000e30377c20 */ /* 0x000fe20008410000 */
[----:B------:R-:W-:Y:S01]  /*2b10*/  F2FP.F16.F32.PACK_AB R49, R56, R49 ;  /* 0x000000313831723e */ /* 0x000fe200000000ff */
[----:B------:R-:W-:Y:S01]  /*2b20*/  FMUL.FTZ R56, R59, UR14 ;  /* 0x0000000e3b387c20 */ /* 0x000fe20008410000 */
[----:B------:R-:W-:Y:S01]  /*2b30*/  F2FP.F16.F32.PACK_AB R53, R52, R53 ;  /* 0x000000353435723e */ /* 0x000fe200000000ff */
[----:B------:R-:W-:Y:S01]  /*2b40*/  FMUL.FTZ R58, R60, UR14 ;  /* 0x0000000e3c3a7c20 */ /* 0x000fe20008410000 */
[----:B------:R-:W-:-:S02]  /*2b50*/  LOP3.LUT P1, RZ, R91, 0xff, RZ, 0xc0, !PT ;  /* 0x000000ff5bff7812 */ /* 0x000fc4000782c0ff */
[C---:B------:R-:W-:Y:S02]  /*2b60*/  FSEL R48, R51.reuse, RZ, P0 ;  /* 0x000000ff33307208 */ /* 0x040fe40000000000 */
[----:B------:R-:W-:Y:S02]  /*2b70*/  LOP3.LUT P3, RZ, R92, 0xff, RZ, 0xc0, !PT ;  /* 0x000000ff5cff7812 */ /* 0x000fe4000786c0ff */
[----:B------:R-:W-:Y:S02]  /*2b80*/  LOP3.LUT P4, RZ, R86, 0xff, RZ, 0xc0, !PT ;  /* 0x000000ff56ff7812 */ /* 0x000fe4000788c0ff */
[----:B------:R-:W-:Y:S02]  /*2b90*/  FSEL R52, R51, RZ, P6 ;  /* 0x000000ff33347208 */ /* 0x000fe40003000000 */
[----:B------:R-:W-:Y:S02]  /*2ba0*/  LOP3.LUT P0, RZ, R99, 0xff, RZ, 0xc0, !PT ;  /* 0x000000ff63ff7812 */ /* 0x000fe4000780c0ff */
[----:B------:R-:W-:-:S02]  /*2bb0*/  LOP3.LUT P5, RZ, R98, 0xff, RZ, 0xc0, !PT ;  /* 0x000000ff62ff7812 */ /* 0x000fc400078ac0ff */
[----:B------:R-:W-:Y:S02]  /*2bc0*/  LOP3.LUT P6, RZ, R85, 0xff, RZ, 0xc0, !PT ;  /* 0x000000ff55ff7812 */ /* 0x000fe400078cc0ff */
[----:B------:R-:W-:Y:S02]  /*2bd0*/  F2FP.F16.F32.PACK_AB R54, R57, R54 ;  /* 0x000000363936723e */ /* 0x000fe400000000ff */
[C---:B------:R-:W-:Y:S02]  /*2be0*/  FSEL R51, R55.reuse, RZ, P1 ;  /* 0x000000ff37337208 */ /* 0x040fe40000800000 */
[----:B------:R-:W-:Y:S02]  /*2bf0*/  FSEL R55, R55, RZ, P3 ;  /* 0x000000ff37377208 */ /* 0x000fe40001800000 */
[----:B------:R-:W-:Y:S02]  /*2c00*/  FSEL R57, R56, RZ, P4 ;  /* 0x000000ff38397208 */ /* 0x000fe40002000000 */
[----:B------:R-:W-:-:S02]  /*2c10*/  FSEL R59, R58, RZ, P0 ;  /* 0x000000ff3a3b7208 */ /* 0x000fc40000000000 */
[----:B------:R-:W-:Y:S02]  /*2c20*/  FSEL R56, R56, RZ, P5 ;  /* 0x000000ff38387208 */ /* 0x000fe40002800000 */
[----:B------:R-:W-:Y:S02]  /*2c30*/  FSEL R58, R58, RZ, P6 ;  /* 0x000000ff3a3a7208 */ /* 0x000fe40003000000 */
[----:B------:R-:W-:Y:S02]  /*2c40*/  F2FP.F16.F32.PACK_AB R48, R55, R48 ;  /* 0x000000303730723e */ /* 0x000fe400000000ff */
[----:B------:R-:W-:Y:S02]  /*2c50*/  F2FP.F16.F32.PACK_AB R52, R51, R52 ;  /* 0x000000343334723e */ /* 0x000fe400000000ff */
[----:B------:R-:W-:Y:S02]  /*2c60*/  F2FP.F16.F32.PACK_AB R51, R59, R56 ;  /* 0x000000383b33723e */ /* 0x000fe400000000ff */
[----:B------:R-:W-:Y:S01]  /*2c70*/  F2FP.F16.F32.PACK_AB R55, R58, R57 ;  /* 0x000000393a37723e */ /* 0x000fe200000000ff */
[----:B------:R-:W-:Y:S06]  /*2c80*/  BRA `(.L_x_384) ;  /* 0x0000000400507947 */ /* 0x000fec0003800000 */
.L_x_387:
[-CC-:B------:R-:W-:Y:S01]  /*2c90*/  FFMA.FTZ R48, R72, R52.reuse, R53.reuse ;  /* 0x0000003448307223 */ /* 0x180fe20000010035 */
[-CC-:B------:R-:W-:Y:S01]  /*2ca0*/  FFMA.FTZ R45, R3, R52.reuse, R53.reuse ;  /* 0x00000034032d7223 */ /* 0x180fe20000010035 */
[--C-:B------:R-:W-:Y:S02]  /*2cb0*/  HADD2.F32 R47, -RZ, R40.reuse.H1_H1 ;  /* 0x30000028ff2f7230 */ /* 0x100fe40000004100 */
[-C--:B------:R-:W-:Y:S01]  /*2cc0*/  FFMA.FTZ R49, R73, R52.reuse, R53 ;  /* 0x0000003449317223 */ /* 0x080fe20000010035 */
[----:B------:R-:W-:Y:S02]  /*2cd0*/  HADD2.F32 R46, -RZ, R40.H0_H0 ;  /* 0x20000028ff2e7230 */ /* 0x000fe40000004100 */
[----:B------:R-:W-:Y:S01]  /*2ce0*/  FADD.FTZ R48, R79, -R48 ;  /* 0x800000304f307221 */ /* 0x000fe20000010000 */
[----:B------:R-:W-:Y:S01]  /*2cf0*/  FADD.FTZ R44, R80, -R45 ;  /* 0x8000002d502c7221 */ /* 0x000fe20000010000 */
[----:B------:R-:W-:Y:S01]  /*2d00*/  FFMA.FTZ R55, R75, R52, R53 ;  /* 0x000000344b377223 */ /* 0x000fe20000010035 */
[----:B------:R-:W-:-:S02]  /*2d10*/  HADD2.F32 R51, -RZ, R41.H0_H0 ;  /* 0x20000029ff337230 */ /* 0x000fc40000004100 */
[C---:B-----5:R-:W-:Y:S01]  /*2d20*/  FFMA.FTZ R47, R81.reuse, R48, R47 ;  /* 0x00000030512f7223 */ /* 0x060fe2000001002f */
[----:B------:R-:W-:Y:S01]  /*2d30*/  FADD.FTZ R50, R78, -R49 ;  /* 0x800000314e327221 */ /* 0x000fe20000010000 */
[C---:B------:R-:W-:Y:S01]  /*2d40*/  FFMA.FTZ R44, R81.reuse, R44, R46 ;  /* 0x0000002c512c7223 */ /* 0x040fe2000001002e */
[--C-:B------:R-:W-:Y:S02]  /*2d50*/  HADD2.F32 R48, -RZ, R42.reuse.H0_H0 ;  /* 0x2000002aff307230 */ /* 0x100fe40000004100 */
[-C--:B------:R-:W-:Y:S01]  /*2d60*/  FFMA.FTZ R57, R82, R52.reuse, R53 ;  /* 0x0000003452397223 */ /* 0x080fe20000010035 */
[----:B------:R-:W-:Y:S01]  /*2d70*/  FADD.FTZ R46, R76, -R55 ;  /* 0x800000374c2e7221 */ /* 0x000fe20000010000 */
[----:B------:R-:W-:Y:S01]  /*2d80*/  FFMA.FTZ R54, R74, R52, R53 ;  /* 0x000000344a367223 */ /* 0x000fe20000010035 */
[----:B------:R-:W-:Y:S01]  /*2d90*/  FFMA.FTZ R45, R81, R50, R51 ;  /* 0x00000032512d7223 */ /* 0x000fe20000010033 */
[----:B------:R-:W-:Y:S02]  /*2da0*/  HADD2.F32 R49, -RZ, R42.H1_H1 ;  /* 0x3000002aff317230 */ /* 0x000fe40000004100 */
[-CC-:B0-----:R-:W-:Y:S01]  /*2db0*/  FFMA.FTZ R56, R83, R52.reuse, R53.reuse ;  /* 0x0000003453387223 */ /* 0x181fe20000010035 */
[----:B------:R-:W-:Y:S01]  /*2dc0*/  FFMA.FTZ R59, R84, R52, R53 ;  /* 0x00000034543b7223 */ /* 0x000fe20000010035 */
[----:B------:R-:W-:Y:S01]  /*2dd0*/  FADD.FTZ R50, R66, -R57 ;  /* 0x8000003942327221 */ /* 0x000fe20000010000 */
[----:B------:R-:W-:Y:S01]  /*2de0*/  FFMA.FTZ R46, R81, R46, R48 ;  /* 0x0000002e512e7223 */ /* 0x000fe20000010030 */
[----:B------:R-:W-:-:S02]  /*2df0*/  HADD2.F32 R53, -RZ, R41.H1_H1 ;  /* 0x30000029ff357230 */ /* 0x000fc40000004100 */
[----:B------:R-:W-:Y:S01]  /*2e00*/  FADD.FTZ R54, R77, -R54 ;  /* 0x800000364d367221 */ /* 0x000fe20000010000 */
[--C-:B------:R-:W-:Y:S02]  /*2e10*/  HADD2.F32 R51, -RZ, R43.reuse.H0_H0 ;  /* 0x2000002bff337230 */ /* 0x100fe40000004100 */
[----:B------:R-:W-:Y:S01]  /*2e20*/  FADD.FTZ R56, R63, -R56 ;  /* 0x800000383f387221 */ /* 0x000fe20000010000 */
[C---:B------:R-:W-:Y:S01]  /*2e30*/  FFMA.FTZ R49, R81.reuse, R50, R49 ;  /* 0x0000003251317223 */ /* 0x040fe20000010031 */
[----:B------:R-:W-:Y:S01]  /*2e40*/  FMUL.FTZ R48, R46, UR14 ;  /* 0x0000000e2e307c20 */ /* 0x000fe20008410000 */
[----:B------:R-:W-:Y:S01]  /*2e50*/  LOP3.LUT P0, RZ, R88, 0xff, RZ, 0xc0, !PT ;  /* 0x000000ff58ff7812 */ /* 0x000fe2000780c0ff */
[----:B------:R-:W-:Y:S01]  /*2e60*/  FFMA.FTZ R54, R81, R54, R53 ;  /* 0x0000003651367223 */ /* 0x000fe20000010035 */
[----:B------:R-:W-:Y:S01]  /*2e70*/  LOP3.LUT P6, RZ, R95, 0xff, RZ, 0xc0, !PT ;  /* 0x000000ff5fff7812 */ /* 0x000fe200078cc0ff */
[----:B------:R-:W-:Y:S01]  /*2e80*/  FFMA.FTZ R57, R81, R56, R51 ;  /* 0x0000003851397223 */ /* 0x000fe20000010033 */
[C---:B------:R-:W-:Y:S01]  /*2e90*/  FSEL R51, R48.reuse, RZ, P0 ;  /* 0x000000ff30337208 */ /* 0x040fe20000000000 */
[----:B------:R-:W-:Y:S01]  /*2ea0*/  HADD2.F32 R53, -RZ, R43.H1_H1 ;  /* 0x3000002bff357230 */ /* 0x000fe20000004100 */
[C---:B------:R-:W-:Y:S01]  /*2eb0*/  F2FP.F16.F32.PACK_AB R46, R49.reuse, R46 ;  /* 0x0000002e312e723e */ /* 0x040fe200000000ff */
[----:B------:R-:W-:Y:S01]  /*2ec0*/  FMUL.FTZ R49, R49, UR14 ;  /* 0x0000000e31317c20 */ /* 0x000fe20008410000 */
[----:B------:R-:W-:Y:S01]  /*2ed0*/  FSEL R50, R48, RZ, P6 ;  /* 0x000000ff30327208 */ /* 0x000fe20003000000 */
[----:B------:R-:W-:Y:S01]  /*2ee0*/  FMUL.FTZ R48, R45, UR14 ;  /* 0x0000000e2d307c20 */ /* 0x000fe20008410000 */
[----:B------:R-:W-:Y:S01]  /*2ef0*/  FADD.FTZ R52, R62, -R59 ;  /* 0x8000003b3e347221 */ /* 0x000fe20000010000 */
[----:B------:R-:W-:-:S02]  /*2f00*/  LOP3.LUT P5, RZ, R87, 0xff, RZ, 0xc0, !PT ;  /* 0x000000ff57ff7812 */ /* 0x000fc400078ac0ff */
[----:B------:R-:W-:Y:S01]  /*2f10*/  LOP3.LUT P4, RZ, R97, 0xff, RZ, 0xc0, !PT ;  /* 0x000000ff61ff7812 */ /* 0x000fe2000788c0ff */
[----:B------:R-:W-:Y:S01]  /*2f20*/  FFMA.FTZ R58, R81, R52, R53 ;  /* 0x00000034513a7223 */ /* 0x000fe20000010035 */
[C---:B------:R-:W-:Y:S01]  /*2f30*/  F2FP.F16.F32.PACK_AB R45, R54.reuse, R45 ;  /* 0x0000002d362d723e */ /* 0x040fe200000000ff */
[----:B------:R-:W-:Y:S01]  /*2f40*/  FMUL.FTZ R54, R54, UR14 ;  /* 0x0000000e36367c20 */ /* 0x000fe20008410000 */
[----:B------:R-:W-:Y:S02]  /*2f50*/  LOP3.LUT P3, RZ, R90, 0xff, RZ, 0xc0, !PT ;  /* 0x000000ff5aff7812 */ /* 0x000fe4000786c0ff */
[----:B------:R-:W-:Y:S02]  /*2f60*/  LOP3.LUT P1, RZ, R93, 0xff, RZ, 0xc0, !PT ;  /* 0x000000ff5dff7812 */ /* 0x000fe4000782c0ff */
[----:B------:R-:W-:Y:S02]  /*2f70*/  LOP3.LUT P0, RZ, R89, 0xff, RZ, 0xc0, !PT ;  /* 0x000000ff59ff7812 */ /* 0x000fe4000780c0ff */
[----:B------:R-:W-:-:S02]  /*2f80*/  FSEL R56, R49, RZ, P5 ;  /* 0x000000ff31387208 */ /* 0x000fc40002800000 */
[----:B------:R-:W-:Y:S02]  /*2f90*/  FSEL R55, R49, RZ, P4 ;  /* 0x000000ff31377208 */ /* 0x000fe40002000000 */
[C---:B------:R-:W-:Y:S02]  /*2fa0*/  FSEL R53, R48.reuse, RZ, P3 ;  /* 0x000000ff30357208 */ /* 0x040fe40001800000 */
[----:B------:R-:W-:Y:S02]  /*2fb0*/  FSEL R49, R48, RZ, P1 ;  /* 0x000000ff30317208 */ /* 0x000fe40000800000 */
[----:B------:R-:W-:Y:S02]  /*2fc0*/  FSEL R48, R54, RZ, P0 ;  /* 0x000000ff36307208 */ /* 0x000fe40000000000 */
[----:B------:R-:W-:Y:S02]  /*2fd0*/  LOP3.LUT P6, RZ, R96, 0xff, RZ, 0xc0, !PT ;  /* 0x000000ff60ff7812 */ /* 0x000fe400078cc0ff */
[----:B------:R-:W-:Y:S01]  /*2fe0*/  F2FP.F16.F32.PACK_AB R53, R48, R53 ;  /* 0x000000353035723e */ /* 0x000fe200000000ff */
[----:B------:R-:W-:Y:S01]  /*2ff0*/  FMUL.FTZ R48, R44, UR14 ;  /* 0x0000000e2c307c20 */ /* 0x000fe20008410000 */
[----:B------:R-:W-:-:S02]  /*3000*/  FSEL R52, R54, RZ, P6 ;  /* 0x000000ff36347208 */ /* 0x000fc40003000000 */
[----:B------:R-:W-:Y:S02]  /*3010*/  LOP3.LUT P6, RZ, R100, 0xff, RZ, 0xc0, !PT ;  /* 0x000000ff64ff7812 */ /* 0x000fe400078cc0ff */
[----:B------:R-:W-:Y:S02]  /*3020*/  LOP3.LUT P0, RZ, R94, 0xff, RZ, 0xc0, !PT ;  /* 0x000000ff5eff7812 */ /* 0x000fe4000780c0ff */
[----:B------:R-:W-:Y:S01]  /*3030*/  F2FP.F16.F32.PACK_AB R54, R56, R51 ;  /* 0x000000333836723e */ /* 0x000fe200000000ff */
[----:B------:R-:W-:Y:S01]  /*3040*/  FMUL.FTZ R51, R47, UR14 ;  /* 0x0000000e2f337c20 */ /* 0x000fe20008410000 */
[----:B------:R-:W-:Y:S01]  /*3050*/  F2FP.F16.F32.PACK_AB R49, R52, R49 ;  /* 0x000000313431723e */ /* 0x000fe200000000ff */
[----:B------:R-:W-:Y:S01]  /*3060*/  FMUL.FTZ R56, R57, UR14 ;  /* 0x0000000e39387c20 */ /* 0x000fe20008410000 */
[----:B------:R-:W-:Y:S02]  /*3070*/  F2FP.F16.F32.PACK_AB R44, R47, R44 ;  /* 0x0000002c2f2c723e */ /* 0x000fe400000000ff */
[----:B------:R-:W-:-:S02]  /*3080*/  FSEL R52, R48, RZ, P6 ;  /* 0x000000ff30347208 */ /* 0x000fc40003000000 */
[C---:B------:R-:W-:Y:S01]  /*3090*/  F2FP.F16.F32.PACK_AB R47, R58.reuse, R57 ;  /* 0x000000393a2f723e */ /* 0x040fe200000000ff */
[----:B------:R-:W-:Y:S01]  /*30a0*/  FMUL.FTZ R58, R58, UR14 ;  /* 0x0000000e3a3a7c20 */ /* 0x000fe20008410000 */
[----:B------:R-:W-:Y:S02]  /*30b0*/  LOP3.LUT P1, RZ, R91, 0xff, RZ, 0xc0, !PT ;  /* 0x000000ff5bff7812 */ /* 0x000fe4000782c0ff */
[----:B------:R-:W-:Y:S02]  /*30c0*/  FSEL R48, R48, RZ, P0 ;  /* 0x000000ff30307208 */ /* 0x000fe40000000000 */
        /* <DEDUP_REMOVED lines=10> */
[----:B------:R-:W-:Y:S02]  /*3170*/  FSEL R56, R56, RZ, P5 ;  /* 0x000000ff38387208 */ /* 0x000fe40002800000 */
[----:B------:R-:W-:Y:S02]  /*3180*/  FSEL R58, R58, RZ, P6 ;  /* 0x000000ff3a3a7208 */ /* 0x000fe40003000000 */
[----:B------:R-:W-:Y:S02]  /*3190*/  F2FP.F16.F32.PACK_AB R48, R51, R48 ;  /* 0x000000303330723e */ /* 0x000fe400000000ff */
[----:B------:R-:W-:Y:S02]  /*31a0*/  F2FP.F16.F32.PACK_AB R52, R55, R52 ;  /* 0x000000343734723e */ /* 0x000fe400000000ff */
[----:B------:R-:W-:-:S02]  /*31b0*/  F2FP.F16.F32.PACK_AB R51, R59, R56 ;  /* 0x000000383b33723e */ /* 0x000fc400000000ff */
[----:B------:R-:W-:-:S07]  /*31c0*/  F2FP.F16.F32.PACK_AB R55, R58, R57 ;  /* 0x000000393a37723e */ /* 0x000fce00000000ff */
.L_x_384:
        /* <DEDUP_REMOVED lines=13> */
.L_x_380:
[----:B------:R-:W-:Y:S05]  /*32a0*/  BSYNC.RECONVERGENT B1 ;  /* 0x0000000000017941 */ /* 0x000fea0003800200 */
.L_x_379:
[----:B-1----:R-:W1:Y:S02]  /*32b0*/  LDC.64 R52, c[0x0][0x380] ;  /* 0x0000e000ff347b82 */ /* 0x002e640000000a00 */
[----:B-1----:R-:W-:-:S04]  /*32c0*/  LEA R65, R52, R65, 0x2 ;  /* 0x0000004134417211 */ /* 0x002fc800078e10ff */
[----:B------:R-:W-:-:S13]  /*32d0*/  ISETP.GE.AND P0, PT, R65, R53, PT ;  /* 0x000000354100720c */ /* 0x000fda0003f06270 */
[----:B------:R-:W-:Y:S05]  /*32e0*/  @!P0 BRA `(.L_x_388) ;  /* 0xffffffd000088947 */ /* 0x000fea000383ffff */
.L_x_375:
[----:B------:R-:W-:Y:S05]  /*32f0*/  BSYNC B0 ;  /* 0x0000000000007941 */ /* 0x000fea0003800000 */
.L_x_374:
        /* <DEDUP_REMOVED lines=8> */
[----:B-1----:R-:W-:Y:S01]  /*3380*/  LEA R0, R3, R0, 0x18 ;  /* 0x0000000003007211 */ /* 0x002fe200078ec0ff */
[----:B---3--:R-:W-:-:S03]  /*3390*/  IMAD R44, R64, UR4, RZ ;  /* 0x00000004402c7c24 */ /* 0x008fc6000f8e02ff */
[CC--:B--2---:R-:W-:Y:S02]  /*33a0*/  LEA R2, R43.reuse, R0.reuse, 0x5 ;  /* 0x000000002b027211 */ /* 0x0c4fe400078e28ff */
[----:B------:R-:W-:-:S03]  /*33b0*/  LEA R0, R43, R0, 0x2 ;  /* 0x000000002b007211 */ /* 0x000fc600078e10ff */
[----:B------:R-:W-:Y:S04]  /*33c0*/  STS.128 [R2], R12 ;  /* 0x0000000c02007388 */ /* 0x000fe80000000c00 */
[----:B------:R-:W-:Y:S01]  /*33d0*/  STS.128 [R2+0x10], R32 ;  /* 0x0000102002007388 */ /* 0x000fe20000000c00 */
[----:B------:R-:W-:Y:S06]  /*33e0*/  BAR.SYNC.DEFER_BLOCKING 0x0 ;  /* 0x0000000000007b1d */ /* 0x000fec0000010000 */
[----:B------:R-:W1:Y:S04]  /*33f0*/  LDS R3, [R0] ;  /* 0x0000000000037984 */ /* 0x000e680000000800 */
[----:B-----5:R-:W2:Y:S04]  /*3400*/  LDS R38, [R0+0x400] ;  /* 0x0004000000267984 */ /* 0x020ea80000000800 */
[----:B------:R-:W3:Y:S04]  /*3410*/  LDS R36, [R0+0x200] ;  /* 0x0002000000247984 */ /* 0x000ee80000000800 */
[----:B------:R-:W4:Y:S04]  /*3420*/  LDS R37, [R0+0x600] ;  /* 0x0006000000257984 */ /* 0x000f280000000800 */
[----:B------:R-:W0:Y:S04]  /*3430*/  LDS R40, [R0+0x800] ;  /* 0x0008000000287984 */ /* 0x000e280000000800 */
[----:B------:R-:W0:Y:S04]  /*3440*/  LDS R39, [R0+0xa00] ;  /* 0x000a000000277984 */ /* 0x000e280000000800 */
[----:B------:R-:W-:Y:S04]  /*3450*/  LDS R12, [R0+0xc00] ;  /* 0x000c0000000c7984 */ /* 0x000fe80000000800 */
[----:B------:R-:W0:Y:S01]  /*3460*/  LDS R13, [R0+0xe00] ;  /* 0x000e0000000d7984 */ /* 0x000e220000000800 */
[----:B------:R-:W-:Y:S01]  /*3470*/  BAR.SYNC.DEFER_BLOCKING 0x0 ;  /* 0x0000000000007b1d */ /* 0x000fe20000010000 */
[----:B-1----:R-:W-:-:S04]  /*3480*/  FADD.FTZ R3, RZ, R3 ;  /* 0x00000003ff037221 */ /* 0x002fc80000010000 */
[----:B--2---:R-:W-:Y:S01]  /*3490*/  FADD.FTZ R3, R3, R38 ;  /* 0x0000002603037221 */ /* 0x004fe20000010000 */
[----:B---3--:R-:W-:-:S04]  /*34a0*/  FADD.FTZ R36, RZ, R36 ;  /* 0x00000024ff247221 */ /* 0x008fc80000010000 */
[----:B----4-:R-:W-:Y:S01]  /*34b0*/  FADD.FTZ R36, R36, R37 ;  /* 0x0000002524247221 */ /* 0x010fe20000010000 */
[----:B------:R-:W-:Y:S01]  /*34c0*/  STS.128 [R2], R4 ;  /* 0x0000000402007388 */ /* 0x000fe20000000c00 */
[----:B0-----:R-:W-:-:S03]  /*34d0*/  FADD.FTZ R3, R3, R40 ;  /* 0x0000002803037221 */ /* 0x001fc60000010000 */
[----:B------:R0:W-:Y:S01]  /*34e0*/  STS.128 [R2+0x10], R8 ;  /* 0x0000100802007388 */ /* 0x0001e20000000c00 */
[----:B------:R-:W-:Y:S01]  /*34f0*/  FADD.FTZ R36, R36, R39 ;  /* 0x0000002724247221 */ /* 0x000fe20000010000 */
[----:B------:R-:W-:Y:S03]  /*3500*/  BAR.SYNC.DEFER_BLOCKING 0x0 ;  /* 0x0000000000007b1d */ /* 0x000fe60000010000 */
[----:B------:R-:W-:Y:S01]  /*3510*/  FADD.FTZ R13, R36, R13 ;  /* 0x0000000d240d7221 */ /* 0x000fe20000010000 */
[----:B0-----:R-:W-:-:S04]  /*3520*/  LOP3.LUT R9, R43, 0x7f, RZ, 0x3c, !PT ;  /* 0x0000007f2b097812 */ /* 0x001fc800078e3cff */
[----:B------:R-:W-:-:S04]  /*3530*/  IADD3 R9, PT, PT, R9, R64, RZ ;  /* 0x0000004009097210 */ /* 0x000fc80007ffe0ff */
[----:B------:R-:W-:Y:S01]  /*3540*/  ISETP.GE.U32.AND P1, PT, R9, 0x80, PT ;  /* 0x000000800900780c */ /* 0x000fe20003f26070 */
        /* <DEDUP_REMOVED lines=15> */
[----:B------:R-:W-:Y:S01]  /*3640*/  STS.128 [R2+0x10], R16 ;  /* 0x0000101002007388 */ /* 0x000fe20000000c00 */
[----:B------:R-:W-:Y:S01]  /*3650*/  FADD.FTZ R15, R15, R34 ;  /* 0x000000220f0f7221 */ /* 0x000fe20000010000 */
[----:B------:R-:W-:Y:S01]  /*3660*/  BAR.SYNC.DEFER_BLOCKING 0x0 ;  /* 0x0000000000007b1d */ /* 0x000fe20000010000 */
[----:B------:R-:W-:Y:S02]  /*3670*/  FADD.FTZ R41, R14, R41 ;  /* 0x000000290e297221 */ /* 0x000fe40000010000 */
[----:B------:R-:W-:Y:S01]  /*3680*/  FADD.FTZ R15, R15, R42 ;  /* 0x0000002a0f0f7221 */ /* 0x000fe20000010000 */
[----:B0-----:R-:W-:-:S04]  /*3690*/  IADD3 R20, P0, PT, R44, R43, RZ ;  /* 0x0000002b2c147210 */ /* 0x001fc80007f1e0ff */
[----:B------:R-:W-:Y:S02]  /*36a0*/  IADD3.X R23, PT, PT, RZ, RZ, RZ, P0, !PT ;  /* 0x000000ffff177210 */ /* 0x000fe400007fe4ff */
[----:B------:R-:W-:Y:S01]  /*36b0*/  ISETP.GE.U32.AND P0, PT, R9, 0x100, PT ;  /* 0x000001000900780c */ /* 0x000fe20003f06070 */
[----:B------:R-:W-:Y:S01]  /*36c0*/  FADD.FTZ R9, R3, R12 ;  /* 0x0000000c03097221 */ /* 0x000fe20000010000 */
        /* <DEDUP_REMOVED lines=20> */
[C---:B0-----:R-:W-:Y:S02]  /*3810*/  SHF.L.U64.HI R29, R20.reuse, 0x2, R23 ;  /* 0x00000002141d7819 */ /* 0x041fe40000010217 */
[----:B------:R-:W-:-:S04]  /*3820*/  SHF.L.U32 R20, R20, 0x2, RZ ;  /* 0x0000000214147819 */ /* 0x000fc800000006ff */
[C---:B-1----:R-:W-:Y:S02]  /*3830*/  IADD3 R26, P2, PT, R20.reuse, UR18, RZ ;  /* 0x00000012141a7c10 */ /* 0x042fe4000ff5e0ff */
[C---:B------:R-:W-:Y:S02]  /*3840*/  IADD3 R24, P3, PT, R20.reuse, UR16, RZ ;  /* 0x0000001014187c10 */ /* 0x040fe4000ff7e0ff */
[C---:B------:R-:W-:Y:S02]  /*3850*/  IADD3 R22, P4, PT, R20.reuse, UR22, RZ ;  /* 0x0000001614167c10 */ /* 0x040fe4000ff9e0ff */
[C---:B------:R-:W-:Y:S02]  /*3860*/  IADD3.X R45, PT, PT, R29.reuse, UR19, RZ, P2, !PT ;  /* 0x000000131d2d7c10 */ /* 0x040fe400097fe4ff */
[----:B------:R-:W-:Y:S01]  /*3870*/  IADD3 R20, P2, PT, R20, UR20, RZ ;  /* 0x0000001414147c10 */ /* 0x000fe2000ff5e0ff */
[----:B------:R-:W0:Y:S01]  /*3880*/  LDS R16, [R0] ;  /* 0x0000000000107984 */ /* 0x000e220000000800 */
[----:B------:R-:W-:-:S02]  /*3890*/  IADD3.X R43, PT, PT, R29, UR17, RZ, P3, !PT ;  /* 0x000000111d2b7c10 */ /* 0x000fc40009ffe4ff */
[C---:B------:R-:W-:Y:S01]  /*38a0*/  IADD3.X R31, PT, PT, R29.reuse, UR23, RZ, P4, !PT ;  /* 0x000000171d1f7c10 */ /* 0x040fe2000a7fe4ff */
[----:B------:R-:W1:Y:S01]  /*38b0*/  LDS R17, [R0+0x200] ;  /* 0x0002000000117984 */ /* 0x000e620000000800 */
[----:B------:R-:W-:-:S03]  /*38c0*/  IADD3.X R29, PT, PT, R29, UR21, RZ, P2, !PT ;  /* 0x000000151d1d7c10 */ /* 0x000fc600097fe4ff */
        /* <DEDUP_REMOVED lines=34> */
.L_x_390:
[----:B------:R-:W-:Y:S05]  /*3af0*/  BSYNC.RECONVERGENT B0 ;  /* 0x0000000000007941 */ /* 0x000fea0003800200 */
.L_x_389:
        /* <DEDUP_REMOVED lines=15> */
.L_x_378:
[----:B------:R-:W-:Y:S01]  /*3bf0*/  HFMA2 R102, -RZ, RZ, 0, 5.9604644775390625e-08 ;  /* 0x00000001ff667431 */ /* 0x000fe200000001ff */
[----:B------:R-:W-:Y:S01]  /*3c00*/  BSSY B1, `(.L_x_391) ;  /* 0x0000007000017945 */ /* 0x000fe20003800000 */
[----:B------:R-:W-:Y:S02]  /*3c10*/  MOV R101, R56 ;  /* 0x0000003800657202 */ /* 0x000fe40000000f00 */
[----:B------:R-:W-:Y:S02]  /*3c20*/  MOV R103, 0x1f ;  /* 0x0000001f00677802 */ /* 0x000fe40000000f00 */
[----:B------:R-:W-:-:S07]  /*3c30*/  MOV R60, 0xffffffff ;  /* 0xffffffff003c7802 */ /* 0x000fce0000000f00 */
[----:B-----5:R-:W-:Y:S05]  /*3c40*/  WARPSYNC.COLLECTIVE R60, `(.L_x_392) ;  /* 0x000000003c087348 */ /* 0x020fea0003c00000 */
[----:B------:R0:W1:Y:S02]  /*3c50*/  SHFL.BFLY P0, R61, R101, R102, R103 ;  /* 0x0c000066653d7389 */ /* 0x0000640000000067 */
[----:B01---5:R-:W-:Y:S05]  /*3c60*/  ENDCOLLECTIVE ;  /* 0x000000000000791b */ /* 0x023fea0003800000 */
.L_x_392:
[----:B------:R-:W-:Y:S05]  /*3c70*/  BSYNC B1 ;  /* 0x0000000000017941 */ /* 0x000fea0003800000 */
.L_x_391:
        /* <DEDUP_REMOVED lines=8> */
.L_x_393:
[----:B------:R-:W-:Y:S01]  /*3d00*/  FADD.FTZ R53, R53, R56 ;  /* 0x0000003835357221 */ /* 0x000fe20000010000 */
[----:B------:R-:W-:-:S04]  /*3d10*/  HFMA2 R102, -RZ, RZ, 0, 1.1920928955078125e-07 ;  /* 0x00000002ff667431 */ /* 0x000fc800000001ff */
[----:B------:R-:W-:Y:S02]  /*3d20*/  MOV R101, R53 ;  /* 0x0000003500657202 */ /* 0x000fe40000000f00 */
[----:B------:R-:W-:-:S07]  /*3d30*/  MOV R55, R61 ;  /* 0x0000003d00377202 */ /* 0x000fce0000000f00 */
[----:B------:R-:W-:Y:S05]  /*3d40*/  WARPSYNC.COLLECTIVE R60, `(.L_x_394) ;  /* 0x000000003c087348 */ /* 0x000fea0003c00000 */
[----:B------:R0:W1:Y:S02]  /*3d50*/  SHFL.BFLY P0, R61, R101, R102, R103 ;  /* 0x0c000066653d7389 */ /* 0x0000640000000067 */
[----:B01----:R-:W-:Y:S05]  /*3d60*/  ENDCOLLECTIVE ;  /* 0x000000000000791b */ /* 0x003fea0003800000 */
.L_x_394:
[----:B------:R-:W-:-:S05]  /*3d70*/  FADD.FTZ R55, R55, R58 ;  /* 0x0000003a37377221 */ /* 0x000fca0000010000 */
[----:B------:R-:W-:Y:S02]  /*3d80*/  MOV R101, R55 ;  /* 0x0000003700657202 */ /* 0x000fe40000000f00 */
[----:B------:R-:W-:-:S07]  /*3d90*/  MOV R52, R61 ;  /* 0x0000003d00347202 */ /* 0x000fce0000000f00 */
[----:B------:R-:W-:Y:S05]  /*3da0*/  WARPSYNC.COLLECTIVE R60, `(.L_x_395) ;  /* 0x000000003c087348 */ /* 0x000fea0003c00000 */
[----:B------:R0:W1:Y:S02]  /*3db0*/  SHFL.BFLY P0, R61, R101, R102, R103 ;  /* 0x0c000066653d7389 */ /* 0x0000640000000067 */
[----:B01----:R-:W-:Y:S05]  /*3dc0*/  ENDCOLLECTIVE ;  /* 0x000000000000791b */ /* 0x003fea0003800000 */
.L_x_395:
[----:B------:R-:W-:Y:S01]  /*3dd0*/  FADD.FTZ R52, R53, R52 ;  /* 0x0000003435347221 */ /* 0x000fe20000010000 */
[----:B------:R-:W-:-:S04]  /*3de0*/  HFMA2 R102, -RZ, RZ, 0, 2.384185791015625e-07 ;  /* 0x00000004ff667431 */ /* 0x000fc800000001ff */
[----:B------:R-:W-:Y:S02]  /*3df0*/  MOV R101, R52 ;  /* 0x0000003400657202 */ /* 0x000fe40000000f00 */
[----:B------:R-:W-:-:S07]  /*3e00*/  MOV R54, R61 ;  /* 0x0000003d00367202 */ /* 0x000fce0000000f00 */
[----:B------:R-:W-:Y:S05]  /*3e10*/  WARPSYNC.COLLECTIVE R60, `(.L_x_396) ;  /* 0x000000003c087348 */ /* 0x000fea0003c00000 */
[----:B------:R0:W1:Y:S02]  /*3e20*/  SHFL.BFLY P0, R61, R101, R102, R103 ;  /* 0x0c000066653d7389 */ /* 0x0000640000000067 */
[----:B01----:R-:W-:Y:S05]  /*3e30*/  ENDCOLLECTIVE ;  /* 0x000000000000791b */ /* 0x003fea0003800000 */
.L_x_396:
[----:B------:R-:W-:-:S05]  /*3e40*/  FADD.FTZ R54, R55, R54 ;  /* 0x0000003637367221 */ /* 0x000fca0000010000 */
[----:B------:R-:W-:Y:S02]  /*3e50*/  MOV R101, R54 ;  /* 0x0000003600657202 */ /* 0x000fe40000000f00 */
[----:B------:R-:W-:-:S07]  /*3e60*/  MOV R57, R61 ;  /* 0x0000003d00397202 */ /* 0x000fce0000000f00 */
[----:B------:R-:W-:Y:S05]  /*3e70*/  WARPSYNC.COLLECTIVE R60, `(.L_x_397) ;  /* 0x000000003c087348 */ /* 0x000fea0003c00000 */
[----:B------:R0:W1:Y:S02]  /*3e80*/  SHFL.BFLY P0, R61, R101, R102, R103 ;  /* 0x0c000066653d7389 */ /* 0x0000640000000067 */
[----:B01----:R-:W-:Y:S05]  /*3e90*/  ENDCOLLECTIVE ;  /* 0x000000000000791b */ /* 0x003fea0003800000 */
.L_x_397:
[----:B------:R-:W-:Y:S01]  /*3ea0*/  FADD.FTZ R57, R52, R57 ;  /* 0x0000003934397221 */ /* 0x000fe20000010000 */
[----:B------:R-:W-:-:S04]  /*3eb0*/  HFMA2 R102, -RZ, RZ, 0, 4.76837158203125e-07 ;  /* 0x00000008ff667431 */ /* 0x000fc800000001ff */
[----:B------:R-:W-:Y:S02]  /*3ec0*/  MOV R101, R57 ;  /* 0x0000003900657202 */ /* 0x000fe40000000f00 */
[----:B------:R-:W-:-:S07]  /*3ed0*/  MOV R59, R61 ;  /* 0x0000003d003b7202 */ /* 0x000fce0000000f00 */
[----:B------:R-:W-:Y:S05]  /*3ee0*/  WARPSYNC.COLLECTIVE R60, `(.L_x_398) ;  /* 0x000000003c087348 */ /* 0x000fea0003c00000 */
[----:B------:R0:W1:Y:S02]  /*3ef0*/  SHFL.BFLY P0, R61, R101, R102, R103 ;  /* 0x0c000066653d7389 */ /* 0x0000640000000067 */
[----:B01----:R-:W-:Y:S05]  /*3f00*/  ENDCOLLECTIVE ;  /* 0x000000000000791b */ /* 0x003fea0003800000 */
.L_x_398:
[----:B------:R-:W-:-:S05]  /*3f10*/  FADD.FTZ R59, R54, R59 ;  /* 0x0000003b363b7221 */ /* 0x000fca0000010000 */
[----:B------:R-:W-:Y:S02]  /*3f20*/  MOV R101, R59 ;  /* 0x0000003b00657202 */ /* 0x000fe40000000f00 */
[----:B------:R-:W-:-:S07]  /*3f30*/  MOV R56, R61 ;  /* 0x0000003d00387202 */ /* 0x000fce0000000f00 */
[----:B------:R-:W-:Y:S05]  /*3f40*/  WARPSYNC.COLLECTIVE R60, `(.L_x_399) ;  /* 0x000000003c087348 */ /* 0x000fea0003c00000 */
[----:B------:R0:W1:Y:S02]  /*3f50*/  SHFL.BFLY P0, R61, R101, R102, R103 ;  /* 0x0c000066653d7389 */ /* 0x0000640000000067 */
[----:B01----:R-:W-:Y:S05]  /*3f60*/  ENDCOLLECTIVE ;  /* 0x000000000000791b */ /* 0x003fea0003800000 */
.L_x_399:
[----:B------:R-:W-:Y:S01]  /*3f70*/  FADD.FTZ R56, R57, R56 ;  /* 0x0000003839387221 */ /* 0x000fe20000010000 */
[----:B------:R-:W-:-:S04]  /*3f80*/  HFMA2 R102, -RZ, RZ, 0, 9.5367431640625e-07 ;  /* 0x00000010ff667431 */ /* 0x000fc800000001ff */
[----:B------:R-:W-:Y:S02]  /*3f90*/  MOV R101, R56 ;  /* 0x0000003800657202 */ /* 0x000fe40000000f00 */
[----:B------:R-:W-:-:S07]  /*3fa0*/  MOV R58, R61 ;  /* 0x0000003d003a7202 */ /* 0x000fce0000000f00 */
[----:B------:R-:W-:Y:S05]  /*3fb0*/  WARPSYNC.COLLECTIVE R60, `(.L_x_400) ;  /* 0x000000003c087348 */ /* 0x000fea0003c00000 */
[----:B------:R0:W1:Y:S02]  /*3fc0*/  SHFL.BFLY P0, R61, R101, R102, R103 ;  /* 0x0c000066653d7389 */ /* 0x0000640000000067 */
[----:B01----:R-:W-:Y:S05]  /*3fd0*/  ENDCOLLECTIVE ;  /* 0x000000000000791b */ /* 0x003fea0003800000 */
.L_x_400:
[----:B------:R-:W-:-:S05]  /*3fe0*/  FADD.FTZ R58, R59, R58 ;  /* 0x0000003a3b3a7221 */ /* 0x000fca0000010000 */
[----:B------:R-:W-:Y:S02]  /*3ff0*/  MOV R101, R58 ;  /* 0x0000003a00657202 */ /* 0x000fe40000000f00 */
[----:B------:R-:W-:-:S07]  /*4000*/  MOV R53, R61 ;  /* 0x0000003d00357202 */ /* 0x000fce0000000f00 */
[----:B------:R-:W-:Y:S05]  /*4010*/  WARPSYNC.COLLECTIVE R60, `(.L_x_401) ;  /* 0x000000003c087348 */ /* 0x000fea0003c00000 */
[----:B------:R0:W1:Y:S02]  /*4020*/  SHFL.BFLY P0, R61, R101, R102, R103 ;  /* 0x0c000066653d7389 */ /* 0x0000640000000067 */
[----:B01----:R-:W-:Y:S05]  /*4030*/  ENDCOLLECTIVE ;  /* 0x000000000000791b */ /* 0x003fea0003800000 */
.L_x_401:
[----:B------:R-:W-:Y:S01]  /*4040*/  MOV R55, R61 ;  /* 0x0000003d00377202 */ /* 0x000fe20000000f00 */
[----:B------:R-:W-:Y:S06]  /*4050*/  BRA `(.L_x_402) ;  /* 0xffffffcc00f47947 */ /* 0x000fec000383ffff */
.L_x_403:
        /* <DEDUP_REMOVED lines=10> */
.L_x_2816:


//--------------------- .text._ZN10layer_norm31ln_parallel_residual_bwd_kernelINS_13Kernel_traitsI6__halfS2_S2_S2_fjLj256ELj1ELj4ELj1ELj16ENS_18Kernel_traits_baseILj256ES2_S2_S2_S2_fjLj128EEEEELb1ELb0ELb1EEEvNS_9BwdParamsE --------------------------
	.section	.text._ZN10layer_norm31ln_parallel_residual_bwd_kernelINS_13Kernel_traitsI6__halfS2_S2_S2_fjLj256ELj1ELj4ELj1ELj16ENS_18Kernel_traits_baseILj256ES2_S2_S2_S2_fjLj128EEEEELb1ELb0ELb1EEEvNS_9BwdParamsE,"ax",@progbits
	.align	128
        .global         _ZN10layer_norm31ln_parallel_residual_bwd_kernelINS_13Kernel_traitsI6__halfS2_S2_S2_fjLj256ELj1ELj4ELj1ELj16ENS_18Kernel_traits_baseILj256ES2_S2_S2_S2_fjLj128EEEEELb1ELb0ELb1EEEvNS_9BwdParamsE
        .type           _ZN10layer_norm31ln_parallel_residual_bwd_kernelINS_13Kernel_traitsI6__halfS2_S2_S2_fjLj256ELj1ELj4ELj1ELj16ENS_18Kernel_traits_baseILj256ES2_S2_S2_S2_fjLj128EEEEELb1ELb0ELb1EEEvNS_9BwdParamsE,@function
        .size           _ZN10layer_norm31ln_parallel_residual_bwd_kernelINS_13Kernel_traitsI6__halfS2_S2_S2_fjLj256ELj1ELj4ELj1ELj16ENS_18Kernel_traits_baseILj256ES2_S2_S2_S2_fjLj128EEEEELb1ELb0ELb1EEEvNS_9BwdParamsE,(.L_x_2817 - _ZN10layer_norm31ln_parallel_residual_bwd_kernelINS_13Kernel_traitsI6__halfS2_S2_S2_fjLj256ELj1ELj4ELj1ELj16ENS_18Kernel_traits_baseILj256ES2_S2_S2_S2_fjLj128EEEEELb1ELb0ELb1EEEvNS_9BwdParamsE)
        .other          _ZN10layer_norm31ln_parallel_residual_bwd_kernelINS_13Kernel_traitsI6__halfS2_S2_S2_fjLj256ELj1ELj4ELj1ELj16ENS_18Kernel_traits_baseILj256ES2_S2_S2_S2_fjLj128EEEEELb1ELb0ELb1EEEvNS_9BwdParamsE,@"STO_CUDA_ENTRY STV_DEFAULT"
_ZN10layer_norm31ln_parallel_residual_bwd_kernelINS_13Kernel_traitsI6__halfS2_S2_S2_fjLj256ELj1ELj4ELj1ELj16ENS_18Kernel_traits_baseILj256ES2_S2_S2_S2_fjLj128EEEEELb1ELb0ELb1EEEvNS_9BwdParamsE:
.text._ZN10layer_norm31ln_parallel_residual_bwd_kernelINS_13Kernel_traitsI6__halfS2_S2_S2_fjLj256ELj1ELj4ELj1ELj16ENS_18Kernel_traits_baseILj256ES2_S2_S2_S2_fjLj128EEEEELb1ELb0ELb1EEEvNS_9BwdParamsE:
        /* <DEDUP_REMOVED lines=56> */
[----:B-1----:R-:W-:Y:S02]  /*0380*/  CS2R R2, SRZ ;  /* 0x0000000000027805 */ /* 0x002fe4000001ff00 */
        /* <DEDUP_REMOVED lines=11> */
[--C-:B---3--:R-:W-:Y:S02]  /*0440*/  HADD2.F32 R65, -RZ, R8.reuse.H0_H0 ;  /* 0x20000008ff417230 */ /* 0x108fe40000004100 */
        /* <DEDUP_REMOVED lines=8> */
[----:B------:R-:W-:-:S07]  /*04d0*/  CS2R R10, SRZ ;  /* 0x00000000000a7805 */ /* 0x000fce000001ff00 */
.L_x_415:
[----:B-1----:R-:W1:Y:S01]  /*04e0*/  LDC.64 R42, c[0x0][0x3c0] ;  /* 0x0000f000ff2a7b82 */ /* 0x002e620000000a00 */
[----:B------:R-:W-:Y:S01]  /*04f0*/  IMAD R44, R79, UR12, RZ ;  /* 0x0000000c4f2c7c24 */ /* 0x000fe2000f8e02ff */
[----:B0-----:R-:W-:-:S04]  /*0500*/  ISETP.NE.U32.AND P1, PT, RZ, UR14, PT ;  /* 0x0000000eff007c0c */ /* 0x001fc8000bf25070 */
[----:B------:R-:W-:Y:S02]  /*0510*/  SHF.R.S32.HI R45, RZ, 0x1f, R44 ;  /* 0x0000001fff2d7819 */ /* 0x000fe4000001142c */
[----:B------:R-:W0:Y:S02]  /*0520*/  LDC.64 R40, c[0x0][0x3a8] ;  /* 0x0000ea00ff287b82 */ /* 0x000e240000000a00 */
[----:B------:R-:W-:Y:S02]  /*0530*/  LEA.HI R91, R45, R44, RZ, 0x3 ;  /* 0x0000002c2d5b7211 */ /* 0x000fe400078f18ff */
[----:B------:R-:W-:Y:S02]  /*0540*/  ISETP.NE.AND.EX P1, PT, RZ, UR15, PT, P1 ;  /* 0x0000000fff007c0c */ /* 0x000fe4000bf25310 */
[----:B------:R-:W-:Y:S02]  /*0550*/  LEA.HI.SX32 R91, R91, R56, 0x1d ;  /* 0x000000385b5b7211 */ /* 0x000fe400078feaff */
[----:B------:R-:W2:Y:S08]  /*0560*/  LDC.64 R48, c[0x0][0x430] ;  /* 0x00010c00ff307b82 */ /* 0x000eb00000000a00 */
        /* <DEDUP_REMOVED lines=25> */
[----:B----4-:R-:W-:Y:S01]  /*0700*/  FSEL R81, R92, RZ, !P3 ;  /* 0x000000ff5c517208 */ /* 0x010fe20005800000 */
[--C-:B------:R-:W-:Y:S02]  /*0710*/  HADD2.F32 R100, -RZ, R43.reuse.H0_H0 ;  /* 0x2000002bff647230 */ /* 0x100fe40000004100 */
[----:B------:R-:W-:Y:S02]  /*0720*/  HADD2.F32 R92, -RZ, R40.H0_H0 ;  /* 0x20000028ff5c7230 */ /* 0x000fe40000004100 */
[----:B------:R-:W-:Y:S02]  /*0730*/  HADD2.F32 R102, -RZ, R43.H1_H1 ;  /* 0x3000002bff667230 */ /* 0x000fe40000004100 */
[----:B------:R-:W-:Y:S01]  /*0740*/  FADD.FTZ R101, -R81, R100 ;  /* 0x0000006451657221 */ /* 0x000fe20000010100 */
[----:B------:R-:W-:-:S02]  /*0750*/  HADD2.F32 R98, -RZ, R42.H0_H0 ;  /* 0x2000002aff627230 */ /* 0x000fc40000004100 */
[----:B------:R-:W-:Y:S02]  /*0760*/  HADD2.F32 R40, -RZ, R40.H1_H1 ;  /* 0x30000028ff287230 */ /* 0x000fe40000004100 */
[----:B------:R-:W-:Y:S02]  /*0770*/  HADD2.F32 R96, -RZ, R41.H1_H1 ;  /* 0x30000029ff607230 */ /* 0x000fe40000004100 */
[----:B------:R-:W-:Y:S02]  /*0780*/  HADD2.F32 R42, -RZ, R42.H1_H1 ;  /* 0x3000002aff2a7230 */ /* 0x000fe40000004100 */
[C---:B0-----:R-:W-:Y:S01]  /*0790*/  FADD.FTZ R77, -R81.reuse, R92 ;  /* 0x0000005c514d7221 */ /* 0x041fe20000010100 */
[--C-:B--2---:R-:W-:Y:S02]  /*07a0*/  HADD2.F32 R100, -RZ, R48.reuse.H0_H0 ;  /* 0x20000030ff647230 */ /* 0x104fe40000004100 */
[----:B------:R-:W-:Y:S01]  /*07b0*/  FADD.FTZ R43, -R81, R102 ;  /* 0x00000066512b7221 */ /* 0x000fe20000010100 */
[----:B------:R-:W-:-:S02]  /*07c0*/  HADD2.F32 R99, -RZ, R48.H1_H1 ;  /* 0x30000030ff637230 */ /* 0x000fc40000004100 */
[C---:B------:R-:W-:Y:S01]  /*07d0*/  FADD.FTZ R93, -R81.reuse, R40 ;  /* 0x00000028515d7221 */ /* 0x040fe20000010100 */
[----:B------:R-:W-:Y:S02]  /*07e0*/  HADD2.F32 R94, -RZ, R41.H0_H0 ;  /* 0x20000029ff5e7230 */ /* 0x000fe40000004100 */
[C---:B------:R-:W-:Y:S01]  /*07f0*/  FADD.FTZ R107, -R81.reuse, R96 ;  /* 0x00000060516b7221 */ /* 0x040fe20000010100 */
[--C-:B---3--:R-:W-:Y:S02]  /*0800*/  HADD2.F32 R76, -RZ, R44.reuse.H0_H0 ;  /* 0x2000002cff4c7230 */ /* 0x108fe40000004100 */
[----:B------:R-:W-:Y:S01]  /*0810*/  FADD.FTZ R103, -R81, R42 ;  /* 0x0000002a51677221 */ /* 0x000fe20000010100 */
[----:B------:R-:W-:Y:S02]  /*0820*/  HADD2.F32 R102, -RZ, R44.H1_H1 ;  /* 0x3000002cff667230 */ /* 0x000fe40000004100 */
[--C-:B------:R-:W-:Y:S02]  /*0830*/  HADD2.F32 R104, -RZ, R45.reuse.H0_H0 ;  /* 0x2000002dff687230 */ /* 0x100fe40000004100 */
[----:B------:R-:W-:-:S02]  /*0840*/  HADD2.F32 R106, -RZ, R45.H1_H1 ;  /* 0x3000002dff6a7230 */ /* 0x000fc40000004100 */
[----:B------:R-:W-:Y:S01]  /*0850*/  FMUL.FTZ R40, R80, R77 ;  /* 0x0000004d50287220 */ /* 0x000fe20000410000 */
[--C-:B------:R-:W-:Y:S02]  /*0860*/  HADD2.F32 R45, -RZ, R46.reuse.H0_H0 ;  /* 0x2000002eff2d7230 */ /* 0x100fe40000004100 */
[----:B------:R-:W-:Y:S02]  /*0870*/  HADD2.F32 R44, -RZ, R46.H1_H1 ;  /* 0x3000002eff2c7230 */ /* 0x000fe40000004100 */
[----:B------:R-:W-:Y:S01]  /*0880*/  FMUL.FTZ R46, R65, R100 ;  /* 0x00000064412e7220 */ /* 0x000fe20000410000 */
[--C-:B------:R-:W-:Y:S02]  /*0890*/  HADD2.F32 R42, -RZ, R47.reuse.H0_H0 ;  /* 0x2000002fff2a7230 */ /* 0x100fe40000004100 */
[----:B------:R-:W-:Y:S01]  /*08a0*/  FADD.FTZ R105, -R81, R98 ;  /* 0x0000006251697221 */ /* 0x000fe20000010100 */
[----:B------:R-:W-:Y:S02]  /*08b0*/  HADD2.F32 R41, -RZ, R47.H1_H1 ;  /* 0x3000002fff297230 */ /* 0x000fe40000004100 */
[----:B------:R-:W-:Y:S01]  /*08c0*/  FMUL.FTZ R47, R66, R99 ;  /* 0x00000063422f7220 */ /* 0x000fe20000410000 */
[----:B------:R-:W-:-:S02]  /*08d0*/  HADD2.F32 R96, -RZ, R50.H0_H0 ;  /* 0x20000032ff607230 */ /* 0x000fc40000004100 */
[--C-:B------:R-:W-:Y:S02]  /*08e0*/  HADD2.F32 R97, -RZ, R49.reuse.H1_H1 ;  /* 0x30000031ff617230 */ /* 0x100fe40000004100 */
[----:B------:R-:W-:Y:S01]  /*08f0*/  FADD.FTZ R109, -R81, R94 ;  /* 0x0000005e516d7221 */ /* 0x000fe20000010100 */
[----:B------:R-:W-:Y:S02]  /*0900*/  HADD2.F32 R98, -RZ, R49.H0_H0 ;  /* 0x20000031ff627230 */ /* 0x000fe40000004100 */
[----:B------:R-:W-:Y:S01]  /*0910*/  FADD.FTZ R55, R76, R55 ;  /* 0x000000374c377221 */ /* 0x000fe20000010000 */
[-C--:B------:R-:W-:Y:S01]  /*0920*/  FFMA.FTZ R83, R40, R76.reuse, R83 ;  /* 0x0000004c28537223 */ /* 0x080fe20000010053 */
[----:B------:R-:W-:Y:S01]  /*0930*/  FFMA.FTZ R81, R57, R76, R46 ;  /* 0x0000004c39517223 */ /* 0x000fe2000001002e */
[----:B------:R-:W-:Y:S01]  /*0940*/  FFMA.FTZ R76, R58, R102, R47 ;  /* 0x000000663a4c7223 */ /* 0x000fe2000001002f */
[----:B------:R-:W-:Y:S01]  /*0950*/  FMUL.FTZ R49, R80, R105 ;  /* 0x0000006950317220 */ /* 0x000fe20000410000 */
[----:B------:R-:W-:Y:S01]  /*0960*/  FMUL.FTZ R46, R69, R96 ;  /* 0x00000060452e7220 */ /* 0x000fe20000410000 */
[----:B------:R-:W-:-:S02]  /*0970*/  HADD2.F32 R92, -RZ, R51.H1_H1 ;  /* 0x30000033ff5c7230 */ /* 0x000fc40000004100 */
[----:B------:R-:W-:Y:S01]  /*0980*/  FMUL.FTZ R47, R68, R97 ;  /* 0x00000061442f7220 */ /* 0x000fe20000410000 */
[C---:B------:R-:W-:Y:S01]  /*0990*/  FMUL.FTZ R43, R80.reuse, R43 ;  /* 0x0000002b502b7220 */ /* 0x040fe20000410000 */
[----:B------:R-:W-:Y:S01]  /*09a0*/  FADD.FTZ R0, R45, R0 ;  /* 0x000000002d007221 */ /* 0x000fe20000010000 */
[-C--:B------:R-:W-:Y:S01]  /*09b0*/  FFMA.FTZ R2, R49, R45.reuse, R2 ;  /* 0x0000002d31027223 */ /* 0x080fe20000010002 */
[----:B------:R-:W-:Y:S01]  /*09c0*/  FFMA.FTZ R46, R61, R45, R46 ;  /* 0x0000002d3d2e7223 */ /* 0x000fe2000001002e */
[----:B------:R-:W-:Y:S02]  /*09d0*/  HADD2.F32 R95, -RZ, R50.H1_H1 ;  /* 0x30000032ff5f7230 */ /* 0x000fe40000004100 */
[----:B------:R-:W-:Y:S01]  /*09e0*/  FMUL.FTZ R93, R80, R93 ;  /* 0x0000005d505d7220 */ /* 0x000fe20000410000 */
[----:B------:R-:W-:Y:S02]  /*09f0*/  HADD2.F32 R94, -RZ, R51.H0_H0 ;  /* 0x20000033ff5e7230 */ /* 0x000fe40000004100 */
[----:B------:R-:W-:Y:S01]  /*0a00*/  FFMA.FTZ R48, R60, R106, R47 ;  /* 0x0000006a3c307223 */ /* 0x000fe2000001002f */
[C---:B------:R-:W-:Y:S01]  /*0a10*/  FMUL.FTZ R45, R80.reuse, R101 ;  /* 0x00000065502d7220 */ /* 0x040fe20000410000 */
[----:B------:R-:W-:Y:S01]  /*0a20*/  FMUL.FTZ R47, R80, R103 ;  /* 0x00000067502f7220 */ /* 0x000fe20000410000 */
[-C--:B------:R-:W-:Y:S01]  /*0a30*/  FMUL.FTZ R101, R78, R92.reuse ;  /* 0x0000005c4e657220 */ /* 0x080fe20000410000 */
[----:B------:R-:W-:Y:S01]  /*0a40*/  FADD.FTZ R15, R92, R15 ;  /* 0x0000000f5c0f7221 */ /* 0x000fe20000010000 */
[----:B------:R-:W-:Y:S01]  /*0a50*/  FFMA.FTZ R16, R43, R92, R16 ;  /* 0x0000005c2b107223 */ /* 0x000fe20000010010 */
[----:B------:R-:W-:Y:S01]  /*0a60*/  @P1 SHF.R.U64 R92, R74, 0x8, R75 ;  /* 0x000000084a5c1819 */ /* 0x000fe2000000124b */
        /* <DEDUP_REMOVED lines=15> */
[----:B------:R-:W-:Y:S01]  /*0b60*/  @P1 SHF.R.U32.HI R75, RZ, 0x18, R75 ;  /* 0x00000018ff4b1819 */ /* 0x000fe2000001164b */
[----:B------:R-:W-:Y:S01]  /*0b70*/  FMUL.FTZ R50, R67, R98 ;  /* 0x0000006243327220 */ /* 0x000fe20000410000 */
[----:B------:R-:W-:Y:S01]  /*0b80*/  @P1 PRMT R90, R74, 0x7610, R90 ;  /* 0x000076104a5a1816 */ /* 0x000fe2000000005a */
[----:B------:R-:W-:Y:S01]  /*0b90*/  FFMA.FTZ R74, R40, R81, RZ ;  /* 0x00000051284a7223 */ /* 0x000fe200000100ff */
[----:B------:R-:W-:Y:S01]  /*0ba0*/  @P1 PRMT R85, R75, 0x7610, R85 ;  /* 0x000076104b551816 */ /* 0x000fe20000000055 */
[----:B------:R-:W-:Y:S01]  /*0bb0*/  FADD.FTZ R75, RZ, R81 ;  /* 0x00000051ff4b7221 */ /* 0x000fe20000010000 */
[C---:B------:R-:W-:Y:S01]  /*0bc0*/  FMUL.FTZ R77, R80.reuse, R109 ;  /* 0x0000006d504d7220 */ /* 0x040fe20000410000 */
[----:B------:R-:W-:Y:S01]  /*0bd0*/  FFMA.FTZ R50, R59, R104, R50 ;  /* 0x000000683b327223 */ /* 0x000fe20000010032 */
[----:B------:R-:W-:Y:S01]  /*0be0*/  FFMA.FTZ R74, R93, R76, R74 ;  /* 0x0000004c5d4a7223 */ /* 0x000fe2000001004a */
[----:B------:R-:W-:Y:S01]  /*0bf0*/  FADD.FTZ R75, R75, R76 ;  /* 0x0000004c4b4b7221 */ /* 0x000fe20000010000 */
[----:B------:R-:W-:-:S02]  /*0c00*/  FMUL.FTZ R51, R80, R107 ;  /* 0x0000006b50337220 */ /* 0x000fc40000410000 */
[----:B------:R-:W-:Y:S01]  /*0c10*/  FFMA.FTZ R74, R77, R50, R74 ;  /* 0x000000324d4a7223 */ /* 0x000fe2000001004a */
[----:B------:R-:W-:Y:S01]  /*0c20*/  FADD.FTZ R75, R75, R50 ;  /* 0x000000324b4b7221 */ /* 0x000fe20000010000 */
[----:B------:R-:W-:Y:S02]  /*0c30*/  @P1 PRMT R87, R92, 0x7610, R87 ;  /* 0x000076105c571816 */ /* 0x000fe40000000057 */
[----:B------:R-:W-:Y:S01]  /*0c40*/  MOV R92, R72 ;  /* 0x00000048005c7202 */ /* 0x000fe20000000f00 */
[----:B------:R-:W-:Y:S01]  /*0c50*/  FADD.FTZ R75, R75, R48 ;  /* 0x000000304b4b7221 */ /* 0x000fe20000010000 */
[----:B------:R-:W-:Y:S01]  /*0c60*/  FFMA.FTZ R74, R51, R48, R74 ;  /* 0x00000030334a7223 */ /* 0x000fe2000001004a */
[----:B------:R-:W-:Y:S01]  /*0c70*/  FADD.FTZ R21, R98, R21 ;  /* 0x0000001562157221 */ /* 0x000fe20000010000 */
[----:B------:R-:W-:Y:S01]  /*0c80*/  FFMA.FTZ R22, R77, R98, R22 ;  /* 0x000000624d167223 */ /* 0x000fe20000010016 */
[----:B------:R-:W-:Y:S01]  /*0c90*/  @P1 PRMT R86, R94, 0x7610, R86 ;  /* 0x000076105e561816 */ /* 0x000fe20000000056 */
[----:B------:R-:W-:Y:S01]  /*0ca0*/  FADD.FTZ R3, R44, R3 ;  /* 0x000000032c037221 */ /* 0x000fe20000010000 */
[-C--:B------:R-:W-:Y:S01]  /*0cb0*/  FFMA.FTZ R4, R47, R44.reuse, R4 ;  /* 0x0000002c2f047223 */ /* 0x080fe20000010004 */
[----:B------:R-:W-:Y:S01]  /*0cc0*/  @P1 PRMT R84, R95, 0x7610, R84 ;  /* 0x000076105f541816 */ /* 0x000fe20000000054 */
[----:B------:R-:W-:Y:S01]  /*0cd0*/  FFMA.FTZ R44, R62, R44, R105 ;  /* 0x0000002c3e2c7223 */ /* 0x000fe20000010069 */
[----:B------:R-:W-:Y:S01]  /*0ce0*/  SHF.R.U64 R94, R72, 0x8, R73 ;  /* 0x00000008485e7819 */ /* 0x000fe20000001249 */
[----:B------:R-:W-:Y:S01]  /*0cf0*/  FADD.FTZ R95, R75, R46 ;  /* 0x0000002e4b5f7221 */ /* 0x000fe20000010000 */
[----:B------:R-:W-:Y:S01]  /*0d00*/  PRMT R98, R92, 0x7610, R98 ;  /* 0x000076105c627816 */ /* 0x000fe20000000062 */
[C---:B------:R-:W-:Y:S01]  /*0d10*/  FFMA.FTZ R92, R49.reuse, R46, R74 ;  /* 0x0000002e315c7223 */ /* 0x040fe2000001004a */
[----:B------:R-:W-:Y:S01]  /*0d20*/  FADD.FTZ R9, R96, R9 ;  /* 0x0000000960097221 */ /* 0x000fe20000010000 */
[----:B------:R-:W-:Y:S01]  /*0d30*/  FFMA.FTZ R10, R49, R96, R10 ;  /* 0x00000060310a7223 */ /* 0x000fe2000001000a */
[----:B------:R-:W-:Y:S01]  /*0d40*/  FADD.FTZ R5, R42, R5 ;  /* 0x000000052a057221 */ /* 0x000fe20000010000 */
[-C--:B------:R-:W-:Y:S01]  /*0d50*/  FFMA.FTZ R6, R45, R42.reuse, R6 ;  /* 0x0000002a2d067223 */ /* 0x080fe20000010006 */
[----:B------:R-:W-:Y:S01]  /*0d60*/  SHF.R.U64 R96, R72, 0x10, R73 ;  /* 0x0000001048607819 */ /* 0x000fe20000001249 */
[----:B------:R-:W-:Y:S01]  /*0d70*/  FFMA.FTZ R42, R63, R42, R102 ;  /* 0x0000002a3f2a7223 */ /* 0x000fe20000010066 */
[----:B------:R-:W-:Y:S01]  /*0d80*/  PRMT R74, R94, 0x7610, R74 ;  /* 0x000076105e4a7816 */ /* 0x000fe2000000004a */
[----:B------:R-:W-:Y:S01]  /*0d90*/  FADD.FTZ R95, R95, R44 ;  /* 0x0000002c5f5f7221 */ /* 0x000fe20000010000 */
[----:B------:R-:W-:Y:S01]  /*0da0*/  FFMA.FTZ R94, R47, R44, R92 ;  /* 0x0000002c2f5e7223 */ /* 0x000fe2000001005c */
[----:B------:R-:W-:Y:S01]  /*0db0*/  FADD.FTZ R7, R41, R7 ;  /* 0x0000000729077221 */ /* 0x000fe20000010000 */
[----:B------:R-:W-:Y:S01]  /*0dc0*/  FFMA.FTZ R8, R43, R41, R8 ;  /* 0x000000292b087223 */ /* 0x000fe20000010008 */
[----:B------:R-:W-:Y:S01]  /*0dd0*/  FADD.FTZ R17, R97, R17 ;  /* 0x0000001161117221 */ /* 0x000fe20000010000 */
[----:B------:R-:W-:Y:S01]  /*0de0*/  FFMA.FTZ R18, R51, R97, R18 ;  /* 0x0000006133127223 */ /* 0x000fe20000010012 */
[----:B------:R-:W-:Y:S01]  /*0df0*/  FFMA.FTZ R41, R64, R41, R101 ;  /* 0x0000002940297223 */ /* 0x000fe20000010065 */
[----:B------:R-:W-:Y:S01]  /*0e00*/  FADD.FTZ R53, R100, R53 ;  /* 0x0000003564357221 */ /* 0x000fe20000010000 */
[----:B------:R-:W-:Y:S01]  /*0e10*/  FFMA.FTZ R54, R40, R100, R54 ;  /* 0x0000006428367223 */ /* 0x000fe20000010036 */
[----:B------:R-:W-:Y:S01]  /*0e20*/  SHF.R.U64 R97, R72, 0x18, R73 ;  /* 0x0000001848617819 */ /* 0x000fe20000001249 */
[----:B------:R-:W-:Y:S01]  /*0e30*/  FFMA.FTZ R100, R45, R42, R94 ;  /* 0x0000002a2d647223 */ /* 0x000fe2000001005e */
[----:B------:R-:W-:Y:S01]  /*0e40*/  PRMT R75, R96, 0x7610, R75 ;  /* 0x00007610604b7816 */ /* 0x000fe2000000004b */
[----:B------:R-:W-:Y:S01]  /*0e50*/  FADD.FTZ R96, R95, R42 ;  /* 0x0000002a5f607221 */ /* 0x000fe20000010000 */
[----:B------:R-:W-:-:S02]  /*0e60*/  SHF.R.U32.HI R101, RZ, 0x8, R73 ;  /* 0x00000008ff657819 */ /* 0x000fc40000011649 */
[----:B------:R-:W-:Y:S01]  /*0e70*/  SHF.R.U32.HI R102, RZ, 0x10, R73 ;  /* 0x00000010ff667819 */ /* 0x000fe20000011649 */
[----:B------:R-:W-:Y:S01]  /*0e80*/  FADD.FTZ R25, R99, R25 ;  /* 0x0000001963197221 */ /* 0x000fe20000010000 */
[----:B------:R-:W-:Y:S01]  /*0e90*/  FFMA.FTZ R26, R93, R99, R26 ;  /* 0x000000635d1a7223 */ /* 0x000fe2000001001a */
[----:B------:R-:W-:Y:S01]  /*0ea0*/  PRMT R92, R97, 0x7610, R92 ;  /* 0x00007610615c7816 */ /* 0x000fe2000000005c */
        /* <DEDUP_REMOVED lines=28> */
.L_x_427:
        /* <DEDUP_REMOVED lines=20> */
[----:B------:R-:W-:Y:S01]  /*11b0*/  FADD.FTZ R77, R50, -R77 ;  /* 0x8000004d324d7221 */ /* 0x000fe20000010000 */
[----:B------:R-:W-:Y:S01]  /*11c0*/  FADD.FTZ R49, R46, -R49 ;  /* 0x800000312e317221 */ /* 0x000fe20000010000 */
[C---:B------:R-:W-:Y:S01]  /*11d0*/  FMUL.FTZ R93, R80.reuse, R93 ;  /* 0x0000005d505d7220 */ /* 0x040fe20000410000 */
        /* <DEDUP_REMOVED lines=41> */
[----:B------:R-:W-:Y:S01]  /*1470*/  F2FP.F16.F32.PACK_AB R40, R93, R40 ;  /* 0x000000285d28723e */ /* 0x000fe200000000ff */
[----:B------:R-:W-:Y:S06]  /*1480*/  BRA `(.L_x_411) ;  /* 0x0000001c00487947 */ /* 0x000fec0003800000 */
.L_x_410:
        /* <DEDUP_REMOVED lines=10> */
[----:B------:R-:W-:Y:S01]  /*1530*/  ISETP.GE.U32.AND P2, PT, R72, RZ, PT ;  /* 0x000000ff4800720c */ /* 0x000fe20003f46070 */
[----:B------:R-:W-:Y:S01]  /*1540*/  FADD.FTZ R41, R41, -R96 ;  /* 0x8000006029297221 */ /* 0x000fe20000010000 */
[C---:B------:R-:W-:Y:S01]  /*1550*/  FMUL.FTZ R35, R80.reuse, R45 ;  /* 0x0000002d50237220 */ /* 0x040fe20000410000 */
[C---:B------:R-:W-:Y:S01]  /*1560*/  FMUL.FTZ R34, R80.reuse, R49 ;  /* 0x0000003150227220 */ /* 0x040fe20000410000 */
[----:B------:R-:W-:Y:S01]  /*1570*/  LOP3.LUT P6, RZ, R95, 0xff, RZ, 0xc0, !PT ;  /* 0x000000ff5fff7812 */ /* 0x000fe200078cc0ff */
[----:B------:R-:W-:Y:S01]  /*1580*/  FMUL.FTZ R42, R80, R41 ;  /* 0x00000029502a7220 */ /* 0x000fe20000410000 */
[----:B------:R-:W-:Y:S01]  /*1590*/  FMUL.FTZ R33, R35, UR17 ;  /* 0x0000001123217c20 */ /* 0x000fe20008410000 */
[----:B------:R-:W-:Y:S01]  /*15a0*/  FMUL.FTZ R32, R34, UR17 ;  /* 0x0000001122207c20 */ /* 0x000fe20008410000 */
[----:B------:R-:W-:Y:S01]  /*15b0*/  FADD.FTZ R77, R50, -R77 ;  /* 0x8000004d324d7221 */ /* 0x000fe20000010000 */
[----:B------:R-:W-:Y:S01]  /*15c0*/  FADD.FTZ R51, R48, -R51 ;  /* 0x8000003330337221 */ /* 0x000fe20000010000 */
[----:B------:R-:W-:Y:S01]  /*15d0*/  LOP3.LUT P5, RZ, R99, 0xff, RZ, 0xc0, !PT ;  /* 0x000000ff63ff7812 */ /* 0x000fe200078ac0ff */
[----:B------:R-:W-:Y:S01]  /*15e0*/  FMUL.FTZ R41, R42, UR17 ;  /* 0x000000112a297c20 */ /* 0x000fe20008410000 */
[----:B------:R-:W-:Y:S01]  /*15f0*/  FADD.FTZ R93, R76, -R93 ;  /* 0x8000005d4c5d7221 */ /* 0x000fe20000010000 */
[----:B------:R-:W-:Y:S01]  /*1600*/  FADD.FTZ R47, R44, -R47 ;  /* 0x8000002f2c2f7221 */ /* 0x000fe20000010000 */
[----:B------:R-:W-:Y:S01]  /*1610*/  FADD.FTZ R81, R81, -R40 ;  /* 0x8000002851517221 */ /* 0x000fe20000010000 */
[----:B------:R-:W-:Y:S01]  /*1620*/  ISETP.GE.U32.AND.EX P2, PT, R73, 0x1000000, PT, P2 ;  /* 0x010000004900780c */ /* 0x000fe20003f46120 */
[C---:B------:R-:W-:Y:S01]  /*1630*/  FMUL.FTZ R40, R80.reuse, R51 ;  /* 0x0000003350287220 */ /* 0x040fe20000410000 */
[----:B------:R-:W-:Y:S01]  /*1640*/  FSEL R43, R33, RZ, P6 ;  /* 0x000000ff212b7208 */ /* 0x000fe20003000000 */
[----:B------:R-:W-:Y:S01]  /*1650*/  FMUL.FTZ R33, R80, R77 ;  /* 0x0000004d50217220 */ /* 0x000fe20000410000 */
[----:B------:R-:W-:Y:S01]  /*1660*/  FSEL R46, R32, RZ, P5 ;  /* 0x000000ff202e7208 */ /* 0x000fe20002800000 */
[C---:B------:R-:W-:Y:S01]  /*1670*/  FMUL.FTZ R32, R80.reuse, R93 ;  /* 0x0000005d50207220 */ /* 0x040fe20000410000 */
[C---:B------:R-:W-:Y:S01]  /*1680*/  FMUL.FTZ R47, R80.reuse, R47 ;  /* 0x0000002f502f7220 */ /* 0x040fe20000410000 */
[----:B------:R-:W-:Y:S01]  /*1690*/  FMUL.FTZ R81, R80, R81 ;  /* 0x0000005150517220 */ /* 0x000fe20000410000 */
[----:B------:R-:W-:Y:S01]  /*16a0*/  FSEL R72, R41, RZ, P2 ;  /* 0x000000ff29487208 */ /* 0x000fe20001000000 */
[----:B------:R-:W-:Y:S01]  /*16b0*/  FMUL.FTZ R41, R33, UR17 ;  /* 0x0000001121297c20 */ /* 0x000fe20008410000 */
[----:B------:R-:W-:Y:S01]  /*16c0*/  F2FP.F16.F32.PACK_AB R35, R42, R35 ;  /* 0x000000232a23723e */ /* 0x000fe200000000ff */
[C---:B------:R-:W-:Y:S01]  /*16d0*/  FMUL.FTZ R42, R40.reuse, UR17 ;  /* 0x00000011282a7c20 */ /* 0x040fe20008410000 */
[----:B------:R-:W-:Y:S01]  /*16e0*/  F2FP.F16.F32.PACK_AB R33, R40, R33 ;  /* 0x000000212821723e */ /* 0x000fe200000000ff */
[C---:B------:R-:W-:Y:S01]  /*16f0*/  FMUL.FTZ R40, R32.reuse, UR17 ;  /* 0x0000001120287c20 */ /* 0x040fe20008410000 */
[C---:B------:R-:W-:Y:S01]  /*1700*/  F2FP.F16.F32.PACK_AB R34, R47.reuse, R34 ;  /* 0x000000222f22723e */ /* 0x040fe200000000ff */
[----:B------:R-:W-:Y:S01]  /*1710*/  FMUL.FTZ R47, R47, UR17 ;  /* 0x000000112f2f7c20 */ /* 0x000fe20008410000 */
[----:B------:R-:W-:Y:S01]  /*1720*/  F2FP.F16.F32.PACK_AB R32, R32, R81 ;  /* 0x000000512020723e */ /* 0x000fe200000000ff */
        /* <DEDUP_REMOVED lines=16> */
.L_x_409:
        /* <DEDUP_REMOVED lines=8> */
[----:B-----5:R-:W-:Y:S02]  /*18b0*/  HADD2.F32 R43, -RZ, R28.H0_H0 ;  /* 0x2000001cff2b7230 */ /* 0x020fe40000004100 */
[----:B------:R-:W-:Y:S01]  /*18c0*/  FADD.FTZ R40, R81, -R40 ;  /* 0x8000002851287221 */ /* 0x000fe20000010000 */
[----:B------:R-:W-:Y:S01]  /*18d0*/  LOP3.LUT P4, RZ, R74, 0xff, RZ, 0xc0, !PT ;  /* 0x000000ff4aff7812 */ /* 0x000fe2000788c0ff */
[----:B------:R-:W-:Y:S01]  /*18e0*/  FADD.FTZ R74, R46, -R49 ;  /* 0x800000312e4a7221 */ /* 0x000fe20000010000 */
[----:B------:R-:W-:Y:S01]  /*18f0*/  LOP3.LUT P3, RZ, R75, 0xff, RZ, 0xc0, !PT ;  /* 0x000000ff4bff7812 */ /* 0x000fe2000786c0ff */
[----:B------:R-:W-:Y:S01]  /*1900*/  FFMA.FTZ R46, R80, R40, R43 ;  /* 0x00000028502e7223 */ /* 0x000fe2000001002b */
[----:B------:R-:W-:Y:S01]  /*1910*/  HADD2.F32 R43, -RZ, R30.H0_H0 ;  /* 0x2000001eff2b7230 */ /* 0x000fe20000004100 */
[----:B------:R-:W-:Y:S01]  /*1920*/  LOP3.LUT P2, RZ, R99, 0xff, RZ, 0xc0, !PT ;  /* 0x000000ff63ff7812 */ /* 0x000fe2000784c0ff */
[----:B------:R-:W-:Y:S01]  /*1930*/  FADD.FTZ R42, R42, -R47 ;  /* 0x8000002f2a2a7221 */ /* 0x000fe20000010000 */
[----:B------:R-:W-:Y:S01]  /*1940*/  FADD.FTZ R50, R50, -R77 ;  /* 0x8000004d32327221 */ /* 0x000fe20000010000 */
[----:B------:R-:W-:-:S02]  /*1950*/  HADD2.F32 R45, -RZ, R29.H0_H0 ;  /* 0x2000001dff2d7230 */ /* 0x000fc40000004100 */
[----:B------:R-:W-:Y:S01]  /*1960*/  FFMA.FTZ R75, R80, R74, R43 ;  /* 0x0000004a504b7223 */ /* 0x000fe2000001002b */
[--C-:B------:R-:W-:Y:S02]  /*1970*/  HADD2.F32 R47, -RZ, R31.reuse.H0_H0 ;  /* 0x2000001fff2f7230 */ /* 0x100fe40000004100 */
[----:B------:R-:W-:Y:S01]  /*1980*/  FMUL.FTZ R40, R46, UR17 ;  /* 0x000000112e287c20 */ /* 0x000fe20008410000 */
[----:B------:R-:W-:Y:S01]  /*1990*/  LOP3.LUT P6, RZ, R98, 0xff, RZ, 0xc0, !PT ;  /* 0x000000ff62ff7812 */ /* 0x000fe200078cc0ff */
[----:B------:R-:W-:Y:S01]  /*19a0*/  FMUL.FTZ R43, R75, UR17 ;  /* 0x000000114b2b7c20 */ /* 0x000fe20008410000 */
[C---:B------:R-:W-:Y:S01]  /*19b0*/  FFMA.FTZ R51, R80.reuse, R50, R45 ;  /* 0x0000003250337223 */ /* 0x040fe2000001002d */
[----:B------:R-:W-:Y:S01]  /*19c0*/  FFMA.FTZ R81, R80, R42, R47 ;  /* 0x0000002a50517223 */ /* 0x000fe2000001002f */
[----:B------:R-:W-:Y:S01]  /*19d0*/  FSEL R40, R40, RZ, P6 ;  /* 0x000000ff28287208 */ /* 0x000fe20003000000 */
[----:B------:R-:W-:Y:S01]  /*19e0*/  HADD2.F32 R49, -RZ, R31.H1_H1 ;  /* 0x3000001fff317230 */ /* 0x000fe20000004100 */
[----:B------:R-:W-:Y:S01]  /*19f0*/  FSEL R77, R43, RZ, P2 ;  /* 0x000000ff2b4d7208 */ /* 0x000fe20001000000 */
[----:B------:R-:W-:Y:S01]  /*1a00*/  FMUL.FTZ R42, R51, UR17 ;  /* 0x00000011332a7c20 */ /* 0x000fe20008410000 */
[----:B------:R-:W-:Y:S01]  /*1a10*/  ISETP.NE.U32.AND P2, PT, RZ, UR4, PT ;  /* 0x00000004ff007c0c */ /* 0x000fe2000bf45070 */
[----:B------:R-:W-:Y:S01]  /*1a20*/  FMUL.FTZ R45, R81, UR17 ;  /* 0x00000011512d7c20 */ /* 0x000fe20008410000 */
[----:B------:R-:W-:Y:S01]  /*1a30*/  LOP3.LUT P6, RZ, R95, 0xff, RZ, 0xc0, !PT ;  /* 0x000000ff5fff7812 */ /* 0x000fe200078cc0ff */
[----:B------:R-:W-:Y:S01]  /*1a40*/  HADD2.F32 R43, -RZ, R28.H1_H1 ;  /* 0x3000001cff2b7230 */ /* 0x000fe20000004100 */
[----:B------:R-:W-:Y:S01]  /*1a50*/  ISETP.NE.AND.EX P2, PT, RZ, UR5, PT, P2 ;  /* 0x00000005ff007c0c */ /* 0x000fe2000bf45320 */
[----:B------:R-:W-:Y:S01]  /*1a60*/  FADD.FTZ R50, R76, -R93 ;  /* 0x8000005d4c327221 */ /* 0x000fe20000010000 */
[----:B------:R-:W-:Y:S01]  /*1a70*/  LOP3.LUT P5, RZ, R92, 0xff, RZ, 0xc0, !PT ;  /* 0x000000ff5cff7812 */ /* 0x000fe200078ac0ff */
[----:B------:R-:W-:Y:S01]  /*1a80*/  FADD.FTZ R96, R41, -R96 ;  /* 0x8000006029607221 */ /* 0x000fe20000010000 */
[----:B------:R-:W-:Y:S01]  /*1a90*/  FSEL R74, R42, RZ, P3 ;  /* 0x000000ff2a4a7208 */ /* 0x000fe20001800000 */
[----:B------:R-:W-:Y:S01]  /*1aa0*/  HADD2.F32 R47, -RZ, R30.H1_H1 ;  /* 0x3000001eff2f7230 */ /* 0x000fe20000004100 */
[----:B------:R-:W-:Y:S01]  /*1ab0*/  FSEL R92, R45, RZ, P6 ;  /* 0x000000ff2d5c7208 */ /* 0x000fe20003000000 */
[----:B------:R-:W-:Y:S01]  /*1ac0*/  HADD2.F32 R45, -RZ, R29.H1_H1 ;  /* 0x3000001dff2d7230 */ /* 0x000fe20000004100 */
[----:B------:R-:W-:Y:S01]  /*1ad0*/  ISETP.GE.U32.AND P3, PT, R72, RZ, PT ;  /* 0x000000ff4800720c */ /* 0x000fe20003f66070 */
[----:B------:R-:W-:Y:S01]  /*1ae0*/  FADD.FTZ R72, R48, -R97 ;  /* 0x8000006130487221 */ /* 0x000fe20000010000 */
[----:B------:R-:W-:Y:S01]  /*1af0*/  FADD.FTZ R44, R44, -R101 ;  /* 0x800000652c2c7221 */ /* 0x000fe20000010000 */
[C---:B------:R-:W-:Y:S01]  /*1b00*/  FFMA.FTZ R50, R80.reuse, R50, R43 ;  /* 0x0000003250327223 */ /* 0x040fe2000001002b */
[C---:B------:R-:W-:Y:S01]  /*1b10*/  FFMA.FTZ R49, R80.reuse, R96, R49 ;  /* 0x0000006050317223 */ /* 0x040fe20000010031 */
[----:B------:R-:W-:Y:S01]  /*1b20*/  ISETP.GE.U32.AND.EX P3, PT, R73, 0x1000000, PT, P3 ;  /* 0x010000004900780c */ /* 0x000fe20003f66130 */
[C---:B------:R-:W-:Y:S01]  /*1b30*/  FFMA.FTZ R72, R80.reuse, R72, R45 ;  /* 0x0000004850487223 */ /* 0x040fe2000001002d */
[----:B------:R-:W-:Y:S01]  /*1b40*/  @P2 F2FP.F16.F32.PACK_AB R41, RZ, R46 ;  /* 0x0000002eff29223e */ /* 0x000fe200000000ff */
[----:B------:R-:W-:Y:S01]  /*1b50*/  FFMA.FTZ R73, R80, R44, R47 ;  /* 0x0000002c50497223 */ /* 0x000fe2000001002f */
[----:B------:R-:W-:-:S02]  /*1b60*/  @P2 F2FP.F16.F32.PACK_AB R42, RZ, R51 ;  /* 0x00000033ff2a223e */ /* 0x000fc400000000ff */
[----:B------:R-:W-:Y:S02]  /*1b70*/  @P2 F2FP.F16.F32.PACK_AB R43, RZ, R75 ;  /* 0x0000004bff2b223e */ /* 0x000fe400000000ff */
[----:B------:R-:W-:Y:S01]  /*1b80*/  @P2 F2FP.F16.F32.PACK_AB R48, RZ, R49 ;  /* 0x00000031ff30223e */ /* 0x000fe200000000ff */
[----:B------:R-:W-:Y:S01]  /*1b90*/  FMUL.FTZ R49, R49, UR17 ;  /* 0x0000001131317c20 */ /* 0x000fe20008410000 */
[----:B------:R-:W-:Y:S01]  /*1ba0*/  @P2 PRMT R32, R41, 0x7610, R32 ;  /* 0x0000761029202816 */ /* 0x000fe20000000020 */
[----:B------:R-:W-:Y:S01]  /*1bb0*/  FMUL.FTZ R41, R50, UR17 ;  /* 0x0000001132297c20 */ /* 0x000fe20008410000 */
[----:B------:R-:W-:Y:S01]  /*1bc0*/  @P2 PRMT R33, R42, 0x7610, R33 ;  /* 0x000076102a212816 */ /* 0x000fe20000000021 */
[----:B------:R-:W-:Y:S01]  /*1bd0*/  FMUL.FTZ R42, R72, UR17 ;  /* 0x00000011482a7c20 */ /* 0x000fe20008410000 */
[----:B------:R-:W-:Y:S01]  /*1be0*/  @P2 PRMT R34, R43, 0x7610, R34 ;  /* 0x000076102b222816 */ /* 0x000fe20000000022 */
[----:B------:R-:W-:Y:S01]  /*1bf0*/  FMUL.FTZ R43, R73, UR17 ;  /* 0x00000011492b7c20 */ /* 0x000fe20008410000 */
[----:B------:R-:W-:-:S02]  /*1c00*/  @P2 F2FP.F16.F32.PACK_AB R47, RZ, R81 ;  /* 0x00000051ff2f223e */ /* 0x000fc400000000ff */
[----:B------:R-:W-:Y:S02]  /*1c10*/  LOP3.LUT P6, RZ, R94, 0xff, RZ, 0xc0, !PT ;  /* 0x000000ff5eff7812 */ /* 0x000fe400078cc0ff */
[----:B------:R-:W-:Y:S02]  /*1c20*/  @P2 F2FP.F16.F32.PACK_AB R44, RZ, R50 ;  /* 0x00000032ff2c223e */ /* 0x000fe400000000ff */
[----:B------:R-:W-:Y:S02]  /*1c30*/  @P2 PRMT R35, R47, 0x7610, R35 ;  /* 0x000076102f232816 */ /* 0x000fe40000000023 */
[----:B------:R-:W-:Y:S02]  /*1c40*/  @P2 F2FP.F16.F32.PACK_AB R45, RZ, R72 ;  /* 0x00000048ff2d223e */ /* 0x000fe400000000ff */
[----:B------:R-:W-:Y:S02]  /*1c50*/  @P2 F2FP.F16.F32.PACK_AB R46, RZ, R73 ;  /* 0x00000049ff2e223e */ /* 0x000fe400000000ff */
[----:B------:R-:W-:-:S02]  /*1c60*/  FSEL R49, R49, RZ, P3 ;  /* 0x000000ff31317208 */ /* 0x000fc40001800000 */
[----:B------:R-:W-:Y:S02]  /*1c70*/  FSEL R50, R43, RZ, P6 ;  /* 0x000000ff2b327208 */ /* 0x000fe40003000000 */
[----:B------:R-:W-:Y:S02]  /*1c80*/  FSEL R51, R42, RZ, P5 ;  /* 0x000000ff2a337208 */ /* 0x000fe40002800000 */
[----:B------:R-:W-:Y:S02]  /*1c90*/  FSEL R47, R41, RZ, P4 ;  /* 0x000000ff292f7208 */ /* 0x000fe40002000000 */
[----:B------:R-:W-:Y:S02]  /*1ca0*/  F2FP.F16.F32.PACK_AB R43, R49, R92 ;  /* 0x0000005c312b723e */ /* 0x000fe400000000ff */
[----:B------:R-:W-:Y:S02]  /*1cb0*/  F2FP.F16.F32.PACK_AB R42, R50, R77 ;  /* 0x0000004d322a723e */ /* 0x000fe400000000ff */
[----:B------:R-:W-:-:S02]  /*1cc0*/  F2FP.F16.F32.PACK_AB R41, R51, R74 ;  /* 0x0000004a3329723e */ /* 0x000fc400000000ff */
[----:B------:R-:W-:Y:S02]  /*1cd0*/  F2FP.F16.F32.PACK_AB R40, R47, R40 ;  /* 0x000000282f28723e */ /* 0x000fe400000000ff */
[----:B------:R-:W-:Y:S02]  /*1ce0*/  @P2 PRMT R32, R32, 0x5410, R44 ;  /* 0x0000541020202816 */ /* 0x000fe4000000002c */
[----:B------:R-:W-:Y:S02]  /*1cf0*/  @P2 PRMT R33, R33, 0x5410, R45 ;  /* 0x0000541021212816 */ /* 0x000fe4000000002d */
[----:B------:R-:W-:Y:S02]  /*1d00*/  @P2 PRMT R34, R34, 0x5410, R46 ;  /* 0x0000541022222816 */ /* 0x000fe4000000002e */
[----:B------:R-:W-:Y:S01]  /*1d10*/  @P2 PRMT R35, R35, 0x5410, R48 ;  /* 0x0000541023232816 */ /* 0x000fe20000000030 */
[----:B------:R-:W-:Y:S06]  /*1d20*/  BRA `(.L_x_411) ;  /* 0x0000001400207947 */ /* 0x000fec0003800000 */
.L_x_408:
        /* <DEDUP_REMOVED lines=14> */
[----:B------:R-:W-:Y:S01]  /*1e10*/  ISETP.GE.U32.AND P2, PT, R72, RZ, PT ;  /* 0x000000ff4800720c */ /* 0x000fe20003f46070 */
[----:B------:R-:W-:Y:S01]  /*1e20*/  FADD.FTZ R49, R46, -R49 ;  /* 0x800000312e317221 */ /* 0x000fe20000010000 */
[----:B------:R-:W-:Y:S01]  /*1e30*/  FADD.FTZ R47, R44, -R47 ;  /* 0x8000002f2c2f7221 */ /* 0x000fe20000010000 */
[----:B------:R-:W-:Y:S01]  /*1e40*/  FADD.FTZ R41, R41, -R96 ;  /* 0x8000006029297221 */ /* 0x000fe20000010000 */
[----:B------:R-:W-:Y:S01]  /*1e50*/  ISETP.GE.U32.AND.EX P2, PT, R73, 0x1000000, PT, P2 ;  /* 0x010000004900780c */ /* 0x000fe20003f46120 */
[----:B------:R-:W-:Y:S01]  /*1e60*/  FMUL.FTZ R49, R80, R49 ;  /* 0x0000003150317220 */ /* 0x000fe20000410000 */
[----:B------:R-:W-:Y:S01]  /*1e70*/  FADD.FTZ R45, R42, -R45 ;  /* 0x8000002d2a2d7221 */ /* 0x000fe20000010000 */
[C---:B------:R-:W-:Y:S01]  /*1e80*/  FMUL.FTZ R41, R80.reuse, R41 ;  /* 0x0000002950297220 */ /* 0x040fe20000410000 */
[C---:B------:R-:W-:Y:S01]  /*1e90*/  FMUL.FTZ R47, R80.reuse, R47 ;  /* 0x0000002f502f7220 */ /* 0x040fe20000410000 */
[----:B------:R-:W-:Y:S01]  /*1ea0*/  FMUL.FTZ R49, R49, UR17 ;  /* 0x0000001131317c20 */ /* 0x000fe20008410000 */
[----:B------:R-:W-:Y:S01]  /*1eb0*/  LOP3.LUT P6, RZ, R99, 0xff, RZ, 0xc0, !PT ;  /* 0x000000ff63ff7812 */ /* 0x000fe200078cc0ff */
[----:B------:R-:W-:Y:S01]  /*1ec0*/  FMUL.FTZ R36, R41, UR17 ;  /* 0x0000001129247c20 */ /* 0x000fe20008410000 */
[----:B------:R-:W-:Y:S01]  /*1ed0*/  FMUL.FTZ R45, R80, R45 ;  /* 0x0000002d502d7220 */ /* 0x000fe20000410000 */
[----:B------:R-:W-:Y:S01]  /*1ee0*/  FMUL.FTZ R47, R47, UR17 ;  /* 0x000000112f2f7c20 */ /* 0x000fe20008410000 */
[----:B------:R-:W-:Y:S01]  /*1ef0*/  LOP3.LUT P4, RZ, R94, 0xff, RZ, 0xc0, !PT ;  /* 0x000000ff5eff7812 */ /* 0x000fe2000788c0ff */
[----:B------:R-:W-:Y:S01]  /*1f00*/  FADD.FTZ R77, R50, -R77 ;  /* 0x8000004d324d7221 */ /* 0x000fe20000010000 */
[----:B------:R-:W-:Y:S01]  /*1f10*/  FSEL R44, R36, RZ, P2 ;  /* 0x000000ff242c7208 */ /* 0x000fe20001000000 */
[----:B------:R-:W-:Y:S01]  /*1f20*/  FADD.FTZ R51, R48, -R51 ;  /* 0x8000003330337221 */ /* 0x000fe20000010000 */
[----:B------:R-:W-:Y:S01]  /*1f30*/  LOP3.LUT P2, RZ, R85, 0xff, RZ, 0xc0, !PT ;  /* 0x000000ff55ff7812 */ /* 0x000fe2000784c0ff */
[----:B------:R-:W-:Y:S01]  /*1f40*/  FMUL.FTZ R45, R45, UR17 ;  /* 0x000000112d2d7c20 */ /* 0x000fe20008410000 */
[----:B------:R-:W-:Y:S01]  /*1f50*/  FSEL R42, R49, RZ, P6 ;  /* 0x000000ff312a7208 */ /* 0x000fe20003000000 */
[----:B------:R-:W-:Y:S01]  /*1f60*/  FMUL.FTZ R77, R80, R77 ;  /* 0x0000004d504d7220 */ /* 0x000fe20000410000 */
[----:B------:R-:W-:Y:S01]  /*1f70*/  FSEL R36, R36, RZ, P2 ;  /* 0x000000ff24247208 */ /* 0x000fe20001000000 */
[----:B------:R-:W-:Y:S01]  /*1f80*/  FADD.FTZ R81, R81, -R40 ;  /* 0x8000002851517221 */ /* 0x000fe20000010000 */
[----:B------:R-:W-:Y:S01]  /*1f90*/  LOP3.LUT P2, RZ, R89, 0xff, RZ, 0xc0, !PT ;  /* 0x000000ff59ff7812 */ /* 0x000fe2000784c0ff */
[----:B------:R-:W-:Y:S01]  /*1fa0*/  FMUL.FTZ R51, R80, R51 ;  /* 0x0000003350337220 */ /* 0x000fe20000410000 */
[----:B------:R-:W-:Y:S01]  /*1fb0*/  LOP3.LUT P6, RZ, R95, 0xff, RZ, 0xc0, !PT ;  /* 0x000000ff5fff7812 */ /* 0x000fe200078cc0ff */
[----:B------:R-:W-:Y:S01]  /*1fc0*/  FADD.FTZ R93, R76, -R93 ;  /* 0x8000005d4c5d7221 */ /* 0x000fe20000010000 */
[----:B------:R-:W-:Y:S01]  /*1fd0*/  FSEL R38, R49, RZ, P2 ;  /* 0x000000ff31267208 */ /* 0x000fe20001000000 */
[----:B------:R-:W-:Y:S01]  /*1fe0*/  FMUL.FTZ R77, R77, UR17 ;  /* 0x000000114d4d7c20 */ /* 0x000fe20008410000 */
[----:B------:R-:W-:Y:S01]  /*1ff0*/  FSEL R41, R47, RZ, P4 ;  /* 0x000000ff2f297208 */ /* 0x000fe20002000000 */
[----:B------:R-:W-:Y:S01]  /*2000*/  FMUL.FTZ R81, R80, R81 ;  /* 0x0000005150517220 */ /* 0x000fe20000410000 */
[----:B------:R-:W-:Y:S01]  /*2010*/  LOP3.LUT P2, RZ, R90, 0xff, RZ, 0xc0, !PT ;  /* 0x000000ff5aff7812 */ /* 0x000fe2000784c0ff */
[----:B------:R-:W-:Y:S01]  /*2020*/  FMUL.FTZ R51, R51, UR17 ;  /* 0x0000001133337c20 */ /* 0x000fe20008410000 */
[----:B------:R-:W-:Y:S01]  /*2030*/  LOP3.LUT P4, RZ, R87, 0xff, RZ, 0xc0, !PT ;  /* 0x000000ff57ff7812 */ /* 0x000fe2000788c0ff */
[----:B------:R-:W-:Y:S01]  /*2040*/  FMUL.FTZ R93, R80, R93 ;  /* 0x0000005d505d7220 */ /* 0x000fe20000410000 */
[----:B------:R-:W-:Y:S01]  /*2050*/  FSEL R43, R45, RZ, P6 ;  /* 0x000000ff2d2b7208 */ /* 0x000fe20003000000 */
[----:B------:R-:W-:Y:S01]  /*2060*/  FMUL.FTZ R81, R81, UR17 ;  /* 0x0000001151517c20 */ /* 0x000fe20008410000 */
[----:B------:R-:W-:Y:S01]  /*2070*/  FSEL R37, R47, RZ, P2 ;  /* 0x000000ff2f257208 */ /* 0x000fe20001000000 */
[----:B------:R-:W-:Y:S01]  /*2080*/  FMUL.FTZ R93, R93, UR17 ;  /* 0x000000115d5d7c20 */ /* 0x000fe20008410000 */
        /* <DEDUP_REMOVED lines=14> */
[----:B------:R-:W-:Y:S02]  /*2170*/  F2FP.F16.F32.PACK_AB R39, R36, R39 ;  /* 0x000000272427723e */ /* 0x000fe400000000ff */
[----:B------:R-:W-:Y:S02]  /*2180*/  F2FP.F16.F32.PACK_AB R43, R44, R43 ;  /* 0x0000002b2c2b723e */ /* 0x000fe400000000ff */
        /* <DEDUP_REMOVED lines=10> */
.L_x_413:
        /* <DEDUP_REMOVED lines=8> */
[----:B------:R-:W-:Y:S01]  /*22b0*/  FMUL.FTZ R35, R80, R45 ;  /* 0x0000002d50237220 */ /* 0x000fe20000410000 */
[----:B------:R-:W-:Y:S01]  /*22c0*/  FFMA.FTZ R96, R43, R96, R100 ;  /* 0x000000602b607223 */ /* 0x000fe20000010064 */
[----:B------:R-:W-:Y:S01]  /*22d0*/  LOP3.LUT P6, RZ, R95, 0xff, RZ, 0xc0, !PT ;  /* 0x000000ff5fff7812 */ /* 0x000fe200078cc0ff */
[----:B------:R-:W-:Y:S01]  /*22e0*/  FADD.FTZ R49, R46, -R49 ;  /* 0x800000312e317221 */ /* 0x000fe20000010000 */
[----:B------:R-:W-:Y:S01]  /*22f0*/  FMUL.FTZ R32, R35, UR17 ;  /* 0x0000001123207c20 */ /* 0x000fe20008410000 */
[----:B------:R-:W-:Y:S01]  /*2300*/  FADD.FTZ R41, R41, -R96 ;  /* 0x8000006029297221 */ /* 0x000fe20000010000 */
[----:B------:R-:W-:Y:S01]  /*2310*/  FADD.FTZ R47, R44, -R47 ;  /* 0x8000002f2c2f7221 */ /* 0x000fe20000010000 */
[----:B------:R-:W-:Y:S01]  /*2320*/  FMUL.FTZ R34, R80, R49 ;  /* 0x0000003150227220 */ /* 0x000fe20000410000 */
[----:B------:R-:W-:Y:S01]  /*2330*/  ISETP.GE.U32.AND P2, PT, R72, RZ, PT ;  /* 0x000000ff4800720c */ /* 0x000fe20003f46070 */
[----:B------:R-:W-:Y:S01]  /*2340*/  FMUL.FTZ R46, R80, R41 ;  /* 0x00000029502e7220 */ /* 0x000fe20000410000 */
[----:B------:R-:W-:Y:S01]  /*2350*/  FSEL R43, R32, RZ, P6 ;  /* 0x000000ff202b7208 */ /* 0x000fe20003000000 */
[----:B------:R-:W-:Y:S01]  /*2360*/  FMUL.FTZ R47, R80, R47 ;  /* 0x0000002f502f7220 */ /* 0x000fe20000410000 */
[----:B------:R-:W-:Y:S01]  /*2370*/  LOP3.LUT P6, RZ, R87, 0xff, RZ, 0xc0, !PT ;  /* 0x000000ff57ff7812 */ /* 0x000fe200078cc0ff */
[----:B------:R-:W-:Y:S01]  /*2380*/  FMUL.FTZ R33, R46, UR17 ;  /* 0x000000112e217c20 */ /* 0x000fe20008410000 */
[----:B------:R-:W-:Y:S01]  /*2390*/  ISETP.GE.U32.AND.EX P2, PT, R73, 0x1000000, PT, P2 ;  /* 0x010000004900780c */ /* 0x000fe20003f46120 */
[----:B------:R-:W-:Y:S01]  /*23a0*/  FMUL.FTZ R36, R47, UR17 ;  /* 0x000000112f247c20 */ /* 0x000fe20008410000 */
[----:B------:R-:W-:Y:S01]  /*23b0*/  FSEL R39, R32, RZ, P6 ;  /* 0x000000ff20277208 */ /* 0x000fe20003000000 */
[----:B------:R-:W-:Y:S01]  /*23c0*/  FMUL.FTZ R32, R34, UR17 ;  /* 0x0000001122207c20 */ /* 0x000fe20008410000 */
[----:B------:R-:W-:Y:S01]  /*23d0*/  LOP3.LUT P6, RZ, R85, 0xff, RZ, 0xc0, !PT ;  /* 0x000000ff55ff7812 */ /* 0x000fe200078cc0ff */
[----:B------:R-:W-:Y:S01]  /*23e0*/  FADD.FTZ R77, R50, -R77 ;  /* 0x8000004d324d7221 */ /* 0x000fe20000010000 */
[----:B------:R-:W-:Y:S01]  /*23f0*/  FADD.FTZ R51, R48, -R51 ;  /* 0x8000003330337221 */ /* 0x000fe20000010000 */
[----:B------:R-:W-:Y:S01]  /*2400*/  FSEL R44, R33, RZ, P2 ;  /* 0x000000ff212c7208 */ /* 0x000fe20001000000 */
[----:B------:R-:W-:Y:S01]  /*2410*/  FADD.FTZ R81, R81, -R40 ;  /* 0x8000002851517221 */ /* 0x000fe20000010000 */
[----:B------:R-:W-:Y:S01]  /*2420*/  FSEL R72, R33, RZ, P6 ;  /* 0x000000ff21487208 */ /* 0x000fe20003000000 */
[C---:B------:R-:W-:Y:S01]  /*2430*/  FMUL.FTZ R33, R80.reuse, R77 ;  /* 0x0000004d50217220 */ /* 0x040fe20000410000 */
[----:B------:R-:W-:Y:S01]  /*2440*/  LOP3.LUT P6, RZ, R89, 0xff, RZ, 0xc0, !PT ;  /* 0x000000ff59ff7812 */ /* 0x000fe200078cc0ff */
[----:B------:R-:W-:Y:S01]  /*2450*/  FMUL.FTZ R40, R80, R51 ;  /* 0x0000003350287220 */ /* 0x000fe20000410000 */
[----:B------:R-:W-:Y:S01]  /*2460*/  LOP3.LUT P2, RZ, R99, 0xff, RZ, 0xc0, !PT ;  /* 0x000000ff63ff7812 */ /* 0x000fe2000784c0ff */
[----:B------:R-:W-:Y:S01]  /*2470*/  FADD.FTZ R93, R76, -R93 ;  /* 0x8000005d4c5d7221 */ /* 0x000fe20000010000 */
[----:B------:R-:W-:Y:S01]  /*2480*/  FSEL R38, R32, RZ, P6 ;  /* 0x000000ff20267208 */ /* 0x000fe20003000000 */
[----:B------:R-:W-:Y:S01]  /*2490*/  FMUL.FTZ R81, R80, R81 ;  /* 0x0000005150517220 */ /* 0x000fe20000410000 */
[----:B------:R-:W-:-:S02]  /*24a0*/  LOP3.LUT P6, RZ, R94, 0xff, RZ, 0xc0, !PT ;  /* 0x000000ff5eff7812 */ /* 0x000fc400078cc0ff */
[----:B------:R-:W-:Y:S01]  /*24b0*/  FSEL R42, R32, RZ, P2 ;  /* 0x000000ff202a7208 */ /* 0x000fe20001000000 */
[----:B------:R-:W-:Y:S01]  /*24c0*/  FMUL.FTZ R32, R80, R93 ;  /* 0x0000005d50207220 */ /* 0x000fe20000410000 */
[----:B------:R-:W-:Y:S02]  /*24d0*/  FSEL R37, R36, RZ, P6 ;  /* 0x000000ff24257208 */ /* 0x000fe40003000000 */
[----:B------:R-:W-:Y:S02]  /*24e0*/  LOP3.LUT P6, RZ, R90, 0xff, RZ, 0xc0, !PT ;  /* 0x000000ff5aff7812 */ /* 0x000fe400078cc0ff */
[----:B------:R-:W-:Y:S02]  /*24f0*/  LOP3.LUT P4, RZ, R75, 0xff, RZ, 0xc0, !PT ;  /* 0x000000ff4bff7812 */ /* 0x000fe4000788c0ff */
[----:B------:R-:W-:Y:S01]  /*2500*/  FSEL R41, R36, RZ, P6 ;  /* 0x000000ff24297208 */ /* 0x000fe20003000000 */
[----:B------:R-:W-:Y:S01]  /*2510*/  FMUL.FTZ R36, R33, UR17 ;  /* 0x0000001121247c20 */ /* 0x000fe20008410000 */
[----:B------:R-:W-:-:S02]  /*2520*/  LOP3.LUT P6, RZ, R86, 0xff, RZ, 0xc0, !PT ;  /* 0x000000ff56ff7812 */ /* 0x000fc400078cc0ff */
[C---:B------:R-:W-:Y:S01]  /*2530*/  F2FP.F16.F32.PACK_AB R33, R40.reuse, R33 ;  /* 0x000000212821723e */ /* 0x040fe200000000ff */
[----:B------:R-:W-:Y:S01]  /*2540*/  FMUL.FTZ R40, R40, UR17 ;  /* 0x0000001128287c20 */ /* 0x000fe20008410000 */
[----:B------:R-:W-:Y:S02]  /*2550*/  LOP3.LUT P2, RZ, R92, 0xff, RZ, 0xc0, !PT ;  /* 0x000000ff5cff7812 */ /* 0x000fe4000784c0ff */
[----:B------:R-:W-:Y:S02]  /*2560*/  F2FP.F16.F32.PACK_AB R38, R41, R38 ;  /* 0x000000262926723e */ /* 0x000fe400000000ff */
[----:B------:R-:W-:Y:S02]  /*2570*/  F2FP.F16.F32.PACK_AB R42, R37, R42 ;  /* 0x0000002a252a723e */ /* 0x000fe400000000ff */
[C---:B------:R-:W-:Y:S02]  /*2580*/  FSEL R41, R36.reuse, RZ, P4 ;  /* 0x000000ff24297208 */ /* 0x040fe40002000000 */
[----:B------:R-:W-:Y:S01]  /*2590*/  FSEL R37, R36, RZ, P6 ;  /* 0x000000ff24257208 */ /* 0x000fe20003000000 */
[----:B------:R-:W-:Y:S01]  /*25a0*/  FMUL.FTZ R36, R32, UR17 ;  /* 0x0000001120247c20 */ /* 0x000fe20008410000 */
[----:B------:R-:W-:-:S02]  /*25b0*/  F2FP.F16.F32.PACK_AB R43, R44, R43 ;  /* 0x0000002b2c2b723e */ /* 0x000fc400000000ff */
[----:B------:R-:W-:Y:S01]  /*25c0*/  F2FP.F16.F32.PACK_AB R32, R32, R81 ;  /* 0x000000512020723e */ /* 0x000fe200000000ff */
[----:B------:R-:W-:Y:S01]  /*25d0*/  FMUL.FTZ R81, R81, UR17 ;  /* 0x0000001151517c20 */ /* 0x000fe20008410000 */
[----:B------:R-:W-:Y:S02]  /*25e0*/  LOP3.LUT P5, RZ, R74, 0xff, RZ, 0xc0, !PT ;  /* 0x000000ff4aff7812 */ /* 0x000fe400078ac0ff */
[----:B------:R-:W-:Y:S02]  /*25f0*/  LOP3.LUT P4, RZ, R84, 0xff, RZ, 0xc0, !PT ;  /* 0x000000ff54ff7812 */ /* 0x000fe4000788c0ff */
[----:B------:R-:W-:Y:S02]  /*2600*/  LOP3.LUT P6, RZ, R88, 0xff, RZ, 0xc0, !PT ;  /* 0x000000ff58ff7812 */ /* 0x000fe400078cc0ff */
[----:B------:R-:W-:Y:S02]  /*2610*/  FSEL R44, R40, RZ, P2 ;  /* 0x000000ff282c7208 */ /* 0x000fe40001000000 */
[----:B------:R-:W-:-:S02]  /*2620*/  LOP3.LUT P3, RZ, R98, 0xff, RZ, 0xc0, !PT ;  /* 0x000000ff62ff7812 */ /* 0x000fc4000786c0ff */
[----:B------:R-:W-:Y:S02]  /*2630*/  LOP3.LUT P2, RZ, R82, 0xff, RZ, 0xc0, !PT ;  /* 0x000000ff52ff7812 */ /* 0x000fe4000784c0ff */
[----:B------:R-:W-:Y:S02]  /*2640*/  F2FP.F16.F32.PACK_AB R35, R46, R35 ;  /* 0x000000232e23723e */ /* 0x000fe400000000ff */
[----:B------:R-:W-:Y:S02]  /*2650*/  F2FP.F16.F32.PACK_AB R34, R47, R34 ;  /* 0x000000222f22723e */ /* 0x000fe400000000ff */
[----:B------:R-:W-:Y:S02]  /*2660*/  FSEL R46, R40, RZ, P4 ;  /* 0x000000ff282e7208 */ /* 0x000fe40002000000 */
[C---:B------:R-:W-:Y:S02]  /*2670*/  FSEL R45, R36.reuse, RZ, P5 ;  /* 0x000000ff242d7208 */ /* 0x040fe40002800000 */
[----:B------:R-:W-:-:S02]  /*2680*/  FSEL R47, R36, RZ, P6 ;  /* 0x000000ff242f7208 */ /* 0x000fc40003000000 */
[C---:B------:R-:W-:Y:S02]  /*2690*/  FSEL R36, R81.reuse, RZ, P2 ;  /* 0x000000ff51247208 */ /* 0x040fe40001000000 */
[----:B------:R-:W-:Y:S02]  /*26a0*/  FSEL R40, R81, RZ, P3 ;  /* 0x000000ff51287208 */ /* 0x000fe40001800000 */
[----:B------:R-:W-:Y:S02]  /*26b0*/  F2FP.F16.F32.PACK_AB R39, R72, R39 ;  /* 0x000000274827723e */ /* 0x000fe400000000ff */
[----:B------:R-:W-:Y:S02]  /*26c0*/  F2FP.F16.F32.PACK_AB R37, R46, R37 ;  /* 0x000000252e25723e */ /* 0x000fe400000000ff */
[----:B------:R-:W-:Y:S02]  /*26d0*/  F2FP.F16.F32.PACK_AB R41, R44, R41 ;  /* 0x000000292c29723e */ /* 0x000fe400000000ff */
[----:B------:R-:W-:-:S02]  /*26e0*/  F2FP.F16.F32.PACK_AB R36, R47, R36 ;  /* 0x000000242f24723e */ /* 0x000fc400000000ff */
[----:B------:R-:W-:Y:S01]  /*26f0*/  F2FP.F16.F32.PACK_AB R40, R45, R40 ;  /* 0x000000282d28723e */ /* 0x000fe200000000ff */
[----:B------:R-:W-:Y:S06]  /*2700*/  BRA `(.L_x_411) ;  /* 0x0000000800a87947 */ /* 0x000fec0003800000 */
.L_x_412:
        /* <DEDUP_REMOVED lines=11> */
[--C-:B-----5:R-:W-:Y:S02]  /*27c0*/  HADD2.F32 R40, -RZ, R31.reuse.H1_H1 ;  /* 0x3000001fff287230 */ /* 0x120fe40000004100 */
[----:B------:R-:W-:Y:S01]  /*27d0*/  FADD.FTZ R45, R42, -R45 ;  /* 0x8000002d2a2d7221 */ /* 0x000fe20000010000 */
[----:B------:R-:W-:-:S02]  /*27e0*/  HADD2.F32 R38, -RZ, R31.H0_H0 ;  /* 0x2000001fff267230 */ /* 0x000fc40000004100 */
[----:B------:R-:W-:Y:S01]  /*27f0*/  FADD.FTZ R41, R41, -R96 ;  /* 0x8000006029297221 */ /* 0x000fe20000010000 */
[----:B------:R-:W-:Y:S01]  /*2800*/  ISETP.GE.U32.AND P2, PT, R72, RZ, PT ;  /* 0x000000ff4800720c */ /* 0x000fe20003f46070 */
[--C-:B------:R-:W-:Y:S02]  /*2810*/  HADD2.F32 R37, -RZ, R30.reuse.H0_H0 ;  /* 0x2000001eff257230 */ /* 0x100fe40000004100 */
[----:B------:R-:W-:Y:S01]  /*2820*/  FADD.FTZ R49, R46, -R49 ;  /* 0x800000312e317221 */ /* 0x000fe20000010000 */
[C---:B------:R-:W-:Y:S01]  /*2830*/  FFMA.FTZ R40, R80.reuse, R41, R40 ;  /* 0x0000002950287223 */ /* 0x040fe20000010028 */
[----:B------:R-:W-:Y:S01]  /*2840*/  FFMA.FTZ R38, R80, R45, R38 ;  /* 0x0000002d50267223 */ /* 0x000fe20000010026 */
[----:B------:R-:W-:Y:S01]  /*2850*/  ISETP.GE.U32.AND.EX P2, PT, R73, 0x1000000, PT, P2 ;  /* 0x010000004900780c */ /* 0x000fe20003f46120 */
[----:B------:R-:W-:Y:S01]  /*2860*/  FADD.FTZ R47, R44, -R47 ;  /* 0x8000002f2c2f7221 */ /* 0x000fe20000010000 */
[----:B------:R-:W-:Y:S01]  /*2870*/  FMUL.FTZ R40, R40, UR17 ;  /* 0x0000001128287c20 */ /* 0x000fe20008410000 */
[----:B------:R-:W-:-:S02]  /*2880*/  HADD2.F32 R39, -RZ, R30.H1_H1 ;  /* 0x3000001eff277230 */ /* 0x000fc40000004100 */
[----:B------:R-:W-:Y:S01]  /*2890*/  FFMA.FTZ R36, R80, R49, R37 ;  /* 0x0000003150247223 */ /* 0x000fe20000010025 */
[----:B------:R-:W-:Y:S01]  /*28a0*/  FMUL.FTZ R38, R38, UR17 ;  /* 0x0000001126267c20 */ /* 0x000fe20008410000 */
[--C-:B------:R-:W-:Y:S01]  /*28b0*/  HADD2.F32 R45, -RZ, R28.reuse.H0_H0 ;  /* 0x2000001cff2d7230 */ /* 0x100fe20000004100 */
[----:B------:R-:W-:Y:S01]  /*28c0*/  FSEL R44, R40, RZ, P2 ;  /* 0x000000ff282c7208 */ /* 0x000fe20001000000 */
[----:B------:R-:W-:Y:S01]  /*28d0*/  FFMA.FTZ R37, R80, R47, R39 ;  /* 0x0000002f50257223 */ /* 0x000fe20000010027 */
[----:B------:R-:W-:Y:S01]  /*28e0*/  LOP3.LUT P2, RZ, R87, 0xff, RZ, 0xc0, !PT ;  /* 0x000000ff57ff7812 */ /* 0x000fe2000784c0ff */
[----:B------:R-:W-:Y:S01]  /*28f0*/  FMUL.FTZ R36, R36, UR17 ;  /* 0x0000001124247c20 */ /* 0x000fe20008410000 */
[----:B------:R-:W-:Y:S01]  /*2900*/  LOP3.LUT P6, RZ, R99, 0xff, RZ, 0xc0, !PT ;  /* 0x000000ff63ff7812 */ /* 0x000fe200078cc0ff */
[----:B------:R-:W-:Y:S01]  /*2910*/  FADD.FTZ R81, R81, -R102 ;  /* 0x8000006651517221 */ /* 0x000fe20000010000 */
[----:B------:R-:W-:Y:S01]  /*2920*/  FSEL R39, R38, RZ, P2 ;  /* 0x000000ff26277208 */ /* 0x000fe20001000000 */
[----:B------:R-:W-:Y:S01]  /*2930*/  FADD.FTZ R51, R48, -R51 ;  /* 0x8000003330337221 */ /* 0x000fe20000010000 */
[----:B------:R-:W-:Y:S01]  /*2940*/  LOP3.LUT P2, RZ, R85, 0xff, RZ, 0xc0, !PT ;  /* 0x000000ff55ff7812 */ /* 0x000fe2000784c0ff */
[----:B------:R-:W-:Y:S01]  /*2950*/  FFMA.FTZ R81, R80, R81, R45 ;  /* 0x0000005150517223 */ /* 0x000fe2000001002d */
[----:B------:R-:W-:Y:S01]  /*2960*/  FSEL R42, R36, RZ, P6 ;  /* 0x000000ff242a7208 */ /* 0x000fe20003000000 */
[----:B------:R-:W-:Y:S01]  /*2970*/  HADD2.F32 R45, -RZ, R28.H1_H1 ;  /* 0x3000001cff2d7230 */ /* 0x000fe20000004100 */
[----:B------:R-:W-:Y:S01]  /*2980*/  LOP3.LUT P6, RZ, R95, 0xff, RZ, 0xc0, !PT ;  /* 0x000000ff5fff7812 */ /* 0x000fe200078cc0ff */
[--C-:B------:R-:W-:Y:S01]  /*2990*/  HADD2.F32 R46, -RZ, R29.reuse.H0_H0 ;  /* 0x2000001dff2e7230 */ /* 0x100fe20000004100 */
[----:B------:R-:W-:Y:S01]  /*29a0*/  FSEL R40, R40, RZ, P2 ;  /* 0x000000ff28287208 */ /* 0x000fe20001000000 */
[----:B------:R-:W-:Y:S01]  /*29b0*/  FADD.FTZ R93, R76, -R93 ;  /* 0x8000005d4c5d7221 */ /* 0x000fe20000010000 */
[----:B------:R-:W-:Y:S01]  /*29c0*/  FADD.FTZ R77, R50, -R77 ;  /* 0x8000004d324d7221 */ /* 0x000fe20000010000 */
[----:B------:R-:W-:Y:S01]  /*29d0*/  LOP3.LUT P2, RZ, R89, 0xff, RZ, 0xc0, !PT ;  /* 0x000000ff59ff7812 */ /* 0x000fe2000784c0ff */
[----:B------:R-:W-:-:S02]  /*29e0*/  HADD2.F32 R48, -RZ, R29.H1_H1 ;  /* 0x3000001dff307230 */ /* 0x000fc40000004100 */
[----:B------:R-:W-:Y:S01]  /*29f0*/  FMUL.FTZ R37, R37, UR17 ;  /* 0x0000001125257c20 */ /* 0x000fe20008410000 */
[----:B------:R-:W-:Y:S01]  /*2a00*/  FSEL R43, R38, RZ, P6 ;  /* 0x000000ff262b7208 */ /* 0x000fe20003000000 */
[----:B------:R-:W-:Y:S01]  /*2a10*/  FFMA.FTZ R93, R80, R93, R45 ;  /* 0x0000005d505d7223 */ /* 0x000fe2000001002d */
[----:B------:R-:W-:Y:S01]  /*2a20*/  LOP3.LUT P4, RZ, R94, 0xff, RZ, 0xc0, !PT ;  /* 0x000000ff5eff7812 */ /* 0x000fe2000788c0ff */
[----:B------:R-:W-:Y:S01]  /*2a30*/  FFMA.FTZ R46, R80, R77, R46 ;  /* 0x0000004d502e7223 */ /* 0x000fe2000001002e */
[----:B------:R-:W-:Y:S01]  /*2a40*/  FSEL R38, R36, RZ, P2 ;  /* 0x000000ff24267208 */ /* 0x000fe20001000000 */
[----:B------:R-:W-:Y:S01]  /*2a50*/  FFMA.FTZ R45, R80, R51, R48 ;  /* 0x00000033502d7223 */ /* 0x000fe20000010030 */
[----:B------:R-:W-:Y:S01]  /*2a60*/  LOP3.LUT P2, RZ, R90, 0xff, RZ, 0xc0, !PT ;  /* 0x000000ff5aff7812 */ /* 0x000fe2000784c0ff */
[----:B------:R-:W-:Y:S01]  /*2a70*/  FMUL.FTZ R36, R81, UR17 ;  /* 0x0000001151247c20 */ /* 0x000fe20008410000 */
[----:B------:R-:W-:Y:S01]  /*2a80*/  F2FP.F16.F32.PACK_AB R39, R40, R39 ;  /* 0x000000272827723e */ /* 0x000fe200000000ff */
        /* <DEDUP_REMOVED lines=9> */
[----:B------:R-:W-:Y:S01]  /*2b20*/  F2FP.F16.F32.PACK_AB R38, R37, R38 ;  /* 0x000000262526723e */ /* 0x000fe200000000ff */
[----:B------:R-:W-:Y:S01]  /*2b30*/  FMUL.FTZ R37, R93, UR17 ;  /* 0x000000115d257c20 */ /* 0x000fe20008410000 */
[----:B------:R-:W-:-:S02]  /*2b40*/  FSEL R41, R40, RZ, P4 ;  /* 0x000000ff28297208 */ /* 0x000fc40002000000 */
[----:B------:R-:W-:Y:S02]  /*2b50*/  LOP3.LUT P5, RZ, R98, 0xff, RZ, 0xc0, !PT ;  /* 0x000000ff62ff7812 */ /* 0x000fe400078ac0ff */
[----:B------:R-:W-:Y:S02]  /*2b60*/  LOP3.LUT P4, RZ, R84, 0xff, RZ, 0xc0, !PT ;  /* 0x000000ff54ff7812 */ /* 0x000fe4000788c0ff */
[----:B------:R-:W-:Y:S02]  /*2b70*/  FSEL R46, R45, RZ, P6 ;  /* 0x000000ff2d2e7208 */ /* 0x000fe40003000000 */
[----:B------:R-:W-:Y:S02]  /*2b80*/  FSEL R44, R40, RZ, P2 ;  /* 0x000000ff282c7208 */ /* 0x000fe40001000000 */
[----:B------:R-:W-:Y:S02]  /*2b90*/  LOP3.LUT P3, RZ, R74, 0xff, RZ, 0xc0, !PT ;  /* 0x000000ff4aff7812 */ /* 0x000fe4000786c0ff */
[----:B------:R-:W-:-:S02]  /*2ba0*/  LOP3.LUT P6, RZ, R82, 0xff, RZ, 0xc0, !PT ;  /* 0x000000ff52ff7812 */ /* 0x000fc400078cc0ff */
[----:B------:R-:W-:Y:S02]  /*2bb0*/  LOP3.LUT P2, RZ, R88, 0xff, RZ, 0xc0, !PT ;  /* 0x000000ff58ff7812 */ /* 0x000fe4000784c0ff */
[----:B------:R-:W-:Y:S02]  /*2bc0*/  FSEL R49, R45, RZ, P4 ;  /* 0x000000ff2d317208 */ /* 0x000fe40002000000 */
[C---:B------:R-:W-:Y:S02]  /*2bd0*/  FSEL R40, R36.reuse, RZ, P5 ;  /* 0x000000ff24287208 */ /* 0x040fe40002800000 */
[----:B------:R-:W-:Y:S02]  /*2be0*/  FSEL R36, R36, RZ, P6 ;  /* 0x000000ff24247208 */ /* 0x000fe40003000000 */
[C---:B------:R-:W-:Y:S02]  /*2bf0*/  FSEL R47, R37.reuse, RZ, P2 ;  /* 0x000000ff252f7208 */ /* 0x040fe40001000000 */
[----:B------:R-:W-:-:S02]  /*2c00*/  FSEL R45, R37, RZ, P3 ;  /* 0x000000ff252d7208 */ /* 0x000fc40001800000 */
[----:B------:R-:W-:Y:S02]  /*2c10*/  F2FP.F16.F32.PACK_AB R37, R49, R44 ;  /* 0x0000002c3125723e */ /* 0x000fe400000000ff */
[----:B------:R-:W-:Y:S02]  /*2c20*/  F2FP.F16.F32.PACK_AB R41, R46, R41 ;  /* 0x000000292e29723e */ /* 0x000fe400000000ff */
[----:B------:R-:W-:Y:S02]  /*2c30*/  F2FP.F16.F32.PACK_AB R36, R47, R36 ;  /* 0x000000242f24723e */ /* 0x000fe400000000ff */
[----:B------:R-:W-:Y:S01]  /*2c40*/  F2FP.F16.F32.PACK_AB R40, R45, R40 ;  /* 0x000000282d28723e */ /* 0x000fe200000000ff */
[----:B------:R-:W-:Y:S06]  /*2c50*/  BRA `(.L_x_411) ;  /* 0x0000000400547947 */ /* 0x000fec0003800000 */
.L_x_414:
[-CC-:B------:R-:W-:Y:S01]  /*2c60*/  FFMA.FTZ R45, R45, R96.reuse, R100.reuse ;  /* 0x000000602d2d7223 */ /* 0x180fe20000010064 */
[--C-:B-----5:R-:W-:Y:S02]  /*2c70*/  HADD2.F32 R33, -RZ, R31.reuse.H0_H0 ;  /* 0x2000001fff217230 */ /* 0x120fe40000004100 */
[-CC-:B------:R-:W-:Y:S01]  /*2c80*/  FFMA.FTZ R93, R93, R96.reuse, R100.reuse ;  /* 0x000000605d5d7223 */ /* 0x180fe20000010064 */
[-CC-:B------:R-:W-:Y:S01]  /*2c90*/  FFMA.FTZ R77, R77, R96.reuse, R100.reuse ;  /* 0x000000604d4d7223 */ /* 0x180fe20000010064 */
[----:B------:R-:W-:Y:S01]  /*2ca0*/  FADD.FTZ R45, R42, -R45 ;  /* 0x8000002d2a2d7221 */ /* 0x000fe20000010000 */
[-CC-:B------:R-:W-:Y:S01]  /*2cb0*/  FFMA.FTZ R51, R51, R96.reuse, R100.reuse ;  /* 0x0000006033337223 */ /* 0x180fe20000010064 */
[-CC-:B------:R-:W-:Y:S01]  /*2cc0*/  FFMA.FTZ R49, R49, R96.reuse, R100.reuse ;  /* 0x0000006031317223 */ /* 0x180fe20000010064 */
[-CC-:B------:R-:W-:Y:S01]  /*2cd0*/  FFMA.FTZ R47, R47, R96.reuse, R100.reuse ;  /* 0x000000602f2f7223 */ /* 0x180fe20000010064 */
[----:B------:R-:W-:Y:S01]  /*2ce0*/  FFMA.FTZ R35, R80, R45, R33 ;  /* 0x0000002d50237223 */ /* 0x000fe20000010021 */
[-CC-:B------:R-:W-:Y:S01]  /*2cf0*/  FFMA.FTZ R40, R40, R96.reuse, R100.reuse ;  /* 0x0000006028287223 */ /* 0x180fe20000010064 */
[----:B------:R-:W-:Y:S01]  /*2d00*/  FFMA.FTZ R96, R43, R96, R100 ;  /* 0x000000602b607223 */ /* 0x000fe20000010064 */
[----:B------:R-:W-:Y:S01]  /*2d10*/  LOP3.LUT P6, RZ, R95, 0xff, RZ, 0xc0, !PT ;  /* 0x000000ff5fff7812 */ /* 0x000fe200078cc0ff */
[----:B------:R-:W-:Y:S01]  /*2d20*/  FMUL.FTZ R32, R35, UR17 ;  /* 0x0000001123207c20 */ /* 0x000fe20008410000 */
[----:B------:R-:W-:-:S02]  /*2d30*/  HADD2.F32 R37, -RZ, R31.H1_H1 ;  /* 0x3000001fff257230 */ /* 0x000fc40000004100 */
[----:B------:R-:W-:Y:S01]  /*2d40*/  FADD.FTZ R41, R41, -R96 ;  /* 0x8000006029297221 */ /* 0x000fe20000010000 */
[--C-:B------:R-:W-:Y:S02]  /*2d50*/  HADD2.F32 R33, -RZ, R30.reuse.H0_H0 ;  /* 0x2000001eff217230 */ /* 0x100fe40000004100 */
[----:B------:R-:W-:Y:S01]  /*2d60*/  FADD.FTZ R49, R46, -R49 ;  /* 0x800000312e317221 */ /* 0x000fe20000010000 */
[----:B------:R-:W-:Y:S01]  /*2d70*/  FSEL R43, R32, RZ, P6 ;  /* 0x000000ff202b7208 */ /* 0x000fe20003000000 */
[C---:B------:R-:W-:Y:S01]  /*2d80*/  FFMA.FTZ R46, R80.reuse, R41, R37 ;  /* 0x00000029502e7223 */ /* 0x040fe20000010025 */
[----:B------:R-:W-:Y:S01]  /*2d90*/  LOP3.LUT P6, RZ, R87, 0xff, RZ, 0xc0, !PT ;  /* 0x000000ff57ff7812 */ /* 0x000fe200078cc0ff */
[----:B------:R-:W-:Y:S01]  /*2da0*/  FFMA.FTZ R49, R80, R49, R33 ;  /* 0x0000003150317223 */ /* 0x000fe20000010021 */
[----:B------:R-:W-:Y:S01]  /*2db0*/  ISETP.GE.U32.AND P2, PT, R72, RZ, PT ;  /* 0x000000ff4800720c */ /* 0x000fe20003f46070 */
[----:B------:R-:W-:Y:S01]  /*2dc0*/  FMUL.FTZ R33, R46, UR17 ;  /* 0x000000112e217c20 */ /* 0x000fe20008410000 */
[----:B------:R-:W-:Y:S01]  /*2dd0*/  FSEL R39, R32, RZ, P6 ;  /* 0x000000ff20277208 */ /* 0x000fe20003000000 */
[----:B------:R-:W-:Y:S01]  /*2de0*/  FADD.FTZ R47, R44, -R47 ;  /* 0x8000002f2c2f7221 */ /* 0x000fe20000010000 */
[----:B------:R-:W-:Y:S01]  /*2df0*/  ISETP.GE.U32.AND.EX P2, PT, R73, 0x1000000, PT, P2 ;  /* 0x010000004900780c */ /* 0x000fe20003f46120 */
[----:B------:R-:W-:Y:S01]  /*2e00*/  FMUL.FTZ R32, R49, UR17 ;  /* 0x0000001131207c20 */ /* 0x000fe20008410000 */
[----:B------:R-:W-:Y:S01]  /*2e10*/  LOP3.LUT P6, RZ, R85, 0xff, RZ, 0xc0, !PT ;  /* 0x000000ff55ff7812 */ /* 0x000fe200078cc0ff */
[----:B------:R-:W-:Y:S01]  /*2e20*/  FADD.FTZ R81, R81, -R40 ;  /* 0x8000002851517221 */ /* 0x000fe20000010000 */
[----:B------:R-:W-:Y:S01]  /*2e30*/  LOP3.LUT P5, RZ, R74, 0xff, RZ, 0xc0, !PT ;  /* 0x000000ff4aff7812 */ /* 0x000fe200078ac0ff */
[--C-:B------:R-:W-:Y:S01]  /*2e40*/  HADD2.F32 R34, -RZ, R29.reuse.H0_H0 ;  /* 0x2000001dff227230 */ /* 0x100fe20000004100 */
[C---:B------:R-:W-:Y:S01]  /*2e50*/  FSEL R72, R33.reuse, RZ, P2 ;  /* 0x000000ff21487208 */ /* 0x040fe20001000000 */
[----:B------:R-:W-:Y:S01]  /*2e60*/  FADD.FTZ R93, R76, -R93 ;  /* 0x8000005d4c5d7221 */ /* 0x000fe20000010000 */
[----:B------:R-:W-:Y:S01]  /*2e70*/  FSEL R74, R33, RZ, P6 ;  /* 0x000000ff214a7208 */ /* 0x000fe20003000000 */
[----:B------:R-:W-:Y:S01]  /*2e80*/  HADD2.F32 R33, -RZ, R30.H1_H1 ;  /* 0x3000001eff217230 */ /* 0x000fe20000004100 */
[----:B------:R-:W-:Y:S01]  /*2e90*/  LOP3.LUT P4, RZ, R99, 0xff, RZ, 0xc0, !PT ;  /* 0x000000ff63ff7812 */ /* 0x000fe2000788c0ff */
[----:B------:R-:W-:Y:S01]  /*2ea0*/  FADD.FTZ R77, R50, -R77 ;  /* 0x8000004d324d7221 */ /* 0x000fe20000010000 */
[----:B------:R-:W-:Y:S01]  /*2eb0*/  LOP3.LUT P2, RZ, R89, 0xff, RZ, 0xc0, !PT ;  /* 0x000000ff59ff7812 */ /* 0x000fe2000784c0ff */
[----:B------:R-:W-:-:S02]  /*2ec0*/  HADD2.F32 R36, -RZ, R29.H1_H1 ;  /* 0x3000001dff247230 */ /* 0x000fc40000004100 */
[----:B------:R-:W-:Y:S01]  /*2ed0*/  FFMA.FTZ R44, R80, R47, R33 ;  /* 0x0000002f502c7223 */ /* 0x000fe20000010021 */
[C---:B------:R-:W-:Y:S01]  /*2ee0*/  FSEL R42, R32.reuse, RZ, P4 ;  /* 0x000000ff202a7208 */ /* 0x040fe20002000000 */
[--C-:B------:R-:W-:Y:S01]  /*2ef0*/  HADD2.F32 R33, -RZ, R28.reuse.H0_H0 ;  /* 0x2000001cff217230 */ /* 0x100fe20000004100 */
[----:B------:R-:W-:Y:S01]  /*2f00*/  FSEL R38, R32, RZ, P2 ;  /* 0x000000ff20267208 */ /* 0x000fe20001000000 */
[----:B------:R-:W-:Y:S01]  /*2f10*/  FMUL.FTZ R37, R44, UR17 ;  /* 0x000000112c257c20 */ /* 0x000fe20008410000 */
[----:B------:R-:W-:Y:S01]  /*2f20*/  LOP3.LUT P2, RZ, R94, 0xff, RZ, 0xc0, !PT ;  /* 0x000000ff5eff7812 */ /* 0x000fe2000784c0ff */
[----:B------:R-:W-:Y:S02]  /*2f30*/  HADD2.F32 R32, -RZ, R28.H1_H1 ;  /* 0x3000001cff207230 */ /* 0x000fe40000004100 */
[----:B------:R-:W-:Y:S01]  /*2f40*/  FADD.FTZ R51, R48, -R51 ;  /* 0x8000003330337221 */ /* 0x000fe20000010000 */
[C---:B------:R-:W-:Y:S01]  /*2f50*/  FFMA.FTZ R81, R80.reuse, R81, R33 ;  /* 0x0000005150517223 */ /* 0x040fe20000010021 */
[----:B------:R-:W-:Y:S01]  /*2f60*/  FSEL R41, R37, RZ, P2 ;  /* 0x000000ff25297208 */ /* 0x000fe20001000000 */
[C---:B------:R-:W-:Y:S01]  /*2f70*/  FFMA.FTZ R33, R80.reuse, R77, R34 ;  /* 0x0000004d50217223 */ /* 0x040fe20000010022 */
[----:B------:R-:W-:Y:S01]  /*2f80*/  FFMA.FTZ R32, R80, R93, R32 ;  /* 0x0000005d50207223 */ /* 0x000fe20000010020 */
[----:B------:R-:W-:Y:S01]  /*2f90*/  LOP3.LUT P2, RZ, R90, 0xff, RZ, 0xc0, !PT ;  /* 0x000000ff5aff7812 */ /* 0x000fe2000784c0ff */
[----:B------:R-:W-:Y:S01]  /*2fa0*/  FFMA.FTZ R80, R80, R51, R36 ;  /* 0x0000003350507223 */ /* 0x000fe20000010024 */
[----:B------:R-:W-:Y:S01]  /*2fb0*/  FMUL.FTZ R36, R33, UR17 ;  /* 0x0000001121247c20 */ /* 0x000fe20008410000 */
[----:B------:R-:W-:-:S02]  /*2fc0*/  LOP3.LUT P6, RZ, R75, 0xff, RZ, 0xc0, !PT ;  /* 0x000000ff4bff7812 */ /* 0x000fc400078cc0ff */
[----:B------:R-:W-:Y:S02]  /*2fd0*/  FSEL R37, R37, RZ, P2 ;  /* 0x000000ff25257208 */ /* 0x000fe40001000000 */
[----:B------:R-:W-:Y:S02]  /*2fe0*/  LOP3.LUT P2, RZ, R86, 0xff, RZ, 0xc0, !PT ;  /* 0x000000ff56ff7812 */ /* 0x000fe4000784c0ff */
[C---:B------:R-:W-:Y:S01]  /*2ff0*/  F2FP.F16.F32.PACK_AB R33, R80.reuse, R33 ;  /* 0x000000215021723e */ /* 0x040fe200000000ff */
[----:B------:R-:W-:Y:S01]  /*3000*/  FMUL.FTZ R80, R80, UR17 ;  /* 0x0000001150507c20 */ /* 0x000fe20008410000 */
[----:B------:R-:W-:Y:S02]  /*3010*/  LOP3.LUT P4, RZ, R92, 0xff, RZ, 0xc0, !PT ;  /* 0x000000ff5cff7812 */ /* 0x000fe4000788c0ff */
[----:B------:R-:W-:Y:S02]  /*3020*/  F2FP.F16.F32.PACK_AB R38, R37, R38 ;  /* 0x000000262526723e */ /* 0x000fe400000000ff */
[----:B------:R-:W-:-:S02]  /*3030*/  F2FP.F16.F32.PACK_AB R42, R41, R42 ;  /* 0x0000002a292a723e */ /* 0x000fc400000000ff */
[C---:B------:R-:W-:Y:S02]  /*3040*/  FSEL R41, R36.reuse, RZ, P6 ;  /* 0x000000ff24297208 */ /* 0x040fe40003000000 */
[----:B------:R-:W-:Y:S01]  /*3050*/  FSEL R37, R36, RZ, P2 ;  /* 0x000000ff24257208 */ /* 0x000fe20001000000 */
[----:B------:R-:W-:Y:S01]  /*3060*/  FMUL.FTZ R36, R32, UR17 ;  /* 0x0000001120247c20 */ /* 0x000fe20008410000 */
[----:B------:R-:W-:Y:S02]  /*3070*/  F2FP.F16.F32.PACK_AB R34, R44, R49 ;  /* 0x000000312c22723e */ /* 0x000fe400000000ff */
[----:B------:R-:W-:Y:S01]  /*3080*/  F2FP.F16.F32.PACK_AB R32, R32, R81 ;  /* 0x000000512020723e */ /* 0x000fe200000000ff */
[----:B------:R-:W-:Y:S01]  /*3090*/  FMUL.FTZ R81, R81, UR17 ;  /* 0x0000001151517c20 */ /* 0x000fe20008410000 */
[----:B------:R-:W-:Y:S02]  /*30a0*/  LOP3.LUT P2, RZ, R88, 0xff, RZ, 0xc0, !PT ;  /* 0x000000ff58ff7812 */ /* 0x000fe4000784c0ff */
[----:B------:R-:W-:-:S02]  /*30b0*/  FSEL R44, R80, RZ, P4 ;  /* 0x000000ff502c7208 */ /* 0x000fc40002000000 */
[----:B------:R-:W-:Y:S02]  /*30c0*/  LOP3.LUT P3, RZ, R98, 0xff, RZ, 0xc0, !PT ;  /* 0x000000ff62ff7812 */ /* 0x000fe4000786c0ff */
[----:B------:R-:W-:Y:S02]  /*30d0*/  LOP3.LUT P6, RZ, R84, 0xff, RZ, 0xc0, !PT ;  /* 0x000000ff54ff7812 */ /* 0x000fe400078cc0ff */
[----:B------:R-:W-:Y:S02]  /*30e0*/  LOP3.LUT P4, RZ, R82, 0xff, RZ, 0xc0, !PT ;  /* 0x000000ff52ff7812 */ /* 0x000fe4000788c0ff */
[C---:B------:R-:W-:Y:S02]  /*30f0*/  FSEL R45, R36.reuse, RZ, P5 ;  /* 0x000000ff242d7208 */ /* 0x040fe40002800000 */
[----:B------:R-:W-:Y:S02]  /*3100*/  FSEL R47, R36, RZ, P2 ;  /* 0x000000ff242f7208 */ /* 0x000fe40001000000 */
[----:B------:R-:W-:-:S02]  /*3110*/  FSEL R80, R80, RZ, P6 ;  /* 0x000000ff50507208 */ /* 0x000fc40003000000 */
[C---:B------:R-:W-:Y:S02]  /*3120*/  FSEL R36, R81.reuse, RZ, P4 ;  /* 0x000000ff51247208 */ /* 0x040fe40002000000 */
[----:B------:R-:W-:Y:S02]  /*3130*/  FSEL R40, R81, RZ, P3 ;  /* 0x000000ff51287208 */ /* 0x000fe40001800000 */
[----:B------:R-:W-:Y:S02]  /*3140*/  F2FP.F16.F32.PACK_AB R35, R46, R35 ;  /* 0x000000232e23723e */ /* 0x000fe400000000ff */
[----:B------:R-:W-:Y:S02]  /*3150*/  F2FP.F16.F32.PACK_AB R39, R74, R39 ;  /* 0x000000274a27723e */ /* 0x000fe400000000ff */
[----:B------:R-:W-:Y:S02]  /*3160*/  F2FP.F16.F32.PACK_AB R43, R72, R43 ;  /* 0x0000002b482b723e */ /* 0x000fe400000000ff */
[----:B------:R-:W-:-:S02]  /*3170*/  F2FP.F16.F32.PACK_AB R37, R80, R37 ;  /* 0x000000255025723e */ /* 0x000fc400000000ff */
[----:B------:R-:W-:Y:S02]  /*3180*/  F2FP.F16.F32.PACK_AB R41, R44, R41 ;  /* 0x000000292c29723e */ /* 0x000fe400000000ff */
[----:B------:R-:W-:Y:S02]  /*3190*/  F2FP.F16.F32.PACK_AB R36, R47, R36 ;  /* 0x000000242f24723e */ /* 0x000fe400000000ff */
[----:B------:R-:W-:-:S07]  /*31a0*/  F2FP.F16.F32.PACK_AB R40, R45, R40 ;  /* 0x000000282d28723e */ /* 0x000fce00000000ff */
.L_x_411:
        /* <DEDUP_REMOVED lines=10> */
[----:B---3--:R-:W-:-:S03]  /*3250*/  LEA R79, R44, R79, 0x2 ;  /* 0x0000004f2c4f7211 */ /* 0x008fc600078e10ff */
[----:B------:R1:W-:Y:S04]  /*3260*/  STG.E.128 desc[UR8][R50.64], R40 ;  /* 0x0000002832007986 */ /* 0x0003e8000c101d08 */
[----:B------:R1:W-:Y:S01]  /*3270*/  @P1 STG.E.128 desc[UR8][R48.64], R36 ;  /* 0x0000002430001986 */ /* 0x0003e2000c101d08 */
[----:B------:R-:W-:-:S13]  /*3280*/  ISETP.GE.AND P1, PT, R79, R45, PT ;  /* 0x0000002d4f00720c */ /* 0x000fda0003f26270 */
[----:B------:R-:W-:Y:S05]  /*3290*/  @!P1 BRA `(.L_x_415) ;  /* 0xffffffd000909947 */ /* 0x000fea000383ffff */
[----:B------:R-:W-:Y:S05]  /*32a0*/  BSYNC B1 ;  /* 0x0000000000017941 */ /* 0x000fea0003800000 */
.L_x_406:
[----:B-1----:R-:W-:Y:S02]  /*32b0*/  MOV R33, R27 ;  /* 0x0000001b00217202 */ /* 0x002fe40000000f00 */
[----:B------:R-:W-:Y:S02]  /*32c0*/  MOV R37, R26 ;  /* 0x0000001a00257202 */ /* 0x000fe40000000f00 */
[----:B------:R-:W-:Y:S02]  /*32d0*/  MOV R41, R25 ;  /* 0x0000001900297202 */ /* 0x000fe40000000f00 */
[----:B-----5:R-:W-:Y:S02]  /*32e0*/  MOV R30, R24 ;  /* 0x00000018001e7202 */ /* 0x020fe40000000f00 */
        /* <DEDUP_REMOVED lines=28> */
.L_x_405:
[----:B0-----:R-:W-:Y:S05]  /*34b0*/  BSYNC B0 ;  /* 0x0000000000007941 */ /* 0x001fea0003800000 */
.L_x_404:
        /* <DEDUP_REMOVED lines=83> */
[----:B------:R-:W-:-:S03]  /*39f0*/  FADD.FTZ R20, RZ, R20 ;  /* 0x00000014ff147221 */ /* 0x000fc60000010000 */
[----:B------:R-:W-:Y:S02]  /*3a00*/  IADD3.X R3, PT, PT, RZ, RZ, RZ, P0, !PT ;  /* 0x000000ffff037210 */ /* 0x000fe400007fe4ff */
[----:B------:R-:W-:Y:S01]  /*3a10*/  SHF.L.U32 R8, R0, 0x2, RZ ;  /* 0x0000000200087819 */ /* 0x000fe200000006ff */
[----:B-1----:R-:W-:Y:S01]  /*3a20*/  FADD.FTZ R20, R20, R41 ;  /* 0x0000002914147221 */ /* 0x002fe20000010000 */
[----:B------:R-:W-:Y:S02]  /*3a30*/  SHF.L.U64.HI R0, R0, 0x2, R3 ;  /* 0x0000000200007819 */ /* 0x000fe40000010203 */
[C---:B------:R-:W-:Y:S01]  /*3a40*/  IADD3 R2, P0, PT, R8.reuse, UR22, RZ ;  /* 0x0000001608027c10 */ /* 0x040fe2000ff1e0ff */
[----:B--2---:R-:W-:Y:S01]  /*3a50*/  FADD.FTZ R22, RZ, R22 ;  /* 0x00000016ff167221 */ /* 0x004fe20000010000 */
[C---:B------:R-:W-:Y:S02]  /*3a60*/  IADD3 R4, P1, PT, R8.reuse, UR20, RZ ;  /* 0x0000001408047c10 */ /* 0x040fe4000ff3e0ff */
[----:B------:R-:W-:Y:S01]  /*3a70*/  IADD3 R6, P2, PT, R8, UR26, RZ ;  /* 0x0000001a08067c10 */ /* 0x000fe2000ff5e0ff */
[----:B---3--:R-:W-:Y:S01]  /*3a80*/  FADD.FTZ R20, R20, R43 ;  /* 0x0000002b14147221 */ /* 0x008fe20000010000 */
[----:B------:R-:W-:-:S02]  /*3a90*/  IADD3 R8, P3, PT, R8, UR24, RZ ;  /* 0x0000001808087c10 */ /* 0x000fc4000ff7e0ff */
[----:B------:R-:W-:Y:S01]  /*3aa0*/  IADD3.X R3, PT, PT, R0, UR23, RZ, P0, !PT ;  /* 0x0000001700037c10 */ /* 0x000fe200087fe4ff */
[----:B----4-:R-:W-:Y:S01]  /*3ab0*/  FADD.FTZ R22, R22, R25 ;  /* 0x0000001916167221 */ /* 0x010fe20000010000 */
[C---:B------:R-:W-:Y:S02]  /*3ac0*/  IADD3.X R5, PT, PT, R0.reuse, UR21, RZ, P1, !PT ;  /* 0x0000001500057c10 */ /* 0x040fe40008ffe4ff */
[----:B------:R-:W-:Y:S01]  /*3ad0*/  IADD3.X R7, PT, PT, R0, UR27, RZ, P2, !PT ;  /* 0x0000001b00077c10 */ /* 0x000fe200097fe4ff */
[----:B-----5:R-:W-:Y:S01]  /*3ae0*/  FADD.FTZ R45, R20, R45 ;  /* 0x0000002d142d7221 */ /* 0x020fe20000010000 */
[----:B------:R-:W-:Y:S01]  /*3af0*/  IADD3.X R9, PT, PT, R0, UR25, RZ, P3, !PT ;  /* 0x0000001900097c10 */ /* 0x000fe20009ffe4ff */
[----:B------:R-:W-:Y:S01]  /*3b00*/  STG.E desc[UR8][R2.64], R33 ;  /* 0x0000002102007986 */ /* 0x000fe2000c101908 */
[----:B------:R-:W-:-:S03]  /*3b10*/  FADD.FTZ R22, R22, R27 ;  /* 0x0000001b16167221 */ /* 0x000fc60000010000 */
[----:B------:R-:W-:Y:S01]  /*3b20*/  STG.E desc[UR8][R4.64], R11 ;  /* 0x0000000b04007986 */ /* 0x000fe2000c101908 */
[----:B------:R-:W-:-:S03]  /*3b30*/  FADD.FTZ R15, R22, R15 ;  /* 0x0000000f160f7221 */ /* 0x000fc60000010000 */
[----:B------:R-:W-:Y:S04]  /*3b40*/  STG.E desc[UR8][R6.64], R45 ;  /* 0x0000002d06007986 */ /* 0x000fe8000c101908 */
[----:B------:R-:W-:Y:S04]  /*3b50*/  STG.E desc[UR8][R8.64], R49 ;  /* 0x0000003108007986 */ /* 0x000fe8000c101908 */
[----:B------:R-:W-:Y:S04]  /*3b60*/  STG.E desc[UR8][R2.64+0x200], R35 ;  /* 0x0002002302007986 */ /* 0x000fe8000c101908 */
[----:B------:R-:W-:Y:S04]  /*3b70*/  STG.E desc[UR8][R4.64+0x200], R13 ;  /* 0x0002000d04007986 */ /* 0x000fe8000c101908 */
[----:B------:R-:W-:Y:S04]  /*3b80*/  STG.E desc[UR8][R6.64+0x200], R15 ;  /* 0x0002000f06007986 */ /* 0x000fe8000c101908 */
[----:B------:R-:W-:Y:S01]  /*3b90*/  STG.E desc[UR8][R8.64+0x200], R51 ;  /* 0x0002003308007986 */ /* 0x000fe2000c101908 */
[----:B------:R-:W-:Y:S05]  /*3ba0*/  EXIT ;  /* 0x000000000000794d */ /* 0x000fea0003800000 */
.L_x_407:
        /* <DEDUP_REMOVED lines=8> */
.L_x_417:
[----:B------:R-:W-:Y:S05]  /*3c30*/  BSYNC B2 ;  /* 0x0000000000027941 */ /* 0x000fea0003800000 */
.L_x_416:
        /* <DEDUP_REMOVED lines=8> */
.L_x_418:
[----:B------:R-:W-:Y:S01]  /*3cc0*/  FADD.FTZ R105, R96, R105 ;  /* 0x0000006960697221 */ /* 0x000fe20000010000 */
[----:B------:R-:W-:-:S04]  /*3cd0*/  HFMA2 R102, -RZ, RZ, 0, 1.1920928955078125e-07 ;  /* 0x00000002ff667431 */ /* 0x000fc800000001ff */
[----:B------:R-:W-:Y:S01]  /*3ce0*/  MOV R103, R105 ;  /* 0x0000006900677202 */ /* 0x000fe20000000f00 */
[----:B------:R-:W-:-:S07]  /*3cf0*/  FADD.FTZ R106, R97, R104 ;  /* 0x00000068616a7221 */ /* 0x000fce0000010000 */
[----:B------:R-:W-:Y:S05]  /*3d00*/  WARPSYNC.COLLECTIVE R100, `(.L_x_419) ;  /* 0x0000000064087348 */ /* 0x000fea0003c00000 */
[----:B------:R0:W1:Y:S02]  /*3d10*/  SHFL.BFLY P4, R104, R103, R102, R101 ;  /* 0x0c00006667687389 */ /* 0x0000640000080065 */
[----:B01----:R-:W-:Y:S05]  /*3d20*/  ENDCOLLECTIVE ;  /* 0x000000000000791b */ /* 0x003fea0003800000 */
.L_x_419:
[----:B------:R-:W-:Y:S02]  /*3d30*/  MOV R103, R106 ;  /* 0x0000006a00677202 */ /* 0x000fe40000000f00 */
[----:B------:R-:W-:-:S07]  /*3d40*/  MOV R108, R104 ;  /* 0x00000068006c7202 */ /* 0x000fce0000000f00 */
[----:B------:R-:W-:Y:S05]  /*3d50*/  WARPSYNC.COLLECTIVE R100, `(.L_x_420) ;  /* 0x0000000064087348 */ /* 0x000fea0003c00000 */
[----:B------:R0:W1:Y:S02]  /*3d60*/  SHFL.BFLY P4, R104, R103, R102, R101 ;  /* 0x0c00006667687389 */ /* 0x0000640000080065 */
[----:B01----:R-:W-:Y:S05]  /*3d70*/  ENDCOLLECTIVE ;  /* 0x000000000000791b */ /* 0x003fea0003800000 */
.L_x_420:
[----:B------:R-:W-:Y:S01]  /*3d80*/  FADD.FTZ R108, R105, R108 ;  /* 0x0000006c696c7221 */ /* 0x000fe20000010000 */
[----:B------:R-:W-:-:S04]  /*3d90*/  HFMA2 R102, -RZ, RZ, 0, 2.384185791015625e-07 ;  /* 0x00000004ff667431 */ /* 0x000fc800000001ff */
[----:B------:R-:W-:Y:S01]  /*3da0*/  MOV R103, R108 ;  /* 0x0000006c00677202 */ /* 0x000fe20000000f00 */
[----:B------:R-:W-:-:S07]  /*3db0*/  FADD.FTZ R107, R106, R104 ;  /* 0x000000686a6b7221 */ /* 0x000fce0000010000 */
[----:B------:R-:W-:Y:S05]  /*3dc0*/  WARPSYNC.COLLECTIVE R100, `(.L_x_421) ;  /* 0x0000000064087348 */ /* 0x000fea0003c00000 */
[----:B------:R0:W1:Y:S02]  /*3dd0*/  SHFL.BFLY P4, R104, R103, R102, R101 ;  /* 0x0c00006667687389 */ /* 0x0000640000080065 */
[----:B01----:R-:W-:Y:S05]  /*3de0*/  ENDCOLLECTIVE ;  /* 0x000000000000791b */ /* 0x003fea0003800000 */
.L_x_421:
[----:B------:R-:W-:Y:S02]  /*3df0*/  MOV R103, R107 ;  /* 0x0000006b00677202 */ /* 0x000fe40000000f00 */
[----:B------:R-:W-:-:S07]  /*3e00*/  MOV R109, R104 ;  /* 0x00000068006d7202 */ /* 0x000fce0000000f00 */
[----:B------:R-:W-:Y:S05]  /*3e10*/  WARPSYNC.COLLECTIVE R100, `(.L_x_422) ;  /* 0x0000000064087348 */ /* 0x000fea0003c00000 */
[----:B------:R0:W1:Y:S02]  /*3e20*/  SHFL.BFLY P4, R104, R103, R102, R101 ;  /* 0x0c00006667687389 */ /* 0x0000640000080065 */
[----:B01----:R-:W-:Y:S05]  /*3e30*/  ENDCOLLECTIVE ;  /* 0x000000000000791b */ /* 0x003fea0003800000 */
.L_x_422:
[----:B------:R-:W-:Y:S01]  /*3e40*/  FADD.FTZ R109, R108, R109 ;  /* 0x0000006d6c6d7221 */ /* 0x000fe20000010000 */
[----:B------:R-:W-:-:S04]  /*3e50*/  HFMA2 R102, -RZ, RZ, 0, 4.76837158203125e-07 ;  /* 0x00000008ff667431 */ /* 0x000fc800000001ff */
[----:B------:R-:W-:Y:S01]  /*3e60*/  MOV R103, R109 ;  /* 0x0000006d00677202 */ /* 0x000fe20000000f00 */
[----:B------:R-:W-:-:S07]  /*3e70*/  FADD.FTZ R110, R107, R104 ;  /* 0x000000686b6e7221 */ /* 0x000fce0000010000 */
[----:B------:R-:W-:Y:S05]  /*3e80*/  WARPSYNC.COLLECTIVE R100, `(.L_x_423) ;  /* 0x0000000064087348 */ /* 0x000fea0003c00000 */
[----:B------:R0:W1:Y:S02]  /*3e90*/  SHFL.BFLY P4, R104, R103, R102, R101 ;  /* 0x0c00006667687389 */ /* 0x0000640000080065 */
[----:B01----:R-:W-:Y:S05]  /*3ea0*/  ENDCOLLECTIVE ;  /* 0x000000000000791b */ /* 0x003fea0003800000 */
.L_x_423:
[----:B------:R-:W-:Y:S02]  /*3eb0*/  MOV R103, R110 ;  /* 0x0000006e00677202 */ /* 0x000fe40000000f00 */
[----:B------:R-:W-:-:S07]  /*3ec0*/  MOV R96, R104 ;  /* 0x0000006800607202 */ /* 0x000fce0000000f00 */
[----:B------:R-:W-:Y:S05]  /*3ed0*/  WARPSYNC.COLLECTIVE R100, `(.L_x_424) ;  /* 0x0000000064087348 */ /* 0x000fea0003c00000 */
[----:B------:R0:W1:Y:S02]  /*3ee0*/  SHFL.BFLY P4, R104, R103, R102, R101 ;  /* 0x0c00006667687389 */ /* 0x0000640000080065 */
[----:B01----:R-:W-:Y:S05]  /*3ef0*/  ENDCOLLECTIVE ;  /* 0x000000000000791b */ /* 0x003fea0003800000 */
.L_x_424:
[----:B------:R-:W-:Y:S01]  /*3f00*/  FADD.FTZ R96, R109, R96 ;  /* 0x000000606d607221 */ /* 0x000fe20000010000 */
[----:B------:R-:W-:-:S04]  /*3f10*/  HFMA2 R102, -RZ, RZ, 0, 9.5367431640625e-07 ;  /* 0x00000010ff667431 */ /* 0x000fc800000001ff */
[----:B------:R-:W-:Y:S01]  /*3f20*/  MOV R103, R96 ;  /* 0x0000006000677202 */ /* 0x000fe20000000f00 */
[----:B------:R-:W-:-:S07]  /*3f30*/  FADD.FTZ R97, R110, R104 ;  /* 0x000000686e617221 */ /* 0x000fce0000010000 */
[----:B------:R-:W-:Y:S05]  /*3f40*/  WARPSYNC.COLLECTIVE R100, `(.L_x_425) ;  /* 0x0000000064087348 */ /* 0x000fea0003c00000 */
[----:B------:R0:W1:Y:S02]  /*3f50*/  SHFL.BFLY P4, R104, R103, R102, R101 ;  /* 0x0c00006667687389 */ /* 0x0000640000080065 */
[----:B01----:R-:W-:Y:S05]  /*3f60*/  ENDCOLLECTIVE ;  /* 0x000000000000791b */ /* 0x003fea0003800000 */
.L_x_425:
[----:B------:R-:W-:Y:S02]  /*3f70*/  MOV R103, R97 ;  /* 0x0000006100677202 */ /* 0x000fe40000000f00 */
[----:B------:R-:W-:-:S07]  /*3f80*/  MOV R105, R104 ;  /* 0x0000006800697202 */ /* 0x000fce0000000f00 */
[----:B------:R-:W-:Y:S05]  /*3f90*/  WARPSYNC.COLLECTIVE R100, `(.L_x_426) ;  /* 0x0000000064087348 */ /* 0x000fea0003c00000 */
[----:B------:R0:W1:Y:S02]  /*3fa0*/  SHFL.BFLY P4, R104, R103, R102, R101 ;  /* 0x0c00006667687389 */ /* 0x0000640000080065 */
[----:B01----:R-:W-:Y:S05]  /*3fb0*/  ENDCOLLECTIVE ;  /* 0x000000000000791b */ /* 0x003fea0003800000 */
.L_x_426:
[----:B------:R-:W-:Y:S05]  /*3fc0*/  BRA `(.L_x_427) ;  /* 0xffffffd000287947 */ /* 0x000fea000383ffff */
.L_x_428:
        /* <DEDUP_REMOVED lines=11> */
.L_x_2817:


//--------------------- .text._ZN10layer_norm22ln_bwd_finalize_kernelINS_22Kernel_traits_finalizeILj256E6__halfS2_S2_S2_fjLb0ELj1024ELj4ENS_18Kernel_traits_baseILj256ES2_S2_S2_S2_fjLj1024EEEEELb0ELb0EEEvNS_9BwdParamsE --------------------------
	.section	.text._ZN10layer_norm22ln_bwd_finalize_kernelINS_22Kernel_traits_finalizeILj256E6__halfS2_S2_S2_fjLb0ELj1024ELj4ENS_18Kernel_traits_baseILj256ES2_S2_S2_S2_fjLj1024EEEEELb0ELb0EEEvNS_9BwdParamsE,"ax",@progbits
	.align	128
        .global         _ZN10layer_norm22ln_bwd_finalize_kernelINS_22Kernel_traits_finalizeILj256E6__halfS2_S2_S2_fjLb0ELj1024ELj4ENS_18Kernel_traits_baseILj256ES2_S2_S2_S2_fjLj1024EEEEELb0ELb0EEEvNS_9BwdParamsE
        .type           _ZN10layer_norm22ln_bwd_finalize_kernelINS_22Kernel_traits_finalizeILj256E6__halfS2_S2_S2_fjLb0ELj1024ELj4ENS_18Kernel_traits_baseILj256ES2_S2_S2_S2_fjLj1024EEEEELb0ELb0EEEvNS_9BwdParamsE,@function
        .size           _ZN10layer_norm22ln_bwd_finalize_kernelINS_22Kernel_traits_finalizeILj256E6__halfS2_S2_S2_fjLb0ELj1024ELj4ENS_18Kernel_traits_baseILj256ES2_S2_S2_S2_fjLj1024EEEEELb0ELb0EEEvNS_9BwdParamsE,(.L_x_2818 - _ZN10layer_norm22ln_bwd_finalize_kernelINS_22Kernel_traits_finalizeILj256E6__halfS2_S2_S2_fjLb0ELj1024ELj4ENS_18Kernel_traits_baseILj256ES2_S2_S2_S2_fjLj1024EEEEELb0ELb0EEEvNS_9BwdParamsE)
        .other          _ZN10layer_norm22ln_bwd_finalize_kernelINS_22Kernel_traits_finalizeILj256E6__halfS2_S2_S2_fjLb0ELj1024ELj4ENS_18Kernel_traits_baseILj256ES2_S2_S2_S2_fjLj1024EEEEELb0ELb0EEEvNS_9BwdParamsE,@"STO_CUDA_ENTRY STV_DEFAULT"
_ZN10layer_norm22ln_bwd_finalize_kernelINS_22Kernel_traits_finalizeILj256E6__halfS2_S2_S2_fjLb0ELj1024ELj4ENS_18Kernel_traits_baseILj256ES2_S2_S2_S2_fjLj1024EEEEELb0ELb0EEEvNS_9BwdParamsE:
.text._ZN10layer_norm22ln_bwd_finalize_kernelINS_22Kernel_traits_finalizeILj256E6__halfS2_S2_S2_fjLb0ELj1024ELj4ENS_18Kernel_traits_baseILj256ES2_S2_S2_S2_fjLj1024EEEEELb0ELb0EEEvNS_9BwdParamsE:
        /* <DEDUP_REMOVED lines=78> */
.L_x_433:
        /* <DEDUP_REMOVED lines=118> */
.L_x_432:
[----:B------:R-:W-:Y:S05]  /*0c40*/  BSYNC.RECONVERGENT B1 ;  /* 0x0000000000017941 */ /* 0x000fea0003800200 */
.L_x_431:
        /* <DEDUP_REMOVED lines=68> */
.L_x_435:
[----:B------:R-:W-:Y:S05]  /*1090*/  BSYNC.RECONVERGENT B1 ;  /* 0x0000000000017941 */ /* 0x000fea0003800200 */
.L_x_434:
        /* <DEDUP_REMOVED lines=37> */
.L_x_437:
[----:B------:R-:W-:Y:S05]  /*12f0*/  BSYNC.RECONVERGENT B1 ;  /* 0x0000000000017941 */ /* 0x000fea0003800200 */
.L_x_436:
[----:B------:R-:W-:Y:S05]  /*1300*/  @!P1 BRA `(.L_x_430) ;  /* 0x00000000003c9947 */ /* 0x000fea0003800000 */
[----:B------:R-:W0:Y:S01]  /*1310*/  LDC.64 R8, c[0x0][0x440] ;  /* 0x00011000ff087b82 */ /* 0x000e220000000a00 */
[----:B------:R-:W-:Y:S01]  /*1320*/  IMAD R2, R2, R54, R7 ;  /* 0x0000003602027224 */ /* 0x000fe200078e0207 */
[----:B------:R-:W-:-:S04]  /*1330*/  IADD3 R0, PT, PT, -R0, RZ, RZ ;  /* 0x000000ff00007210 */ /* 0x000fc80007ffe1ff */
[----:B------:R-:W-:Y:S02]  /*1340*/  IADD3 R13, PT, PT, R57, R2, RZ ;  /* 0x00000002390d7210 */ /* 0x000fe40007ffe0ff */
[----:B------:R-:W1:Y:S05]  /*1350*/  LDC.64 R10, c[0x0][0x448] ;  /* 0x00011200ff0a7b82 */ /* 0x000e6a0000000a00 */
.L_x_438:
        /* <DEDUP_REMOVED lines=10> */
.L_x_430:
[----:B------:R-:W-:Y:S05]  /*1400*/  BSYNC.RECONVERGENT B0 ;  /* 0x0000000000007941 */ /* 0x000fea0003800200 */
.L_x_429:
        /* <DEDUP_REMOVED lines=57> */
[----:B0-----:R-:W-:Y:S02]  /*17a0*/  F2FP.F16.F32.PACK_AB R7, R7, R6 ;  /* 0x000000060707723e */ /* 0x001fe400000000ff */
[----:B--2---:R-:W-:-:S03]  /*17b0*/  F2FP.F16.F32.PACK_AB R11, R11, R10 ;  /* 0x0000000a0b0b723e */ /* 0x004fc600000000ff */
[----:B------:R-:W-:Y:S04]  /*17c0*/  STG.E desc[UR6][R2.64], R7 ;  /* 0x0000000702007986 */ /* 0x000fe8000c101906 */
[----:B------:R-:W-:Y:S01]  /*17d0*/  STG.E desc[UR6][R4.64], R11 ;  /* 0x0000000b04007986 */ /* 0x000fe2000c101906 */
[----:B------:R-:W-:Y:S05]  /*17e0*/  EXIT ;  /* 0x000000000000794d */ /* 0x000fea0003800000 */
.L_x_439:
        /* <DEDUP_REMOVED lines=9> */
.L_x_2818:


//--------------------- .text._ZN10layer_norm40ln_parallel_residual_bwd_finalize_kernelINS_22Kernel_traits_finalizeILj256E6__halfS2_S2_S2_fjLb0ELj1024ELj4ENS_18Kernel_traits_baseILj256ES2_S2_S2_S2_fjLj1024EEEEELb0EEEvNS_9BwdParamsE --------------------------
	.section	.text._ZN10layer_norm40ln_parallel_residual_bwd_finalize_kernelINS_22Kernel_traits_finalizeILj256E6__halfS2_S2_S2_fjLb0ELj1024ELj4ENS_18Kernel_traits_baseILj256ES2_S2_S2_S2_fjLj1024EEEEELb0EEEvNS_9BwdParamsE,"ax",@progbits
	.align	128
        .global         _ZN10layer_norm40ln_parallel_residual_bwd_finalize_kernelINS_22Kernel_traits_finalizeILj256E6__halfS2_S2_S2_fjLb0ELj1024ELj4ENS_18Kernel_traits_baseILj256ES2_S2_S2_S2_fjLj1024EEEEELb0EEEvNS_9BwdParamsE
        .type           _ZN10layer_norm40ln_parallel_residual_bwd_finalize_kernelINS_22Kernel_traits_finalizeILj256E6__halfS2_S2_S2_fjLb0ELj1024ELj4ENS_18Kernel_traits_baseILj256ES2_S2_S2_S2_fjLj1024EEEEELb0EEEvNS_9BwdParamsE,@function
        .size           _ZN10layer_norm40ln_parallel_residual_bwd_finalize_kernelINS_22Kernel_traits_finalizeILj256E6__halfS2_S2_S2_fjLb0ELj1024ELj4ENS_18Kernel_traits_baseILj256ES2_S2_S2_S2_fjLj1024EEEEELb0EEEvNS_9BwdParamsE,(.L_x_2819 - _ZN10layer_norm40ln_parallel_residual_bwd_finalize_kernelINS_22Kernel_traits_finalizeILj256E6__halfS2_S2_S2_fjLb0ELj1024ELj4ENS_18Kernel_traits_baseILj256ES2_S2_S2_S2_fjLj1024EEEEELb0EEEvNS_9BwdParamsE)
        .other          _ZN10layer_norm40ln_parallel_residual_bwd_finalize_kernelINS_22Kernel_traits_finalizeILj256E6__halfS2_S2_S2_fjLb0ELj1024ELj4ENS_18Kernel_traits_baseILj256ES2_S2_S2_S2_fjLj1024EEEEELb0EEEvNS_9BwdParamsE,@"STO_CUDA_ENTRY STV_DEFAULT"
_ZN10layer_norm40ln_parallel_residual_bwd_finalize_kernelINS_22Kernel_traits_finalizeILj256E6__halfS2_S2_S2_fjLb0ELj1024ELj4ENS_18Kernel_traits_baseILj256ES2_S2_S2_S2_fjLj1024EEEEELb0EEEvNS_9BwdParamsE:
.text._ZN10layer_norm40ln_parallel_residual_bwd_finalize_kernelINS_22Kernel_traits_finalizeILj256E6__halfS2_S2_S2_fjLb0ELj1024ELj4ENS_18Kernel_traits_baseILj256ES2_S2_S2_S2_fjLj1024EEEEELb0EEEvNS_9BwdParamsE:
        /* <DEDUP_REMOVED lines=58> */
.L_x_444:
        /* <DEDUP_REMOVED lines=112> */
.L_x_443:
[----:B------:R-:W-:Y:S05]  /*0aa0*/  BSYNC.RECONVERGENT B1 ;  /* 0x0000000000017941 */ /* 0x000fea0003800200 */
.L_x_442:
        /* <DEDUP_REMOVED lines=66> */
.L_x_446:
[----:B------:R-:W-:Y:S05]  /*0ed0*/  BSYNC.RECONVERGENT B1 ;  /* 0x0000000000017941 */ /* 0x000fea0003800200 */
.L_x_445:
        /* <DEDUP_REMOVED lines=36> */
.L_x_448:
[----:B------:R-:W-:Y:S05]  /*1120*/  BSYNC.RECONVERGENT B1 ;  /* 0x0000000000017941 */ /* 0x000fea0003800200 */
.L_x_447:
        /* <DEDUP_REMOVED lines=18> */
.L_x_441:
[----:B------:R-:W-:Y:S05]  /*1250*/  BSYNC.RECONVERGENT B0 ;  /* 0x0000000000007941 */ /* 0x000fea0003800200 */
.L_x_440:
        /* <DEDUP_REMOVED lines=86> */
[----:B------:R-:W-:Y:S02]  /*17c0*/  F2FP.F16.F32.PACK_AB R13, R13, R12 ;  /* 0x0000000c0d0d723e */ /* 0x000fe400000000ff */
[----:B--2---:R-:W-:Y:S01]  /*17d0*/  F2FP.F16.F32.PACK_AB R15, R15, R14 ;  /* 0x0000000e0f0f723e */ /* 0x004fe200000000ff */
[----:B0-----:R-:W-:Y:S02]  /*17e0*/  IMAD.WIDE.U32 R2, R0, 0x4, R2 ;  /* 0x0000000400027825 */ /* 0x001fe400078e0002 */
[----:B------:R-:W-:Y:S01]  /*17f0*/  STG.E desc[UR6][R6.64], R13 ;  /* 0x0000000d06007986 */ /* 0x000fe2000c101906 */
[----:B----4-:R-:W-:-:S03]  /*1800*/  F2FP.F16.F32.PACK_AB R17, R17, R16 ;  /* 0x000000101111723e */ /* 0x010fc600000000ff */
[----:B------:R-:W-:Y:S01]  /*1810*/  STG.E desc[UR6][R8.64], R15 ;  /* 0x0000000f08007986 */ /* 0x000fe2000c101906 */
[----:B-----5:R-:W-:-:S03]  /*1820*/  F2FP.F16.F32.PACK_AB R19, R19, R18 ;  /* 0x000000121313723e */ /* 0x020fc600000000ff */
[----:B------:R-:W-:Y:S04]  /*1830*/  STG.E desc[UR6][R4.64], R17 ;  /* 0x0000001104007986 */ /* 0x000fe8000c101906 */
[----:B------:R-:W-:Y:S01]  /*1840*/  STG.E desc[UR6][R2.64], R19 ;  /* 0x0000001302007986 */ /* 0x000fe2000c101906 */
[----:B------:R-:W-:Y:S05]  /*1850*/  EXIT ;  /* 0x000000000000794d */ /* 0x000fea0003800000 */
.L_x_449:
        /* <DEDUP_REMOVED lines=10> */
.L_x_2819:


//--------------------- .text._ZN10layer_norm31ln_parallel_residual_bwd_kernelINS_13Kernel_traitsI6__halfS2_S2_S2_fjLj256ELj1ELj4ELj1ELj16ENS_18Kernel_traits_baseILj256ES2_S2_S2_S2_fjLj128EEEEELb1ELb1ELb0EEEvNS_9BwdParamsE --------------------------
	.section	.text._ZN10layer_norm31ln_parallel_residual_bwd_kernelINS_13Kernel_traitsI6__halfS2_S2_S2_fjLj256ELj1ELj4ELj1ELj16ENS_18Kernel_traits_baseILj256ES2_S2_S2_S2_fjLj128EEEEELb1ELb1ELb0EEEvNS_9BwdParamsE,"ax",@progbits
	.align	128
        .global         _ZN10layer_norm31ln_parallel_residual_bwd_kernelINS_13Kernel_traitsI6__halfS2_S2_S2_fjLj256ELj1ELj4ELj1ELj16ENS_18Kernel_traits_baseILj256ES2_S2_S2_S2_fjLj128EEEEELb1ELb1ELb0EEEvNS_9BwdParamsE
        .type           _ZN10layer_norm31ln_parallel_residual_bwd_kernelINS_13Kernel_traitsI6__halfS2_S2_S2_fjLj256ELj1ELj4ELj1ELj16ENS_18Kernel_traits_baseILj256ES2_S2_S2_S2_fjLj128EEEEELb1ELb1ELb0EEEvNS_9BwdParamsE,@function
        .size           _ZN10layer_norm31ln_parallel_residual_bwd_kernelINS_13Kernel_traitsI6__halfS2_S2_S2_fjLj256ELj1ELj4ELj1ELj16ENS_18Kernel_traits_baseILj256ES2_S2_S2_S2_fjLj128EEEEELb1ELb1ELb0EEEvNS_9BwdParamsE,(.L_x_2820 - _ZN10layer_norm31ln_parallel_residual_bwd_kernelINS_13Kernel_traitsI6__halfS2_S2_S2_fjLj256ELj1ELj4ELj1ELj16ENS_18Kernel_traits_baseILj256ES2_S2_S2_S2_fjLj128EEEEELb1ELb1ELb0EEEvNS_9BwdParamsE)
        .other          _ZN10layer_norm31ln_parallel_residual_bwd_kernelINS_13Kernel_traitsI6__halfS2_S2_S2_fjLj256ELj1ELj4ELj1ELj16ENS_18Kernel_traits_baseILj256ES2_S2_S2_S2_fjLj128EEEEELb1ELb1ELb0EEEvNS_9BwdParamsE,@"STO_CUDA_ENTRY STV_DEFAULT"
_ZN10layer_norm31ln_parallel_residual_bwd_kernelINS_13Kernel_traitsI6__halfS2_S2_S2_fjLj256ELj1ELj4ELj1ELj16ENS_18Kernel_traits_baseILj256ES2_S2_S2_S2_fjLj128EEEEELb1ELb1ELb0EEEvNS_9BwdParamsE:
.text._ZN10layer_norm31ln_parallel_residual_bwd_kernelINS_13Kernel_traitsI6__halfS2_S2_S2_fjLj256ELj1ELj4ELj1ELj16ENS_18Kernel_traits_baseILj256ES2_S2_S2_S2_fjLj128EEEEELb1ELb1ELb0EEEvNS_9BwdParamsE:
        /* <DEDUP_REMOVED lines=17> */
[----:B------:R-:W0:Y:S03]  /*0110*/  LDCU.64 UR12, c[0x0][0x470] ;  /* 0x00008e00ff0c77ac */ /* 0x000e260008000a00 */
[----:B------:R-:W-:-:S04]  /*0120*/  IADD3 R0, PT, PT, R5, -R0, RZ ;  /* 0x8000000005007210 */ /* 0x000fc80007ffe0ff */
        /* <DEDUP_REMOVED lines=19> */
.L_x_464:
[----:B-1----:R-:W1:Y:S02]  /*0260*/  LDC.64 R32, c[0x0][0x3c8] ;  /* 0x0000f200ff207b82 */ /* 0x002e640000000a00 */
[----:B-1----:R-:W-:-:S05]  /*0270*/  IMAD.WIDE R34, R51, 0x4, R32 ;  /* 0x0000000433227825 */ /* 0x002fca00078e0220 */
[----:B-----5:R1:W5:Y:S01]  /*0280*/  LDG.E R40, desc[UR8][R34.64] ;  /* 0x0000000822287981 */ /* 0x020362000c1e1900 */
[----:B------:R-:W-:Y:S01]  /*0290*/  MOV R50, UR15 ;  /* 0x0000000f00327c02 */ /* 0x000fe20008000f00 */
[----:B------:R-:W-:Y:S01]  /*02a0*/  BSSY.RECONVERGENT B1, `(.L_x_452) ;  /* 0x0000087000017945 */ /* 0x000fe20003800200 */
[----:B------:R-:W2:Y:S03]  /*02b0*/  S2R R36, SR_TID.X ;  /* 0x0000000000247919 */ /* 0x000ea60000002100 */
[----:B------:R-:W-:-:S05]  /*02c0*/  IMAD R32, R51, R50, RZ ;  /* 0x0000003233207224 */ /* 0x000fca00078e02ff */
[----:B------:R-:W-:-:S04]  /*02d0*/  SHF.R.S32.HI R33, RZ, 0x1f, R32 ;  /* 0x0000001fff217819 */ /* 0x000fc80000011420 */
[----:B------:R-:W-:Y:S02]  /*02e0*/  LEA.HI R53, R33, R32, RZ, 0x3 ;  /* 0x0000002021357211 */ /* 0x000fe400078f18ff */
[----:B------:R-:W3:Y:S01]  /*02f0*/  LDC.64 R32, c[0x0][0x3c0] ;  /* 0x0000f000ff207b82 */ /* 0x000ee20000000a00 */
[----:B--2---:R-:W-:-:S04]  /*0300*/  LOP3.LUT R36, R36, 0x1f, RZ, 0xc0, !PT ;  /* 0x0000001f24247812 */ /* 0x004fc800078ec0ff */
[----:B------:R-:W-:Y:S02]  /*0310*/  LEA.HI.SX32 R53, R53, R36, 0x1d ;  /* 0x0000002435357211 */ /* 0x000fe400078feaff */
[----:B------:R-:W-:Y:S01]  /*0320*/  CS2R R36, SRZ ;  /* 0x0000000000247805 */ /* 0x000fe2000001ff00 */
[----:B-1----:R-:W-:Y:S06]  /*0330*/  @!P2 BRA `(.L_x_453) ;  /* 0x0000000400f4a947 */ /* 0x002fec0003800000 */
[----:B------:R-:W-:Y:S01]  /*0340*/  ISETP.NE.U32.AND P1, PT, RZ, UR12, PT ;  /* 0x0000000cff007c0c */ /* 0x000fe2000bf25070 */
[----:B------:R-:W1:Y:S03]  /*0350*/  LDC.64 R34, c[0x0][0x3a8] ;  /* 0x0000ea00ff227b82 */ /* 0x000e660000000a00 */
[----:B------:R-:W-:-:S05]  /*0360*/  ISETP.NE.AND.EX P1, PT, RZ, UR13, PT, P1 ;  /* 0x0000000dff007c0c */ /* 0x000fca000bf25310 */
[----:B------:R-:W2:Y:S08]  /*0370*/  LDC.64 R36, c[0x0][0x428] ;  /* 0x00010a00ff247b82 */ /* 0x000eb00000000a00 */
[----:B------:R-:W4:Y:S08]  /*0380*/  @P1 LDC.64 R56, c[0x0][0x3b8] ;  /* 0x0000ee00ff381b82 */ /* 0x000f300000000a00 */
[----:B------:R-:W0:Y:S01]  /*0390*/  LDC.64 R54, c[0x0][0x3b0] ;  /* 0x0000ec00ff367b82 */ /* 0x000e220000000a00 */
[----:B---3--:R-:W-:-:S04]  /*03a0*/  IMAD.WIDE R58, R51, 0x4, R32 ;  /* 0x00000004333a7825 */ /* 0x008fc800078e0220 */
[C---:B-1----:R-:W-:Y:S01]  /*03b0*/  IMAD.WIDE.U32 R32, R53.reuse, 0x10, R34 ;  /* 0x0000001035207825 */ /* 0x042fe200078e0022 */
[----:B------:R-:W3:Y:S03]  /*03c0*/  LDG.E R3, desc[UR8][R58.64] ;  /* 0x000000083a037981 */ /* 0x000ee6000c1e1900 */
[C---:B--2---:R-:W-:Y:S02]  /*03d0*/  IMAD.WIDE.U32 R36, R53.reuse, 0x10, R36 ;  /* 0x0000001035247825 */ /* 0x044fe400078e0024 */
[----:B------:R-:W2:Y:S04]  /*03e0*/  LDG.E.128 R32, desc[UR8][R32.64] ;  /* 0x0000000820207981 */ /* 0x000ea8000c1e1d00 */
[----:B------:R-:W2:Y:S01]  /*03f0*/  LDG.E.128 R36, desc[UR8][R36.64] ;  /* 0x0000000824247981 */ /* 0x000ea2000c1e1d00 */
[----:B----4-:R-:W-:-:S06]  /*0400*/  @P1 IMAD.WIDE.U32 R56, R53, 0x8, R56 ;  /* 0x0000000835381825 */ /* 0x010fcc00078e0038 */
[----:B------:R-:W4:Y:S01]  /*0410*/  @P1 LDG.E.64 R56, desc[UR8][R56.64] ;  /* 0x0000000838381981 */ /* 0x000f22000c1e1b00 */
[----:B0-----:R-:W-:-:S06]  /*0420*/  IMAD.WIDE.U32 R54, R53, 0x8, R54 ;  /* 0x0000000835367825 */ /* 0x001fcc00078e0036 */
[----:B------:R-:W2:Y:S01]  /*0430*/  LDG.E.64 R54, desc[UR8][R54.64] ;  /* 0x0000000836367981 */ /* 0x000ea2000c1e1b00 */
[----:B------:R-:W-:-:S04]  /*0440*/  ISETP.NE.U32.AND P0, PT, RZ, UR20, PT ;  /* 0x00000014ff007c0c */ /* 0x000fc8000bf05070 */
[----:B------:R-:W-:-:S13]  /*0450*/  ISETP.NE.AND.EX P0, PT, RZ, UR21, PT, P0 ;  /* 0x00000015ff007c0c */ /* 0x000fda000bf05300 */
[----:B------:R-:W0:Y:S02]  /*0460*/  @P0 LDC.64 R60, c[0x0][0x438] ;  /* 0x00010e00ff3c0b82 */ /* 0x000e240000000a00 */
[----:B0-----:R-:W-:-:S05]  /*0470*/  @P0 IMAD.WIDE.U32 R60, R53, 0x10, R60 ;  /* 0x00000010353c0825 */ /* 0x001fca00078e003c */
[----:B------:R0:W5:Y:S01]  /*0480*/  @P0 LDG.E.128 R4, desc[UR8][R60.64] ;  /* 0x000000083c040981 */ /* 0x000162000c1e1d00 */
[----:B------:R-:W-:-:S04]  /*0490*/  ISETP.NE.AND P0, PT, R67, RZ, PT ;  /* 0x000000ff4300720c */ /* 0x000fc80003f05270 */
[----:B---3--:R-:W-:Y:S02]  /*04a0*/  FSEL R3, R3, RZ, !P0 ;  /* 0x000000ff03037208 */ /* 0x008fe40004000000 */
[C-C-:B----4-:R-:W-:Y:S02]  /*04b0*/  @P1 SHF.R.U64 R52, R56.reuse, 0x10, R57.reuse ;  /* 0x0000001038341819 */ /* 0x150fe40000001239 */
[----:B------:R-:W-:Y:S02]  /*04c0*/  @P1 SHF.R.U64 R41, R56, 0x8, R57 ;  /* 0x0000000838291819 */ /* 0x000fe40000001239 */
[----:B------:R-:W-:Y:S02]  /*04d0*/  @P1 PRMT R43, R52, 0x7610, R43 ;  /* 0x00007610342b1816 */ /* 0x000fe4000000002b */
[--C-:B------:R-:W-:Y:S02]  /*04e0*/  @P1 SHF.R.U32.HI R52, RZ, 0x10, R57.reuse ;  /* 0x00000010ff341819 */ /* 0x100fe40000011639 */
[----:B------:R-:W-:-:S02]  /*04f0*/  @P1 SHF.R.U64 R58, R56, 0x18, R57 ;  /* 0x00000018383a1819 */ /* 0x000fc40000001239 */
[----:B------:R-:W-:Y:S02]  /*0500*/  @P1 PRMT R42, R41, 0x7610, R42 ;  /* 0x00007610292a1816 */ /* 0x000fe4000000002a */
[----:B------:R-:W-:Y:S02]  /*0510*/  @P1 PRMT R49, R57, 0x7610, R49 ;  /* 0x0000761039311816 */ /* 0x000fe40000000031 */
[--C-:B------:R-:W-:Y:S02]  /*0520*/  @P1 SHF.R.U32.HI R41, RZ, 0x8, R57.reuse ;  /* 0x00000008ff291819 */ /* 0x100fe40000011639 */
[----:B------:R-:W-:Y:S01]  /*0530*/  @P1 PRMT R70, R52, 0x7610, R70 ;  /* 0x0000761034461816 */ /* 0x000fe20000000046 */
[----:B--2---:R-:W-:Y:S01]  /*0540*/  HADD2.F32 R52, -RZ, R32.H0_H0 ;  /* 0x20000020ff347230 */ /* 0x004fe20000004100 */
[----:B------:R-:W-:Y:S01]  /*0550*/  @P1 SHF.R.U32.HI R57, RZ, 0x18, R57 ;  /* 0x00000018ff391819 */ /* 0x000fe20000011639 */
[----:B0-----:R-:W-:Y:S01]  /*0560*/  HADD2.F32 R60, -RZ, R34.H0_H0 ;  /* 0x20000022ff3c7230 */ /* 0x001fe20000004100 */
[----:B------:R-:W-:Y:S01]  /*0570*/  @P1 PRMT R2, R56, 0x7610, R2 ;  /* 0x0000761038021816 */ /* 0x000fe20000000002 */
[----:B------:R-:W-:Y:S01]  /*0580*/  HADD2.F32 R32, -RZ, R32.H1_H1 ;  /* 0x30000020ff207230 */ /* 0x000fe20000004100 */
[----:B------:R-:W-:Y:S01]  /*0590*/  @P1 PRMT R48, R58, 0x7610, R48 ;  /* 0x000076103a301816 */ /* 0x000fe20000000030 */
[--C-:B------:R-:W-:Y:S01]  /*05a0*/  HADD2.F32 R56, -RZ, R33.reuse.H0_H0 ;  /* 0x20000021ff387230 */ /* 0x100fe20000004100 */
[----:B------:R-:W-:Y:S01]  /*05b0*/  @P1 PRMT R71, R57, 0x7610, R71 ;  /* 0x0000761039471816 */ /* 0x000fe20000000047 */
[----:B------:R-:W-:-:S02]  /*05c0*/  HADD2.F32 R58, -RZ, R33.H1_H1 ;  /* 0x30000021ff3a7230 */ /* 0x000fc40000004100 */
[----:B------:R-:W-:Y:S02]  /*05d0*/  HADD2.F32 R34, -RZ, R34.H1_H1 ;  /* 0x30000022ff227230 */ /* 0x000fe40000004100 */
[--C-:B------:R-:W-:Y:S02]  /*05e0*/  HADD2.F32 R62, -RZ, R35.reuse.H0_H0 ;  /* 0x20000023ff3e7230 */ /* 0x100fe40000004100 */
[----:B------:R-:W-:Y:S02]  /*05f0*/  HADD2.F32 R64, -RZ, R35.H1_H1 ;  /* 0x30000023ff407230 */ /* 0x000fe40000004100 */
[----:B------:R-:W-:Y:S01]  /*0600*/  FADD.FTZ R57, -R3, R52 ;  /* 0x0000003403397221 */ /* 0x000fe20000010100 */
[----:B------:R-:W-:Y:S01]  /*0610*/  @P1 PRMT R69, R41, 0x7610, R69 ;  /* 0x0000761029451816 */ /* 0x000fe20000000045 */
[C---:B------:R-:W-:Y:S01]  /*0620*/  FADD.FTZ R61, -R3.reuse, R32 ;  /* 0x00000020033d7221 */ /* 0x040fe20000010100 */
[C---:B------:R-:W-:Y:S01]  /*0630*/  FADD.FTZ R63, -R3.reuse, R56 ;  /* 0x00000038033f7221 */ /* 0x040fe20000010100 */
[C---:B------:R-:W-:Y:S01]  /*0640*/  FADD.FTZ R83, -R3.reuse, R58 ;  /* 0x0000003a03537221 */ /* 0x040fe20000010100 */
[C---:B------:R-:W-:Y:S01]  /*0650*/  FADD.FTZ R85, -R3.reuse, R60 ;  /* 0x0000003c03557221 */ /* 0x040fe20000010100 */
[C---:B------:R-:W-:Y:S01]  /*0660*/  FADD.FTZ R41, -R3.reuse, R34 ;  /* 0x0000002203297221 */ /* 0x040fe20000010100 */
[C---:B------:R-:W-:Y:S01]  /*0670*/  FADD.FTZ R65, -R3.reuse, R62 ;  /* 0x0000003e03417221 */ /* 0x040fe20000010100 */
[----:B------:R-:W-:Y:S01]  /*0680*/  FADD.FTZ R33, -R3, R64 ;  /* 0x0000004003217221 */ /* 0x000fe20000010100 */
[----:B------:R-:W-:-:S02]  /*0690*/  HADD2.F32 R59, -RZ, R36.H0_H0 ;  /* 0x20000024ff3b7230 */ /* 0x000fc40000004100 */
[----:B-----5:R-:W-:Y:S01]  /*06a0*/  FMUL.FTZ R3, R40, R57 ;  /* 0x0000003928037220 */ /* 0x020fe20000410000 */
[----:B------:R-:W-:Y:S01]  /*06b0*/  HADD2.F32 R52, -RZ, R44.H0_H0 ;  /* 0x2000002cff347230 */ /* 0x000fe20000004100 */
[----:B------:R-:W-:Y:S01]  /*06c0*/  SHF.R.U32.HI R72, RZ, 0x18, R55 ;  /* 0x00000018ff487819 */ /* 0x000fe20000011637 */
[--C-:B------:R-:W-:Y:S02]  /*06d0*/  HADD2.F32 R81, -RZ, R37.reuse.H0_H0 ;  /* 0x20000025ff517230 */ /* 0x100fe40000004100 */
[----:B------:R-:W-:Y:S01]  /*06e0*/  FADD.FTZ R20, R20, R59 ;  /* 0x0000003b14147221 */ /* 0x000fe20000010000 */
[-C--:B------:R-:W-:Y:S01]  /*06f0*/  FFMA.FTZ R8, R3, R59.reuse, R8 ;  /* 0x0000003b03087223 */ /* 0x080fe20000010008 */
[----:B------:R-:W-:Y:S01]  /*0700*/  FMUL.FTZ R52, R52, R59 ;  /* 0x0000003b34347220 */ /* 0x000fe20000410000 */
[----:B------:R-:W-:Y:S01]  /*0710*/  HADD2.F32 R34, -RZ, R37.H1_H1 ;  /* 0x30000025ff227230 */ /* 0x000fe20000004100 */
[--C-:B------:R-:W-:Y:S01]  /*0720*/  SHF.R.U32.HI R73, RZ, 0x10, R55.reuse ;  /* 0x00000010ff497819 */ /* 0x100fe20000011637 */
[----:B------:R-:W-:Y:S01]  /*0730*/  HADD2.F32 R59, -RZ, R45.H1_H1 ;  /* 0x3000002dff3b7230 */ /* 0x000fe20000004100 */
[--C-:B------:R-:W-:Y:S01]  /*0740*/  SHF.R.U32.HI R74, RZ, 0x8, R55.reuse ;  /* 0x00000008ff4a7819 */ /* 0x100fe20000011637 */
[----:B------:R-:W-:Y:S01]  /*0750*/  HADD2.F32 R36, -RZ, R36.H1_H1 ;  /* 0x30000024ff247230 */ /* 0x000fe20000004100 */
[----:B------:R-:W-:Y:S01]  /*0760*/  MOV R75, R55 ;  /* 0x00000037004b7202 */ /* 0x000fe20000000f00 */
[----:B------:R-:W-:Y:S01]  /*0770*/  HADD2.F32 R37, -RZ, R38.H0_H0 ;  /* 0x20000026ff257230 */ /* 0x000fe20000004100 */
[--C-:B------:R-:W-:Y:S01]  /*0780*/  SHF.R.U64 R76, R54, 0x18, R55.reuse ;  /* 0x00000018364c7819 */ /* 0x100fe20000001237 */
[----:B------:R-:W-:Y:S01]  /*0790*/  FMUL.FTZ R58, R40, R83 ;  /* 0x00000053283a7220 */ /* 0x000fe20000410000 */
[C-C-:B------:R-:W-:Y:S01]  /*07a0*/  SHF.R.U64 R77, R54.reuse, 0x10, R55.reuse ;  /* 0x00000010364d7819 */ /* 0x140fe20000001237 */
[----:B------:R-:W-:Y:S01]  /*07b0*/  HADD2.F32 R60, -RZ, R46.H0_H0 ;  /* 0x2000002eff3c7230 */ /* 0x000fe20000004100 */
[----:B------:R-:W-:Y:S01]  /*07c0*/  SHF.R.U64 R78, R54, 0x8, R55 ;  /* 0x00000008364e7819 */ /* 0x000fe20000001237 */
[----:B------:R-:W-:Y:S01]  /*07d0*/  HADD2.F32 R55, -RZ, R44.H1_H1 ;  /* 0x3000002cff377230 */ /* 0x000fe20000004100 */
[----:B------:R-:W-:Y:S01]  /*07e0*/  MOV R79, R54 ;  /* 0x00000036004f7202 */ /* 0x000fe20000000f00 */
[C---:B------:R-:W-:Y:S01]  /*07f0*/  FMUL.FTZ R54, R40.reuse, R61 ;  /* 0x0000003d28367220 */ /* 0x040fe20000410000 */
[----:B------:R-:W-:Y:S01]  /*0800*/  FMUL.FTZ R61, R40, R85 ;  /* 0x00000055283d7220 */ /* 0x000fe20000410000 */
[----:B------:R-:W-:-:S02]  /*0810*/  HADD2.F32 R35, -RZ, R39.H0_H0 ;  /* 0x20000027ff237230 */ /* 0x000fc40000004100 */
[-C--:B------:R-:W-:Y:S01]  /*0820*/  FMUL.FTZ R59, R59, R34.reuse ;  /* 0x000000223b3b7220 */ /* 0x080fe20000410000 */
[----:B------:R-:W-:Y:S02]  /*0830*/  HADD2.F32 R64, -RZ, R47.H0_H0 ;  /* 0x2000002fff407230 */ /* 0x000fe40000004100 */
[----:B------:R-:W-:Y:S01]  /*0840*/  FADD.FTZ R23, R23, R34 ;  /* 0x0000002217177221 */ /* 0x000fe20000010000 */
[----:B------:R-:W-:Y:S01]  /*0850*/  FFMA.FTZ R11, R58, R34, R11 ;  /* 0x000000223a0b7223 */ /* 0x000fe2000001000b */
[----:B------:R-:W-:Y:S01]  /*0860*/  FMUL.FTZ R65, R40, R65 ;  /* 0x0000004128417220 */ /* 0x000fe20000410000 */
[----:B------:R-:W-:Y:S02]  /*0870*/  HADD2.F32 R56, -RZ, R45.H0_H0 ;  /* 0x2000002dff387230 */ /* 0x000fe40000004100 */
[----:B------:R-:W-:Y:S01]  /*0880*/  FMUL.FTZ R55, R55, R36 ;  /* 0x0000002437377220 */ /* 0x000fe20000410000 */
[-C--:B------:R-:W-:Y:S01]  /*0890*/  FMUL.FTZ R60, R60, R37.reuse ;  /* 0x000000253c3c7220 */ /* 0x080fe20000410000 */
[----:B------:R-:W-:Y:S01]  /*08a0*/  FADD.FTZ R16, R16, R37 ;  /* 0x0000002510107221 */ /* 0x000fe20000010000 */
[----:B------:R-:W-:Y:S01]  /*08b0*/  FFMA.FTZ R12, R61, R37, R12 ;  /* 0x000000253d0c7223 */ /* 0x000fe2000001000c */
[----:B------:R-:W-:Y:S01]  /*08c0*/  FADD.FTZ R34, RZ, R52 ;  /* 0x00000034ff227221 */ /* 0x000fe20000010000 */
[----:B------:R-:W-:Y:S01]  /*08d0*/  FFMA.FTZ R37, R3, R52, RZ ;  /* 0x0000003403257223 */ /* 0x000fe200000100ff */
[-C--:B------:R-:W-:Y:S01]  /*08e0*/  FMUL.FTZ R64, R64, R35.reuse ;  /* 0x0000002340407220 */ /* 0x080fe20000410000 */
[----:B------:R-:W-:Y:S01]  /*08f0*/  FADD.FTZ R18, R18, R35 ;  /* 0x0000002312127221 */ /* 0x000fe20000010000 */
[----:B------:R-:W-:Y:S01]  /*0900*/  FFMA.FTZ R14, R65, R35, R14 ;  /* 0x00000023410e7223 */ /* 0x000fe2000001000e */
[----:B------:R-:W-:Y:S01]  /*0910*/  FADD.FTZ R35, R34, R55 ;  /* 0x0000003722237221 */ /* 0x000fe20000010000 */
[----:B------:R-:W-:Y:S01]  /*0920*/  FMUL.FTZ R57, R40, R63 ;  /* 0x0000003f28397220 */ /* 0x000fe20000410000 */
[----:B------:R-:W-:Y:S01]  /*0930*/  FMUL.FTZ R56, R56, R81 ;  /* 0x0000005138387220 */ /* 0x000fe20000410000 */
[----:B------:R-:W-:Y:S01]  /*0940*/  FFMA.FTZ R34, R54, R55, R37 ;  /* 0x0000003736227223 */ /* 0x000fe20000010025 */
[----:B------:R-:W-:-:S02]  /*0950*/  HADD2.F32 R32, -RZ, R39.H1_H1 ;  /* 0x30000027ff207230 */ /* 0x000fc40000004100 */
[----:B------:R-:W-:Y:S01]  /*0960*/  FADD.FTZ R21, R21, R36 ;  /* 0x0000002415157221 */ /* 0x000fe20000010000 */
[----:B------:R-:W-:Y:S02]  /*0970*/  HADD2.F32 R39, -RZ, R47.H1_H1 ;  /* 0x3000002fff277230 */ /* 0x000fe40000004100 */
[----:B------:R-:W-:Y:S01]  /*0980*/  FFMA.FTZ R9, R54, R36, R9 ;  /* 0x0000002436097223 */ /* 0x000fe20000010009 */
[----:B------:R-:W-:Y:S01]  /*0990*/  FMUL.FTZ R68, R40, R33 ;  /* 0x0000002128447220 */ /* 0x000fe20000410000 */
[----:B------:R-:W-:Y:S01]  /*09a0*/  FADD.FTZ R36, R35, R56 ;  /* 0x0000003823247221 */ /* 0x000fe20000010000 */
[----:B------:R-:W-:Y:S01]  /*09b0*/  FFMA.FTZ R33, R57, R56, R34 ;  /* 0x0000003839217223 */ /* 0x000fe20000010022 */
[----:B------:R-:W-:Y:S02]  /*09c0*/  HADD2.F32 R38, -RZ, R38.H1_H1 ;  /* 0x30000026ff267230 */ /* 0x000fe40000004100 */
[----:B------:R-:W-:Y:S01]  /*09d0*/  FMUL.FTZ R66, R39, R32 ;  /* 0x0000002027427220 */ /* 0x000fe20000410000 */
[----:B------:R-:W-:-:S02]  /*09e0*/  HADD2.F32 R63, -RZ, R46.H1_H1 ;  /* 0x3000002eff3f7230 */ /* 0x000fc40000004100 */
[----:B------:R-:W-:Y:S01]  /*09f0*/  FADD.FTZ R19, R19, R32 ;  /* 0x0000002013137221 */ /* 0x000fe20000010000 */
[----:B------:R-:W-:Y:S01]  /*0a00*/  FFMA.FTZ R15, R68, R32, R15 ;  /* 0x00000020440f7223 */ /* 0x000fe2000001000f */
[----:B------:R-:W-:Y:S01]  /*0a10*/  FADD.FTZ R35, R36, R59 ;  /* 0x0000003b24237221 */ /* 0x000fe20000010000 */
[----:B------:R-:W-:Y:S01]  /*0a20*/  FFMA.FTZ R32, R58, R59, R33 ;  /* 0x0000003b3a207223 */ /* 0x000fe20000010021 */
[----:B------:R-:W-:Y:S01]  /*0a30*/  FMUL.FTZ R62, R40, R41 ;  /* 0x00000029283e7220 */ /* 0x000fe20000410000 */
[----:B------:R-:W-:Y:S01]  /*0a40*/  FMUL.FTZ R63, R63, R38 ;  /* 0x000000263f3f7220 */ /* 0x000fe20000410000 */
        /* <DEDUP_REMOVED lines=12> */
.L_x_453:
[----:B------:R-:W-:Y:S05]  /*0b10*/  BSYNC.RECONVERGENT B1 ;  /* 0x0000000000017941 */ /* 0x000fea0003800200 */
.L_x_452:
[----:B------:R-:W-:Y:S01]  /*0b20*/  UMOV UR6, 0xffffffff ;  /* 0xffffffff00067882 */ /* 0x000fe20000000000 */
[----:B------:R-:W-:Y:S02]  /*0b30*/  ISETP.GE.U32.AND P2, PT, R0, 0x20, PT ;  /* 0x000000200000780c */ /* 0x000fe40003f46070 */
[----:B------:R-:W-:Y:S11]  /*0b40*/  BRA.DIV UR6, `(.L_x_454) ;  /* 0x0000002a061c7947 */ /* 0x000ff6000b800000 */
[----:B---3--:R-:W1:Y:S04]  /*0b50*/  SHFL.BFLY PT, R33, R36, 0x1, 0x1f ;  /* 0x0c201f0024217f89 */ /* 0x008e6800000e0000 */
        /* <DEDUP_REMOVED lines=17> */
.L_x_476:
        /* <DEDUP_REMOVED lines=19> */
[-CC-:B-1----:R-:W-:Y:S01]  /*0da0*/  FFMA.FTZ R37, R57, R32.reuse, R33.reuse ;  /* 0x0000002039257223 */ /* 0x182fe20000010021 */
[-C--:B------:R-:W-:Y:S01]  /*0db0*/  FFMA.FTZ R34, R54, R32.reuse, R33 ;  /* 0x0000002036227223 */ /* 0x080fe20000010021 */
        /* <DEDUP_REMOVED lines=44> */
[----:B------:R-:W-:Y:S02]  /*1080*/  F2FP.F16.F32.PACK_AB R35, R38, R83 ;  /* 0x000000532623723e */ /* 0x000fe400000000ff */
[----:B------:R-:W-:-:S02]  /*1090*/  F2FP.F16.F32.PACK_AB R34, R81, R34 ;  /* 0x000000225122723e */ /* 0x000fc400000000ff */
[----:B------:R-:W-:Y:S02]  /*10a0*/  F2FP.F16.F32.PACK_AB R33, R39, R36 ;  /* 0x000000242721723e */ /* 0x000fe400000000ff */
[----:B------:R-:W-:Y:S01]  /*10b0*/  F2FP.F16.F32.PACK_AB R32, R37, R32 ;  /* 0x000000202520723e */ /* 0x000fe200000000ff */
[----:B------:R-:W-:Y:S06]  /*10c0*/  BRA `(.L_x_460) ;  /* 0x0000001c00307947 */ /* 0x000fec0003800000 */
.L_x_459:
[-CC-:B------:R-:W-:Y:S01]  /*10d0*/  FFMA.FTZ R24, R54, R32.reuse, R33.reuse ;  /* 0x0000002036187223 */ /* 0x180fe20000010021 */
[-CC-:B------:R-:W-:Y:S01]  /*10e0*/  FFMA.FTZ R26, R58, R32.reuse, R33.reuse ;  /* 0x000000203a1a7223 */ /* 0x180fe20000010021 */
[-CC-:B------:R-:W-:Y:S01]  /*10f0*/  FFMA.FTZ R41, R65, R32.reuse, R33.reuse ;  /* 0x0000002041297223 */ /* 0x180fe20000010021 */
[-CC-:B------:R-:W-:Y:S01]  /*1100*/  FFMA.FTZ R35, R57, R32.reuse, R33.reuse ;  /* 0x0000002039237223 */ /* 0x180fe20000010021 */
[-CC-:B-1----:R-:W-:Y:S01]  /*1110*/  FFMA.FTZ R37, R61, R32.reuse, R33.reuse ;  /* 0x000000203d257223 */ /* 0x182fe20000010021 */
        /* <DEDUP_REMOVED lines=22> */
[----:B------:R-:W-:Y:S01]  /*1280*/  FMUL.FTZ R34, R40, UR14 ;  /* 0x0000000e28227c20 */ /* 0x000fe20008410000 */
[----:B------:R-:W-:Y:S01]  /*1290*/  LOP3.LUT P6, RZ, R72, 0xff, RZ, 0xc0, !PT ;  /* 0x000000ff48ff7812 */ /* 0x000fe200078cc0ff */
[----:B------:R-:W-:Y:S01]  /*12a0*/  FMUL.FTZ R36, R35, UR14 ;  /* 0x0000000e23247c20 */ /* 0x000fe20008410000 */
[----:B------:R-:W-:-:S02]  /*12b0*/  F2FP.F16.F32.PACK_AB R27, R40, R27 ;  /* 0x0000001b281b723e */ /* 0x000fc400000000ff */
[----:B------:R-:W-:Y:S02]  /*12c0*/  FSEL R40, R25, RZ, P0 ;  /* 0x000000ff19287208 */ /* 0x000fe40000000000 */
[C---:B------:R-:W-:Y:S01]  /*12d0*/  F2FP.F16.F32.PACK_AB R25, R24.reuse, R35 ;  /* 0x000000231819723e */ /* 0x040fe200000000ff */
[----:B------:R-:W-:Y:S01]  /*12e0*/  FMUL.FTZ R35, R24, UR14 ;  /* 0x0000000e18237c20 */ /* 0x000fe20008410000 */
[----:B------:R-:W-:Y:S01]  /*12f0*/  FSEL R81, R34, RZ, P6 ;  /* 0x000000ff22517208 */ /* 0x000fe20003000000 */
[----:B------:R-:W-:Y:S01]  /*1300*/  FMUL.FTZ R34, R33, UR14 ;  /* 0x0000000e21227c20 */ /* 0x000fe20008410000 */
[C---:B------:R-:W-:Y:S01]  /*1310*/  F2FP.F16.F32.PACK_AB R26, R39.reuse, R26 ;  /* 0x0000001a271a723e */ /* 0x040fe200000000ff */
[----:B------:R-:W-:Y:S01]  /*1320*/  FMUL.FTZ R39, R39, UR14 ;  /* 0x0000000e27277c20 */ /* 0x000fe20008410000 */
[C---:B------:R-:W-:Y:S01]  /*1330*/  F2FP.F16.F32.PACK_AB R24, R32.reuse, R33 ;  /* 0x000000212018723e */ /* 0x040fe200000000ff */
        /* <DEDUP_REMOVED lines=18> */
.L_x_458:
[----:B------:R-:W-:Y:S01]  /*1460*/  ISETP.NE.U32.AND P0, PT, RZ, UR4, PT ;  /* 0x00000004ff007c0c */ /* 0x000fe2000bf05070 */
[-CC-:B------:R-:W-:Y:S01]  /*1470*/  FFMA.FTZ R35, R3, R32.reuse, R33.reuse ;  /* 0x0000002003237223 */ /* 0x180fe20000010021 */
[-C--:B------:R-:W-:Y:S01]  /*1480*/  FFMA.FTZ R80, R54, R32.reuse, R33 ;  /* 0x0000002036507223 */ /* 0x080fe20000010021 */
[--C-:B------:R-:W-:Y:S01]  /*1490*/  HADD2.F32 R39, -RZ, R4.reuse.H0_H0 ;  /* 0x20000004ff277230 */ /* 0x100fe20000004100 */
[----:B------:R-:W-:Y:S01]  /*14a0*/  ISETP.NE.AND.EX P0, PT, RZ, UR5, PT, P0 ;  /* 0x00000005ff007c0c */ /* 0x000fe2000bf05300 */
[----:B------:R-:W-:Y:S01]  /*14b0*/  FADD.FTZ R34, R52, -R35 ;  /* 0x8000002334227221 */ /* 0x000fe20000010000 */
[----:B------:R-:W-:Y:S02]  /*14c0*/  HADD2.F32 R41, -RZ, R4.H1_H1 ;  /* 0x30000004ff297230 */ /* 0x000fe40000004100 */
[-CC-:B------:R-:W-:Y:S01]  /*14d0*/  FFMA.FTZ R81, R57, R32.reuse, R33.reuse ;  /* 0x0000002039517223 */ /* 0x180fe20000010021 */
[----:B------:R-:W-:Y:S01]  /*14e0*/  FADD.FTZ R80, R55, -R80 ;  /* 0x8000005037507221 */ /* 0x000fe20000010000 */
[-CC-:B-1----:R-:W-:Y:S01]  /*14f0*/  FFMA.FTZ R36, R58, R32.reuse, R33.reuse ;  /* 0x000000203a247223 */ /* 0x182fe20000010021 */
[-CC-:B------:R-:W-:Y:S01]  /*1500*/  FFMA.FTZ R83, R61, R32.reuse, R33.reuse ;  /* 0x000000203d537223 */ /* 0x180fe20000010021 */
[-CC-:B------:R-:W-:Y:S01]  /*1510*/  FFMA.FTZ R38, R62, R32.reuse, R33.reuse ;  /* 0x000000203e267223 */ /* 0x180fe20000010021 */
[-CC-:B------:R-:W-:Y:S01]  /*1520*/  FFMA.FTZ R35, R65, R32.reuse, R33.reuse ;  /* 0x0000002041237223 */ /* 0x180fe20000010021 */
[----:B------:R-:W-:Y:S01]  /*1530*/  FFMA.FTZ R37, R68, R32, R33 ;  /* 0x0000002044257223 */ /* 0x000fe20000010021 */
[----:B-----5:R-:W-:Y:S01]  /*1540*/  FFMA.FTZ R33, R40, R34, R39 ;  /* 0x0000002228217223 */ /* 0x020fe20000010027 */
[----:B------:R-:W-:-:S02]  /*1550*/  HADD2.F32 R39, -RZ, R5.H0_H0 ;  /* 0x20000005ff277230 */ /* 0x000fc40000004100 */
[----:B------:R-:W-:Y:S01]  /*1560*/  FADD.FTZ R34, R56, -R81 ;  /* 0x8000005138227221 */ /* 0x000fe20000010000 */
[----:B------:R-:W-:Y:S01]  /*1570*/  FFMA.FTZ R32, R40, R80, R41 ;  /* 0x0000005028207223 */ /* 0x000fe20000010029 */
[--C-:B------:R-:W-:Y:S02]  /*1580*/  HADD2.F32 R81, -RZ, R6.reuse.H1_H1 ;  /* 0x30000006ff517230 */ /* 0x100fe40000004100 */
[----:B------:R-:W-:Y:S01]  /*1590*/  FADD.FTZ R38, R63, -R38 ;  /* 0x800000263f267221 */ /* 0x000fe20000010000 */
[----:B------:R-:W-:Y:S02]  /*15a0*/  HADD2.F32 R41, -RZ, R6.H0_H0 ;  /* 0x20000006ff297230 */ /* 0x000fe40000004100 */
[----:B------:R-:W-:Y:S01]  /*15b0*/  FADD.FTZ R80, R60, -R83 ;  /* 0x800000533c507221 */ /* 0x000fe20000010000 */
[C---:B------:R-:W-:Y:S01]  /*15c0*/  FFMA.FTZ R34, R40.reuse, R34, R39 ;  /* 0x0000002228227223 */ /* 0x040fe20000010027 */
[----:B------:R-:W-:Y:S02]  /*15d0*/  HADD2.F32 R39, -RZ, R5.H1_H1 ;  /* 0x30000005ff277230 */ /* 0x000fe40000004100 */
[----:B------:R-:W-:Y:S01]  /*15e0*/  FFMA.FTZ R86, R40, R38, R81 ;  /* 0x0000002628567223 */ /* 0x000fe20000010051 */
[----:B------:R-:W-:-:S02]  /*15f0*/  HADD2.F32 R83, -RZ, R7.H0_H0 ;  /* 0x20000007ff537230 */ /* 0x000fc40000004100 */
[----:B------:R-:W-:Y:S01]  /*1600*/  FFMA.FTZ R41, R40, R80, R41 ;  /* 0x0000005028297223 */ /* 0x000fe20000010029 */
[----:B------:R-:W-:Y:S02]  /*1610*/  HADD2.F32 R85, -RZ, R7.H1_H1 ;  /* 0x30000007ff557230 */ /* 0x000fe40000004100 */
[----:B------:R-:W-:Y:S01]  /*1620*/  FADD.FTZ R36, R59, -R36 ;  /* 0x800000243b247221 */ /* 0x000fe20000010000 */
[----:B------:R-:W-:Y:S01]  /*1630*/  FADD.FTZ R82, R64, -R35 ;  /* 0x8000002340527221 */ /* 0x000fe20000010000 */
[----:B------:R-:W-:Y:S01]  /*1640*/  @P0 F2FP.F16.F32.PACK_AB R81, RZ, R33 ;  /* 0x00000021ff51023e */ /* 0x000fe200000000ff */
[----:B------:R-:W-:Y:S01]  /*1650*/  FADD.FTZ R84, R66, -R37 ;  /* 0x8000002542547221 */ /* 0x000fe20000010000 */
[C---:B------:R-:W-:Y:S01]  /*1660*/  FFMA.FTZ R80, R40.reuse, R36, R39 ;  /* 0x0000002428507223 */ /* 0x040fe20000010027 */
[C---:B------:R-:W-:Y:S01]  /*1670*/  FFMA.FTZ R35, R40.reuse, R82, R83 ;  /* 0x0000005228237223 */ /* 0x040fe20000010053 */
[----:B------:R-:W-:Y:S01]  /*1680*/  @P0 PRMT R24, R81, 0x7610, R24 ;  /* 0x0000761051180816 */ /* 0x000fe20000000018 */
[----:B------:R-:W-:Y:S01]  /*1690*/  FFMA.FTZ R40, R40, R84, R85 ;  /* 0x0000005428287223 */ /* 0x000fe20000010055 */
[----:B------:R-:W-:Y:S01]  /*16a0*/  @P0 F2FP.F16.F32.PACK_AB R83, RZ, R41 ;  /* 0x00000029ff53023e */ /* 0x000fe200000000ff */
[----:B------:R-:W-:Y:S01]  /*16b0*/  FMUL.FTZ R81, R86, UR14 ;  /* 0x0000000e56517c20 */ /* 0x000fe20008410000 */
[----:B------:R-:W-:Y:S01]  /*16c0*/  @P0 F2FP.F16.F32.PACK_AB R82, RZ, R34 ;  /* 0x00000022ff52023e */ /* 0x000fe200000000ff */
[----:B------:R-:W-:Y:S01]  /*16d0*/  FMUL.FTZ R41, R41, UR14 ;  /* 0x0000000e29297c20 */ /* 0x000fe20008410000 */
[----:B------:R-:W-:Y:S01]  /*16e0*/  LOP3.LUT P6, RZ, R74, 0xff, RZ, 0xc0, !PT ;  /* 0x000000ff4aff7812 */ /* 0x000fe200078cc0ff */
[----:B------:R-:W-:Y:S01]  /*16f0*/  FMUL.FTZ R34, R34, UR14 ;  /* 0x0000000e22227c20 */ /* 0x000fe20008410000 */
[----:B------:R-:W-:Y:S01]  /*1700*/  LOP3.LUT P3, RZ, R75, 0xff, RZ, 0xc0, !PT ;  /* 0x000000ff4bff7812 */ /* 0x000fe2000786c0ff */
[----:B------:R-:W-:Y:S01]  /*1710*/  FMUL.FTZ R33, R33, UR14 ;  /* 0x0000000e21217c20 */ /* 0x000fe20008410000 */
[----:B------:R-:W-:-:S02]  /*1720*/  LOP3.LUT P5, RZ, R77, 0xff, RZ, 0xc0, !PT ;  /* 0x000000ff4dff7812 */ /* 0x000fc400078ac0ff */
[----:B------:R-:W-:Y:S01]  /*1730*/  @P0 F2FP.F16.F32.PACK_AB R84, RZ, R35 ;  /* 0x00000023ff54023e */ /* 0x000fe200000000ff */
[----:B------:R-:W-:Y:S01]  /*1740*/  FMUL.FTZ R35, R35, UR14 ;  /* 0x0000000e23237c20 */ /* 0x000fe20008410000 */
[----:B------:R-:W-:Y:S02]  /*1750*/  @P0 PRMT R26, R83, 0x7610, R26 ;  /* 0x00007610531a0816 */ /* 0x000fe4000000001a */
[----:B------:R-:W-:Y:S01]  /*1760*/  @P0 F2FP.F16.F32.PACK_AB R38, RZ, R80 ;  /* 0x00000050ff26023e */ /* 0x000fe200000000ff */
[----:B------:R-:W-:Y:S01]  /*1770*/  FMUL.FTZ R80, R80, UR14 ;  /* 0x0000000e50507c20 */ /* 0x000fe20008410000 */
[----:B------:R-:W-:Y:S01]  /*1780*/  @P0 F2FP.F16.F32.PACK_AB R37, RZ, R32 ;  /* 0x00000020ff25023e */ /* 0x000fe200000000ff */
[----:B------:R-:W-:Y:S01]  /*1790*/  FMUL.FTZ R32, R32, UR14 ;  /* 0x0000000e20207c20 */ /* 0x000fe20008410000 */
[----:B------:R-:W-:Y:S01]  /*17a0*/  @P0 F2FP.F16.F32.PACK_AB R39, RZ, R40 ;  /* 0x00000028ff27023e */ /* 0x000fe200000000ff */
[----:B------:R-:W-:Y:S01]  /*17b0*/  FMUL.FTZ R40, R40, UR14 ;  /* 0x0000000e28287c20 */ /* 0x000fe20008410000 */
[----:B------:R-:W-:-:S02]  /*17c0*/  @P0 PRMT R25, R82, 0x7610, R25 ;  /* 0x0000761052190816 */ /* 0x000fc40000000019 */
[----:B------:R-:W-:Y:S02]  /*17d0*/  FSEL R83, R81, RZ, P6 ;  /* 0x000000ff51537208 */ /* 0x000fe40003000000 */
[----:B------:R-:W-:Y:S02]  /*17e0*/  FSEL R82, R41, RZ, P3 ;  /* 0x000000ff29527208 */ /* 0x000fe40001800000 */
[----:B------:R-:W-:Y:S02]  /*17f0*/  LOP3.LUT P6, RZ, R73, 0xff, RZ, 0xc0, !PT ;  /* 0x000000ff49ff7812 */ /* 0x000fe400078cc0ff */
[----:B------:R-:W-:Y:S02]  /*1800*/  FSEL R81, R34, RZ, P5 ;  /* 0x000000ff22517208 */ /* 0x000fe40002800000 */
[----:B------:R-:W-:Y:S02]  /*1810*/  LOP3.LUT P1, RZ, R76, 0xff, RZ, 0xc0, !PT ;  /* 0x000000ff4cff7812 */ /* 0x000fe4000782c0ff */
[----:B------:R-:W-:-:S02]  /*1820*/  LOP3.LUT P4, RZ, R79, 0xff, RZ, 0xc0, !PT ;  /* 0x000000ff4fff7812 */ /* 0x000fc4000788c0ff */
[----:B------:R-:W-:Y:S02]  /*1830*/  LOP3.LUT P3, RZ, R78, 0xff, RZ, 0xc0, !PT ;  /* 0x000000ff4eff7812 */ /* 0x000fe4000786c0ff */
[----:B------:R-:W-:Y:S02]  /*1840*/  LOP3.LUT P5, RZ, R72, 0xff, RZ, 0xc0, !PT ;  /* 0x000000ff48ff7812 */ /* 0x000fe400078ac0ff */
[----:B------:R-:W-:Y:S02]  /*1850*/  @P0 PRMT R27, R84, 0x7610, R27 ;  /* 0x00007610541b0816 */ /* 0x000fe4000000001b */
[----:B------:R-:W-:Y:S02]  /*1860*/  FSEL R84, R35, RZ, P6 ;  /* 0x000000ff23547208 */ /* 0x000fe40003000000 */
        /* <DEDUP_REMOVED lines=14> */
.L_x_457:
        /* <DEDUP_REMOVED lines=9> */
[-C--:B------:R-:W-:Y:S01]  /*19e0*/  FFMA.FTZ R30, R58, R32.reuse, R33 ;  /* 0x000000203a1e7223 */ /* 0x080fe20000010021 */
[----:B-1----:R-:W-:Y:S01]  /*19f0*/  FADD.FTZ R37, R60, -R35 ;  /* 0x800000233c257221 */ /* 0x002fe20000010000 */
        /* <DEDUP_REMOVED lines=9> */
[C---:B------:R-:W-:Y:S01]  /*1a90*/  FMUL.FTZ R39, R40.reuse, R39 ;  /* 0x0000002728277220 */ /* 0x040fe20000410000 */
[----:B------:R-:W-:Y:S01]  /*1aa0*/  FMUL.FTZ R37, R37, UR14 ;  /* 0x0000000e25257c20 */ /* 0x000fe20008410000 */
[C---:B------:R-:W-:Y:S01]  /*1ab0*/  FMUL.FTZ R33, R40.reuse, R33 ;  /* 0x0000002128217220 */ /* 0x040fe20000410000 */
[C---:B------:R-:W-:Y:S01]  /*1ac0*/  FMUL.FTZ R32, R40.reuse, R35 ;  /* 0x0000002328207220 */ /* 0x040fe20000410000 */
[----:B------:R-:W-:Y:S01]  /*1ad0*/  LOP3.LUT P0, RZ, R75, 0xff, RZ, 0xc0, !PT ;  /* 0x000000ff4bff7812 */ /* 0x000fe2000780c0ff */
[----:B------:R-:W-:Y:S01]  /*1ae0*/  FMUL.FTZ R35, R40, R29 ;  /* 0x0000001d28237220 */ /* 0x000fe20000410000 */
[----:B------:R-:W-:Y:S01]  /*1af0*/  LOP3.LUT P6, RZ, R49, 0xff, RZ, 0xc0, !PT ;  /* 0x000000ff31ff7812 */ /* 0x000fe200078cc0ff */
[----:B------:R-:W-:Y:S01]  /*1b00*/  FMUL.FTZ R39, R39, UR14 ;  /* 0x0000000e27277c20 */ /* 0x000fe20008410000 */
[----:B------:R-:W-:Y:S01]  /*1b10*/  LOP3.LUT P4, RZ, R69, 0xff, RZ, 0xc0, !PT ;  /* 0x000000ff45ff7812 */ /* 0x000fe2000788c0ff */
[----:B------:R-:W-:Y:S01]  /*1b20*/  FMUL.FTZ R29, R33, UR14 ;  /* 0x0000000e211d7c20 */ /* 0x000fe20008410000 */
[----:B------:R-:W-:Y:S01]  /*1b30*/  FSEL R38, R37, RZ, P0 ;  /* 0x000000ff25267208 */ /* 0x000fe20000000000 */
[----:B------:R-:W-:Y:S01]  /*1b40*/  FMUL.FTZ R34, R32, UR14 ;  /* 0x0000000e20227c20 */ /* 0x000fe20008410000 */
[----:B------:R-:W-:Y:S01]  /*1b50*/  FADD.FTZ R31, R55, -R28 ;  /* 0x8000001c371f7221 */ /* 0x000fe20000010000 */
[----:B------:R-:W-:Y:S01]  /*1b60*/  LOP3.LUT P3, RZ, R77, 0xff, RZ, 0xc0, !PT ;  /* 0x000000ff4dff7812 */ /* 0x000fe2000786c0ff */
[----:B------:R-:W-:Y:S01]  /*1b70*/  FADD.FTZ R41, R64, -R41 ;  /* 0x8000002940297221 */ /* 0x000fe20000010000 */
[----:B------:R-:W-:Y:S01]  /*1b80*/  LOP3.LUT P0, RZ, R76, 0xff, RZ, 0xc0, !PT ;  /* 0x000000ff4cff7812 */ /* 0x000fe2000780c0ff */
[----:B------:R-:W-:Y:S01]  /*1b90*/  FADD.FTZ R81, R66, -R81 ;  /* 0x8000005142517221 */ /* 0x000fe20000010000 */
[----:B------:R-:W-:Y:S01]  /*1ba0*/  FSEL R30, R37, RZ, P6 ;  /* 0x000000ff251e7208 */ /* 0x000fe20003000000 */
[----:B------:R-:W-:Y:S01]  /*1bb0*/  FMUL.FTZ R31, R40, R31 ;  /* 0x0000001f281f7220 */ /* 0x000fe20000410000 */
[----:B------:R-:W-:Y:S01]  /*1bc0*/  LOP3.LUT P6, RZ, R48, 0xff, RZ, 0xc0, !PT ;  /* 0x000000ff30ff7812 */ /* 0x000fe200078cc0ff */
[C---:B------:R-:W-:Y:S01]  /*1bd0*/  FMUL.FTZ R28, R40.reuse, R41 ;  /* 0x00000029281c7220 */ /* 0x040fe20000410000 */
[----:B------:R-:W-:Y:S01]  /*1be0*/  LOP3.LUT P1, RZ, R43, 0xff, RZ, 0xc0, !PT ;  /* 0x000000ff2bff7812 */ /* 0x000fe2000782c0ff */
[----:B------:R-:W-:Y:S01]  /*1bf0*/  FMUL.FTZ R35, R35, UR14 ;  /* 0x0000000e23237c20 */ /* 0x000fe20008410000 */
[----:B------:R-:W-:Y:S01]  /*1c00*/  FSEL R33, R39, RZ, P4 ;  /* 0x000000ff27217208 */ /* 0x000fe20002000000 */
[----:B------:R-:W-:Y:S01]  /*1c10*/  FMUL.FTZ R40, R40, R81 ;  /* 0x0000005128287220 */ /* 0x000fe20000410000 */
        /* <DEDUP_REMOVED lines=8> */
[----:B------:R-:W-:Y:S02]  /*1ca0*/  F2FP.F16.F32.PACK_AB R30, R33, R30 ;  /* 0x0000001e211e723e */ /* 0x000fe400000000ff */
[----:B------:R-:W-:Y:S02]  /*1cb0*/  LOP3.LUT P0, RZ, R79, 0xff, RZ, 0xc0, !PT ;  /* 0x000000ff4fff7812 */ /* 0x000fe4000780c0ff */
[----:B------:R-:W-:-:S02]  /*1cc0*/  FSEL R41, R39, RZ, P5 ;  /* 0x000000ff27297208 */ /* 0x000fc40002800000 */
[----:B------:R-:W-:Y:S01]  /*1cd0*/  F2FP.F16.F32.PACK_AB R33, R37, R36 ;  /* 0x000000242521723e */ /* 0x000fe200000000ff */
[----:B------:R-:W-:Y:S01]  /*1ce0*/  FMUL.FTZ R36, R28, UR14 ;  /* 0x0000000e1c247c20 */ /* 0x000fe20008410000 */
[----:B------:R-:W-:Y:S02]  /*1cf0*/  LOP3.LUT P5, RZ, R78, 0xff, RZ, 0xc0, !PT ;  /* 0x000000ff4eff7812 */ /* 0x000fe400078ac0ff */
[----:B------:R-:W-:Y:S02]  /*1d00*/  F2FP.F16.F32.PACK_AB R29, R32, R29 ;  /* 0x0000001d201d723e */ /* 0x000fe400000000ff */
[----:B------:R-:W-:Y:S02]  /*1d10*/  LOP3.LUT P4, RZ, R42, 0xff, RZ, 0xc0, !PT ;  /* 0x000000ff2aff7812 */ /* 0x000fe4000788c0ff */
[----:B------:R-:W-:Y:S02]  /*1d20*/  LOP3.LUT P3, RZ, R73, 0xff, RZ, 0xc0, !PT ;  /* 0x000000ff49ff7812 */ /* 0x000fe4000786c0ff */
[----:B------:R-:W-:-:S02]  /*1d30*/  LOP3.LUT P1, RZ, R70, 0xff, RZ, 0xc0, !PT ;  /* 0x000000ff46ff7812 */ /* 0x000fc4000782c0ff */
[C---:B------:R-:W-:Y:S02]  /*1d40*/  FSEL R28, R35.reuse, RZ, P6 ;  /* 0x000000ff231c7208 */ /* 0x040fe40003000000 */
[----:B------:R-:W-:Y:S02]  /*1d50*/  FSEL R32, R35, RZ, P0 ;  /* 0x000000ff23207208 */ /* 0x000fe40000000000 */
[----:B------:R-:W-:Y:S02]  /*1d60*/  LOP3.LUT P6, RZ, R71, 0xff, RZ, 0xc0, !PT ;  /* 0x000000ff47ff7812 */ /* 0x000fe400078cc0ff */
[----:B------:R-:W-:Y:S02]  /*1d70*/  LOP3.LUT P0, RZ, R72, 0xff, RZ, 0xc0, !PT ;  /* 0x000000ff48ff7812 */ /* 0x000fe4000780c0ff */
        /* <DEDUP_REMOVED lines=12> */
.L_x_462:
[-CC-:B------:R-:W-:Y:S01]  /*1e40*/  FFMA.FTZ R29, R61, R32.reuse, R33.reuse ;  /* 0x000000203d1d7223 */ /* 0x180fe20000010021 */
[-CC-:B------:R-:W-:Y:S01]  /*1e50*/  FFMA.FTZ R28, R62, R32.reuse, R33.reuse ;  /* 0x000000203e1c7223 */ /* 0x180fe20000010021 */
[-CC-:B------:R-:W-:Y:S01]  /*1e60*/  FFMA.FTZ R27, R57, R32.reuse, R33.reuse ;  /* 0x00000020391b7223 */ /* 0x180fe20000010021 */
[-CC-:B------:R-:W-:Y:S01]  /*1e70*/  FFMA.FTZ R26, R58, R32.reuse, R33.reuse ;  /* 0x000000203a1a7223 */ /* 0x180fe20000010021 */
[-CC-:B------:R-:W-:Y:S01]  /*1e80*/  FFMA.FTZ R24, R54, R32.reuse, R33.reuse ;  /* 0x0000002036187223 */ /* 0x180fe20000010021 */
[-CC-:B-1----:R-:W-:Y:S01]  /*1e90*/  FFMA.FTZ R37, R65, R32.reuse, R33.reuse ;  /* 0x0000002041257223 */ /* 0x182fe20000010021 */
[-CC-:B------:R-:W-:Y:S01]  /*1ea0*/  FFMA.FTZ R25, R3, R32.reuse, R33.reuse ;  /* 0x0000002003197223 */ /* 0x180fe20000010021 */
[----:B------:R-:W-:Y:S01]  /*1eb0*/  FFMA.FTZ R39, R68, R32, R33 ;  /* 0x0000002044277223 */ /* 0x000fe20000010021 */
[----:B------:R-:W-:Y:S01]  /*1ec0*/  FADD.FTZ R33, R60, -R29 ;  /* 0x8000001d3c217221 */ /* 0x000fe20000010000 */
[----:B------:R-:W-:Y:S01]  /*1ed0*/  FADD.FTZ R35, R63, -R28 ;  /* 0x8000001c3f237221 */ /* 0x000fe20000010000 */
[----:B------:R-:W-:Y:S01]  /*1ee0*/  FADD.FTZ R31, R59, -R26 ;  /* 0x8000001a3b1f7221 */ /* 0x000fe20000010000 */
[----:B------:R-:W-:Y:S01]  /*1ef0*/  FADD.FTZ R29, R56, -R27 ;  /* 0x8000001b381d7221 */ /* 0x000fe20000010000 */
[C---:B-----5:R-:W-:Y:S01]  /*1f00*/  FMUL.FTZ R26, R40.reuse, R33 ;  /* 0x00000021281a7220 */ /* 0x060fe20000410000 */
[----:B------:R-:W-:Y:S01]  /*1f10*/  FADD.FTZ R27, R55, -R24 ;  /* 0x80000018371b7221 */ /* 0x000fe20000010000 */
[----:B------:R-:W-:Y:S01]  /*1f20*/  FMUL.FTZ R35, R40, R35 ;  /* 0x0000002328237220 */ /* 0x000fe20000410000 */
[----:B------:R-:W-:Y:S01]  /*1f30*/  FADD.FTZ R25, R52, -R25 ;  /* 0x8000001934197221 */ /* 0x000fe20000010000 */
[C---:B------:R-:W-:Y:S01]  /*1f40*/  FMUL.FTZ R29, R40.reuse, R29 ;  /* 0x0000001d281d7220 */ /* 0x040fe20000410000 */
[----:B------:R-:W-:Y:S01]  /*1f50*/  FMUL.FTZ R30, R40, R31 ;  /* 0x0000001f281e7220 */ /* 0x000fe20000410000 */
[----:B------:R-:W-:Y:S01]  /*1f60*/  FMUL.FTZ R24, R26, UR14 ;  /* 0x0000000e1a187c20 */ /* 0x000fe20008410000 */
[----:B------:R-:W-:Y:S01]  /*1f70*/  LOP3.LUT P0, RZ, R75, 0xff, RZ, 0xc0, !PT ;  /* 0x000000ff4bff7812 */ /* 0x000fe2000780c0ff */
[----:B------:R-:W-:Y:S01]  /*1f80*/  FMUL.FTZ R31, R40, R25 ;  /* 0x00000019281f7220 */ /* 0x000fe20000410000 */
[----:B------:R-:W-:Y:S01]  /*1f90*/  LOP3.LUT P6, RZ, R49, 0xff, RZ, 0xc0, !PT ;  /* 0x000000ff31ff7812 */ /* 0x000fe200078cc0ff */
[C---:B------:R-:W-:Y:S01]  /*1fa0*/  FMUL.FTZ R32, R35.reuse, UR14 ;  /* 0x0000000e23207c20 */ /* 0x040fe20008410000 */
[----:B------:R-:W-:Y:S01]  /*1fb0*/  F2FP.F16.F32.PACK_AB R26, R35, R26 ;  /* 0x0000001a231a723e */ /* 0x000fe200000000ff */
[----:B------:R-:W-:Y:S01]  /*1fc0*/  FADD.FTZ R37, R64, -R37 ;  /* 0x8000002540257221 */ /* 0x000fe20000010000 */
[----:B------:R-:W-:Y:S01]  /*1fd0*/  FSEL R34, R24, RZ, P0 ;  /* 0x000000ff18227208 */ /* 0x000fe20000000000 */
[----:B------:R-:W-:Y:S01]  /*1fe0*/  FMUL.FTZ R28, R40, R27 ;  /* 0x0000001b281c7220 */ /* 0x000fe20000410000 */
[----:B------:R-:W-:Y:S01]  /*1ff0*/  FSEL R35, R24, RZ, P6 ;  /* 0x000000ff18237208 */ /* 0x000fe20003000000 */
[----:B------:R-:W-:Y:S01]  /*2000*/  FMUL.FTZ R24, R29, UR14 ;  /* 0x0000000e1d187c20 */ /* 0x000fe20008410000 */
[C---:B------:R-:W-:Y:S01]  /*2010*/  F2FP.F16.F32.PACK_AB R25, R30.reuse, R29 ;  /* 0x0000001d1e19723e */ /* 0x040fe200000000ff */
[----:B------:R-:W-:Y:S01]  /*2020*/  FMUL.FTZ R30, R30, UR14 ;  /* 0x0000000e1e1e7c20 */ /* 0x000fe20008410000 */
[----:B------:R-:W-:Y:S01]  /*2030*/  LOP3.LUT P5, RZ, R74, 0xff, RZ, 0xc0, !PT ;  /* 0x000000ff4aff7812 */ /* 0x000fe200078ac0ff */
[----:B------:R-:W-:Y:S01]  /*2040*/  FMUL.FTZ R27, R40, R37 ;  /* 0x00000025281b7220 */ /* 0x000fe20000410000 */
[----:B------:R-:W-:Y:S01]  /*2050*/  LOP3.LUT P4, RZ, R69, 0xff, RZ, 0xc0, !PT ;  /* 0x000000ff45ff7812 */ /* 0x000fe2000788c0ff */
[----:B------:R-:W-:Y:S01]  /*2060*/  FADD.FTZ R39, R66, -R39 ;  /* 0x8000002742277221 */ /* 0x000fe20000010000 */
[----:B------:R-:W-:-:S02]  /*2070*/  LOP3.LUT P1, RZ, R43, 0xff, RZ, 0xc0, !PT ;  /* 0x000000ff2bff7812 */ /* 0x000fc4000782c0ff */
[----:B------:R-:W-:Y:S01]  /*2080*/  LOP3.LUT P6, RZ, R48, 0xff, RZ, 0xc0, !PT ;  /* 0x000000ff30ff7812 */ /* 0x000fe200078cc0ff */
[----:B------:R-:W-:Y:S01]  /*2090*/  FMUL.FTZ R40, R40, R39 ;  /* 0x0000002728287220 */ /* 0x000fe20000410000 */
[----:B------:R-:W-:Y:S02]  /*20a0*/  LOP3.LUT P3, RZ, R77, 0xff, RZ, 0xc0, !PT ;  /* 0x000000ff4dff7812 */ /* 0x000fe4000786c0ff */
[----:B------:R-:W-:Y:S02]  /*20b0*/  LOP3.LUT P0, RZ, R76, 0xff, RZ, 0xc0, !PT ;  /* 0x000000ff4cff7812 */ /* 0x000fe4000780c0ff */
[C---:B------:R-:W-:Y:S02]  /*20c0*/  FSEL R37, R32.reuse, RZ, P5 ;  /* 0x000000ff20257208 */ /* 0x040fe40002800000 */
[----:B------:R-:W-:Y:S02]  /*20d0*/  FSEL R36, R32, RZ, P4 ;  /* 0x000000ff20247208 */ /* 0x000fe40002000000 */
[----:B------:R-:W-:-:S02]  /*20e0*/  FSEL R29, R24, RZ, P1 ;  /* 0x000000ff181d7208 */ /* 0x000fc40000800000 */
[----:B------:R-:W-:Y:S02]  /*20f0*/  FSEL R32, R30, RZ, P6 ;  /* 0x000000ff1e207208 */ /* 0x000fe40003000000 */
[----:B------:R-:W-:Y:S02]  /*2100*/  FSEL R33, R24, RZ, P3 ;  /* 0x000000ff18217208 */ /* 0x000fe40001800000 */
[----:B------:R-:W-:Y:S02]  /*2110*/  FSEL R24, R30, RZ, P0 ;  /* 0x000000ff1e187208 */ /* 0x000fe40000000000 */
[----:B------:R-:W-:Y:S01]  /*2120*/  F2FP.F16.F32.PACK_AB R29, R32, R29 ;  /* 0x0000001d201d723e */ /* 0x000fe200000000ff */
[----:B------:R-:W-:Y:S01]  /*2130*/  FMUL.FTZ R32, R31, UR14 ;  /* 0x0000000e1f207c20 */ /* 0x000fe20008410000 */
[----:B------:R-:W-:Y:S02]  /*2140*/  LOP3.LUT P0, RZ, R2, 0xff, RZ, 0xc0, !PT ;  /* 0x000000ff02ff7812 */ /* 0x000fe4000780c0ff */
[----:B------:R-:W-:Y:S01]  /*2150*/  F2FP.F16.F32.PACK_AB R30, R36, R35 ;  /* 0x00000023241e723e */ /* 0x000fe200000000ff */
[----:B------:R-:W-:Y:S01]  /*2160*/  FMUL.FTZ R36, R27, UR14 ;  /* 0x0000000e1b247c20 */ /* 0x000fe20008410000 */
[----:B------:R-:W-:-:S02]  /*2170*/  F2FP.F16.F32.PACK_AB R33, R24, R33 ;  /* 0x000000211821723e */ /* 0x000fc400000000ff */
[----:B------:R-:W-:Y:S02]  /*2180*/  LOP3.LUT P6, RZ, R79, 0xff, RZ, 0xc0, !PT ;  /* 0x000000ff4fff7812 */ /* 0x000fe400078cc0ff */
[C---:B------:R-:W-:Y:S01]  /*2190*/  F2FP.F16.F32.PACK_AB R24, R28.reuse, R31 ;  /* 0x0000001f1c18723e */ /* 0x040fe200000000ff */
[----:B------:R-:W-:Y:S01]  /*21a0*/  FMUL.FTZ R31, R28, UR14 ;  /* 0x0000000e1c1f7c20 */ /* 0x000fe20008410000 */
[C---:B------:R-:W-:Y:S01]  /*21b0*/  F2FP.F16.F32.PACK_AB R27, R40.reuse, R27 ;  /* 0x0000001b281b723e */ /* 0x040fe200000000ff */
[----:B------:R-:W-:Y:S01]  /*21c0*/  FMUL.FTZ R40, R40, UR14 ;  /* 0x0000000e28287c20 */ /* 0x000fe20008410000 */
[----:B------:R-:W-:Y:S02]  /*21d0*/  LOP3.LUT P1, RZ, R78, 0xff, RZ, 0xc0, !PT ;  /* 0x000000ff4eff7812 */ /* 0x000fe4000782c0ff */
[----:B------:R-:W-:Y:S02]  /*21e0*/  FSEL R28, R32, RZ, P0 ;  /* 0x000000ff201c7208 */ /* 0x000fe40000000000 */
[----:B------:R-:W-:-:S02]  /*21f0*/  LOP3.LUT P3, RZ, R42, 0xff, RZ, 0xc0, !PT ;  /* 0x000000ff2aff7812 */ /* 0x000fc4000786c0ff */
[----:B------:R-:W-:Y:S02]  /*2200*/  LOP3.LUT P4, RZ, R73, 0xff, RZ, 0xc0, !PT ;  /* 0x000000ff49ff7812 */ /* 0x000fe4000788c0ff */
[----:B------:R-:W-:Y:S02]  /*2210*/  FSEL R35, R32, RZ, P6 ;  /* 0x000000ff20237208 */ /* 0x000fe40003000000 */
[----:B------:R-:W-:Y:S02]  /*2220*/  LOP3.LUT P0, RZ, R71, 0xff, RZ, 0xc0, !PT ;  /* 0x000000ff47ff7812 */ /* 0x000fe4000780c0ff */
[----:B------:R-:W-:Y:S02]  /*2230*/  LOP3.LUT P5, RZ, R70, 0xff, RZ, 0xc0, !PT ;  /* 0x000000ff46ff7812 */ /* 0x000fe400078ac0ff */
[----:B------:R-:W-:Y:S02]  /*2240*/  LOP3.LUT P6, RZ, R72, 0xff, RZ, 0xc0, !PT ;  /* 0x000000ff48ff7812 */ /* 0x000fe400078cc0ff */
[----:B------:R-:W-:-:S02]  /*2250*/  F2FP.F16.F32.PACK_AB R34, R37, R34 ;  /* 0x000000222522723e */ /* 0x000fc400000000ff */
[C---:B------:R-:W-:Y:S02]  /*2260*/  FSEL R32, R31.reuse, RZ, P1 ;  /* 0x000000ff1f207208 */ /* 0x040fe40000800000 */
        /* <DEDUP_REMOVED lines=10> */
.L_x_461:
[----:B------:R-:W-:-:S04]  /*2310*/  UISETP.NE.U32.AND UP0, UPT, UR4, URZ, UPT ;  /* 0x000000ff0400728c */ /* 0x000fc8000bf05070 */
[----:B------:R-:W-:-:S09]  /*2320*/  UISETP.NE.AND.EX UP0, UPT, UR5, URZ, UPT, UP0 ;  /* 0x000000ff0500728c */ /* 0x000fd2000bf05300 */
[----:B------:R-:W-:Y:S05]  /*2330*/  BRA.U UP0, `(.L_x_463) ;  /* 0x0000000500447547 */ /* 0x000fea000b800000 */
        /* <DEDUP_REMOVED lines=8> */
[--C-:B------:R-:W-:Y:S02]  /*23c0*/  HADD2.F32 R33, -RZ, R4.reuse.H0_H0 ;  /* 0x20000004ff217230 */ /* 0x100fe40000004100 */
[----:B------:R-:W-:Y:S01]  /*23d0*/  FADD.FTZ R31, R52, -R31 ;  /* 0x8000001f341f7221 */ /* 0x000fe20000010000 */
[----:B------:R-:W-:Y:S01]  /*23e0*/  FADD.FTZ R35, R55, -R28 ;  /* 0x8000001c37237221 */ /* 0x000fe20000010000 */
[----:B------:R-:W-:-:S02]  /*23f0*/  HADD2.F32 R30, -RZ, R4.H1_H1 ;  /* 0x30000004ff1e7230 */ /* 0x000fc40000004100 */
[----:B------:R-:W-:Y:S01]  /*2400*/  FADD.FTZ R37, R56, -R37 ;  /* 0x8000002538257221 */ /* 0x000fe20000010000 */
[----:B-----5:R-:W-:Y:S01]  /*2410*/  FFMA.FTZ R28, R40, R31, R33 ;  /* 0x0000001f281c7223 */ /* 0x020fe20000010021 */
[--C-:B------:R-:W-:Y:S02]  /*2420*/  HADD2.F32 R32, -RZ, R5.reuse.H0_H0 ;  /* 0x20000005ff207230 */ /* 0x100fe40000004100 */
[----:B------:R-:W-:Y:S01]  /*2430*/  FADD.FTZ R41, R60, -R41 ;  /* 0x800000293c297221 */ /* 0x000fe20000010000 */
[--C-:B------:R-:W-:Y:S02]  /*2440*/  HADD2.F32 R33, -RZ, R6.reuse.H0_H0 ;  /* 0x20000006ff217230 */ /* 0x100fe40000004100 */
[C---:B------:R-:W-:Y:S01]  /*2450*/  FFMA.FTZ R31, R40.reuse, R35, R30 ;  /* 0x00000023281f7223 */ /* 0x040fe2000001001e */
[----:B------:R-:W-:Y:S02]  /*2460*/  HADD2.F32 R36, -RZ, R5.H1_H1 ;  /* 0x30000005ff247230 */ /* 0x000fe40000004100 */
[----:B------:R-:W-:Y:S01]  /*2470*/  FFMA.FTZ R37, R40, R37, R32 ;  /* 0x0000002528257223 */ /* 0x000fe20000010020 */
[----:B------:R-:W-:-:S02]  /*2480*/  HADD2.F32 R32, -RZ, R6.H1_H1 ;  /* 0x30000006ff207230 */ /* 0x000fc40000004100 */
[----:B------:R-:W-:Y:S01]  /*2490*/  FFMA.FTZ R30, R40, R41, R33 ;  /* 0x00000029281e7223 */ /* 0x000fe20000010021 */
[----:B------:R-:W-:Y:S01]  /*24a0*/  FADD.FTZ R39, R59, -R34 ;  /* 0x800000223b277221 */ /* 0x000fe20000010000 */
[----:B------:R-:W-:Y:S01]  /*24b0*/  FADD.FTZ R35, R63, -R38 ;  /* 0x800000263f237221 */ /* 0x000fe20000010000 */
[--C-:B------:R-:W-:Y:S02]  /*24c0*/  HADD2.F32 R34, -RZ, R7.reuse.H0_H0 ;  /* 0x20000007ff227230 */ /* 0x100fe40000004100 */
[----:B------:R-:W-:Y:S01]  /*24d0*/  FADD.FTZ R29, R64, -R29 ;  /* 0x8000001d401d7221 */ /* 0x000fe20000010000 */
[----:B------:R-:W-:Y:S01]  /*24e0*/  FMUL.FTZ R30, R30, UR14 ;  /* 0x0000000e1e1e7c20 */ /* 0x000fe20008410000 */
[----:B------:R-:W-:Y:S01]  /*24f0*/  LOP3.LUT P0, RZ, R75, 0xff, RZ, 0xc0, !PT ;  /* 0x000000ff4bff7812 */ /* 0x000fe2000780c0ff */
[C---:B------:R-:W-:Y:S01]  /*2500*/  FFMA.FTZ R36, R40.reuse, R39, R36 ;  /* 0x0000002728247223 */ /* 0x040fe20000010024 */
[----:B------:R-:W-:Y:S01]  /*2510*/  LOP3.LUT P6, RZ, R49, 0xff, RZ, 0xc0, !PT ;  /* 0x000000ff31ff7812 */ /* 0x000fe200078cc0ff */
[C---:B------:R-:W-:Y:S01]  /*2520*/  FFMA.FTZ R33, R40.reuse, R35, R32 ;  /* 0x0000002328217223 */ /* 0x040fe20000010020 */
[----:B------:R-:W-:Y:S01]  /*2530*/  FFMA.FTZ R32, R40, R29, R34 ;  /* 0x0000001d28207223 */ /* 0x000fe20000010022 */
[----:B------:R-:W-:Y:S01]  /*2540*/  HADD2.F32 R80, -RZ, R7.H1_H1 ;  /* 0x30000007ff507230 */ /* 0x000fe20000004100 */
[----:B------:R-:W-:Y:S01]  /*2550*/  FSEL R34, R30, RZ, P0 ;  /* 0x000000ff1e227208 */ /* 0x000fe20000000000 */
[----:B------:R-:W-:Y:S01]  /*2560*/  FADD.FTZ R81, R66, -R81 ;  /* 0x8000005142517221 */ /* 0x000fe20000010000 */
[----:B------:R-:W-:Y:S01]  /*2570*/  FSEL R35, R30, RZ, P6 ;  /* 0x000000ff1e237208 */ /* 0x000fe20003000000 */
[----:B------:R-:W-:Y:S01]  /*2580*/  FMUL.FTZ R33, R33, UR14 ;  /* 0x0000000e21217c20 */ /* 0x000fe20008410000 */
        /* <DEDUP_REMOVED lines=9> */
[----:B------:R-:W-:Y:S01]  /*2620*/  LOP3.LUT P0, RZ, R76, 0xff, RZ, 0xc0, !PT ;  /* 0x000000ff4cff7812 */ /* 0x000fe2000780c0ff */
[----:B------:R-:W-:Y:S01]  /*2630*/  FMUL.FTZ R40, R40, UR14 ;  /* 0x0000000e28287c20 */ /* 0x000fe20008410000 */
[----:B------:R-:W-:-:S02]  /*2640*/  FSEL R37, R33, RZ, P5 ;  /* 0x000000ff21257208 */ /* 0x000fc40002800000 */
[----:B------:R-:W-:Y:S02]  /*2650*/  FSEL R80, R33, RZ, P4 ;  /* 0x000000ff21507208 */ /* 0x000fe40002000000 */
[C---:B------:R-:W-:Y:S02]  /*2660*/  FSEL R38, R30.reuse, RZ, P6 ;  /* 0x000000ff1e267208 */ /* 0x040fe40003000000 */
[----:B------:R-:W-:Y:S02]  /*2670*/  LOP3.LUT P1, RZ, R43, 0xff, RZ, 0xc0, !PT ;  /* 0x000000ff2bff7812 */ /* 0x000fe4000782c0ff */
[----:B------:R-:W-:Y:S02]  /*2680*/  FSEL R33, R29, RZ, P3 ;  /* 0x000000ff1d217208 */ /* 0x000fe40001800000 */
[----:B------:R-:W-:Y:S02]  /*2690*/  FSEL R36, R30, RZ, P0 ;  /* 0x000000ff1e247208 */ /* 0x000fe40000000000 */
[----:B------:R-:W-:-:S02]  /*26a0*/  LOP3.LUT P6, RZ, R79, 0xff, RZ, 0xc0, !PT ;  /* 0x000000ff4fff7812 */ /* 0x000fc400078cc0ff */
[----:B------:R-:W-:Y:S02]  /*26b0*/  LOP3.LUT P0, RZ, R2, 0xff, RZ, 0xc0, !PT ;  /* 0x000000ff02ff7812 */ /* 0x000fe4000780c0ff */
[----:B------:R-:W-:Y:S02]  /*26c0*/  F2FP.F16.F32.PACK_AB R30, R80, R35 ;  /* 0x00000023501e723e */ /* 0x000fe400000000ff */
[----:B------:R-:W-:Y:S02]  /*26d0*/  FSEL R29, R29, RZ, P1 ;  /* 0x000000ff1d1d7208 */ /* 0x000fe40000800000 */
[----:B------:R-:W-:Y:S01]  /*26e0*/  F2FP.F16.F32.PACK_AB R33, R36, R33 ;  /* 0x000000212421723e */ /* 0x000fe200000000ff */
[----:B------:R-:W-:Y:S01]  /*26f0*/  FMUL.FTZ R36, R32, UR14 ;  /* 0x0000000e20247c20 */ /* 0x000fe20008410000 */
[----:B------:R-:W-:Y:S02]  /*2700*/  FSEL R35, R28, RZ, P6 ;  /* 0x000000ff1c237208 */ /* 0x000fe40003000000 */
[----:B------:R-:W-:-:S02]  /*2710*/  LOP3.LUT P1, RZ, R78, 0xff, RZ, 0xc0, !PT ;  /* 0x000000ff4eff7812 */ /* 0x000fc4000782c0ff */
[----:B------:R-:W-:Y:S02]  /*2720*/  FSEL R28, R28, RZ, P0 ;  /* 0x000000ff1c1c7208 */ /* 0x000fe40000000000 */
[----:B------:R-:W-:Y:S02]  /*2730*/  LOP3.LUT P3, RZ, R42, 0xff, RZ, 0xc0, !PT ;  /* 0x000000ff2aff7812 */ /* 0x000fe4000786c0ff */
[----:B------:R-:W-:Y:S02]  /*2740*/  LOP3.LUT P4, RZ, R73, 0xff, RZ, 0xc0, !PT ;  /* 0x000000ff49ff7812 */ /* 0x000fe4000788c0ff */
[----:B------:R-:W-:Y:S02]  /*2750*/  LOP3.LUT P0, RZ, R71, 0xff, RZ, 0xc0, !PT ;  /* 0x000000ff47ff7812 */ /* 0x000fe4000780c0ff */
[----:B------:R-:W-:Y:S02]  /*2760*/  LOP3.LUT P5, RZ, R70, 0xff, RZ, 0xc0, !PT ;  /* 0x000000ff46ff7812 */ /* 0x000fe400078ac0ff */
[----:B------:R-:W-:-:S02]  /*2770*/  LOP3.LUT P6, RZ, R72, 0xff, RZ, 0xc0, !PT ;  /* 0x000000ff48ff7812 */ /* 0x000fc400078cc0ff */
[----:B------:R-:W-:Y:S02]  /*2780*/  F2FP.F16.F32.PACK_AB R34, R37, R34 ;  /* 0x000000222522723e */ /* 0x000fe400000000ff */
[C---:B------:R-:W-:Y:S02]  /*2790*/  FSEL R32, R31.reuse, RZ, P1 ;  /* 0x000000ff1f207208 */ /* 0x040fe40000800000 */
[----:B------:R-:W-:Y:S02]  /*27a0*/  FSEL R31, R31, RZ, P3 ;  /* 0x000000ff1f1f7208 */ /* 0x000fe40001800000 */
[----:B------:R-:W-:Y:S02]  /*27b0*/  FSEL R37, R36, RZ, P4 ;  /* 0x000000ff24257208 */ /* 0x000fe40002000000 */
[----:B------:R-:W-:Y:S02]  /*27c0*/  FSEL R39, R40, RZ, P0 ;  /* 0x000000ff28277208 */ /* 0x000fe40000000000 */
[----:B------:R-:W-:-:S02]  /*27d0*/  FSEL R36, R36, RZ, P5 ;  /* 0x000000ff24247208 */ /* 0x000fc40002800000 */
[----:B------:R-:W-:Y:S02]  /*27e0*/  FSEL R40, R40, RZ, P6 ;  /* 0x000000ff28287208 */ /* 0x000fe40003000000 */
[----:B------:R-:W-:Y:S02]  /*27f0*/  F2FP.F16.F32.PACK_AB R28, R31, R28 ;  /* 0x0000001c1f1c723e */ /* 0x000fe400000000ff */
[----:B------:R-:W-:Y:S02]  /*2800*/  F2FP.F16.F32.PACK_AB R32, R32, R35 ;  /* 0x000000232020723e */ /* 0x000fe400000000ff */
[----:B------:R-:W-:Y:S02]  /*2810*/  F2FP.F16.F32.PACK_AB R29, R38, R29 ;  /* 0x0000001d261d723e */ /* 0x000fe400000000ff */
[----:B------:R-:W-:Y:S02]  /*2820*/  F2FP.F16.F32.PACK_AB R31, R39, R36 ;  /* 0x00000024271f723e */ /* 0x000fe400000000ff */
[----:B------:R-:W-:Y:S01]  /*2830*/  F2FP.F16.F32.PACK_AB R35, R40, R37 ;  /* 0x000000252823723e */ /* 0x000fe200000000ff */
[----:B------:R-:W-:Y:S06]  /*2840*/  BRA `(.L_x_460) ;  /* 0x0000000400507947 */ /* 0x000fec0003800000 */
.L_x_463:
[-CC-:B------:R-:W-:Y:S01]  /*2850*/  FFMA.FTZ R25, R3, R32.reuse, R33.reuse ;  /* 0x0000002003197223 */ /* 0x180fe20000010021 */
[-CC-:B------:R-:W-:Y:S01]  /*2860*/  FFMA.FTZ R24, R54, R32.reuse, R33.reuse ;  /* 0x0000002036187223 */ /* 0x180fe20000010021 */
[--C-:B------:R-:W-:Y:S02]  /*2870*/  HADD2.F32 R27, -RZ, R4.reuse.H0_H0 ;  /* 0x20000004ff1b7230 */ /* 0x100fe40000004100 */
[-C--:B------:R-:W-:Y:S01]  /*2880*/  FFMA.FTZ R31, R57, R32.reuse, R33 ;  /* 0x00000020391f7223 */ /* 0x080fe20000010021 */
[----:B------:R-:W-:Y:S02]  /*2890*/  HADD2.F32 R26, -RZ, R4.H1_H1 ;  /* 0x30000004ff1a7230 */ /* 0x000fe40000004100 */
[----:B------:R-:W-:Y:S01]  /*28a0*/  FADD.FTZ R25, R52, -R25 ;  /* 0x8000001934197221 */ /* 0x000fe20000010000 */
[----:B------:R-:W-:Y:S01]  /*28b0*/  FADD.FTZ R29, R55, -R24 ;  /* 0x80000018371d7221 */ /* 0x000fe20000010000 */
[----:B------:R-:W-:Y:S01]  /*28c0*/  FFMA.FTZ R35, R61, R32, R33 ;  /* 0x000000203d237223 */ /* 0x000fe20000010021 */
[----:B------:R-:W-:-:S02]  /*28d0*/  HADD2.F32 R28, -RZ, R5.H0_H0 ;  /* 0x20000005ff1c7230 */ /* 0x000fc40000004100 */
[----:B------:R-:W-:Y:S01]  /*28e0*/  FADD.FTZ R31, R56, -R31 ;  /* 0x8000001f381f7221 */ /* 0x000fe20000010000 */
[C---:B-----5:R-:W-:Y:S01]  /*28f0*/  FFMA.FTZ R24, R40.reuse, R25, R27 ;  /* 0x0000001928187223 */ /* 0x060fe2000001001b */
[----:B------:R-:W-:Y:S01]  /*2900*/  FFMA.FTZ R27, R40, R29, R26 ;  /* 0x0000001d281b7223 */ /* 0x000fe2000001001a */
[-C--:B------:R-:W-:Y:S01]  /*2910*/  FFMA.FTZ R34, R62, R32.reuse, R33 ;  /* 0x000000203e227223 */ /* 0x080fe20000010021 */
[--C-:B------:R-:W-:Y:S02]  /*2920*/  HADD2.F32 R29, -RZ, R6.reuse.H0_H0 ;  /* 0x20000006ff1d7230 */ /* 0x100fe40000004100 */
[----:B------:R-:W-:Y:S01]  /*2930*/  FADD.FTZ R35, R60, -R35 ;  /* 0x800000233c237221 */ /* 0x000fe20000010000 */
[----:B------:R-:W-:Y:S01]  /*2940*/  FFMA.FTZ R25, R40, R31, R28 ;  /* 0x0000001f28197223 */ /* 0x000fe2000001001c */
[-CC-:B------:R-:W-:Y:S01]  /*2950*/  FFMA.FTZ R30, R58, R32.reuse, R33.reuse ;  /* 0x000000203a1e7223 */ /* 0x180fe20000010021 */
[----:B------:R-:W-:Y:S02]  /*2960*/  HADD2.F32 R28, -RZ, R6.H1_H1 ;  /* 0x30000006ff1c7230 */ /* 0x000fe40000004100 */
[----:B------:R-:W-:Y:S01]  /*2970*/  FADD.FTZ R31, R63, -R34 ;  /* 0x800000223f1f7221 */ /* 0x000fe20000010000 */
[-CC-:B-1----:R-:W-:Y:S01]  /*2980*/  FFMA.FTZ R37, R65, R32.reuse, R33.reuse ;  /* 0x0000002041257223 */ /* 0x182fe20000010021 */
[----:B------:R-:W-:Y:S01]  /*2990*/  FFMA.FTZ R39, R68, R32, R33 ;  /* 0x0000002044277223 */ /* 0x000fe20000010021 */
[----:B------:R-:W-:Y:S01]  /*29a0*/  FFMA.FTZ R26, R40, R35, R29 ;  /* 0x00000023281a7223 */ /* 0x000fe2000001001d */
[----:B------:R-:W-:-:S02]  /*29b0*/  HADD2.F32 R32, -RZ, R5.H1_H1 ;  /* 0x30000005ff207230 */ /* 0x000fc40000004100 */
[----:B------:R-:W-:Y:S01]  /*29c0*/  FADD.FTZ R33, R59, -R30 ;  /* 0x8000001e3b217221 */ /* 0x000fe20000010000 */
[--C-:B------:R-:W-:Y:S02]  /*29d0*/  HADD2.F32 R30, -RZ, R7.reuse.H0_H0 ;  /* 0x20000007ff1e7230 */ /* 0x100fe40000004100 */
[----:B------:R-:W-:Y:S01]  /*29e0*/  FFMA.FTZ R29, R40, R31, R28 ;  /* 0x0000001f281d7223 */ /* 0x000fe2000001001c */
[----:B------:R-:W-:Y:S01]  /*29f0*/  FADD.FTZ R37, R64, -R37 ;  /* 0x8000002540257221 */ /* 0x000fe20000010000 */
[----:B------:R-:W-:Y:S01]  /*2a00*/  FMUL.FTZ R28, R26, UR14 ;  /* 0x0000000e1a1c7c20 */ /* 0x000fe20008410000 */
[----:B------:R-:W-:Y:S01]  /*2a10*/  LOP3.LUT P0, RZ, R75, 0xff, RZ, 0xc0, !PT ;  /* 0x000000ff4bff7812 */ /* 0x000fe2000780c0ff */
[C---:B------:R-:W-:Y:S01]  /*2a20*/  FFMA.FTZ R32, R40.reuse, R33, R32 ;  /* 0x0000002128207223 */ /* 0x040fe20000010020 */
        /* <DEDUP_REMOVED lines=8> */
[----:B------:R-:W-:Y:S01]  /*2ab0*/  LOP3.LUT P5, RZ, R74, 0xff, RZ, 0xc0, !PT ;  /* 0x000000ff4aff7812 */ /* 0x000fe200078ac0ff */
[----:B------:R-:W-:Y:S01]  /*2ac0*/  FADD.FTZ R39, R66, -R39 ;  /* 0x8000002742277221 */ /* 0x000fe20000010000 */
[----:B------:R-:W-:-:S02]  /*2ad0*/  LOP3.LUT P4, RZ, R69, 0xff, RZ, 0xc0, !PT ;  /* 0x000000ff45ff7812 */ /* 0x000fc4000788c0ff */
[C---:B------:R-:W-:Y:S01]  /*2ae0*/  F2FP.F16.F32.PACK_AB R25, R32.reuse, R25 ;  /* 0x000000192019723e */ /* 0x040fe200000000ff */
[----:B------:R-:W-:Y:S01]  /*2af0*/  FMUL.FTZ R32, R32, UR14 ;  /* 0x0000000e20207c20 */ /* 0x000fe20008410000 */
[----:B------:R-:W-:Y:S01]  /*2b00*/  LOP3.LUT P3, RZ, R77, 0xff, RZ, 0xc0, !PT ;  /* 0x000000ff4dff7812 */ /* 0x000fe2000786c0ff */
[----:B------:R-:W-:Y:S01]  /*2b10*/  FFMA.FTZ R40, R40, R39, R36 ;  /* 0x0000002728287223 */ /* 0x000fe20000010024 */
[----:B------:R-:W-:Y:S01]  /*2b20*/  LOP3.LUT P1, RZ, R43, 0xff, RZ, 0xc0, !PT ;  /* 0x000000ff2bff7812 */ /* 0x000fe2000782c0ff */
[----:B------:R-:W-:Y:S01]  /*2b30*/  FMUL.FTZ R36, R31, UR14 ;  /* 0x0000000e1f247c20 */ /* 0x000fe20008410000 */
[----:B------:R-:W-:Y:S02]  /*2b40*/  LOP3.LUT P6, RZ, R48, 0xff, RZ, 0xc0, !PT ;  /* 0x000000ff30ff7812 */ /* 0x000fe400078cc0ff */
[C---:B------:R-:W-:Y:S02]  /*2b50*/  FSEL R35, R29.reuse, RZ, P5 ;  /* 0x000000ff1d237208 */ /* 0x040fe40002800000 */
[----:B------:R-:W-:-:S02]  /*2b60*/  FSEL R37, R29, RZ, P4 ;  /* 0x000000ff1d257208 */ /* 0x000fc40002000000 */
        /* <DEDUP_REMOVED lines=10> */
[C---:B------:R-:W-:Y:S01]  /*2c10*/  FMUL.FTZ R35, R27.reuse, UR14 ;  /* 0x0000000e1b237c20 */ /* 0x040fe20008410000 */
[----:B------:R-:W-:Y:S02]  /*2c20*/  F2FP.F16.F32.PACK_AB R33, R32, R33 ;  /* 0x000000212021723e */ /* 0x000fe400000000ff */
        /* <DEDUP_REMOVED lines=22> */
.L_x_460:
        /* <DEDUP_REMOVED lines=13> */
.L_x_456:
[----:B------:R-:W-:Y:S05]  /*2e60*/  BSYNC.RECONVERGENT B1 ;  /* 0x0000000000017941 */ /* 0x000fea0003800200 */
.L_x_455:
[----:B---3--:R-:W2:Y:S02]  /*2e70*/  LDC.64 R32, c[0x0][0x380] ;  /* 0x0000e000ff207b82 */ /* 0x008ea40000000a00 */
[----:B--2---:R-:W-:-:S04]  /*2e80*/  LEA R51, R32, R51, 0x2 ;  /* 0x0000003320337211 */ /* 0x004fc800078e10ff */
[----:B------:R-:W-:-:S13]  /*2e90*/  ISETP.GE.AND P0, PT, R51, R33, PT ;  /* 0x000000213300720c */ /* 0x000fda0003f06270 */
[----:B------:R-:W-:Y:S05]  /*2ea0*/  @!P0 BRA `(.L_x_464) ;  /* 0xffffffd000ec8947 */ /* 0x000fea000383ffff */
.L_x_451:
[----:B------:R-:W-:Y:S05]  /*2eb0*/  BSYNC B0 ;  /* 0x0000000000007941 */ /* 0x000fea0003800000 */
.L_x_450:
[----:B------:R-:W2:Y:S01]  /*2ec0*/  S2R R24, SR_TID.X ;  /* 0x0000000000187919 */ /* 0x000ea20000002100 */
[----:B------:R-:W-:Y:S01]  /*2ed0*/  MOV R2, 0x400 ;  /* 0x0000040000027802 */ /* 0x000fe20000000f00 */
[----:B------:R-:W-:Y:S05]  /*2ee0*/  WARPSYNC.ALL ;  /* 0x0000000000007948 */ /* 0x000fea0003800000 */
[----:B------:R-:W3:Y:S01]  /*2ef0*/  S2R R3, SR_CgaCtaId ;  /* 0x0000000000037919 */ /* 0x000ee20000008800 */
[----:B------:R-:W4:Y:S01]  /*2f00*/  LDCU.128 UR16, c[0x0][0x440] ;  /* 0x00008800ff1077ac */ /* 0x000f220008000c00 */
[----:B--2---:R-:W-:-:S04]  /*2f10*/  LOP3.LUT R0, R24, 0x60, RZ, 0xc0, !PT ;  /* 0x0000006018007812 */ /* 0x004fc800078ec0ff */
[----:B------:R-:W-:Y:S02]  /*2f20*/  LOP3.LUT R0, R0, 0x1f, R24, 0xf8, !PT ;  /* 0x0000001f00007812 */ /* 0x000fe400078ef818 */
[----:B---3--:R-:W-:-:S04]  /*2f30*/  LEA R3, R3, R2, 0x18 ;  /* 0x0000000203037211 */ /* 0x008fc800078ec0ff */
[-C--:B------:R-:W-:Y:S02]  /*2f40*/  LEA R0, R0, R3.reuse, 0x5 ;  /* 0x0000000300007211 */ /* 0x080fe400078e28ff */
[----:B------:R-:W-:-:S03]  /*2f50*/  LEA R3, R24, R3, 0x2 ;  /* 0x0000000318037211 */ /* 0x000fc600078e10ff */
[----:B------:R-:W-:Y:S04]  /*2f60*/  STS.128 [R0], R20 ;  /* 0x0000001400007388 */ /* 0x000fe80000000c00 */
[----:B------:R-:W-:Y:S01]  /*2f70*/  STS.128 [R0+0x10], R16 ;  /* 0x0000101000007388 */ /* 0x000fe20000000c00 */
[----:B------:R-:W-:Y:S06]  /*2f80*/  BAR.SYNC.DEFER_BLOCKING 0x0 ;  /* 0x0000000000007b1d */ /* 0x000fec0000010000 */
[----:B------:R-:W2:Y:S04]  /*2f90*/  LDS R2, [R3] ;  /* 0x0000000003027984 */ /* 0x000ea80000000800 */
[----:B------:R-:W3:Y:S04]  /*2fa0*/  LDS R5, [R3+0x400] ;  /* 0x0004000003057984 */ /* 0x000ee80000000800 */
[----:B------:R-:W0:Y:S04]  /*2fb0*/  LDS R4, [R3+0x200] ;  /* 0x0002000003047984 */ /* 0x000e280000000800 */
[----:B------:R-:W1:Y:S04]  /*2fc0*/  LDS R7, [R3+0x600] ;  /* 0x0006000003077984 */ /* 0x000e680000000800 */
[----:B------:R-:W4:Y:S04]  /*2fd0*/  LDS R25, [R3+0x800] ;  /* 0x0008000003197984 */ /* 0x000f280000000800 */
[----:B------:R-:W4:Y:S04]  /*2fe0*/  LDS R27, [R3+0xa00] ;  /* 0x000a0000031b7984 */ /* 0x000f280000000800 */
[----:B------:R-:W4:Y:S04]  /*2ff0*/  LDS R29, [R3+0xc00] ;  /* 0x000c0000031d7984 */ /* 0x000f280000000800 */
[----:B------:R-:W4:Y:S01]  /*3000*/  LDS R6, [R3+0xe00] ;  /* 0x000e000003067984 */ /* 0x000f220000000800 */
[----:B------:R-:W-:Y:S01]  /*3010*/  BAR.SYNC.DEFER_BLOCKING 0x0 ;  /* 0x0000000000007b1d */ /* 0x000fe20000010000 */
[----:B--2---:R-:W-:-:S04]  /*3020*/  FADD.FTZ R2, RZ, R2 ;  /* 0x00000002ff027221 */ /* 0x004fc80000010000 */
[----:B---3--:R-:W-:Y:S01]  /*3030*/  FADD.FTZ R2, R2, R5 ;  /* 0x0000000502027221 */ /* 0x008fe20000010000 */
[----:B0-----:R-:W-:-:S04]  /*3040*/  FADD.FTZ R4, RZ, R4 ;  /* 0x00000004ff047221 */ /* 0x001fc80000010000 */
[----:B-1----:R-:W-:Y:S01]  /*3050*/  FADD.FTZ R4, R4, R7 ;  /* 0x0000000704047221 */ /* 0x002fe20000010000 */
[----:B------:R0:W-:Y:S01]  /*3060*/  STS.128 [R0], R8 ;  /* 0x0000000800007388 */ /* 0x0001e20000000c00 */
[----:B----4-:R-:W-:-:S03]  /*3070*/  FADD.FTZ R2, R2, R25 ;  /* 0x0000001902027221 */ /* 0x010fc60000010000 */
[----:B------:R-:W-:Y:S01]  /*3080*/  STS.128 [R0+0x10], R12 ;  /* 0x0000100c00007388 */ /* 0x000fe20000000c00 */
[----:B------:R-:W-:Y:S01]  /*3090*/  FADD.FTZ R27, R4, R27 ;  /* 0x0000001b041b7221 */ /* 0x000fe20000010000 */
[----:B------:R-:W-:Y:S01]  /*30a0*/  BAR.SYNC.DEFER_BLOCKING 0x0 ;  /* 0x0000000000007b1d */ /* 0x000fe20000010000 */
[----:B------:R-:W-:Y:S02]  /*30b0*/  FADD.FTZ R29, R2, R29 ;  /* 0x0000001d021d7221 */ /* 0x000fe40000010000 */
[----:B------:R-:W-:Y:S01]  /*30c0*/  FADD.FTZ R27, R27, R6 ;  /* 0x000000061b1b7221 */ /* 0x000fe20000010000 */
[----:B0-----:R-:W-:Y:S01]  /*30d0*/  IMAD R11, R50, UR7, RZ ;  /* 0x00000007320b7c24 */ /* 0x001fe2000f8e02ff */
[----:B------:R-:W-:-:S04]  /*30e0*/  LOP3.LUT R9, R24, 0x7f, RZ, 0x3c, !PT ;  /* 0x0000007f18097812 */ /* 0x000fc800078e3cff */
[----:B------:R-:W-:Y:S02]  /*30f0*/  IADD3 R10, P0, PT, R11, R24, RZ ;  /* 0x000000180b0a7210 */ /* 0x000fe40007f1e0ff */
[----:B------:R-:W-:Y:S02]  /*3100*/  IADD3 R9, PT, PT, R9, R50, RZ ;  /* 0x0000003209097210 */ /* 0x000fe40007ffe0ff */
[----:B------:R-:W-:Y:S02]  /*3110*/  IADD3.X R11, PT, PT, RZ, RZ, RZ, P0, !PT ;  /* 0x000000ffff0b7210 */ /* 0x000fe400007fe4ff */
[C---:B------:R-:W-:Y:S02]  /*3120*/  ISETP.GE.U32.AND P0, PT, R9.reuse, 0x80, PT ;  /* 0x000000800900780c */ /* 0x040fe40003f06070 */
[C---:B------:R-:W-:Y:S02]  /*3130*/  SHF.L.U32 R8, R10.reuse, 0x2, RZ ;  /* 0x000000020a087819 */ /* 0x040fe400000006ff */
[----:B------:R-:W-:Y:S01]  /*3140*/  ISETP.GE.U32.AND P1, PT, R9, 0x100, PT ;  /* 0x000001000900780c */ /* 0x000fe20003f26070 */
[----:B------:R-:W0:Y:S01]  /*3150*/  LDS R16, [R3] ;  /* 0x0000000003107984 */ /* 0x000e220000000800 */
[----:B------:R-:W-:-:S02]  /*3160*/  SHF.L.U64.HI R9, R10, 0x2, R11 ;  /* 0x000000020a097819 */ /* 0x000fc4000001020b */
[C---:B------:R-:W-:Y:S01]  /*3170*/  IADD3 R10, P2, PT, R8.reuse, UR18, RZ ;  /* 0x00000012080a7c10 */ /* 0x040fe2000ff5e0ff */
[----:B------:R-:W1:Y:S01]  /*3180*/  LDS R19, [R3+0x400] ;  /* 0x0004000003137984 */ /* 0x000e620000000800 */
[----:B------:R-:W-:Y:S02]  /*3190*/  IADD3 R8, P3, PT, R8, UR16, RZ ;  /* 0x0000001008087c10 */ /* 0x000fe4000ff7e0ff */
[C---:B------:R-:W-:Y:S01]  /*31a0*/  IADD3.X R11, PT, PT, R9.reuse, UR19, RZ, P2, !PT ;  /* 0x00000013090b7c10 */ /* 0x040fe200097fe4ff */
[----:B------:R-:W2:Y:S01]  /*31b0*/  LDS R21, [R3+0x800] ;  /* 0x0008000003157984 */ /* 0x000ea20000000800 */
[----:B------:R-:W-:Y:S02]  /*31c0*/  IADD3.X R9, PT, PT, R9, UR17, RZ, P3, !PT ;  /* 0x0000001109097c10 */ /* 0x000fe40009ffe4ff */
[----:B------:R-:W-:Y:S01]  /*31d0*/  @P0 MOV R2, R10 ;  /* 0x0000000a00020202 */ /* 0x000fe20000000f00 */
[----:B------:R-:W3:Y:S01]  /*31e0*/  LDS R17, [R3+0x200] ;  /* 0x0002000003117984 */ /* 0x000ee20000000800 */
[----:B------:R-:W-:-:S02]  /*31f0*/  @P0 MOV R4, R8 ;  /* 0x0000000800040202 */ /* 0x000fc40000000f00 */
[-C--:B------:R-:W-:Y:S01]  /*3200*/  @P0 MOV R5, R9.reuse ;  /* 0x0000000900050202 */ /* 0x080fe20000000f00 */
[----:B------:R-:W4:Y:S01]  /*3210*/  LDS R23, [R3+0xc00] ;  /* 0x000c000003177984 */ /* 0x000f220000000800 */
[----:B------:R-:W-:Y:S02]  /*3220*/  @P0 IADD3 R10, P2, PT, R10, 0x200, RZ ;  /* 0x000002000a0a0810 */ /* 0x000fe40007f5e0ff */
[----:B------:R-:W-:Y:S01]  /*3230*/  @P0 IADD3 R8, P3, PT, R8, 0x200, RZ ;  /* 0x0000020008080810 */ /* 0x000fe20007f7e0ff */
[----:B------:R-:W4:Y:S03]  /*3240*/  LDS R18, [R3+0x600] ;  /* 0x0006000003127984 */ /* 0x000f260000000800 */
[----:B------:R-:W-:Y:S01]  /*3250*/  @P0 IADD3.X R9, PT, PT, RZ, R9, RZ, P3, !PT ;  /* 0x00000009ff090210 */ /* 0x000fe20001ffe4ff */
[----:B------:R-:W4:Y:S04]  /*3260*/  LDS R20, [R3+0xa00] ;  /* 0x000a000003147984 */ /* 0x000f280000000800 */
[----:B------:R0:W4:Y:S02]  /*3270*/  LDS R0, [R3+0xe00] ;  /* 0x000e000003007984 */ /* 0x0001240000000800 */
[----:B0-----:R-:W-:-:S02]  /*3280*/  @P0 MOV R3, R11 ;  /* 0x0000000b00030202 */ /* 0x001fc40000000f00 */
        /* <DEDUP_REMOVED lines=19> */
.L_x_454:
[----:B------:R-:W-:Y:S01]  /*33c0*/  HFMA2 R81, -RZ, RZ, 0, 5.9604644775390625e-08 ;  /* 0x00000001ff517431 */ /* 0x000fe200000001ff */
[----:B------:R-:W-:Y:S01]  /*33d0*/  BSSY B1, `(.L_x_465) ;  /* 0x0000007000017945 */ /* 0x000fe20003800000 */
[----:B------:R-:W-:Y:S02]  /*33e0*/  MOV R82, R36 ;  /* 0x0000002400527202 */ /* 0x000fe40000000f00 */
[----:B------:R-:W-:Y:S02]  /*33f0*/  MOV R84, 0x1f ;  /* 0x0000001f00547802 */ /* 0x000fe40000000f00 */
[----:B------:R-:W-:-:S07]  /*3400*/  MOV R41, 0xffffffff ;  /* 0xffffffff00297802 */ /* 0x000fce0000000f00 */
[----:B0--3-5:R-:W-:Y:S05]  /*3410*/  WARPSYNC.COLLECTIVE R41, `(.L_x_466) ;  /* 0x0000000029087348 */ /* 0x029fea0003c00000 */
[----:B------:R1:W2:Y:S02]  /*3420*/  SHFL.BFLY P0, R80, R82, R81, R84 ;  /* 0x0c00005152507389 */ /* 0x0002a40000000054 */
[----:B0123-5:R-:W-:Y:S05]  /*3430*/  ENDCOLLECTIVE ;  /* 0x000000000000791b */ /* 0x02ffea0003800000 */
.L_x_466:
[----:B------:R-:W-:Y:S05]  /*3440*/  BSYNC B1 ;  /* 0x0000000000017941 */ /* 0x000fea0003800000 */
.L_x_465:
        /* <DEDUP_REMOVED lines=8> */
.L_x_467:
[----:B------:R-:W-:Y:S01]  /*34d0*/  FADD.FTZ R33, R33, R36 ;  /* 0x0000002421217221 */ /* 0x000fe20000010000 */
[----:B------:R-:W-:-:S04]  /*34e0*/  HFMA2 R81, -RZ, RZ, 0, 1.1920928955078125e-07 ;  /* 0x00000002ff517431 */ /* 0x000fc800000001ff */
[----:B------:R-:W-:Y:S02]  /*34f0*/  MOV R82, R33 ;  /* 0x0000002100527202 */ /* 0x000fe40000000f00 */
[----:B------:R-:W-:-:S07]  /*3500*/  MOV R32, R80 ;  /* 0x0000005000207202 */ /* 0x000fce0000000f00 */
[----:B------:R-:W-:Y:S05]  /*3510*/  WARPSYNC.COLLECTIVE R41, `(.L_x_468) ;  /* 0x0000000029087348 */ /* 0x000fea0003c00000 */
[----:B------:R0:W1:Y:S02]  /*3520*/  SHFL.BFLY P0, R80, R82, R81, R84 ;  /* 0x0c00005152507389 */ /* 0x0000640000000054 */
[----:B01----:R-:W-:Y:S05]  /*3530*/  ENDCOLLECTIVE ;  /* 0x000000000000791b */ /* 0x003fea0003800000 */
.L_x_468:
[----:B------:R-:W-:-:S05]  /*3540*/  FADD.FTZ R32, R32, R37 ;  /* 0x0000002520207221 */ /* 0x000fca0000010000 */
[----:B------:R-:W-:Y:S02]  /*3550*/  MOV R82, R32 ;  /* 0x0000002000527202 */ /* 0x000fe40000000f00 */
[----:B------:R-:W-:-:S07]  /*3560*/  MOV R34, R80 ;  /* 0x0000005000227202 */ /* 0x000fce0000000f00 */
[----:B------:R-:W-:Y:S05]  /*3570*/  WARPSYNC.COLLECTIVE R41, `(.L_x_469) ;  /* 0x0000000029087348 */ /* 0x000fea0003c00000 */
[----:B------:R0:W1:Y:S02]  /*3580*/  SHFL.BFLY P0, R80, R82, R81, R84 ;  /* 0x0c00005152507389 */ /* 0x0000640000000054 */
[----:B01----:R-:W-:Y:S05]  /*3590*/  ENDCOLLECTIVE ;  /* 0x000000000000791b */ /* 0x003fea0003800000 */
.L_x_469:
[----:B------:R-:W-:Y:S01]  /*35a0*/  FADD.FTZ R34, R33, R34 ;  /* 0x0000002221227221 */ /* 0x000fe20000010000 */
[----:B------:R-:W-:-:S04]  /*35b0*/  HFMA2 R81, -RZ, RZ, 0, 2.384185791015625e-07 ;  /* 0x00000004ff517431 */ /* 0x000fc800000001ff */
[----:B------:R-:W-:Y:S02]  /*35c0*/  MOV R82, R34 ;  /* 0x0000002200527202 */ /* 0x000fe40000000f00 */
[----:B------:R-:W-:-:S07]  /*35d0*/  MOV R35, R80 ;  /* 0x0000005000237202 */ /* 0x000fce0000000f00 */
[----:B------:R-:W-:Y:S05]  /*35e0*/  WARPSYNC.COLLECTIVE R41, `(.L_x_470) ;  /* 0x0000000029087348 */ /* 0x000fea0003c00000 */
[----:B------:R0:W1:Y:S02]  /*35f0*/  SHFL.BFLY P0, R80, R82, R81, R84 ;  /* 0x0c00005152507389 */ /* 0x0000640000000054 */
[----:B01----:R-:W-:Y:S05]  /*3600*/  ENDCOLLECTIVE ;  /* 0x000000000000791b */ /* 0x003fea0003800000 */
.L_x_470:
[----:B------:R-:W-:-:S05]  /*3610*/  FADD.FTZ R35, R32, R35 ;  /* 0x0000002320237221 */ /* 0x000fca0000010000 */
[----:B------:R-:W-:Y:S02]  /*3620*/  MOV R82, R35 ;  /* 0x0000002300527202 */ /* 0x000fe40000000f00 */
[----:B------:R-:W-:-:S07]  /*3630*/  MOV R39, R80 ;  /* 0x0000005000277202 */ /* 0x000fce0000000f00 */
[----:B------:R-:W-:Y:S05]  /*3640*/  WARPSYNC.COLLECTIVE R41, `(.L_x_471) ;  /* 0x0000000029087348 */ /* 0x000fea0003c00000 */
[----:B------:R0:W1:Y:S02]  /*3650*/  SHFL.BFLY P0, R80, R82, R81, R84 ;  /* 0x0c00005152507389 */ /* 0x0000640000000054 */
[----:B01----:R-:W-:Y:S05]  /*3660*/  ENDCOLLECTIVE ;  /* 0x000000000000791b */ /* 0x003fea0003800000 */
.L_x_471:
[----:B------:R-:W-:Y:S01]  /*3670*/  FADD.FTZ R39, R34, R39 ;  /* 0x0000002722277221 */ /* 0x000fe20000010000 */
[----:B------:R-:W-:-:S04]  /*3680*/  HFMA2 R81, -RZ, RZ, 0, 4.76837158203125e-07 ;  /* 0x00000008ff517431 */ /* 0x000fc800000001ff */
[----:B------:R-:W-:Y:S02]  /*3690*/  MOV R82, R39 ;  /* 0x0000002700527202 */ /* 0x000fe40000000f00 */
[----:B------:R-:W-:-:S07]  /*36a0*/  MOV R38, R80 ;  /* 0x0000005000267202 */ /* 0x000fce0000000f00 */
[----:B------:R-:W-:Y:S05]  /*36b0*/  WARPSYNC.COLLECTIVE R41, `(.L_x_472) ;  /* 0x0000000029087348 */ /* 0x000fea0003c00000 */
[----:B------:R0:W1:Y:S02]  /*36c0*/  SHFL.BFLY P0, R80, R82, R81, R84 ;  /* 0x0c00005152507389 */ /* 0x0000640000000054 */
[----:B01----:R-:W-:Y:S05]  /*36d0*/  ENDCOLLECTIVE ;  /* 0x000000000000791b */ /* 0x003fea0003800000 */
.L_x_472:
[----:B------:R-:W-:-:S05]  /*36e0*/  FADD.FTZ R38, R35, R38 ;  /* 0x0000002623267221 */ /* 0x000fca0000010000 */
[----:B------:R-:W-:Y:S02]  /*36f0*/  MOV R82, R38 ;  /* 0x0000002600527202 */ /* 0x000fe40000000f00 */
[----:B------:R-:W-:-:S07]  /*3700*/  MOV R36, R80 ;  /* 0x0000005000247202 */ /* 0x000fce0000000f00 */
[----:B------:R-:W-:Y:S05]  /*3710*/  WARPSYNC.COLLECTIVE R41, `(.L_x_473) ;  /* 0x0000000029087348 */ /* 0x000fea0003c00000 */
[----:B------:R0:W1:Y:S02]  /*3720*/  SHFL.BFLY P0, R80, R82, R81, R84 ;  /* 0x0c00005152507389 */ /* 0x0000640000000054 */
[----:B01----:R-:W-:Y:S05]  /*3730*/  ENDCOLLECTIVE ;  /* 0x000000000000791b */ /* 0x003fea0003800000 */
.L_x_473:
[----:B------:R-:W-:Y:S01]  /*3740*/  FADD.FTZ R36, R39, R36 ;  /* 0x0000002427247221 */ /* 0x000fe20000010000 */
[----:B------:R-:W-:-:S04]  /*3750*/  HFMA2 R81, -RZ, RZ, 0, 9.5367431640625e-07 ;  /* 0x00000010ff517431 */ /* 0x000fc800000001ff */
[----:B------:R-:W-:Y:S02]  /*3760*/  MOV R82, R36 ;  /* 0x0000002400527202 */ /* 0x000fe40000000f00 */
[----:B------:R-:W-:-:S07]  /*3770*/  MOV R37, R80 ;  /* 0x0000005000257202 */ /* 0x000fce0000000f00 */
[----:B------:R-:W-:Y:S05]  /*3780*/  WARPSYNC.COLLECTIVE R41, `(.L_x_474) ;  /* 0x0000000029087348 */ /* 0x000fea0003c00000 */
[----:B------:R0:W1:Y:S02]  /*3790*/  SHFL.BFLY P0, R80, R82, R81, R84 ;  /* 0x0c00005152507389 */ /* 0x0000640000000054 */
[----:B01----:R-:W-:Y:S05]  /*37a0*/  ENDCOLLECTIVE ;  /* 0x000000000000791b */ /* 0x003fea0003800000 */
.L_x_474:
[----:B------:R-:W-:-:S05]  /*37b0*/  FADD.FTZ R37, R38, R37 ;  /* 0x0000002526257221 */ /* 0x000fca0000010000 */
[----:B------:R-:W-:Y:S02]  /*37c0*/  MOV R82, R37 ;  /* 0x0000002500527202 */ /* 0x000fe40000000f00 */
[----:B------:R-:W-:-:S07]  /*37d0*/  MOV R33, R80 ;  /* 0x0000005000217202 */ /* 0x000fce0000000f00 */
[----:B------:R-:W-:Y:S05]  /*37e0*/  WARPSYNC.COLLECTIVE R41, `(.L_x_475) ;  /* 0x0000000029087348 */ /* 0x000fea0003c00000 */
[----:B------:R0:W1:Y:S02]  /*37f0*/  SHFL.BFLY P0, R80, R82, R81, R84 ;  /* 0x0c00005152507389 */ /* 0x0000640000000054 */
[----:B01----:R-:W-:Y:S05]  /*3800*/  ENDCOLLECTIVE ;  /* 0x000000000000791b */ /* 0x003fea0003800000 */
.L_x_475:
[----:B------:R-:W-:Y:S01]  /*3810*/  MOV R32, R80 ;  /* 0x0000005000207202 */ /* 0x000fe20000000f00 */
[----:B------:R-:W-:Y:S06]  /*3820*/  BRA `(.L_x_476) ;  /* 0xffffffd400107947 */ /* 0x000fec000383ffff */
.L_x_477:
        /* <DEDUP_REMOVED lines=13> */
.L_x_2820:


//--------------------- .text._ZN10layer_norm22ln_bwd_finalize_kernelINS_22Kernel_traits_finalizeILj256E6__halfS2_S2_S2_fjLb0ELj1024ELj4ENS_18Kernel_traits_baseILj256ES2_S2_S2_S2_fjLj1024EEEEELb0ELb1EEEvNS_9BwdParamsE --------------------------
	.section	.text._ZN10layer_norm22ln_bwd_finalize_kernelINS_22Kernel_traits_finalizeILj256E6__halfS2_S2_S2_fjLb0ELj1024ELj4ENS_18Kernel_traits_baseILj256ES2_S2_S2_S2_fjLj1024EEEEELb0ELb1EEEvNS_9BwdParamsE,"ax",@progbits
	.align	128
        .global         _ZN10layer_norm22ln_bwd_finalize_kernelINS_22Kernel_traits_finalizeILj256E6__halfS2_S2_S2_fjLb0ELj1024ELj4ENS_18Kernel_traits_baseILj256ES2_S2_S2_S2_fjLj1024EEEEELb0ELb1EEEvNS_9BwdParamsE
        .type           _ZN10layer_norm22ln_bwd_finalize_kernelINS_22Kernel_traits_finalizeILj256E6__halfS2_S2_S2_fjLb0ELj1024ELj4ENS_18Kernel_traits_baseILj256ES2_S2_S2_S2_fjLj1024EEEEELb0ELb1EEEvNS_9BwdParamsE,@function
        .size           _ZN10layer_norm22ln_bwd_finalize_kernelINS_22Kernel_traits_finalizeILj256E6__halfS2_S2_S2_fjLb0ELj1024ELj4ENS_18Kernel_traits_baseILj256ES2_S2_S2_S2_fjLj1024EEEEELb0ELb1EEEvNS_9BwdParamsE,(.L_x_2821 - _ZN10layer_norm22ln_bwd_finalize_kernelINS_22Kernel_traits_finalizeILj256E6__halfS2_S2_S2_fjLb0ELj1024ELj4ENS_18Kernel_traits_baseILj256ES2_S2_S2_S2_fjLj1024EEEEELb0ELb1EEEvNS_9BwdParamsE)
        .other          _ZN10layer_norm22ln_bwd_finalize_kernelINS_22Kernel_traits_finalizeILj256E6__halfS2_S2_S2_fjLb0ELj1024ELj4ENS_18Kernel_traits_baseILj256ES2_S2_S2_S2_fjLj1024EEEEELb0ELb1EEEvNS_9BwdParamsE,@"STO_CUDA_ENTRY STV_DEFAULT"
_ZN10layer_norm22ln_bwd_finalize_kernelINS_22Kernel_traits_finalizeILj256E6__halfS2_S2_S2_fjLb0ELj1024ELj4ENS_18Kernel_traits_baseILj256ES2_S2_S2_S2_fjLj1024EEEEELb0ELb1EEEvNS_9BwdParamsE:
.text._ZN10layer_norm22ln_bwd_finalize_kernelINS_22Kernel_traits_finalizeILj256E6__halfS2_S2_S2_fjLb0ELj1024ELj4ENS_18Kernel_traits_baseILj256ES2_S2_S2_S2_fjLj1024EEEEELb0ELb1EEEvNS_9BwdParamsE:
        /* <DEDUP_REMOVED lines=77> */
.L_x_482:
        /* <DEDUP_REMOVED lines=118> */
.L_x_481:
[----:B------:R-:W-:Y:S05]  /*0c30*/  BSYNC.RECONVERGENT B1 ;  /* 0x0000000000017941 */ /* 0x000fea0003800200 */
.L_x_480:
        /* <DEDUP_REMOVED lines=69> */
.L_x_484:
[----:B------:R-:W-:Y:S05]  /*1090*/  BSYNC.RECONVERGENT B1 ;  /* 0x0000000000017941 */ /* 0x000fea0003800200 */
.L_x_483:
        /* <DEDUP_REMOVED lines=38> */
.L_x_486:
[----:B------:R-:W-:Y:S05]  /*1300*/  BSYNC.RECONVERGENT B1 ;  /* 0x0000000000017941 */ /* 0x000fea0003800200 */
.L_x_485:
[----:B------:R-:W-:Y:S05]  /*1310*/  @!P1 BRA `(.L_x_479) ;  /* 0x0000000000409947 */ /* 0x000fea0003800000 */
[----:B------:R-:W0:Y:S01]  /*1320*/  LDC R12, c[0x0][0x388] ;  /* 0x0000e200ff0c7b82 */ /* 0x000e220000000800 */
[----:B------:R-:W-:-:S07]  /*1330*/  IADD3 R0, PT, PT, -R0, RZ, RZ ;  /* 0x000000ff00007210 */ /* 0x000fce0007ffe1ff */
[----:B------:R-:W1:Y:S08]  /*1340*/  LDC.64 R8, c[0x0][0x440] ;  /* 0x00011000ff087b82 */ /* 0x000e700000000a00 */
[----:B------:R-:W2:Y:S01]  /*1350*/  LDC.64 R10, c[0x0][0x448] ;  /* 0x00011200ff0a7b82 */ /* 0x000ea20000000a00 */
[----:B0-----:R-:W-:-:S05]  /*1360*/  IMAD R2, R2, R12, R5 ;  /* 0x0000000c02027224 */ /* 0x001fca00078e0205 */
[----:B------:R-:W-:-:S07]  /*1370*/  IADD3 R13, PT, PT, R57, R2, RZ ;  /* 0x00000002390d7210 */ /* 0x000fce0007ffe0ff */
.L_x_487:
        /* <DEDUP_REMOVED lines=10> */
.L_x_479:
[----:B------:R-:W-:Y:S05]  /*1420*/  BSYNC.RECONVERGENT B0 ;  /* 0x0000000000007941 */ /* 0x000fea0003800200 */
.L_x_478:
        /* <DEDUP_REMOVED lines=54> */
[----:B-1----:R-:W-:Y:S02]  /*1790*/  F2FP.F16.F32.PACK_AB R7, R7, R6 ;  /* 0x000000060707723e */ /* 0x002fe400000000ff */
[----:B--2---:R-:W-:-:S03]  /*17a0*/  F2FP.F16.F32.PACK_AB R9, R9, R8 ;  /* 0x000000080909723e */ /* 0x004fc600000000ff */
[----:B------:R-:W-:Y:S04]  /*17b0*/  STG.E desc[UR6][R2.64], R7 ;  /* 0x0000000702007986 */ /* 0x000fe8000c101906 */
[----:B------:R-:W-:Y:S01]  /*17c0*/  STG.E desc[UR6][R4.64], R9 ;  /* 0x0000000904007986 */ /* 0x000fe2000c101906 */
[----:B------:R-:W-:Y:S05]  /*17d0*/  EXIT ;  /* 0x000000000000794d */ /* 0x000fea0003800000 */
.L_x_488:
        /* <DEDUP_REMOVED lines=10> */
.L_x_2821:


//--------------------- .text._ZN10layer_norm40ln_parallel_residual_bwd_finalize_kernelINS_22Kernel_traits_finalizeILj256E6__halfS2_S2_S2_fjLb0ELj1024ELj4ENS_18Kernel_traits_baseILj256ES2_S2_S2_S2_fjLj1024EEEEELb1EEEvNS_9BwdParamsE --------------------------
	.section	.text._ZN10layer_norm40ln_parallel_residual_bwd_finalize_kernelINS_22Kernel_traits_finalizeILj256E6__halfS2_S2_S2_fjLb0ELj1024ELj4ENS_18Kernel_traits_baseILj256ES2_S2_S2_S2_fjLj1024EEEEELb1EEEvNS_9BwdParamsE,"ax",@progbits
	.align	128
        .global         _ZN10layer_norm40ln_parallel_residual_bwd_finalize_kernelINS_22Kernel_traits_finalizeILj256E6__halfS2_S2_S2_fjLb0ELj1024ELj4ENS_18Kernel_traits_baseILj256ES2_S2_S2_S2_fjLj1024EEEEELb1EEEvNS_9BwdParamsE
        .type           _ZN10layer_norm40ln_parallel_residual_bwd_finalize_kernelINS_22Kernel_traits_finalizeILj256E6__halfS2_S2_S2_fjLb0ELj1024ELj4ENS_18Kernel_traits_baseILj256ES2_S2_S2_S2_fjLj1024EEEEELb1EEEvNS_9BwdParamsE,@function
        .size           _ZN10layer_norm40ln_parallel_residual_bwd_finalize_kernelINS_22Kernel_traits_finalizeILj256E6__halfS2_S2_S2_fjLb0ELj1024ELj4ENS_18Kernel_traits_baseILj256ES2_S2_S2_S2_fjLj1024EEEEELb1EEEvNS_9BwdParamsE,(.L_x_2822 - _ZN10layer_norm40ln_parallel_residual_bwd_finalize_kernelINS_22Kernel_traits_finalizeILj256E6__halfS2_S2_S2_fjLb0ELj1024ELj4ENS_18Kernel_traits_baseILj256ES2_S2_S2_S2_fjLj1024EEEEELb1EEEvNS_9BwdParamsE)
        .other          _ZN10layer_norm40ln_parallel_residual_bwd_finalize_kernelINS_22Kernel_traits_finalizeILj256E6__halfS2_S2_S2_fjLb0ELj1024ELj4ENS_18Kernel_traits_baseILj256ES2_S2_S2_S2_fjLj1024EEEEELb1EEEvNS_9BwdParamsE,@"STO_CUDA_ENTRY STV_DEFAULT"
_ZN10layer_norm40ln_parallel_residual_bwd_finalize_kernelINS_22Kernel_traits_finalizeILj256E6__halfS2_S2_S2_fjLb0ELj1024ELj4ENS_18Kernel_traits_baseILj256ES2_S2_S2_S2_fjLj1024EEEEELb1EEEvNS_9BwdParamsE:
.text._ZN10layer_norm40ln_parallel_residual_bwd_finalize_kernelINS_22Kernel_traits_finalizeILj256E6__halfS2_S2_S2_fjLb0ELj1024ELj4ENS_18Kernel_traits_baseILj256ES2_S2_S2_S2_fjLj1024EEEEELb1EEEvNS_9BwdParamsE:
        /* <DEDUP_REMOVED lines=57> */
.L_x_493:
        /* <DEDUP_REMOVED lines=112> */
.L_x_492:
[----:B------:R-:W-:Y:S05]  /*0a90*/  BSYNC.RECONVERGENT B1 ;  /* 0x0000000000017941 */ /* 0x000fea0003800200 */
.L_x_491:
        /* <DEDUP_REMOVED lines=67> */
.L_x_495:
[----:B------:R-:W-:Y:S05]  /*0ed0*/  BSYNC.RECONVERGENT B1 ;  /* 0x0000000000017941 */ /* 0x000fea0003800200 */
.L_x_494:
        /* <DEDUP_REMOVED lines=37> */
.L_x_497:
[----:B------:R-:W-:Y:S05]  /*1130*/  BSYNC.RECONVERGENT B1 ;  /* 0x0000000000017941 */ /* 0x000fea0003800200 */
.L_x_496:
        /* <DEDUP_REMOVED lines=19> */
.L_x_490:
[----:B------:R-:W-:Y:S05]  /*1270*/  BSYNC.RECONVERGENT B0 ;  /* 0x0000000000007941 */ /* 0x000fea0003800200 */
.L_x_489:
        /* <DEDUP_REMOVED lines=93> */
.L_x_498:
        /* <DEDUP_REMOVED lines=11> */
.L_x_2822:


//--------------------- .text._ZN10layer_norm31ln_parallel_residual_bwd_kernelINS_13Kernel_traitsI6__halfS2_S2_S2_fjLj256ELj1ELj4ELj1ELj16ENS_18Kernel_traits_baseILj256ES2_S2_S2_S2_fjLj128EEEEELb1ELb1ELb1EEEvNS_9BwdParamsE --------------------------
	.section	.text._ZN10layer_norm31ln_parallel_residual_bwd_kernelINS_13Kernel_traitsI6__halfS2_S2_S2_fjLj256ELj1ELj4ELj1ELj16ENS_18Kernel_traits_baseILj256ES2_S2_S2_S2_fjLj128EEEEELb1ELb1ELb1EEEvNS_9BwdParamsE,"ax",@progbits
	.align	128
        .global         _ZN10layer_norm31ln_parallel_residual_bwd_kernelINS_13Kernel_traitsI6__halfS2_S2_S2_fjLj256ELj1ELj4ELj1ELj16ENS_18Kernel_traits_baseILj256ES2_S2_S2_S2_fjLj128EEEEELb1ELb1ELb1EEEvNS_9BwdParamsE
        .type           _ZN10layer_norm31ln_parallel_residual_bwd_kernelINS_13Kernel_traitsI6__halfS2_S2_S2_fjLj256ELj1ELj4ELj1ELj16ENS_18Kernel_traits_baseILj256ES2_S2_S2_S2_fjLj128EEEEELb1ELb1ELb1EEEvNS_9BwdParamsE,@function
        .size           _ZN10layer_norm31ln_parallel_residual_bwd_kernelINS_13Kernel_traitsI6__halfS2_S2_S2_fjLj256ELj1ELj4ELj1ELj16ENS_18Kernel_traits_baseILj256ES2_S2_S2_S2_fjLj128EEEEELb1ELb1ELb1EEEvNS_9BwdParamsE,(.L_x_2823 - _ZN10layer_norm31ln_parallel_residual_bwd_kernelINS_13Kernel_traitsI6__halfS2_S2_S2_fjLj256ELj1ELj4ELj1ELj16ENS_18Kernel_traits_baseILj256ES2_S2_S2_S2_fjLj128EEEEELb1ELb1ELb1EEEvNS_9BwdParamsE)
        .other          _ZN10layer_norm31ln_parallel_residual_bwd_kernelINS_13Kernel_traitsI6__halfS2_S2_S2_fjLj256ELj1ELj4ELj1ELj16ENS_18Kernel_traits_baseILj256ES2_S2_S2_S2_fjLj128EEEEELb1ELb1ELb1EEEvNS_9BwdParamsE,@"STO_CUDA_ENTRY STV_DEFAULT"
_ZN10layer_norm31ln_parallel_residual_bwd_kernelINS_13Kernel_traitsI6__halfS2_S2_S2_fjLj256ELj1ELj4ELj1ELj16ENS_18Kernel_traits_baseILj256ES2_S2_S2_S2_fjLj128EEEEELb1ELb1ELb1EEEvNS_9BwdParamsE:
.text._ZN10layer_norm31ln_parallel_residual_bwd_kernelINS_13Kernel_traitsI6__halfS2_S2_S2_fjLj256ELj1ELj4ELj1ELj16ENS_18Kernel_traits_baseILj256ES2_S2_S2_S2_fjLj128EEEEELb1ELb1ELb1EEEvNS_9BwdParamsE:
        /* <DEDUP_REMOVED lines=27> */
[----:B------:R-:W1:Y:S06]  /*01b0*/  LDCU.64 UR10, c[0x0][0x438] ;  /* 0x00008700ff0a77ac */ /* 0x000e6c0008000a00 */
[----:B------:R-:W2:Y:S01]  /*01c0*/  LDC.U8 R46, c[0x0][0x410] ;  /* 0x00010400ff2e7b82 */ /* 0x000ea20000000000 */
[----:B0-----:R-:W-:-:S05]  /*01d0*/  IMAD.WIDE.U32 R2, R55, 0x10, R2 ;  /* 0x0000001037027825 */ /* 0x001fca00078e0002 */
[----:B------:R-:W3:Y:S01]  /*01e0*/  LDG.E.128 R4, desc[UR8][R2.64] ;  /* 0x0000000802047981 */ /* 0x000ee2000c1e1d00 */
        /* <DEDUP_REMOVED lines=11> */
[----:B------:R-:W-:Y:S01]  /*02a0*/  MOV R0, RZ ;  /* 0x000000ff00007202 */ /* 0x000fe20000000f00 */
[--C-:B---3--:R-:W-:Y:S02]  /*02b0*/  HADD2.F32 R54, -RZ, R4.reuse.H0_H0 ;  /* 0x20000004ff367230 */ /* 0x108fe40000004100 */
[----:B------:R-:W-:-:S02]  /*02c0*/  HADD2.F32 R53, -RZ, R4.H1_H1 ;  /* 0x30000004ff357230 */ /* 0x000fc40000004100 */
[--C-:B------:R-:W-:Y:S02]  /*02d0*/  HADD2.F32 R52, -RZ, R5.reuse.H0_H0 ;  /* 0x20000005ff347230 */ /* 0x100fe40000004100 */
[----:B------:R-:W-:Y:S02]  /*02e0*/  HADD2.F32 R51, -RZ, R5.H1_H1 ;  /* 0x30000005ff337230 */ /* 0x000fe40000004100 */
[--C-:B------:R-:W-:Y:S02]  /*02f0*/  HADD2.F32 R50, -RZ, R6.reuse.H0_H0 ;  /* 0x20000006ff327230 */ /* 0x100fe40000004100 */
[----:B------:R-:W-:Y:S02]  /*0300*/  HADD2.F32 R49, -RZ, R6.H1_H1 ;  /* 0x30000006ff317230 */ /* 0x000fe40000004100 */
[--C-:B------:R-:W-:Y:S02]  /*0310*/  HADD2.F32 R48, -RZ, R7.reuse.H0_H0 ;  /* 0x20000007ff307230 */ /* 0x100fe40000004100 */
[----:B--2---:R-:W-:-:S07]  /*0320*/  HADD2.F32 R47, -RZ, R7.H1_H1 ;  /* 0x30000007ff2f7230 */ /* 0x004fce0000004100 */
.L_x_510:
[----:B------:R-:W-:Y:S01]  /*0330*/  ISETP.NE.U32.AND P1, PT, RZ, UR14, PT ;  /* 0x0000000eff007c0c */ /* 0x000fe2000bf25070 */
[----:B0-----:R-:W-:Y:S01]  /*0340*/  IMAD R16, R45, UR12, RZ ;  /* 0x0000000c2d107c24 */ /* 0x001fe2000f8e02ff */
[----:B------:R-:W0:Y:S02]  /*0350*/  LDC.64 R66, c[0x0][0x3c0] ;  /* 0x0000f000ff427b82 */ /* 0x000e240000000a00 */
[----:B------:R-:W-:Y:S02]  /*0360*/  ISETP.NE.AND.EX P1, PT, RZ, UR15, PT, P1 ;  /* 0x0000000fff007c0c */ /* 0x000fe4000bf25310 */
[----:B------:R-:W-:-:S04]  /*0370*/  SHF.R.S32.HI R17, RZ, 0x1f, R16 ;  /* 0x0000001fff117819 */ /* 0x000fc80000011410 */
[----:B------:R-:W-:Y:S01]  /*0380*/  LEA.HI R18, R17, R16, RZ, 0x3 ;  /* 0x0000001011127211 */ /* 0x000fe200078f18ff */
[----:B------:R-:W1:Y:S03]  /*0390*/  LDC.64 R20, c[0x0][0x428] ;  /* 0x00010a00ff147b82 */ /* 0x000e660000000a00 */
[----:B------:R-:W-:-:S05]  /*03a0*/  LEA.HI.SX32 R65, R18, R55, 0x1d ;  /* 0x0000003712417211 */ /* 0x000fca00078feaff */
[----:B------:R-:W2:Y:S08]  /*03b0*/  @P1 LDC.64 R2, c[0x0][0x3b8] ;  /* 0x0000ee00ff021b82 */ /* 0x000eb00000000a00 */
[----:B------:R-:W3:Y:S08]  /*03c0*/  LDC.64 R16, c[0x0][0x3a8] ;  /* 0x0000ea00ff107b82 */ /* 0x000ef00000000a00 */
[----:B------:R-:W4:Y:S01]  /*03d0*/  LDC.64 R24, c[0x0][0x3c8] ;  /* 0x0000f200ff187b82 */ /* 0x000f220000000a00 */
[----:B0-----:R-:W-:-:S04]  /*03e0*/  IMAD.WIDE R66, R45, 0x4, R66 ;  /* 0x000000042d427825 */ /* 0x001fc800078e0242 */
[C---:B-1----:R-:W-:Y:S02]  /*03f0*/  IMAD.WIDE.U32 R20, R65.reuse, 0x10, R20 ;  /* 0x0000001041147825 */ /* 0x042fe400078e0014 */
[----:B------:R-:W4:Y:S01]  /*0400*/  LDG.E R67, desc[UR8][R66.64] ;  /* 0x0000000842437981 */ /* 0x000f22000c1e1900 */
[----:B------:R-:W0:Y:S01]  /*0410*/  LDC.64 R26, c[0x0][0x3b0] ;  /* 0x0000ec00ff1a7b82 */ /* 0x000e220000000a00 */
[C---:B--2---:R-:W-:Y:S02]  /*0420*/  @P1 IMAD.WIDE.U32 R2, R65.reuse, 0x8, R2 ;  /* 0x0000000841021825 */ /* 0x044fe400078e0002 */
[----:B------:R-:W2:Y:S04]  /*0430*/  LDG.E.128 R20, desc[UR8][R20.64] ;  /* 0x0000000814147981 */ /* 0x000ea8000c1e1d00 */
[----:B------:R-:W2:Y:S01]  /*0440*/  @P1 LDG.E.64 R2, desc[UR8][R2.64] ;  /* 0x0000000802021981 */ /* 0x000ea2000c1e1b00 */
[----:B---3--:R-:W-:Y:S01]  /*0450*/  IMAD.WIDE.U32 R16, R65, 0x10, R16 ;  /* 0x0000001041107825 */ /* 0x008fe200078e0010 */
[----:B------:R-:W1:Y:S05]  /*0460*/  @P0 LDC.64 R28, c[0x0][0x438] ;  /* 0x00010e00ff1c0b82 */ /* 0x000e6a0000000a00 */
[----:B------:R-:W3:Y:S01]  /*0470*/  LDG.E.128 R16, desc[UR8][R16.64] ;  /* 0x0000000810107981 */ /* 0x000ee2000c1e1d00 */
[----:B----4-:R-:W-:-:S06]  /*0480*/  IMAD.WIDE R24, R45, 0x4, R24 ;  /* 0x000000042d187825 */ /* 0x010fcc00078e0218 */
[----:B------:R-:W4:Y:S01]  /*0490*/  LDG.E R24, desc[UR8][R24.64] ;  /* 0x0000000818187981 */ /* 0x000f22000c1e1900 */
[----:B0-----:R-:W-:-:S06]  /*04a0*/  IMAD.WIDE.U32 R26, R65, 0x8, R26 ;  /* 0x00000008411a7825 */ /* 0x001fcc00078e001a */
[----:B------:R-:W4:Y:S01]  /*04b0*/  LDG.E.64 R26, desc[UR8][R26.64] ;  /* 0x000000081a1a7981 */ /* 0x000f22000c1e1b00 */
[----:B------:R-:W-:Y:S01]  /*04c0*/  ISETP.NE.AND P3, PT, R46, RZ, PT ;  /* 0x000000ff2e00720c */ /* 0x000fe20003f65270 */
[----:B-1----:R-:W-:-:S05]  /*04d0*/  @P0 IMAD.WIDE.U32 R28, R65, 0x10, R28 ;  /* 0x00000010411c0825 */ /* 0x002fca00078e001c */
[----:B-----5:R3:W5:Y:S01]  /*04e0*/  @P0 LDG.E.128 R4, desc[UR8][R28.64] ;  /* 0x000000081c040981 */ /* 0x020762000c1e1d00 */
[----:B------:R-:W-:Y:S01]  /*04f0*/  UMOV UR6, 0xffffffff ;  /* 0xffffffff00067882 */ /* 0x000fe20000000000 */
[----:B------:R-:W-:-:S04]  /*0500*/  ISETP.NE.U32.AND P2, PT, RZ, UR14, PT ;  /* 0x0000000eff007c0c */ /* 0x000fc8000bf45070 */
[----:B------:R-:W-:Y:S02]  /*0510*/  ISETP.NE.AND.EX P2, PT, RZ, UR15, PT, P2 ;  /* 0x0000000fff007c0c */ /* 0x000fe4000bf45320 */
[----:B------:R-:W-:Y:S02]  /*0520*/  FSEL R67, R67, RZ, !P3 ;  /* 0x000000ff43437208 */ /* 0x000fe40005800000 */
[C-C-:B--2---:R-:W-:Y:S02]  /*0530*/  @P1 SHF.R.U64 R64, R2.reuse, 0x8, R3.reuse ;  /* 0x0000000802401819 */ /* 0x144fe40000001203 */
[C-C-:B------:R-:W-:Y:S02]  /*0540*/  @P1 SHF.R.U64 R66, R2.reuse, 0x10, R3.reuse ;  /* 0x0000001002421819 */ /* 0x140fe40000001203 */
[C---:B------:R-:W-:Y:S02]  /*0550*/  @P1 SHF.R.U64 R68, R2.reuse, 0x18, R3 ;  /* 0x0000001802441819 */ /* 0x040fe40000001203 */
[----:B------:R-:W-:-:S02]  /*0560*/  @P1 PRMT R56, R2, 0x7610, R56 ;  /* 0x0000761002381816 */ /* 0x000fc40000000038 */
[--C-:B------:R-:W-:Y:S01]  /*0570*/  @P1 SHF.R.U32.HI R2, RZ, 0x8, R3.reuse ;  /* 0x00000008ff021819 */ /* 0x100fe20000011603 */
[----:B---3--:R-:W-:Y:S01]  /*0580*/  HADD2.F32 R28, -RZ, R17.H0_H0 ;  /* 0x20000011ff1c7230 */ /* 0x008fe20000004100 */
[----:B------:R-:W-:Y:S01]  /*0590*/  @P1 PRMT R58, R66, 0x7610, R58 ;  /* 0x00007610423a1816 */ /* 0x000fe2000000003a */
[--C-:B------:R-:W-:Y:S01]  /*05a0*/  HADD2.F32 R66, -RZ, R18.reuse.H0_H0 ;  /* 0x20000012ff427230 */ /* 0x100fe20000004100 */
[----:B------:R-:W-:Y:S01]  /*05b0*/  @P1 PRMT R60, R3, 0x7610, R60 ;  /* 0x00007610033c1816 */ /* 0x000fe2000000003c */
[----:B------:R-:W-:Y:S01]  /*05c0*/  HADD2.F32 R18, -RZ, R18.H1_H1 ;  /* 0x30000012ff127230 */ /* 0x000fe20000004100 */
[----:B------:R-:W-:Y:S02]  /*05d0*/  @P1 SHF.R.U32.HI R25, RZ, 0x10, R3 ;  /* 0x00000010ff191819 */ /* 0x000fe40000011603 */
[----:B------:R-:W-:Y:S01]  /*05e0*/  @P1 PRMT R61, R2, 0x7610, R61 ;  /* 0x00007610023d1816 */ /* 0x000fe2000000003d */
[--C-:B------:R-:W-:Y:S01]  /*05f0*/  HADD2.F32 R2, -RZ, R16.reuse.H0_H0 ;  /* 0x20000010ff027230 */ /* 0x100fe20000004100 */
[----:B------:R-:W-:Y:S01]  /*0600*/  @P1 SHF.R.U32.HI R3, RZ, 0x18, R3 ;  /* 0x00000018ff031819 */ /* 0x000fe20000011603 */
[----:B------:R-:W-:Y:S01]  /*0610*/  HADD2.F32 R16, -RZ, R16.H1_H1 ;  /* 0x30000010ff107230 */ /* 0x000fe20000004100 */
[----:B------:R-:W-:Y:S01]  /*0620*/  @P1 PRMT R59, R68, 0x7610, R59 ;  /* 0x00007610443b1816 */ /* 0x000fe2000000003b */
[--C-:B------:R-:W-:Y:S01]  /*0630*/  HADD2.F32 R68, -RZ, R19.reuse.H0_H0 ;  /* 0x20000013ff447230 */ /* 0x100fe20000004100 */
[----:B------:R-:W-:Y:S01]  /*0640*/  @P1 PRMT R62, R25, 0x7610, R62 ;  /* 0x00007610193e1816 */ /* 0x000fe2000000003e */
[----:B------:R-:W-:Y:S01]  /*0650*/  HADD2.F32 R70, -RZ, R19.H1_H1 ;  /* 0x30000013ff467230 */ /* 0x000fe20000004100 */
[----:B------:R-:W-:Y:S01]  /*0660*/  @P1 PRMT R63, R3, 0x7610, R63 ;  /* 0x00007610033f1816 */ /* 0x000fe2000000003f */
[C---:B------:R-:W-:Y:S01]  /*0670*/  FADD.FTZ R19, -R67.reuse, R28 ;  /* 0x0000001c43137221 */ /* 0x040fe20000010100 */
[----:B------:R-:W-:Y:S01]  /*0680*/  @P1 PRMT R57, R64, 0x7610, R57 ;  /* 0x0000761040391816 */ /* 0x000fe20000000039 */
[C---:B------:R-:W-:Y:S01]  /*0690*/  FADD.FTZ R3, -R67.reuse, R2 ;  /* 0x0000000243037221 */ /* 0x040fe20000010100 */
[----:B------:R-:W-:Y:S01]  /*06a0*/  FADD.FTZ R25, -R67, R18 ;  /* 0x0000001243197221 */ /* 0x000fe20000010100 */
[----:B------:R-:W-:-:S02]  /*06b0*/  HADD2.F32 R64, -RZ, R17.H1_H1 ;  /* 0x30000011ff407230 */ /* 0x000fc40000004100 */
[C---:B------:R-:W-:Y:S01]  /*06c0*/  FADD.FTZ R17, -R67.reuse, R16 ;  /* 0x0000001043117221 */ /* 0x040fe20000010100 */
[--C-:B------:R-:W-:Y:S02]  /*06d0*/  HADD2.F32 R2, -RZ, R20.reuse.H0_H0 ;  /* 0x20000014ff027230 */ /* 0x100fe40000004100 */
[----:B------:R-:W-:Y:S02]  /*06e0*/  HADD2.F32 R18, -RZ, R20.H1_H1 ;  /* 0x30000014ff127230 */ /* 0x000fe40000004100 */
[C---:B----4-:R-:W-:Y:S01]  /*06f0*/  FMUL.FTZ R16, R24.reuse, R19 ;  /* 0x0000001318107220 */ /* 0x050fe20000410000 */
[--C-:B------:R-:W-:Y:S02]  /*0700*/  HADD2.F32 R20, -RZ, R21.reuse.H0_H0 ;  /* 0x20000015ff147230 */ /* 0x100fe40000004100 */
[C---:B------:R-:W-:Y:S01]  /*0710*/  FADD.FTZ R77, -R67.reuse, R66 ;  /* 0x00000042434d7221 */ /* 0x040fe20000010100 */
[----:B------:R-:W-:Y:S01]  /*0720*/  FMUL.FTZ R3, R24, R3 ;  /* 0x0000000318037220 */ /* 0x000fe20000410000 */
[----:B------:R-:W-:Y:S01]  /*0730*/  FADD.FTZ R79, -R67, R64 ;  /* 0x00000040434f7221 */ /* 0x000fe20000010100 */
[----:B------:R-:W-:-:S02]  /*0740*/  HADD2.F32 R76, -RZ, R21.H1_H1 ;  /* 0x30000015ff4c7230 */ /* 0x000fc40000004100 */
[----:B------:R-:W-:Y:S01]  /*0750*/  FADD.FTZ R39, R20, R39 ;  /* 0x0000002714277221 */ /* 0x000fe20000010000 */
[----:B------:R-:W-:Y:S02]  /*0760*/  HADD2.F32 R64, -RZ, R22.H0_H0 ;  /* 0x20000016ff407230 */ /* 0x000fe40000004100 */
[-C--:B------:R-:W-:Y:S01]  /*0770*/  FFMA.FTZ R31, R16, R20.reuse, R31 ;  /* 0x00000014101f7223 */ /* 0x080fe2000001001f */
[----:B------:R-:W-:Y:S01]  /*0780*/  FMUL.FTZ R21, R52, R20 ;  /* 0x0000001434157220 */ /* 0x000fe20000410000 */
[----:B------:R-:W-:Y:S01]  /*0790*/  FMUL.FTZ R20, R24, R77 ;  /* 0x0000004d18147220 */ /* 0x000fe20000410000 */
[----:B------:R-:W-:Y:S01]  /*07a0*/  FADD.FTZ R29, -R67, R68 ;  /* 0x00000044431d7221 */ /* 0x000fe20000010100 */
[----:B------:R-:W-:Y:S01]  /*07b0*/  FADD.FTZ R37, R2, R37 ;  /* 0x0000002502257221 */ /* 0x000fe20000010000 */
[----:B------:R-:W-:Y:S01]  /*07c0*/  FMUL.FTZ R17, R24, R17 ;  /* 0x0000001118117220 */ /* 0x000fe20000410000 */
[----:B------:R-:W-:Y:S01]  /*07d0*/  FFMA.FTZ R0, R3, R2, R0 ;  /* 0x0000000203007223 */ /* 0x000fe20000010000 */
[----:B------:R-:W-:-:S02]  /*07e0*/  HADD2.F32 R75, -RZ, R23.H0_H0 ;  /* 0x20000017ff4b7230 */ /* 0x000fc40000004100 */
[----:B------:R-:W-:Y:S01]  /*07f0*/  FMUL.FTZ R2, R54, R2 ;  /* 0x0000000236027220 */ /* 0x000fe20000410000 */
[----:B------:R-:W-:Y:S02]  /*0800*/  HADD2.F32 R66, -RZ, R23.H1_H1 ;  /* 0x30000017ff427230 */ /* 0x000fe40000004100 */
[C---:B------:R-:W-:Y:S01]  /*0810*/  FMUL.FTZ R19, R24.reuse, R79 ;  /* 0x0000004f18137220 */ /* 0x040fe20000410000 */
[----:B------:R-:W-:Y:S01]  /*0820*/  FMUL.FTZ R23, R24, R25 ;  /* 0x0000001918177220 */ /* 0x000fe20000410000 */
[----:B------:R-:W-:Y:S01]  /*0830*/  FADD.FTZ R41, R64, R41 ;  /* 0x0000002940297221 */ /* 0x000fe20000010000 */
[-C--:B------:R-:W-:Y:S01]  /*0840*/  FFMA.FTZ R33, R20, R64.reuse, R33 ;  /* 0x0000004014217223 */ /* 0x080fe20000010021 */
[----:B------:R-:W-:Y:S01]  /*0850*/  FMUL.FTZ R25, R50, R64 ;  /* 0x0000004032197220 */ /* 0x000fe20000410000 */
[----:B------:R-:W-:Y:S02]  /*0860*/  HADD2.F32 R28, -RZ, R22.H1_H1 ;  /* 0x30000016ff1c7230 */ /* 0x000fe40000004100 */
[----:B------:R-:W-:Y:S01]  /*0870*/  FADD.FTZ R38, R18, R38 ;  /* 0x0000002612267221 */ /* 0x000fe20000010000 */
[-C--:B------:R-:W-:Y:S01]  /*0880*/  FFMA.FTZ R30, R17, R18.reuse, R30 ;  /* 0x00000012111e7223 */ /* 0x080fe2000001001e */
[----:B------:R-:W-:Y:S01]  /*0890*/  FMUL.FTZ R64, R24, R29 ;  /* 0x0000001d18407220 */ /* 0x000fe20000410000 */
[----:B------:R-:W-:Y:S01]  /*08a0*/  FMUL.FTZ R18, R53, R18 ;  /* 0x0000001235127220 */ /* 0x000fe20000410000 */
[----:B------:R-:W-:Y:S01]  /*08b0*/  FADD.FTZ R40, R76, R40 ;  /* 0x000000284c287221 */ /* 0x000fe20000010000 */
[-C--:B------:R-:W-:Y:S01]  /*08c0*/  FFMA.FTZ R32, R19, R76.reuse, R32 ;  /* 0x0000004c13207223 */ /* 0x080fe20000010020 */
[----:B------:R-:W-:Y:S01]  /*08d0*/  FMUL.FTZ R22, R51, R76 ;  /* 0x0000004c33167220 */ /* 0x000fe20000410000 */
[----:B------:R-:W-:Y:S01]  /*08e0*/  FADD.FTZ R29, RZ, R2 ;  /* 0x00000002ff1d7221 */ /* 0x000fe20000010000 */
[----:B------:R-:W-:-:S03]  /*08f0*/  FFMA.FTZ R76, R3, R2, RZ ;  /* 0x00000002034c7223 */ /* 0x000fc600000100ff */
[----:B------:R-:W-:Y:S01]  /*0900*/  FADD.FTZ R78, R29, R18 ;  /* 0x000000121d4e7221 */ /* 0x000fe20000010000 */
[----:B------:R-:W-:Y:S01]  /*0910*/  FFMA.FTZ R77, R17, R18, R76 ;  /* 0x00000012114d7223 */ /* 0x000fe2000001004c */
[----:B------:R-:W-:Y:S01]  /*0920*/  FADD.FTZ R43, R75, R43 ;  /* 0x0000002b4b2b7221 */ /* 0x000fe20000010000 */
[-C--:B------:R-:W-:Y:S01]  /*0930*/  FFMA.FTZ R35, R64, R75.reuse, R35 ;  /* 0x0000004b40237223 */ /* 0x080fe20000010023 */
[----:B------:R-:W-:Y:S01]  /*0940*/  FMUL.FTZ R29, R48, R75 ;  /* 0x0000004b301d7220 */ /* 0x000fe20000410000 */
[----:B------:R-:W-:Y:S01]  /*0950*/  FADD.FTZ R75, R78, R21 ;  /* 0x000000154e4b7221 */ /* 0x000fe20000010000 */
[--C-:B------:R-:W-:Y:S01]  /*0960*/  FFMA.FTZ R76, R16, R21, R77.reuse ;  /* 0x00000015104c7223 */ /* 0x100fe2000001004d */
[----:B------:R-:W-:Y:S02]  /*0970*/  MOV R74, R26 ;  /* 0x0000001a004a7202 */ /* 0x000fe40000000f00 */
[----:B------:R-:W-:Y:S01]  /*0980*/  FADD.FTZ R78, R75, R22 ;  /* 0x000000164b4e7221 */ /* 0x000fe20000010000 */
[----:B------:R-:W-:Y:S01]  /*0990*/  FFMA.FTZ R75, R19, R22, R76 ;  /* 0x00000016134b7223 */ /* 0x000fe2000001004c */
[----:B------:R-:W-:Y:S01]  /*09a0*/  FADD.FTZ R67, -R67, R70 ;  /* 0x0000004643437221 */ /* 0x000fe20000010100 */
[----:B------:R-:W-:Y:S01]  /*09b0*/  FADD.FTZ R42, R28, R42 ;  /* 0x0000002a1c2a7221 */ /* 0x000fe20000010000 */
[-C--:B------:R-:W-:Y:S01]  /*09c0*/  FFMA.FTZ R34, R23, R28.reuse, R34 ;  /* 0x0000001c17227223 */ /* 0x080fe20000010022 */
[----:B------:R-:W-:Y:S01]  /*09d0*/  PRMT R77, R74, 0x7610, R77 ;  /* 0x000076104a4d7816 */ /* 0x000fe2000000004d */
[----:B------:R-:W-:Y:S01]  /*09e0*/  FMUL.FTZ R28, R49, R28 ;  /* 0x0000001c311c7220 */ /* 0x000fe20000410000 */
[----:B------:R-:W-:Y:S01]  /*09f0*/  FADD.FTZ R79, R78, R25 ;  /* 0x000000194e4f7221 */ /* 0x000fe20000010000 */
[----:B------:R-:W-:Y:S01]  /*0a00*/  FFMA.FTZ R74, R20, R25, R75 ;  /* 0x00000019144a7223 */ /* 0x000fe2000001004b */
[----:B------:R-:W-:Y:S01]  /*0a10*/  MOV R73, R27 ;  /* 0x0000001b00497202 */ /* 0x000fe20000000f00 */
[----:B------:R-:W-:Y:S01]  /*0a20*/  FMUL.FTZ R67, R24, R67 ;  /* 0x0000004318437220 */ /* 0x000fe20000410000 */
[----:B------:R-:W-:Y:S01]  /*0a30*/  FADD.FTZ R76, R79, R28 ;  /* 0x0000001c4f4c7221 */ /* 0x000fe20000010000 */
[----:B------:R-:W-:Y:S01]  /*0a40*/  FFMA.FTZ R75, R23, R28, R74 ;  /* 0x0000001c174b7223 */ /* 0x000fe2000001004a */
[----:B------:R-:W-:Y:S01]  /*0a50*/  FADD.FTZ R44, R66, R44 ;  /* 0x0000002c422c7221 */ /* 0x000fe20000010000 */
[-C--:B------:R-:W-:Y:S01]  /*0a60*/  FFMA.FTZ R36, R67, R66.reuse, R36 ;  /* 0x0000004243247223 */ /* 0x080fe20000010024 */
[----:B------:R-:W-:Y:S01]  /*0a70*/  PRMT R78, R73, 0x7610, R78 ;  /* 0x00007610494e7816 */ /* 0x000fe2000000004e */
[----:B------:R-:W-:Y:S01]  /*0a80*/  FMUL.FTZ R66, R47, R66 ;  /* 0x000000422f427220 */ /* 0x000fe20000410000 */
[----:B------:R-:W-:Y:S01]  /*0a90*/  FADD.FTZ R73, R76, R29 ;  /* 0x0000001d4c497221 */ /* 0x000fe20000010000 */
[----:B------:R-:W-:Y:S01]  /*0aa0*/  FFMA.FTZ R74, R64, R29, R75 ;  /* 0x0000001d404a7223 */ /* 0x000fe2000001004b */
[----:B------:R-:W-:-:S02]  /*0ab0*/  SHF.R.U64 R68, R26, 0x8, R27 ;  /* 0x000000081a447819 */ /* 0x000fc4000000121b */
[C-C-:B------:R-:W-:Y:S01]  /*0ac0*/  SHF.R.U64 R69, R26.reuse, 0x10, R27.reuse ;  /* 0x000000101a457819 */ /* 0x140fe2000000121b */
[----:B------:R-:W-:Y:S01]  /*0ad0*/  FADD.FTZ R73, R73, R66 ;  /* 0x0000004249497221 */ /* 0x000fe20000010000 */
[--C-:B------:R-:W-:Y:S01]  /*0ae0*/  SHF.R.U64 R70, R26, 0x18, R27.reuse ;  /* 0x000000181a467819 */ /* 0x100fe2000000121b */
[----:B------:R-:W-:Y:S01]  /*0af0*/  FFMA.FTZ R74, R67, R66, R74 ;  /* 0x00000042434a7223 */ /* 0x000fe2000001004a */
        /* <DEDUP_REMOVED lines=21> */
.L_x_522:
        /* <DEDUP_REMOVED lines=16> */
[----:B------:R-:W-:Y:S01]  /*0d50*/  FADD.FTZ R17, R18, -R17 ;  /* 0x8000001112117221 */ /* 0x000fe20000010000 */
[----:B------:R-:W-:Y:S01]  /*0d60*/  FADD.FTZ R21, R21, -R16 ;  /* 0x8000001015157221 */ /* 0x000fe20000010000 */
[----:B------:R-:W-:Y:S01]  /*0d70*/  FADD.FTZ R25, R25, -R20 ;  /* 0x8000001419197221 */ /* 0x000fe20000010000 */
[-CC-:B------:R-:W-:Y:S01]  /*0d80*/  FFMA.FTZ R23, R23, R74.reuse, R73.reuse ;  /* 0x0000004a17177223 */ /* 0x180fe20000010049 */
        /* <DEDUP_REMOVED lines=46> */
.L_x_505:
[-CC-:B------:R-:W-:Y:S01]  /*1070*/  FFMA.FTZ R64, R64, R74.reuse, R73.reuse ;  /* 0x0000004a40407223 */ /* 0x180fe20000010049 */
[-CC-:B------:R-:W-:Y:S01]  /*1080*/  FFMA.FTZ R67, R67, R74.reuse, R73.reuse ;  /* 0x0000004a43437223 */ /* 0x180fe20000010049 */
[-C--:B------:R-:W-:Y:S01]  /*1090*/  FFMA.FTZ R20, R20, R74.reuse, R73 ;  /* 0x0000004a14147223 */ /* 0x080fe20000010049 */
        /* <DEDUP_REMOVED lines=8> */
[----:B------:R-:W-:Y:S01]  /*1120*/  FMUL.FTZ R10, R24, R25 ;  /* 0x00000019180a7220 */ /* 0x000fe20000410000 */
[-CC-:B------:R-:W-:Y:S01]  /*1130*/  FFMA.FTZ R17, R17, R74.reuse, R73.reuse ;  /* 0x0000004a11117223 */ /* 0x180fe20000010049 */
[-CC-:B------:R-:W-:Y:S01]  /*1140*/  FFMA.FTZ R23, R23, R74.reuse, R73.reuse ;  /* 0x0000004a17177223 */ /* 0x180fe20000010049 */
[----:B------:R-:W-:Y:S01]  /*1150*/  FFMA.FTZ R3, R3, R74, R73 ;  /* 0x0000004a03037223 */ /* 0x000fe20000010049 */
[----:B------:R-:W-:Y:S01]  /*1160*/  FMUL.FTZ R9, R11, UR16 ;  /* 0x000000100b097c20 */ /* 0x000fe20008410000 */
[----:B------:R-:W-:Y:S01]  /*1170*/  LOP3.LUT P6, RZ, R72, 0xff, RZ, 0xc0, !PT ;  /* 0x000000ff48ff7812 */ /* 0x000fe200078cc0ff */
[----:B------:R-:W-:Y:S01]  /*1180*/  FMUL.FTZ R20, R26, UR16 ;  /* 0x000000101a147c20 */ /* 0x000fe20008410000 */
[----:B------:R-:W-:Y:S01]  /*1190*/  ISETP.GE.U32.AND.EX P2, PT, R27, 0x1000000, PT, P2 ;  /* 0x010000001b00780c */ /* 0x000fe20003f46120 */
[----:B------:R-:W-:Y:S01]  /*11a0*/  FMUL.FTZ R8, R10, UR16 ;  /* 0x000000100a087c20 */ /* 0x000fe20008410000 */
[----:B------:R-:W-:Y:S01]  /*11b0*/  FADD.FTZ R21, R21, -R16 ;  /* 0x8000001015157221 */ /* 0x000fe20000010000 */
[----:B------:R-:W-:Y:S01]  /*11c0*/  FADD.FTZ R19, R22, -R19 ;  /* 0x8000001316137221 */ /* 0x000fe20000010000 */
[----:B------:R-:W-:Y:S01]  /*11d0*/  LOP3.LUT P5, RZ, R78, 0xff, RZ, 0xc0, !PT ;  /* 0x000000ff4eff7812 */ /* 0x000fe200078ac0ff */
[----:B------:R-:W-:Y:S01]  /*11e0*/  FADD.FTZ R17, R18, -R17 ;  /* 0x8000001112117221 */ /* 0x000fe20000010000 */
[----:B------:R-:W-:Y:S01]  /*11f0*/  FADD.FTZ R23, R28, -R23 ;  /* 0x800000171c177221 */ /* 0x000fe20000010000 */
[----:B------:R-:W-:Y:S01]  /*1200*/  FADD.FTZ R3, R2, -R3 ;  /* 0x8000000302037221 */ /* 0x000fe20000010000 */
[----:B------:R-:W-:Y:S01]  /*1210*/  FSEL R25, R9, RZ, P6 ;  /* 0x000000ff09197208 */ /* 0x000fe20003000000 */
[----:B------:R-:W-:Y:S01]  /*1220*/  FMUL.FTZ R9, R24, R21 ;  /* 0x0000001518097220 */ /* 0x000fe20000410000 */
[----:B------:R-:W-:Y:S01]  /*1230*/  FSEL R64, R20, RZ, P2 ;  /* 0x000000ff14407208 */ /* 0x000fe20001000000 */
[----:B------:R-:W-:Y:S01]  /*1240*/  FMUL.FTZ R2, R24, R19 ;  /* 0x0000001318027220 */ /* 0x000fe20000410000 */
[----:B------:R-:W-:Y:S01]  /*1250*/  FSEL R20, R8, RZ, P5 ;  /* 0x000000ff08147208 */ /* 0x000fe20002800000 */
[C---:B------:R-:W-:Y:S01]  /*1260*/  FMUL.FTZ R8, R24.reuse, R17 ;  /* 0x0000001118087220 */ /* 0x040fe20000410000 */
[C---:B------:R-:W-:Y:S01]  /*1270*/  FMUL.FTZ R23, R24.reuse, R23 ;  /* 0x0000001718177220 */ /* 0x040fe20000410000 */
[----:B------:R-:W-:Y:S01]  /*1280*/  FMUL.FTZ R3, R24, R3 ;  /* 0x0000000318037220 */ /* 0x000fe20000410000 */
[----:B------:R-:W-:Y:S01]  /*1290*/  FMUL.FTZ R16, R9, UR16 ;  /* 0x0000001009107c20 */ /* 0x000fe20008410000 */
[C---:B------:R-:W-:Y:S01]  /*12a0*/  F2FP.F16.F32.PACK_AB R9, R2.reuse, R9 ;  /* 0x000000090209723e */ /* 0x040fe200000000ff */
[----:B------:R-:W-:Y:S01]  /*12b0*/  FMUL.FTZ R17, R2, UR16 ;  /* 0x0000001002117c20 */ /* 0x000fe20008410000 */
        /* <DEDUP_REMOVED lines=19> */
[----:B------:R-:W-:Y:S01]  /*13f0*/  F2FP.F16.F32.PACK_AB R16, R2, R3 ;  /* 0x000000030210723e */ /* 0x000fe200000000ff */
[----:B------:R-:W-:Y:S06]  /*1400*/  BRA `(.L_x_506) ;  /* 0x0000001800607947 */ /* 0x000fec0003800000 */
.L_x_504:
[-CC-:B------:R-:W-:Y:S01]  /*1410*/  FFMA.FTZ R75, R3, R74.reuse, R73.reuse ;  /* 0x0000004a034b7223 */ /* 0x180fe20000010049 */
[-CC-:B------:R-:W-:Y:S01]  /*1420*/  FFMA.FTZ R3, R17, R74.reuse, R73.reuse ;  /* 0x0000004a11037223 */ /* 0x180fe20000010049 */
[-C--:B------:R-:W-:Y:S01]  /*1430*/  FFMA.FTZ R64, R64, R74.reuse, R73 ;  /* 0x0000004a40407223 */ /* 0x080fe20000010049 */
[----:B-----5:R-:W-:Y:S02]  /*1440*/  HADD2.F32 R17, -RZ, R4.H0_H0 ;  /* 0x20000004ff117230 */ /* 0x020fe40000004100 */
[----:B------:R-:W-:Y:S01]  /*1450*/  FADD.FTZ R75, R2, -R75 ;  /* 0x8000004b024b7221 */ /* 0x000fe20000010000 */
[-CC-:B------:R-:W-:Y:S01]  /*1460*/  FFMA.FTZ R20, R20, R74.reuse, R73.reuse ;  /* 0x0000004a14147223 */ /* 0x180fe20000010049 */
[----:B------:R-:W-:Y:S01]  /*1470*/  FADD.FTZ R2, R29, -R64 ;  /* 0x800000401d027221 */ /* 0x000fe20000010000 */
[----:B------:R-:W-:Y:S01]  /*1480*/  FFMA.FTZ R16, R16, R74, R73 ;  /* 0x0000004a10107223 */ /* 0x000fe20000010049 */
[----:B------:R-:W-:Y:S01]  /*1490*/  FFMA.FTZ R29, R24, R75, R17 ;  /* 0x0000004b181d7223 */ /* 0x000fe20000010011 */
[----:B------:R-:W-:-:S02]  /*14a0*/  HADD2.F32 R17, -RZ, R6.H0_H0 ;  /* 0x20000006ff117230 */ /* 0x000fc40000004100 */
[----:B------:R-:W-:Y:S01]  /*14b0*/  FADD.FTZ R20, R25, -R20 ;  /* 0x8000001419147221 */ /* 0x000fe20000010000 */
[----:B------:R-:W-:Y:S01]  /*14c0*/  FADD.FTZ R16, R21, -R16 ;  /* 0x8000001015107221 */ /* 0x000fe20000010000 */
[----:B------:R-:W-:Y:S01]  /*14d0*/  HADD2.F32 R25, -RZ, R7.H0_H0 ;  /* 0x20000007ff197230 */ /* 0x000fe20000004100 */
[----:B------:R-:W-:Y:S01]  /*14e0*/  LOP3.LUT P4, RZ, R68, 0xff, RZ, 0xc0, !PT ;  /* 0x000000ff44ff7812 */ /* 0x000fe2000788c0ff */
[--C-:B------:R-:W-:Y:S02]  /*14f0*/  HADD2.F32 R21, -RZ, R5.reuse.H0_H0 ;  /* 0x20000005ff157230 */ /* 0x100fe40000004100 */
[----:B------:R-:W-:Y:S01]  /*1500*/  FFMA.FTZ R68, R24, R20, R17 ;  /* 0x0000001418447223 */ /* 0x000fe20000010011 */
[----:B------:R-:W-:Y:S01]  /*1510*/  LOP3.LUT P2, RZ, R78, 0xff, RZ, 0xc0, !PT ;  /* 0x000000ff4eff7812 */ /* 0x000fe2000784c0ff */
[C---:B------:R-:W-:Y:S01]  /*1520*/  FFMA.FTZ R25, R24.reuse, R2, R25 ;  /* 0x0000000218197223 */ /* 0x040fe20000010019 */
[----:B------:R-:W-:Y:S01]  /*1530*/  LOP3.LUT P3, RZ, R69, 0xff, RZ, 0xc0, !PT ;  /* 0x000000ff45ff7812 */ /* 0x000fe2000786c0ff */
[----:B------:R-:W-:Y:S01]  /*1540*/  FFMA.FTZ R64, R24, R16, R21 ;  /* 0x0000001018407223 */ /* 0x000fe20000010015 */
[----:B------:R-:W-:Y:S01]  /*1550*/  FMUL.FTZ R2, R68, UR16 ;  /* 0x0000001044027c20 */ /* 0x000fe20008410000 */
[-CC-:B------:R-:W-:Y:S01]  /*1560*/  FFMA.FTZ R19, R19, R74.reuse, R73.reuse ;  /* 0x0000004a13137223 */ /* 0x180fe20000010049 */
[-CC-:B------:R-:W-:Y:S01]  /*1570*/  FFMA.FTZ R23, R23, R74.reuse, R73.reuse ;  /* 0x0000004a17177223 */ /* 0x180fe20000010049 */
[----:B------:R-:W-:Y:S01]  /*1580*/  FMUL.FTZ R17, R64, UR16 ;  /* 0x0000001040117c20 */ /* 0x000fe20008410000 */
[----:B------:R-:W-:Y:S01]  /*1590*/  FFMA.FTZ R67, R67, R74, R73 ;  /* 0x0000004a43437223 */ /* 0x000fe20000010049 */
[----:B------:R-:W-:Y:S01]  /*15a0*/  FSEL R2, R2, RZ, P2 ;  /* 0x000000ff02027208 */ /* 0x000fe20001000000 */
[----:B------:R-:W-:Y:S01]  /*15b0*/  FADD.FTZ R22, R22, -R19 ;  /* 0x8000001316167221 */ /* 0x000fe20000010000 */
[----:B------:R-:W-:Y:S01]  /*15c0*/  ISETP.NE.U32.AND P2, PT, RZ, UR4, PT ;  /* 0x00000004ff007c0c */ /* 0x000fe2000bf45070 */
[----:B------:R-:W-:Y:S01]  /*15d0*/  HADD2.F32 R19, -RZ, R5.H1_H1 ;  /* 0x30000005ff137230 */ /* 0x000fe20000004100 */
[----:B------:R-:W-:Y:S01]  /*15e0*/  FSEL R17, R17, RZ, P3 ;  /* 0x000000ff11117208 */ /* 0x000fe20001800000 */
[----:B------:R-:W-:Y:S01]  /*15f0*/  HADD2.F32 R21, -RZ, R6.H1_H1 ;  /* 0x30000006ff157230 */ /* 0x000fe20000004100 */
[----:B------:R-:W-:Y:S01]  /*1600*/  ISETP.GE.U32.AND P3, PT, R26, RZ, PT ;  /* 0x000000ff1a00720c */ /* 0x000fe20003f66070 */
[----:B------:R-:W-:Y:S01]  /*1610*/  FMUL.FTZ R16, R29, UR16 ;  /* 0x000000101d107c20 */ /* 0x000fe20008410000 */
[----:B------:R-:W-:Y:S01]  /*1620*/  ISETP.NE.AND.EX P2, PT, RZ, UR5, PT, P2 ;  /* 0x00000005ff007c0c */ /* 0x000fe2000bf45320 */
[----:B------:R-:W-:Y:S01]  /*1630*/  FADD.FTZ R26, R66, -R67 ;  /* 0x80000043421a7221 */ /* 0x000fe20000010000 */
[----:B------:R-:W-:Y:S01]  /*1640*/  ISETP.GE.U32.AND.EX P3, PT, R27, 0x1000000, PT, P3 ;  /* 0x010000001b00780c */ /* 0x000fe20003f66130 */
[----:B------:R-:W-:Y:S01]  /*1650*/  FADD.FTZ R27, R18, -R3 ;  /* 0x80000003121b7221 */ /* 0x000fe20000010000 */
[----:B------:R-:W-:Y:S01]  /*1660*/  FADD.FTZ R18, R28, -R23 ;  /* 0x800000171c127221 */ /* 0x000fe20000010000 */
[----:B------:R-:W-:Y:S01]  /*1670*/  HADD2.F32 R3, -RZ, R4.H1_H1 ;  /* 0x30000004ff037230 */ /* 0x000fe20000004100 */
[----:B------:R-:W-:Y:S01]  /*1680*/  LOP3.LUT P6, RZ, R77, 0xff, RZ, 0xc0, !PT ;  /* 0x000000ff4dff7812 */ /* 0x000fe200078cc0ff */
[----:B------:R-:W-:-:S02]  /*1690*/  HADD2.F32 R23, -RZ, R7.H1_H1 ;  /* 0x30000007ff177230 */ /* 0x000fc40000004100 */
[C---:B------:R-:W-:Y:S01]  /*16a0*/  FFMA.FTZ R28, R24.reuse, R22, R19 ;  /* 0x00000016181c7223 */ /* 0x040fe20000010013 */
[C---:B------:R-:W-:Y:S01]  /*16b0*/  FFMA.FTZ R66, R24.reuse, R18, R21 ;  /* 0x0000001218427223 */ /* 0x040fe20000010015 */
[----:B------:R-:W-:Y:S01]  /*16c0*/  FFMA.FTZ R27, R24, R27, R3 ;  /* 0x0000001b181b7223 */ /* 0x000fe20000010003 */
[----:B------:R-:W-:Y:S01]  /*16d0*/  FSEL R16, R16, RZ, P6 ;  /* 0x000000ff10107208 */ /* 0x000fe20003000000 */
[----:B------:R-:W-:Y:S01]  /*16e0*/  FFMA.FTZ R26, R24, R26, R23 ;  /* 0x0000001a181a7223 */ /* 0x000fe20000010017 */
[----:B------:R-:W-:Y:S01]  /*16f0*/  FMUL.FTZ R20, R25, UR16 ;  /* 0x0000001019147c20 */ /* 0x000fe20008410000 */
[----:B------:R-:W-:Y:S02]  /*1700*/  @P2 F2FP.F16.F32.PACK_AB R3, RZ, R29 ;  /* 0x0000001dff03223e */ /* 0x000fe400000000ff */
[----:B------:R-:W-:Y:S02]  /*1710*/  @P2 F2FP.F16.F32.PACK_AB R18, RZ, R64 ;  /* 0x00000040ff12223e */ /* 0x000fe400000000ff */
[----:B------:R-:W-:-:S02]  /*1720*/  @P2 F2FP.F16.F32.PACK_AB R19, RZ, R68 ;  /* 0x00000044ff13223e */ /* 0x000fc400000000ff */
[----:B------:R-:W-:Y:S02]  /*1730*/  LOP3.LUT P6, RZ, R72, 0xff, RZ, 0xc0, !PT ;  /* 0x000000ff48ff7812 */ /* 0x000fe400078cc0ff */
        /* <DEDUP_REMOVED lines=9> */
[----:B------:R-:W-:-:S02]  /*17d0*/  FSEL R20, R20, RZ, P6 ;  /* 0x000000ff14147208 */ /* 0x000fc40003000000 */
[----:B------:R-:W-:Y:S02]  /*17e0*/  LOP3.LUT P5, RZ, R70, 0xff, RZ, 0xc0, !PT ;  /* 0x000000ff46ff7812 */ /* 0x000fe400078ac0ff */
[----:B------:R-:W-:Y:S02]  /*17f0*/  LOP3.LUT P6, RZ, R71, 0xff, RZ, 0xc0, !PT ;  /* 0x000000ff47ff7812 */ /* 0x000fe400078cc0ff */
[----:B------:R-:W-:Y:S02]  /*1800*/  @P2 F2FP.F16.F32.PACK_AB R21, RZ, R27 ;  /* 0x0000001bff15223e */ /* 0x000fe400000000ff */
[----:B------:R-:W-:Y:S02]  /*1810*/  @P2 PRMT R11, R24, 0x7610, R11 ;  /* 0x00007610180b2816 */ /* 0x000fe4000000000b */
[----:B------:R-:W-:Y:S02]  /*1820*/  @P2 F2FP.F16.F32.PACK_AB R22, RZ, R28 ;  /* 0x0000001cff16223e */ /* 0x000fe400000000ff */
[----:B------:R-:W-:-:S02]  /*1830*/  @P2 F2FP.F16.F32.PACK_AB R23, RZ, R66 ;  /* 0x00000042ff17223e */ /* 0x000fc400000000ff */
[----:B------:R-:W-:Y:S02]  /*1840*/  FSEL R27, R26, RZ, P3 ;  /* 0x000000ff1a1b7208 */ /* 0x000fe40001800000 */
[----:B------:R-:W-:Y:S02]  /*1850*/  FSEL R29, R19, RZ, P6 ;  /* 0x000000ff131d7208 */ /* 0x000fe40003000000 */
[----:B------:R-:W-:Y:S02]  /*1860*/  FSEL R24, R18, RZ, P5 ;  /* 0x000000ff12187208 */ /* 0x000fe40002800000 */
[----:B------:R-:W-:Y:S02]  /*1870*/  FSEL R3, R3, RZ, P4 ;  /* 0x000000ff03037208 */ /* 0x000fe40002000000 */
[----:B------:R-:W-:Y:S02]  /*1880*/  F2FP.F16.F32.PACK_AB R19, R27, R20 ;  /* 0x000000141b13723e */ /* 0x000fe400000000ff */
[----:B------:R-:W-:-:S02]  /*1890*/  F2FP.F16.F32.PACK_AB R18, R29, R2 ;  /* 0x000000021d12723e */ /* 0x000fc400000000ff */
[----:B------:R-:W-:Y:S02]  /*18a0*/  F2FP.F16.F32.PACK_AB R17, R24, R17 ;  /* 0x000000111811723e */ /* 0x000fe400000000ff */
[----:B------:R-:W-:Y:S02]  /*18b0*/  F2FP.F16.F32.PACK_AB R16, R3, R16 ;  /* 0x000000100310723e */ /* 0x000fe400000000ff */
[----:B------:R-:W-:Y:S02]  /*18c0*/  @P2 PRMT R8, R8, 0x5410, R21 ;  /* 0x0000541008082816 */ /* 0x000fe40000000015 */
[----:B------:R-:W-:Y:S02]  /*18d0*/  @P2 PRMT R9, R9, 0x5410, R22 ;  /* 0x0000541009092816 */ /* 0x000fe40000000016 */
[----:B------:R-:W-:Y:S02]  /*18e0*/  @P2 PRMT R10, R10, 0x5410, R23 ;  /* 0x000054100a0a2816 */ /* 0x000fe40000000017 */
[----:B------:R-:W-:Y:S01]  /*18f0*/  @P2 PRMT R11, R11, 0x5410, R25 ;  /* 0x000054100b0b2816 */ /* 0x000fe20000000019 */
[----:B------:R-:W-:Y:S06]  /*1900*/  BRA `(.L_x_506) ;  /* 0x0000001400207947 */ /* 0x000fec0003800000 */
.L_x_503:
        /* <DEDUP_REMOVED lines=9> */
[-C--:B------:R-:W-:Y:S01]  /*19a0*/  FFMA.FTZ R23, R23, R74.reuse, R73 ;  /* 0x0000004a17177223 */ /* 0x080fe20000010049 */
[----:B------:R-:W-:Y:S01]  /*19b0*/  FADD.FTZ R67, R66, -R67 ;  /* 0x8000004342437221 */ /* 0x000fe20000010000 */
[----:B------:R-:W-:Y:S01]  /*19c0*/  ISETP.GE.U32.AND.EX P2, PT, R27, 0x1000000, PT, P2 ;  /* 0x010000001b00780c */ /* 0x000fe20003f46120 */
[----:B------:R-:W-:Y:S01]  /*19d0*/  FADD.FTZ R25, R25, -R20 ;  /* 0x8000001419197221 */ /* 0x000fe20000010000 */
[----:B------:R-:W-:Y:S01]  /*19e0*/  FADD.FTZ R23, R28, -R23 ;  /* 0x800000171c177221 */ /* 0x000fe20000010000 */
[----:B------:R-:W-:Y:S01]  /*19f0*/  FMUL.FTZ R67, R24, R67 ;  /* 0x0000004318437220 */ /* 0x000fe20000410000 */
[-CC-:B------:R-:W-:Y:S01]  /*1a00*/  FFMA.FTZ R64, R64, R74.reuse, R73.reuse ;  /* 0x0000004a40407223 */ /* 0x180fe20000010049 */
[C---:B------:R-:W-:Y:S01]  /*1a10*/  FMUL.FTZ R25, R24.reuse, R25 ;  /* 0x0000001918197220 */ /* 0x040fe20000410000 */
[----:B------:R-:W-:Y:S01]  /*1a20*/  FMUL.FTZ R23, R24, R23 ;  /* 0x0000001718177220 */ /* 0x000fe20000410000 */
[----:B------:R-:W-:Y:S01]  /*1a30*/  FMUL.FTZ R67, R67, UR16 ;  /* 0x0000001043437c20 */ /* 0x000fe20008410000 */
[----:B------:R-:W-:Y:S01]  /*1a40*/  FADD.FTZ R29, R29, -R64 ;  /* 0x800000401d1d7221 */ /* 0x000fe20000010000 */
[-CC-:B------:R-:W-:Y:S01]  /*1a50*/  FFMA.FTZ R16, R16, R74.reuse, R73.reuse ;  /* 0x0000004a10107223 */ /* 0x180fe20000010049 */
[-CC-:B------:R-:W-:Y:S01]  /*1a60*/  FFMA.FTZ R19, R19, R74.reuse, R73.reuse ;  /* 0x0000004a13137223 */ /* 0x180fe20000010049 */
[-CC-:B------:R-:W-:Y:S01]  /*1a70*/  FFMA.FTZ R17, R17, R74.reuse, R73.reuse ;  /* 0x0000004a11117223 */ /* 0x180fe20000010049 */
[----:B------:R-:W-:Y:S01]  /*1a80*/  FSEL R27, R67, RZ, P2 ;  /* 0x000000ff431b7208 */ /* 0x000fe20001000000 */
[----:B------:R-:W-:Y:S01]  /*1a90*/  FMUL.FTZ R25, R25, UR16 ;  /* 0x0000001019197c20 */ /* 0x000fe20008410000 */
[----:B------:R-:W-:Y:S01]  /*1aa0*/  LOP3.LUT P2, RZ, R63, 0xff, RZ, 0xc0, !PT ;  /* 0x000000ff3fff7812 */ /* 0x000fe2000784c0ff */
[----:B------:R-:W-:Y:S01]  /*1ab0*/  FMUL.FTZ R23, R23, UR16 ;  /* 0x0000001017177c20 */ /* 0x000fe20008410000 */
[----:B------:R-:W-:Y:S01]  /*1ac0*/  FFMA.FTZ R3, R3, R74, R73 ;  /* 0x0000004a03037223 */ /* 0x000fe20000010049 */
[----:B------:R-:W-:Y:S01]  /*1ad0*/  LOP3.LUT P6, RZ, R78, 0xff, RZ, 0xc0, !PT ;  /* 0x000000ff4eff7812 */ /* 0x000fe200078cc0ff */
[----:B------:R-:W-:Y:S01]  /*1ae0*/  FMUL.FTZ R29, R24, R29 ;  /* 0x0000001d181d7220 */ /* 0x000fe20000410000 */
[----:B------:R-:W-:Y:S01]  /*1af0*/  FSEL R12, R67, RZ, P2 ;  /* 0x000000ff430c7208 */ /* 0x000fe20001000000 */
[----:B------:R-:W-:Y:S01]  /*1b00*/  FADD.FTZ R21, R21, -R16 ;  /* 0x8000001015157221 */ /* 0x000fe20000010000 */
[----:B------:R-:W-:Y:S01]  /*1b10*/  LOP3.LUT P4, RZ, R71, 0xff, RZ, 0xc0, !PT ;  /* 0x000000ff47ff7812 */ /* 0x000fe2000788c0ff */
[----:B------:R-:W-:Y:S01]  /*1b20*/  FADD.FTZ R19, R22, -R19 ;  /* 0x8000001316137221 */ /* 0x000fe20000010000 */
[----:B------:R-:W-:Y:S01]  /*1b30*/  LOP3.LUT P2, RZ, R60, 0xff, RZ, 0xc0, !PT ;  /* 0x000000ff3cff7812 */ /* 0x000fe2000784c0ff */
[----:B------:R-:W-:Y:S01]  /*1b40*/  FADD.FTZ R17, R18, -R17 ;  /* 0x8000001112117221 */ /* 0x000fe20000010000 */
[----:B------:R-:W-:Y:S01]  /*1b50*/  FSEL R13, R25, RZ, P6 ;  /* 0x000000ff190d7208 */ /* 0x000fe20003000000 */
[----:B------:R-:W-:Y:S01]  /*1b60*/  FMUL.FTZ R29, R29, UR16 ;  /* 0x000000101d1d7c20 */ /* 0x000fe20008410000 */
[----:B------:R-:W-:Y:S01]  /*1b70*/  FSEL R20, R23, RZ, P4 ;  /* 0x000000ff17147208 */ /* 0x000fe20002000000 */
[----:B------:R-:W-:Y:S01]  /*1b80*/  FADD.FTZ R3, R2, -R3 ;  /* 0x8000000302037221 */ /* 0x000fe20000010000 */
[----:B------:R-:W-:Y:S01]  /*1b90*/  FSEL R14, R25, RZ, P2 ;  /* 0x000000ff190e7208 */ /* 0x000fe20001000000 */
[----:B------:R-:W-:Y:S01]  /*1ba0*/  FMUL.FTZ R21, R24, R21 ;  /* 0x0000001518157220 */ /* 0x000fe20000410000 */
[----:B------:R-:W-:Y:S01]  /*1bb0*/  LOP3.LUT P6, RZ, R72, 0xff, RZ, 0xc0, !PT ;  /* 0x000000ff48ff7812 */ /* 0x000fe200078cc0ff */
[----:B------:R-:W-:Y:S01]  /*1bc0*/  FMUL.FTZ R2, R24, R19 ;  /* 0x0000001318027220 */ /* 0x000fe20000410000 */
[----:B------:R-:W-:Y:S01]  /*1bd0*/  LOP3.LUT P4, RZ, R62, 0xff, RZ, 0xc0, !PT ;  /* 0x000000ff3eff7812 */ /* 0x000fe2000788c0ff */
[C---:B------:R-:W-:Y:S01]  /*1be0*/  FMUL.FTZ R17, R24.reuse, R17 ;  /* 0x0000001118117220 */ /* 0x040fe20000410000 */
        /* <DEDUP_REMOVED lines=12> */
[----:B------:R-:W-:Y:S02]  /*1cb0*/  F2FP.F16.F32.PACK_AB R18, R20, R13 ;  /* 0x0000000d1412723e */ /* 0x000fe400000000ff */
[C---:B------:R-:W-:Y:S02]  /*1cc0*/  FSEL R20, R21.reuse, RZ, P6 ;  /* 0x000000ff15147208 */ /* 0x040fe40003000000 */
[----:B------:R-:W-:Y:S02]  /*1cd0*/  FSEL R23, R2, RZ, P4 ;  /* 0x000000ff02177208 */ /* 0x000fe40002000000 */
[----:B------:R-:W-:Y:S02]  /*1ce0*/  FSEL R13, R21, RZ, P2 ;  /* 0x000000ff150d7208 */ /* 0x000fe40001000000 */
[----:B------:R-:W-:-:S02]  /*1cf0*/  LOP3.LUT P3, RZ, R77, 0xff, RZ, 0xc0, !PT ;  /* 0x000000ff4dff7812 */ /* 0x000fc4000786c0ff */
[----:B------:R-:W-:Y:S02]  /*1d00*/  LOP3.LUT P5, RZ, R68, 0xff, RZ, 0xc0, !PT ;  /* 0x000000ff44ff7812 */ /* 0x000fe400078ac0ff */
[----:B------:R-:W-:Y:S02]  /*1d10*/  LOP3.LUT P6, RZ, R59, 0xff, RZ, 0xc0, !PT ;  /* 0x000000ff3bff7812 */ /* 0x000fe400078cc0ff */
[----:B------:R-:W-:Y:S02]  /*1d20*/  LOP3.LUT P4, RZ, R57, 0xff, RZ, 0xc0, !PT ;  /* 0x000000ff39ff7812 */ /* 0x000fe4000788c0ff */
[----:B------:R-:W-:Y:S02]  /*1d30*/  LOP3.LUT P2, RZ, R56, 0xff, RZ, 0xc0, !PT ;  /* 0x000000ff38ff7812 */ /* 0x000fe4000784c0ff */
[----:B------:R-:W-:Y:S02]  /*1d40*/  F2FP.F16.F32.PACK_AB R15, R12, R15 ;  /* 0x0000000f0c0f723e */ /* 0x000fe400000000ff */
[----:B------:R-:W-:-:S02]  /*1d50*/  F2FP.F16.F32.PACK_AB R14, R3, R14 ;  /* 0x0000000e030e723e */ /* 0x000fc400000000ff */
        /* <DEDUP_REMOVED lines=8> */
[----:B------:R-:W-:Y:S02]  /*1de0*/  F2FP.F16.F32.PACK_AB R12, R3, R12 ;  /* 0x0000000c030c723e */ /* 0x000fe400000000ff */
[----:B------:R-:W-:Y:S01]  /*1df0*/  F2FP.F16.F32.PACK_AB R16, R21, R16 ;  /* 0x000000101510723e */ /* 0x000fe200000000ff */
[----:B------:R-:W-:Y:S06]  /*1e00*/  BRA `(.L_x_506) ;  /* 0x0000000c00e07947 */ /* 0x000fec0003800000 */
.L_x_508:
[-CC-:B------:R-:W-:Y:S01]  /*1e10*/  FFMA.FTZ R64, R64, R74.reuse, R73.reuse ;  /* 0x0000004a40407223 */ /* 0x180fe20000010049 */
[-CC-:B------:R-:W-:Y:S01]  /*1e20*/  FFMA.FTZ R67, R67, R74.reuse, R73.reuse ;  /* 0x0000004a43437223 */ /* 0x180fe20000010049 */
[-C--:B------:R-:W-:Y:S01]  /*1e30*/  FFMA.FTZ R20, R20, R74.reuse, R73 ;  /* 0x0000004a14147223 */ /* 0x080fe20000010049 */
[----:B------:R-:W-:Y:S01]  /*1e40*/  LOP3.LUT P6, RZ, R72, 0xff, RZ, 0xc0, !PT ;  /* 0x000000ff48ff7812 */ /* 0x000fe200078cc0ff */
[----:B------:R-:W-:Y:S01]  /*1e50*/  FADD.FTZ R29, R29, -R64 ;  /* 0x800000401d1d7221 */ /* 0x000fe20000010000 */
[----:B------:R-:W-:Y:S01]  /*1e60*/  FADD.FTZ R67, R66, -R67 ;  /* 0x8000004342437221 */ /* 0x000fe20000010000 */
[----:B------:R-:W-:Y:S01]  /*1e70*/  FADD.FTZ R25, R25, -R20 ;  /* 0x8000001419197221 */ /* 0x000fe20000010000 */
[----:B------:R-:W-:Y:S01]  /*1e80*/  ISETP.GE.U32.AND P2, PT, R26, RZ, PT ;  /* 0x000000ff1a00720c */ /* 0x000fe20003f46070 */
[C---:B------:R-:W-:Y:S01]  /*1e90*/  FMUL.FTZ R11, R24.reuse, R29 ;  /* 0x0000001d180b7220 */ /* 0x040fe20000410000 */
[C---:B------:R-:W-:Y:S01]  /*1ea0*/  FMUL.FTZ R26, R24.reuse, R67 ;  /* 0x00000043181a7220 */ /* 0x040fe20000410000 */
[-C--:B------:R-:W-:Y:S01]  /*1eb0*/  FFMA.FTZ R23, R23, R74.reuse, R73 ;  /* 0x0000004a17177223 */ /* 0x080fe20000010049 */
[----:B------:R-:W-:Y:S01]  /*1ec0*/  FMUL.FTZ R10, R24, R25 ;  /* 0x00000019180a7220 */ /* 0x000fe20000410000 */
[----:B------:R-:W-:Y:S01]  /*1ed0*/  FMUL.FTZ R8, R11, UR16 ;  /* 0x000000100b087c20 */ /* 0x000fe20008410000 */
[----:B------:R-:W-:Y:S01]  /*1ee0*/  FMUL.FTZ R9, R26, UR16 ;  /* 0x000000101a097c20 */ /* 0x000fe20008410000 */
[----:B------:R-:W-:Y:S01]  /*1ef0*/  FADD.FTZ R23, R28, -R23 ;  /* 0x800000171c177221 */ /* 0x000fe20000010000 */
[-CC-:B------:R-:W-:Y:S01]  /*1f00*/  FFMA.FTZ R16, R16, R74.reuse, R73.reuse ;  /* 0x0000004a10107223 */ /* 0x180fe20000010049 */
[-CC-:B------:R-:W-:Y:S01]  /*1f10*/  FFMA.FTZ R19, R19, R74.reuse, R73.reuse ;  /* 0x0000004a13137223 */ /* 0x180fe20000010049 */
[----:B------:R-:W-:Y:S01]  /*1f20*/  FSEL R20, R8, RZ, P6 ;  /* 0x000000ff08147208 */ /* 0x000fe20003000000 */
[----:B------:R-:W-:Y:S01]  /*1f30*/  FMUL.FTZ R23, R24, R23 ;  /* 0x0000001718177220 */ /* 0x000fe20000410000 */
[----:B------:R-:W-:Y:S01]  /*1f40*/  LOP3.LUT P6, RZ, R62, 0xff, RZ, 0xc0, !PT ;  /* 0x000000ff3eff7812 */ /* 0x000fe200078cc0ff */
[-C--:B------:R-:W-:Y:S01]  /*1f50*/  FFMA.FTZ R17, R17, R74.reuse, R73 ;  /* 0x0000004a11117223 */ /* 0x080fe20000010049 */
[----:B------:R-:W-:Y:S01]  /*1f60*/  ISETP.GE.U32.AND.EX P2, PT, R27, 0x1000000, PT, P2 ;  /* 0x010000001b00780c */ /* 0x000fe20003f46120 */
[----:B------:R-:W-:Y:S01]  /*1f70*/  FMUL.FTZ R15, R23, UR16 ;  /* 0x00000010170f7c20 */ /* 0x000fe20008410000 */
[----:B------:R-:W-:Y:S01]  /*1f80*/  FSEL R25, R8, RZ, P6 ;  /* 0x000000ff08197208 */ /* 0x000fe20003000000 */
[----:B------:R-:W-:Y:S01]  /*1f90*/  FMUL.FTZ R8, R10, UR16 ;  /* 0x000000100a087c20 */ /* 0x000fe20008410000 */
[----:B------:R-:W-:Y:S01]  /*1fa0*/  LOP3.LUT P6, RZ, R63, 0xff, RZ, 0xc0, !PT ;  /* 0x000000ff3fff7812 */ /* 0x000fe200078cc0ff */
[----:B------:R-:W-:Y:S01]  /*1fb0*/  FADD.FTZ R21, R21, -R16 ;  /* 0x8000001015157221 */ /* 0x000fe20000010000 */
[C---:B------:R-:W-:Y:S01]  /*1fc0*/  FSEL R27, R9.reuse, RZ, P2 ;  /* 0x000000ff091b7208 */ /* 0x040fe20001000000 */
[----:B------:R-:W-:Y:S01]  /*1fd0*/  FADD.FTZ R19, R22, -R19 ;  /* 0x8000001316137221 */ /* 0x000fe20000010000 */
[----:B------:R-:W-:Y:S01]  /*1fe0*/  FSEL R28, R9, RZ, P6 ;  /* 0x000000ff091c7208 */ /* 0x000fe20003000000 */
[----:B------:R-:W-:Y:S01]  /*1ff0*/  FFMA.FTZ R3, R3, R74, R73 ;  /* 0x0000004a03037223 */ /* 0x000fe20000010049 */
[----:B------:R-:W-:Y:S01]  /*2000*/  LOP3.LUT P6, RZ, R60, 0xff, RZ, 0xc0, !PT ;  /* 0x000000ff3cff7812 */ /* 0x000fe200078cc0ff */
[----:B------:R-:W-:Y:S01]  /*2010*/  FADD.FTZ R17, R18, -R17 ;  /* 0x8000001112117221 */ /* 0x000fe20000010000 */
[----:B------:R-:W-:Y:S01]  /*2020*/  LOP3.LUT P2, RZ, R78, 0xff, RZ, 0xc0, !PT ;  /* 0x000000ff4eff7812 */ /* 0x000fe2000784c0ff */
[----:B------:R-:W-:Y:S01]  /*2030*/  FMUL.FTZ R9, R24, R21 ;  /* 0x0000001518097220 */ /* 0x000fe20000410000 */
[----:B------:R-:W-:Y:S01]  /*2040*/  FSEL R14, R8, RZ, P6 ;  /* 0x000000ff080e7208 */ /* 0x000fe20003000000 */
[----:B------:R-:W-:Y:S01]  /*2050*/  FMUL.FTZ R12, R24, R19 ;  /* 0x00000013180c7220 */ /* 0x000fe20000410000 */
[----:B------:R-:W-:Y:S01]  /*2060*/  LOP3.LUT P6, RZ, R71, 0xff, RZ, 0xc0, !PT ;  /* 0x000000ff47ff7812 */ /* 0x000fe200078cc0ff */
[----:B------:R-:W-:Y:S01]  /*2070*/  FADD.FTZ R3, R2, -R3 ;  /* 0x8000000302037221 */ /* 0x000fe20000010000 */
[----:B------:R-:W-:Y:S01]  /*2080*/  FSEL R13, R8, RZ, P2 ;  /* 0x000000ff080d7208 */ /* 0x000fe20001000000 */
[C---:B------:R-:W-:Y:S01]  /*2090*/  FMUL.FTZ R8, R24.reuse, R17 ;  /* 0x0000001118087220 */ /* 0x040fe20000410000 */
[----:B------:R-:W-:Y:S01]  /*20a0*/  FSEL R18, R15, RZ, P6 ;  /* 0x000000ff0f127208 */ /* 0x000fe20003000000 */
[----:B------:R-:W-:Y:S01]  /*20b0*/  FMUL.FTZ R2, R9, UR16 ;  /* 0x0000001009027c20 */ /* 0x000fe20008410000 */
[----:B------:R-:W-:Y:S01]  /*20c0*/  LOP3.LUT P6, RZ, R61, 0xff, RZ, 0xc0, !PT ;  /* 0x000000ff3dff7812 */ /* 0x000fe200078cc0ff */
[----:B------:R-:W-:Y:S01]  /*20d0*/  FMUL.FTZ R3, R24, R3 ;  /* 0x0000000318037220 */ /* 0x000fe20000410000 */
        /* <DEDUP_REMOVED lines=10> */
[C---:B------:R-:W-:Y:S01]  /*2180*/  FMUL.FTZ R2, R8.reuse, UR16 ;  /* 0x0000001008027c20 */ /* 0x040fe20008410000 */
        /* <DEDUP_REMOVED lines=8> */
[----:B------:R-:W-:Y:S02]  /*2210*/  LOP3.LUT P2, RZ, R56, 0xff, RZ, 0xc0, !PT ;  /* 0x000000ff38ff7812 */ /* 0x000fe4000784c0ff */
[----:B------:R-:W-:Y:S02]  /*2220*/  F2FP.F16.F32.PACK_AB R10, R23, R10 ;  /* 0x0000000a170a723e */ /* 0x000fe400000000ff */
[----:B------:R-:W-:-:S02]  /*2230*/  FSEL R22, R12, RZ, P4 ;  /* 0x000000ff0c167208 */ /* 0x000fc40002000000 */
[C---:B------:R-:W-:Y:S02]  /*2240*/  FSEL R21, R2.reuse, RZ, P5 ;  /* 0x000000ff02157208 */ /* 0x040fe40002800000 */
[----:B------:R-:W-:Y:S02]  /*2250*/  FSEL R23, R2, RZ, P6 ;  /* 0x000000ff02177208 */ /* 0x000fe40003000000 */
[C---:B------:R-:W-:Y:S02]  /*2260*/  FSEL R12, R3.reuse, RZ, P2 ;  /* 0x000000ff030c7208 */ /* 0x040fe40001000000 */
[----:B------:R-:W-:Y:S02]  /*2270*/  FSEL R16, R3, RZ, P3 ;  /* 0x000000ff03107208 */ /* 0x000fe40001800000 */
[----:B------:R-:W-:Y:S02]  /*2280*/  F2FP.F16.F32.PACK_AB R11, R26, R11 ;  /* 0x0000000b1a0b723e */ /* 0x000fe400000000ff */
[----:B------:R-:W-:-:S02]  /*2290*/  F2FP.F16.F32.PACK_AB R15, R28, R25 ;  /* 0x000000191c0f723e */ /* 0x000fc400000000ff */
[----:B------:R-:W-:Y:S02]  /*22a0*/  F2FP.F16.F32.PACK_AB R13, R22, R13 ;  /* 0x0000000d160d723e */ /* 0x000fe400000000ff */
[----:B------:R-:W-:Y:S02]  /*22b0*/  F2FP.F16.F32.PACK_AB R17, R20, R17 ;  /* 0x000000111411723e */ /* 0x000fe400000000ff */
[----:B------:R-:W-:Y:S02]  /*22c0*/  F2FP.F16.F32.PACK_AB R12, R23, R12 ;  /* 0x0000000c170c723e */ /* 0x000fe400000000ff */
[----:B------:R-:W-:Y:S01]  /*22d0*/  F2FP.F16.F32.PACK_AB R16, R21, R16 ;  /* 0x000000101510723e */ /* 0x000fe200000000ff */
[----:B------:R-:W-:Y:S06]  /*22e0*/  BRA `(.L_x_506) ;  /* 0x0000000800a87947 */ /* 0x000fec0003800000 */
.L_x_507:
[----:B------:R-:W-:-:S04]  /*22f0*/  UISETP.NE.U32.AND UP0, UPT, UR4, URZ, UPT ;  /* 0x000000ff0400728c */ /* 0x000fc8000bf05070 */
[----:B------:R-:W-:-:S09]  /*2300*/  UISETP.NE.AND.EX UP0, UPT, UR5, URZ, UPT, UP0 ;  /* 0x000000ff0500728c */ /* 0x000fd2000bf05300 */
[----:B------:R-:W-:Y:S05]  /*2310*/  BRA.U UP0, `(.L_x_509) ;  /* 0x0000000500487547 */ /* 0x000fea000b800000 */
[-CC-:B------:R-:W-:Y:S01]  /*2320*/  FFMA.FTZ R20, R20, R74.reuse, R73.reuse ;  /* 0x0000004a14147223 */ /* 0x180fe20000010049 */
[-CC-:B------:R-:W-:Y:S01]  /*2330*/  FFMA.FTZ R67, R67, R74.reuse, R73.reuse ;  /* 0x0000004a43437223 */ /* 0x180fe20000010049 */
[-C--:B------:R-:W-:Y:S01]  /*2340*/  FFMA.FTZ R64, R64, R74.reuse, R73 ;  /* 0x0000004a40407223 */ /* 0x080fe20000010049 */
[--C-:B-----5:R-:W-:Y:S02]  /*2350*/  HADD2.F32 R13, -RZ, R6.reuse.H0_H0 ;  /* 0x20000006ff0d7230 */ /* 0x120fe40000004100 */
[----:B------:R-:W-:Y:S01]  /*2360*/  FADD.FTZ R25, R25, -R20 ;  /* 0x8000001419197221 */ /* 0x000fe20000010000 */
[--C-:B------:R-:W-:Y:S02]  /*2370*/  HADD2.F32 R20, -RZ, R7.reuse.H1_H1 ;  /* 0x30000007ff147230 */ /* 0x100fe40000004100 */
[----:B------:R-:W-:Y:S01]  /*2380*/  FADD.FTZ R67, R66, -R67 ;  /* 0x8000004342437221 */ /* 0x000fe20000010000 */
[----:B------:R-:W-:Y:S02]  /*2390*/  HADD2.F32 R14, -RZ, R7.H0_H0 ;  /* 0x20000007ff0e7230 */ /* 0x000fe40000004100 */
[----:B------:R-:W-:Y:S01]  /*23a0*/  FADD.FTZ R29, R29, -R64 ;  /* 0x800000401d1d7221 */ /* 0x000fe20000010000 */
[----:B------:R-:W-:Y:S01]  /*23b0*/  ISETP.GE.U32.AND P2, PT, R26, RZ, PT ;  /* 0x000000ff1a00720c */ /* 0x000fe20003f46070 */
[C---:B------:R-:W-:Y:S01]  /*23c0*/  FFMA.FTZ R20, R24.reuse, R67, R20 ;  /* 0x0000004318147223 */ /* 0x040fe20000010014 */
[C---:B------:R-:W-:Y:S01]  /*23d0*/  FFMA.FTZ R12, R24.reuse, R25, R13 ;  /* 0x00000019180c7223 */ /* 0x040fe2000001000d */
[----:B------:R-:W-:Y:S01]  /*23e0*/  FFMA.FTZ R14, R24, R29, R14 ;  /* 0x0000001d180e7223 */ /* 0x000fe2000001000e */
[----:B------:R-:W-:Y:S01]  /*23f0*/  ISETP.GE.U32.AND.EX P2, PT, R27, 0x1000000, PT, P2 ;  /* 0x010000001b00780c */ /* 0x000fe20003f46120 */
[----:B------:R-:W-:Y:S01]  /*2400*/  FMUL.FTZ R25, R20, UR16 ;  /* 0x0000001014197c20 */ /* 0x000fe20008410000 */
[-CC-:B------:R-:W-:Y:S01]  /*2410*/  FFMA.FTZ R3, R3, R74.reuse, R73.reuse ;  /* 0x0000004a03037223 */ /* 0x180fe20000010049 */
[----:B------:R-:W-:Y:S01]  /*2420*/  FMUL.FTZ R14, R14, UR16 ;  /* 0x000000100e0e7c20 */ /* 0x000fe20008410000 */
[-CC-:B------:R-:W-:Y:S01]  /*2430*/  FFMA.FTZ R17, R17, R74.reuse, R73.reuse ;  /* 0x0000004a11117223 */ /* 0x180fe20000010049 */
[-C--:B------:R-:W-:Y:S01]  /*2440*/  FFMA.FTZ R23, R23, R74.reuse, R73 ;  /* 0x0000004a17177223 */ /* 0x080fe20000010049 */
[----:B------:R-:W-:Y:S01]  /*2450*/  FSEL R26, R25, RZ, P2 ;  /* 0x000000ff191a7208 */ /* 0x000fe20001000000 */
[----:B------:R-:W-:Y:S01]  /*2460*/  FMUL.FTZ R12, R12, UR16 ;  /* 0x000000100c0c7c20 */ /* 0x000fe20008410000 */
[----:B------:R-:W-:Y:S01]  /*2470*/  LOP3.LUT P2, RZ, R62, 0xff, RZ, 0xc0, !PT ;  /* 0x000000ff3eff7812 */ /* 0x000fe2000784c0ff */
[----:B------:R-:W-:Y:S01]  /*2480*/  FADD.FTZ R3, R2, -R3 ;  /* 0x8000000302037221 */ /* 0x000fe20000010000 */
[----:B------:R-:W-:Y:S01]  /*2490*/  LOP3.LUT P6, RZ, R78, 0xff, RZ, 0xc0, !PT ;  /* 0x000000ff4eff7812 */ /* 0x000fe200078cc0ff */
[----:B------:R-:W-:Y:S01]  /*24a0*/  FFMA.FTZ R16, R16, R74, R73 ;  /* 0x0000004a10107223 */ /* 0x000fe20000010049 */
[----:B------:R-:W-:Y:S01]  /*24b0*/  FSEL R2, R14, RZ, P2 ;  /* 0x000000ff0e027208 */ /* 0x000fe20001000000 */
[----:B------:R-:W-:Y:S01]  /*24c0*/  HADD2.F32 R15, -RZ, R6.H1_H1 ;  /* 0x30000006ff0f7230 */ /* 0x000fe20000004100 */
[----:B------:R-:W-:Y:S01]  /*24d0*/  LOP3.LUT P2, RZ, R63, 0xff, RZ, 0xc0, !PT ;  /* 0x000000ff3fff7812 */ /* 0x000fe2000784c0ff */
[----:B------:R-:W-:Y:S01]  /*24e0*/  FADD.FTZ R23, R28, -R23 ;  /* 0x800000171c177221 */ /* 0x000fe20000010000 */
[----:B------:R-:W-:Y:S01]  /*24f0*/  FADD.FTZ R27, R18, -R17 ;  /* 0x80000011121b7221 */ /* 0x000fe20000010000 */
[----:B------:R-:W-:-:S02]  /*2500*/  HADD2.F32 R17, -RZ, R4.H0_H0 ;  /* 0x20000004ff117230 */ /* 0x000fc40000004100 */
[----:B------:R-:W-:Y:S01]  /*2510*/  FFMA.FTZ R19, R19, R74, R73 ;  /* 0x0000004a13137223 */ /* 0x000fe20000010049 */
[----:B------:R-:W-:Y:S01]  /*2520*/  FSEL R13, R12, RZ, P6 ;  /* 0x000000ff0c0d7208 */ /* 0x000fe20003000000 */
[----:B------:R-:W-:Y:S01]  /*2530*/  FADD.FTZ R29, R21, -R16 ;  /* 0x80000010151d7221 */ /* 0x000fe20000010000 */
[----:B------:R-:W-:Y:S01]  /*2540*/  LOP3.LUT P6, RZ, R72, 0xff, RZ, 0xc0, !PT ;  /* 0x000000ff48ff7812 */ /* 0x000fe200078cc0ff */
[----:B------:R-:W-:Y:S01]  /*2550*/  FFMA.FTZ R15, R24, R23, R15 ;  /* 0x00000017180f7223 */ /* 0x000fe2000001000f */
[----:B------:R-:W-:Y:S01]  /*2560*/  FSEL R25, R25, RZ, P2 ;  /* 0x000000ff19197208 */ /* 0x000fe20001000000 */
[--C-:B------:R-:W-:Y:S01]  /*2570*/  HADD2.F32 R16, -RZ, R5.reuse.H0_H0 ;  /* 0x20000005ff107230 */ /* 0x100fe20000004100 */
[----:B------:R-:W-:Y:S01]  /*2580*/  LOP3.LUT P2, RZ, R60, 0xff, RZ, 0xc0, !PT ;  /* 0x000000ff3cff7812 */ /* 0x000fe2000784c0ff */
[----:B------:R-:W-:Y:S02]  /*2590*/  HADD2.F32 R18, -RZ, R5.H1_H1 ;  /* 0x30000005ff127230 */ /* 0x000fe40000004100 */
[----:B------:R-:W-:Y:S01]  /*25a0*/  FADD.FTZ R19, R22, -R19 ;  /* 0x8000001316137221 */ /* 0x000fe20000010000 */
[----:B------:R-:W-:Y:S01]  /*25b0*/  FFMA.FTZ R21, R24, R3, R17 ;  /* 0x0000000318157223 */ /* 0x000fe20000010011 */
[----:B------:R-:W-:Y:S01]  /*25c0*/  FSEL R23, R14, RZ, P6 ;  /* 0x000000ff0e177208 */ /* 0x000fe20003000000 */
[----:B------:R-:W-:-:S02]  /*25d0*/  HADD2.F32 R3, -RZ, R4.H1_H1 ;  /* 0x30000004ff037230 */ /* 0x000fc40000004100 */
[----:B------:R-:W-:Y:S01]  /*25e0*/  FMUL.FTZ R15, R15, UR16 ;  /* 0x000000100f0f7c20 */ /* 0x000fe20008410000 */
[----:B------:R-:W-:Y:S01]  /*25f0*/  FSEL R14, R12, RZ, P2 ;  /* 0x000000ff0c0e7208 */ /* 0x000fe20001000000 */
[C---:B------:R-:W-:Y:S01]  /*2600*/  FFMA.FTZ R12, R24.reuse, R29, R16 ;  /* 0x0000001d180c7223 */ /* 0x040fe20000010010 */
[----:B------:R-:W-:Y:S01]  /*2610*/  LOP3.LUT P4, RZ, R71, 0xff, RZ, 0xc0, !PT ;  /* 0x000000ff47ff7812 */ /* 0x000fe2000788c0ff */
[C---:B------:R-:W-:Y:S01]  /*2620*/  FFMA.FTZ R16, R24.reuse, R19, R18 ;  /* 0x0000001318107223 */ /* 0x040fe20000010012 */
[----:B------:R-:W-:Y:S01]  /*2630*/  LOP3.LUT P2, RZ, R61, 0xff, RZ, 0xc0, !PT ;  /* 0x000000ff3dff7812 */ /* 0x000fe2000784c0ff */
[----:B------:R-:W-:Y:S01]  /*2640*/  FFMA.FTZ R27, R24, R27, R3 ;  /* 0x0000001b181b7223 */ /* 0x000fe20000010003 */
[C---:B------:R-:W-:Y:S01]  /*2650*/  FSEL R20, R15.reuse, RZ, P4 ;  /* 0x000000ff0f147208 */ /* 0x040fe20002000000 */
[----:B------:R-:W-:Y:S01]  /*2660*/  FMUL.FTZ R12, R12, UR16 ;  /* 0x000000100c0c7c20 */ /* 0x000fe20008410000 */
[----:B------:R-:W-:Y:S01]  /*2670*/  FSEL R3, R15, RZ, P2 ;  /* 0x000000ff0f037208 */ /* 0x000fe20001000000 */
[----:B------:R-:W-:Y:S01]  /*2680*/  FMUL.FTZ R16, R16, UR16 ;  /* 0x0000001010107c20 */ /* 0x000fe20008410000 */
[----:B------:R-:W-:-:S02]  /*2690*/  LOP3.LUT P4, RZ, R69, 0xff, RZ, 0xc0, !PT ;  /* 0x000000ff45ff7812 */ /* 0x000fc4000788c0ff */
[----:B------:R-:W-:Y:S02]  /*26a0*/  LOP3.LUT P2, RZ, R58, 0xff, RZ, 0xc0, !PT ;  /* 0x000000ff3aff7812 */ /* 0x000fe4000784c0ff */
[----:B------:R-:W-:Y:S02]  /*26b0*/  LOP3.LUT P6, RZ, R70, 0xff, RZ, 0xc0, !PT ;  /* 0x000000ff46ff7812 */ /* 0x000fe400078cc0ff */
[----:B------:R-:W-:Y:S01]  /*26c0*/  F2FP.F16.F32.PACK_AB R14, R3, R14 ;  /* 0x0000000e030e723e */ /* 0x000fe200000000ff */
[----:B------:R-:W-:Y:S01]  /*26d0*/  FMUL.FTZ R3, R27, UR16 ;  /* 0x000000101b037c20 */ /* 0x000fe20008410000 */
[----:B------:R-:W-:Y:S02]  /*26e0*/  F2FP.F16.F32.PACK_AB R18, R20, R13 ;  /* 0x0000000d1412723e */ /* 0x000fe400000000ff */
[----:B------:R-:W-:Y:S01]  /*26f0*/  F2FP.F16.F32.PACK_AB R15, R25, R2 ;  /* 0x00000002190f723e */ /* 0x000fe200000000ff */
        /* <DEDUP_REMOVED lines=9> */
[----:B------:R-:W-:Y:S02]  /*2790*/  FSEL R22, R16, RZ, P4 ;  /* 0x000000ff10167208 */ /* 0x000fe40002000000 */
[C---:B------:R-:W-:Y:S02]  /*27a0*/  FSEL R21, R3.reuse, RZ, P2 ;  /* 0x000000ff03157208 */ /* 0x040fe40001000000 */
[C---:B------:R-:W-:Y:S02]  /*27b0*/  FSEL R16, R2.reuse, RZ, P5 ;  /* 0x000000ff02107208 */ /* 0x040fe40002800000 */
[----:B------:R-:W-:Y:S02]  /*27c0*/  FSEL R12, R2, RZ, P6 ;  /* 0x000000ff020c7208 */ /* 0x000fe40003000000 */
[----:B------:R-:W-:-:S02]  /*27d0*/  FSEL R3, R3, RZ, P3 ;  /* 0x000000ff03037208 */ /* 0x000fc40001800000 */
[----:B------:R-:W-:Y:S02]  /*27e0*/  F2FP.F16.F32.PACK_AB R19, R26, R23 ;  /* 0x000000171a13723e */ /* 0x000fe400000000ff */
[----:B------:R-:W-:Y:S02]  /*27f0*/  F2FP.F16.F32.PACK_AB R13, R22, R13 ;  /* 0x0000000d160d723e */ /* 0x000fe400000000ff */
[----:B------:R-:W-:Y:S02]  /*2800*/  F2FP.F16.F32.PACK_AB R17, R20, R17 ;  /* 0x000000111411723e */ /* 0x000fe400000000ff */
[----:B------:R-:W-:Y:S02]  /*2810*/  F2FP.F16.F32.PACK_AB R12, R21, R12 ;  /* 0x0000000c150c723e */ /* 0x000fe400000000ff */
[----:B------:R-:W-:Y:S01]  /*2820*/  F2FP.F16.F32.PACK_AB R16, R3, R16 ;  /* 0x000000100310723e */ /* 0x000fe200000000ff */
[----:B------:R-:W-:Y:S06]  /*2830*/  BRA `(.L_x_506) ;  /* 0x0000000400547947 */ /* 0x000fec0003800000 */
.L_x_509:
[-CC-:B------:R-:W-:Y:S01]  /*2840*/  FFMA.FTZ R64, R64, R74.reuse, R73.reuse ;  /* 0x0000004a40407223 */ /* 0x180fe20000010049 */
[--C-:B-----5:R-:W-:Y:S02]  /*2850*/  HADD2.F32 R9, -RZ, R7.reuse.H0_H0 ;  /* 0x20000007ff097230 */ /* 0x120fe40000004100 */
[-CC-:B------:R-:W-:Y:S01]  /*2860*/  FFMA.FTZ R67, R67, R74.reuse, R73.reuse ;  /* 0x0000004a43437223 */ /* 0x180fe20000010049 */
[-C--:B------:R-:W-:Y:S01]  /*2870*/  FFMA.FTZ R20, R20, R74.reuse, R73 ;  /* 0x0000004a14147223 */ /* 0x080fe20000010049 */
[----:B------:R-:W-:Y:S01]  /*2880*/  FADD.FTZ R11, R29, -R64 ;  /* 0x800000401d0b7221 */ /* 0x000fe20000010000 */
[----:B------:R-:W-:Y:S01]  /*2890*/  LOP3.LUT P6, RZ, R72, 0xff, RZ, 0xc0, !PT ;  /* 0x000000ff48ff7812 */ /* 0x000fe200078cc0ff */
[----:B------:R-:W-:Y:S02]  /*28a0*/  HADD2.F32 R13, -RZ, R7.H1_H1 ;  /* 0x30000007ff0d7230 */ /* 0x000fe40000004100 */
[----:B------:R-:W-:Y:S01]  /*28b0*/  FADD.FTZ R67, R66, -R67 ;  /* 0x8000004342437221 */ /* 0x000fe20000010000 */
[----:B------:R-:W-:Y:S01]  /*28c0*/  FFMA.FTZ R11, R24, R11, R9 ;  /* 0x0000000b180b7223 */ /* 0x000fe20000010009 */
[--C-:B------:R-:W-:Y:S01]  /*28d0*/  HADD2.F32 R9, -RZ, R6.reuse.H0_H0 ;  /* 0x20000006ff097230 */ /* 0x100fe20000004100 */
[----:B------:R-:W-:Y:S01]  /*28e0*/  ISETP.GE.U32.AND P2, PT, R26, RZ, PT ;  /* 0x000000ff1a00720c */ /* 0x000fe20003f46070 */
[----:B------:R-:W-:Y:S01]  /*28f0*/  FADD.FTZ R25, R25, -R20 ;  /* 0x8000001419197221 */ /* 0x000fe20000010000 */
[----:B------:R-:W-:Y:S01]  /*2900*/  FMUL.FTZ R8, R11, UR16 ;  /* 0x000000100b087c20 */ /* 0x000fe20008410000 */
[C---:B------:R-:W-:Y:S01]  /*2910*/  FFMA.FTZ R64, R24.reuse, R67, R13 ;  /* 0x0000004318407223 */ /* 0x040fe2000001000d */
[----:B------:R-:W-:Y:S01]  /*2920*/  ISETP.GE.U32.AND.EX P2, PT, R27, 0x1000000, PT, P2 ;  /* 0x010000001b00780c */ /* 0x000fe20003f46120 */
[----:B------:R-:W-:Y:S01]  /*2930*/  FFMA.FTZ R25, R24, R25, R9 ;  /* 0x0000001918197223 */ /* 0x000fe20000010009 */
[-C--:B------:R-:W-:Y:S01]  /*2940*/  FFMA.FTZ R23, R23, R74.reuse, R73 ;  /* 0x0000004a17177223 */ /* 0x080fe20000010049 */
[----:B------:R-:W-:Y:S01]  /*2950*/  FSEL R26, R8, RZ, P6 ;  /* 0x000000ff081a7208 */ /* 0x000fe20003000000 */
[----:B------:R-:W-:Y:S01]  /*2960*/  FMUL.FTZ R9, R64, UR16 ;  /* 0x0000001040097c20 */ /* 0x000fe20008410000 */
[----:B------:R-:W-:Y:S01]  /*2970*/  LOP3.LUT P6, RZ, R62, 0xff, RZ, 0xc0, !PT ;  /* 0x000000ff3eff7812 */ /* 0x000fe200078cc0ff */
[----:B------:R-:W-:Y:S01]  /*2980*/  FADD.FTZ R23, R28, -R23 ;  /* 0x800000171c177221 */ /* 0x000fe20000010000 */
[-CC-:B------:R-:W-:Y:S01]  /*2990*/  FFMA.FTZ R3, R3, R74.reuse, R73.reuse ;  /* 0x0000004a03037223 */ /* 0x180fe20000010049 */
[----:B------:R-:W-:Y:S01]  /*29a0*/  LOP3.LUT P4, RZ, R78, 0xff, RZ, 0xc0, !PT ;  /* 0x000000ff4eff7812 */ /* 0x000fe2000788c0ff */
[-CC-:B------:R-:W-:Y:S01]  /*29b0*/  FFMA.FTZ R16, R16, R74.reuse, R73.reuse ;  /* 0x0000004a10107223 */ /* 0x180fe20000010049 */
[----:B------:R-:W-:Y:S01]  /*29c0*/  FSEL R27, R8, RZ, P6 ;  /* 0x000000ff081b7208 */ /* 0x000fe20003000000 */
[----:B------:R-:W-:Y:S01]  /*29d0*/  FMUL.FTZ R8, R25, UR16 ;  /* 0x0000001019087c20 */ /* 0x000fe20008410000 */
[----:B------:R-:W-:Y:S01]  /*29e0*/  LOP3.LUT P6, RZ, R63, 0xff, RZ, 0xc0, !PT ;  /* 0x000000ff3fff7812 */ /* 0x000fe200078cc0ff */
[-C--:B------:R-:W-:Y:S01]  /*29f0*/  FFMA.FTZ R19, R19, R74.reuse, R73 ;  /* 0x0000004a13137223 */ /* 0x080fe20000010049 */
[C---:B------:R-:W-:Y:S01]  /*2a00*/  FSEL R29, R9.reuse, RZ, P2 ;  /* 0x000000ff091d7208 */ /* 0x040fe20001000000 */
[----:B------:R-:W-:Y:S01]  /*2a10*/  FADD.FTZ R3, R2, -R3 ;  /* 0x8000000302037221 */ /* 0x000fe20000010000 */
[----:B------:R-:W-:Y:S01]  /*2a20*/  FSEL R66, R9, RZ, P6 ;  /* 0x000000ff09427208 */ /* 0x000fe20003000000 */
[----:B------:R-:W-:Y:S01]  /*2a30*/  HADD2.F32 R9, -RZ, R6.H1_H1 ;  /* 0x30000006ff097230 */ /* 0x000fe20000004100 */
[----:B------:R-:W-:Y:S01]  /*2a40*/  LOP3.LUT P2, RZ, R60, 0xff, RZ, 0xc0, !PT ;  /* 0x000000ff3cff7812 */ /* 0x000fe2000784c0ff */
[----:B------:R-:W-:Y:S01]  /*2a50*/  FFMA.FTZ R17, R17, R74, R73 ;  /* 0x0000004a11117223 */ /* 0x000fe20000010049 */
[----:B------:R-:W-:Y:S01]  /*2a60*/  FSEL R20, R8, RZ, P4 ;  /* 0x000000ff08147208 */ /* 0x000fe20002000000 */
[----:B------:R-:W-:Y:S01]  /*2a70*/  FADD.FTZ R21, R21, -R16 ;  /* 0x8000001015157221 */ /* 0x000fe20000010000 */
[----:B------:R-:W-:Y:S01]  /*2a80*/  FFMA.FTZ R12, R24, R23, R9 ;  /* 0x00000017180c7223 */ /* 0x000fe20000010009 */
[----:B------:R-:W-:Y:S01]  /*2a90*/  HADD2.F32 R9, -RZ, R4.H0_H0 ;  /* 0x20000004ff097230 */ /* 0x000fe20000004100 */
[----:B------:R-:W-:Y:S01]  /*2aa0*/  FSEL R14, R8, RZ, P2 ;  /* 0x000000ff080e7208 */ /* 0x000fe20001000000 */
[----:B------:R-:W-:-:S02]  /*2ab0*/  HADD2.F32 R8, -RZ, R5.H0_H0 ;  /* 0x20000005ff087230 */ /* 0x000fc40000004100 */
[----:B------:R-:W-:Y:S01]  /*2ac0*/  FMUL.FTZ R15, R12, UR16 ;  /* 0x000000100c0f7c20 */ /* 0x000fe20008410000 */
[----:B------:R-:W-:Y:S01]  /*2ad0*/  LOP3.LUT P2, RZ, R71, 0xff, RZ, 0xc0, !PT ;  /* 0x000000ff47ff7812 */ /* 0x000fe2000784c0ff */
[----:B------:R-:W-:Y:S02]  /*2ae0*/  HADD2.F32 R10, -RZ, R5.H1_H1 ;  /* 0x30000005ff0a7230 */ /* 0x000fe40000004100 */
[----:B------:R-:W-:Y:S01]  /*2af0*/  FADD.FTZ R19, R22, -R19 ;  /* 0x8000001316137221 */ /* 0x000fe20000010000 */
[----:B------:R-:W-:Y:S02]  /*2b00*/  HADD2.F32 R2, -RZ, R4.H1_H1 ;  /* 0x30000004ff027230 */ /* 0x000fe40000004100 */
[----:B------:R-:W-:Y:S01]  /*2b10*/  FFMA.FTZ R3, R24, R3, R9 ;  /* 0x0000000318037223 */ /* 0x000fe20000010009 */
[----:B------:R-:W-:Y:S01]  /*2b20*/  FADD.FTZ R17, R18, -R17 ;  /* 0x8000001112117221 */ /* 0x000fe20000010000 */
[----:B------:R-:W-:Y:S01]  /*2b30*/  FSEL R9, R15, RZ, P2 ;  /* 0x000000ff0f097208 */ /* 0x000fe20001000000 */
[C---:B------:R-:W-:Y:S01]  /*2b40*/  FFMA.FTZ R8, R24.reuse, R21, R8 ;  /* 0x0000001518087223 */ /* 0x040fe20000010008 */
[----:B------:R-:W-:Y:S01]  /*2b50*/  LOP3.LUT P2, RZ, R61, 0xff, RZ, 0xc0, !PT ;  /* 0x000000ff3dff7812 */ /* 0x000fe2000784c0ff */
[C---:B------:R-:W-:Y:S01]  /*2b60*/  FFMA.FTZ R13, R24.reuse, R19, R10 ;  /* 0x00000013180d7223 */ /* 0x040fe2000001000a */
[----:B------:R-:W-:Y:S01]  /*2b70*/  FFMA.FTZ R2, R24, R17, R2 ;  /* 0x0000001118027223 */ /* 0x000fe20000010002 */
[----:B------:R-:W-:Y:S01]  /*2b80*/  F2FP.F16.F32.PACK_AB R10, R12, R25 ;  /* 0x000000190c0a723e */ /* 0x000fe200000000ff */
[----:B------:R-:W-:Y:S01]  /*2b90*/  FMUL.FTZ R12, R8, UR16 ;  /* 0x00000010080c7c20 */ /* 0x000fe20008410000 */
[----:B------:R-:W-:Y:S01]  /*2ba0*/  FSEL R17, R15, RZ, P2 ;  /* 0x000000ff0f117208 */ /* 0x000fe20001000000 */
[----:B------:R-:W-:Y:S01]  /*2bb0*/  FMUL.FTZ R16, R13, UR16 ;  /* 0x000000100d107c20 */ /* 0x000fe20008410000 */
[----:B------:R-:W-:-:S02]  /*2bc0*/  LOP3.LUT P6, RZ, R69, 0xff, RZ, 0xc0, !PT ;  /* 0x000000ff45ff7812 */ /* 0x000fc400078cc0ff */
[----:B------:R-:W-:Y:S02]  /*2bd0*/  LOP3.LUT P2, RZ, R58, 0xff, RZ, 0xc0, !PT ;  /* 0x000000ff3aff7812 */ /* 0x000fe4000784c0ff */
[----:B------:R-:W-:Y:S02]  /*2be0*/  LOP3.LUT P4, RZ, R70, 0xff, RZ, 0xc0, !PT ;  /* 0x000000ff46ff7812 */ /* 0x000fe4000788c0ff */
[----:B------:R-:W-:Y:S02]  /*2bf0*/  F2FP.F16.F32.PACK_AB R18, R9, R20 ;  /* 0x000000140912723e */ /* 0x000fe400000000ff */
[----:B------:R-:W-:Y:S02]  /*2c00*/  F2FP.F16.F32.PACK_AB R14, R17, R14 ;  /* 0x0000000e110e723e */ /* 0x000fe400000000ff */
[----:B------:R-:W-:Y:S02]  /*2c10*/  F2FP.F16.F32.PACK_AB R9, R13, R8 ;  /* 0x000000080d09723e */ /* 0x000fe400000000ff */
[----:B------:R-:W-:-:S02]  /*2c20*/  FSEL R17, R12, RZ, P6 ;  /* 0x000000ff0c117208 */ /* 0x000fc40003000000 */
[----:B------:R-:W-:Y:S01]  /*2c30*/  FSEL R13, R12, RZ, P2 ;  /* 0x000000ff0c0d7208 */ /* 0x000fe20001000000 */
[C---:B------:R-:W-:Y:S01]  /*2c40*/  FMUL.FTZ R12, R2.reuse, UR16 ;  /* 0x00000010020c7c20 */ /* 0x040fe20008410000 */
[----:B------:R-:W-:Y:S01]  /*2c50*/  F2FP.F16.F32.PACK_AB R8, R2, R3 ;  /* 0x000000030208723e */ /* 0x000fe200000000ff */
[----:B------:R-:W-:Y:S01]  /*2c60*/  FMUL.FTZ R3, R3, UR16 ;  /* 0x0000001003037c20 */ /* 0x000fe20008410000 */
[----:B------:R-:W-:Y:S02]  /*2c70*/  LOP3.LUT P5, RZ, R68, 0xff, RZ, 0xc0, !PT ;  /* 0x000000ff44ff7812 */ /* 0x000fe400078ac0ff */
[----:B------:R-:W-:Y:S02]  /*2c80*/  LOP3.LUT P6, RZ, R59, 0xff, RZ, 0xc0, !PT ;  /* 0x000000ff3bff7812 */ /* 0x000fe400078cc0ff */
[----:B------:R-:W-:Y:S02]  /*2c90*/  LOP3.LUT P2, RZ, R57, 0xff, RZ, 0xc0, !PT ;  /* 0x000000ff39ff7812 */ /* 0x000fe4000784c0ff */
[----:B------:R-:W-:-:S02]  /*2ca0*/  FSEL R2, R16, RZ, P4 ;  /* 0x000000ff10027208 */ /* 0x000fc40002000000 */
[----:B------:R-:W-:Y:S02]  /*2cb0*/  LOP3.LUT P3, RZ, R77, 0xff, RZ, 0xc0, !PT ;  /* 0x000000ff4dff7812 */ /* 0x000fe4000786c0ff */
[----:B------:R-:W-:Y:S02]  /*2cc0*/  LOP3.LUT P4, RZ, R56, 0xff, RZ, 0xc0, !PT ;  /* 0x000000ff38ff7812 */ /* 0x000fe4000788c0ff */
[----:B------:R-:W-:Y:S02]  /*2cd0*/  FSEL R20, R16, RZ, P6 ;  /* 0x000000ff10147208 */ /* 0x000fe40003000000 */
[C---:B------:R-:W-:Y:S02]  /*2ce0*/  FSEL R21, R12.reuse, RZ, P5 ;  /* 0x000000ff0c157208 */ /* 0x040fe40002800000 */
[----:B------:R-:W-:Y:S02]  /*2cf0*/  FSEL R23, R12, RZ, P2 ;  /* 0x000000ff0c177208 */ /* 0x000fe40001000000 */
[----:B------:R-:W-:-:S02]  /*2d00*/  FSEL R12, R3, RZ, P4 ;  /* 0x000000ff030c7208 */ /* 0x000fc40002000000 */
[----:B------:R-:W-:Y:S02]  /*2d10*/  FSEL R16, R3, RZ, P3 ;  /* 0x000000ff03107208 */ /* 0x000fe40001800000 */
[----:B------:R-:W-:Y:S02]  /*2d20*/  F2FP.F16.F32.PACK_AB R11, R64, R11 ;  /* 0x0000000b400b723e */ /* 0x000fe400000000ff */
[----:B------:R-:W-:Y:S02]  /*2d30*/  F2FP.F16.F32.PACK_AB R15, R66, R27 ;  /* 0x0000001b420f723e */ /* 0x000fe400000000ff */
[----:B------:R-:W-:Y:S02]  /*2d40*/  F2FP.F16.F32.PACK_AB R19, R29, R26 ;  /* 0x0000001a1d13723e */ /* 0x000fe400000000ff */
[----:B------:R-:W-:Y:S02]  /*2d50*/  F2FP.F16.F32.PACK_AB R13, R20, R13 ;  /* 0x0000000d140d723e */ /* 0x000fe400000000ff */
[----:B------:R-:W-:-:S02]  /*2d60*/  F2FP.F16.F32.PACK_AB R17, R2, R17 ;  /* 0x000000110211723e */ /* 0x000fc400000000ff */
[----:B------:R-:W-:Y:S02]  /*2d70*/  F2FP.F16.F32.PACK_AB R12, R23, R12 ;  /* 0x0000000c170c723e */ /* 0x000fe400000000ff */
[----:B------:R-:W-:-:S07]  /*2d80*/  F2FP.F16.F32.PACK_AB R16, R21, R16 ;  /* 0x000000101510723e */ /* 0x000fce00000000ff */
.L_x_506:
        /* <DEDUP_REMOVED lines=16> */
.L_x_501:
        /* <DEDUP_REMOVED lines=16> */
.L_x_500:
[----:B------:R-:W-:Y:S05]  /*2f90*/  BSYNC B0 ;  /* 0x0000000000007941 */ /* 0x000fea0003800000 */
.L_x_499:
[----:B------:R-:W0:Y:S01]  /*2fa0*/  S2R R22, SR_TID.X ;  /* 0x0000000000167919 */ /* 0x000e220000002100 */
[----:B------:R-:W-:Y:S01]  /*2fb0*/  MOV R2, 0x400 ;  /* 0x0000040000027802 */ /* 0x000fe20000000f00 */
[----:B------:R-:W-:Y:S05]  /*2fc0*/  WARPSYNC.ALL ;  /* 0x0000000000007948 */ /* 0x000fea0003800000 */
[----:B------:R-:W1:Y:S01]  /*2fd0*/  S2R R3, SR_CgaCtaId ;  /* 0x0000000000037919 */ /* 0x000e620000008800 */
[----:B------:R-:W2:Y:S01]  /*2fe0*/  LDCU.128 UR20, c[0x0][0x440] ;  /* 0x00008800ff1477ac */ /* 0x000ea20008000c00 */
[----:B0-----:R-:W-:-:S04]  /*2ff0*/  LOP3.LUT R0, R22, 0x60, RZ, 0xc0, !PT ;  /* 0x0000006016007812 */ /* 0x001fc800078ec0ff */
[----:B------:R-:W-:Y:S02]  /*3000*/  LOP3.LUT R0, R0, 0x1f, R22, 0xf8, !PT ;  /* 0x0000001f00007812 */ /* 0x000fe400078ef816 */
[----:B-1----:R-:W-:-:S04]  /*3010*/  LEA R3, R3, R2, 0x18 ;  /* 0x0000000203037211 */ /* 0x002fc800078ec0ff */
[-C--:B------:R-:W-:Y:S02]  /*3020*/  LEA R0, R0, R3.reuse, 0x5 ;  /* 0x0000000300007211 */ /* 0x080fe400078e28ff */
        /* <DEDUP_REMOVED lines=11> */
[----:B------:R-:W0:Y:S04]  /*30e0*/  LDS R29, [R3+0xc00] ;  /* 0x000c0000031d7984 */ /* 0x000e280000000800 */
        /* <DEDUP_REMOVED lines=10> */
[----:B------:R-:W-:Y:S01]  /*3190*/  BAR.SYNC.DEFER_BLOCKING 0x0 ;  /* 0x0000000000007b1d */ /* 0x000fe20000010000 */
[----:B------:R-:W-:Y:S02]  /*31a0*/  FADD.FTZ R29, R2, R29 ;  /* 0x0000001d021d7221 */ /* 0x000fe40000010000 */
[----:B------:R-:W-:Y:S01]  /*31b0*/  FADD.FTZ R9, R20, R9 ;  /* 0x0000000914097221 */ /* 0x000fe20000010000 */
[----:B-1----:R-:W-:-:S05]  /*31c0*/  IMAD R5, R16, UR7, RZ ;  /* 0x0000000710057c24 */ /* 0x002fca000f8e02ff */
[----:B--2---:R-:W-:-:S04]  /*31d0*/  IADD3 R0, P0, PT, R5, R22, RZ ;  /* 0x0000001605007210 */ /* 0x004fc80007f1e0ff */
[----:B------:R-:W-:Y:S01]  /*31e0*/  SHF.L.U32 R4, R0, 0x2, RZ ;  /* 0x0000000200047819 */ /* 0x000fe200000006ff */
        /* <DEDUP_REMOVED lines=27> */
.L_x_502:
        /* <DEDUP_REMOVED lines=8> */
.L_x_512:
[----:B------:R-:W-:Y:S05]  /*3420*/  BSYNC B2 ;  /* 0x0000000000027941 */ /* 0x000fea0003800000 */
.L_x_511:
        /* <DEDUP_REMOVED lines=8> */
.L_x_513:
[----:B------:R-:W-:Y:S01]  /*34b0*/  FADD.FTZ R76, R73, R76 ;  /* 0x0000004c494c7221 */ /* 0x000fe20000010000 */
[----:B------:R-:W-:-:S04]  /*34c0*/  HFMA2 R85, -RZ, RZ, 0, 1.1920928955078125e-07 ;  /* 0x00000002ff557431 */ /* 0x000fc800000001ff */
[----:B------:R-:W-:Y:S02]  /*34d0*/  MOV R86, R76 ;  /* 0x0000004c00567202 */ /* 0x000fe40000000f00 */
[----:B------:R-:W-:-:S07]  /*34e0*/  MOV R75, R84 ;  /* 0x00000054004b7202 */ /* 0x000fce0000000f00 */
[----:B------:R-:W-:Y:S05]  /*34f0*/  WARPSYNC.COLLECTIVE R83, `(.L_x_514) ;  /* 0x0000000053087348 */ /* 0x000fea0003c00000 */
[----:B------:R0:W1:Y:S02]  /*3500*/  SHFL.BFLY P4, R84, R86, R85, R88 ;  /* 0x0c00005556547389 */ /* 0x0000640000080058 */
[----:B01----:R-:W-:Y:S05]  /*3510*/  ENDCOLLECTIVE ;  /* 0x000000000000791b */ /* 0x003fea0003800000 */
.L_x_514:
[----:B------:R-:W-:-:S05]  /*3520*/  FADD.FTZ R75, R74, R75 ;  /* 0x0000004b4a4b7221 */ /* 0x000fca0000010000 */
[----:B------:R-:W-:Y:S02]  /*3530*/  MOV R86, R75 ;  /* 0x0000004b00567202 */ /* 0x000fe40000000f00 */
[----:B------:R-:W-:-:S07]  /*3540*/  MOV R79, R84 ;  /* 0x00000054004f7202 */ /* 0x000fce0000000f00 */
[----:B------:R-:W-:Y:S05]  /*3550*/  WARPSYNC.COLLECTIVE R83, `(.L_x_515) ;  /* 0x0000000053087348 */ /* 0x000fea0003c00000 */
[----:B------:R0:W1:Y:S02]  /*3560*/  SHFL.BFLY P4, R84, R86, R85, R88 ;  /* 0x0c00005556547389 */ /* 0x0000640000080058 */
[----:B01----:R-:W-:Y:S05]  /*3570*/  ENDCOLLECTIVE ;  /* 0x000000000000791b */ /* 0x003fea0003800000 */
.L_x_515:
[----:B------:R-:W-:Y:S01]  /*3580*/  FADD.FTZ R79, R76, R79 ;  /* 0x0000004f4c4f7221 */ /* 0x000fe20000010000 */
[----:B------:R-:W-:-:S04]  /*3590*/  HFMA2 R85, -RZ, RZ, 0, 2.384185791015625e-07 ;  /* 0x00000004ff557431 */ /* 0x000fc800000001ff */
[----:B------:R-:W-:Y:S02]  /*35a0*/  MOV R86, R79 ;  /* 0x0000004f00567202 */ /* 0x000fe40000000f00 */
[----:B------:R-:W-:-:S07]  /*35b0*/  MOV R80, R84 ;  /* 0x0000005400507202 */ /* 0x000fce0000000f00 */
[----:B------:R-:W-:Y:S05]  /*35c0*/  WARPSYNC.COLLECTIVE R83, `(.L_x_516) ;  /* 0x0000000053087348 */ /* 0x000fea0003c00000 */
[----:B------:R0:W1:Y:S02]  /*35d0*/  SHFL.BFLY P4, R84, R86, R85, R88 ;  /* 0x0c00005556547389 */ /* 0x0000640000080058 */
[----:B01----:R-:W-:Y:S05]  /*35e0*/  ENDCOLLECTIVE ;  /* 0x000000000000791b */ /* 0x003fea0003800000 */
.L_x_516:
[----:B------:R-:W-:-:S05]  /*35f0*/  FADD.FTZ R80, R75, R80 ;  /* 0x000000504b507221 */ /* 0x000fca0000010000 */
[----:B------:R-:W-:Y:S02]  /*3600*/  MOV R86, R80 ;  /* 0x0000005000567202 */ /* 0x000fe40000000f00 */
[----:B------:R-:W-:-:S07]  /*3610*/  MOV R82, R84 ;  /* 0x0000005400527202 */ /* 0x000fce0000000f00 */
[----:B------:R-:W-:Y:S05]  /*3620*/  WARPSYNC.COLLECTIVE R83, `(.L_x_517) ;  /* 0x0000000053087348 */ /* 0x000fea0003c00000 */
[----:B------:R0:W1:Y:S02]  /*3630*/  SHFL.BFLY P4, R84, R86, R85, R88 ;  /* 0x0c00005556547389 */ /* 0x0000640000080058 */
[----:B01----:R-:W-:Y:S05]  /*3640*/  ENDCOLLECTIVE ;  /* 0x000000000000791b */ /* 0x003fea0003800000 */
.L_x_517:
[----:B------:R-:W-:Y:S01]  /*3650*/  FADD.FTZ R82, R79, R82 ;  /* 0x000000524f527221 */ /* 0x000fe20000010000 */
[----:B------:R-:W-:-:S04]  /*3660*/  HFMA2 R85, -RZ, RZ, 0, 4.76837158203125e-07 ;  /* 0x00000008ff557431 */ /* 0x000fc800000001ff */
[----:B------:R-:W-:Y:S02]  /*3670*/  MOV R86, R82 ;  /* 0x0000005200567202 */ /* 0x000fe40000000f00 */
[----:B------:R-:W-:-:S07]  /*3680*/  MOV R81, R84 ;  /* 0x0000005400517202 */ /* 0x000fce0000000f00 */
[----:B------:R-:W-:Y:S05]  /*3690*/  WARPSYNC.COLLECTIVE R83, `(.L_x_518) ;  /* 0x0000000053087348 */ /* 0x000fea0003c00000 */
[----:B------:R0:W1:Y:S02]  /*36a0*/  SHFL.BFLY P4, R84, R86, R85, R88 ;  /* 0x0c00005556547389 */ /* 0x0000640000080058 */
[----:B01----:R-:W-:Y:S05]  /*36b0*/  ENDCOLLECTIVE ;  /* 0x000000000000791b */ /* 0x003fea0003800000 */
.L_x_518:
[----:B------:R-:W-:-:S05]  /*36c0*/  FADD.FTZ R81, R80, R81 ;  /* 0x0000005150517221 */ /* 0x000fca0000010000 */
[----:B------:R-:W-:Y:S02]  /*36d0*/  MOV R86, R81 ;  /* 0x0000005100567202 */ /* 0x000fe40000000f00 */
[----:B------:R-:W-:-:S07]  /*36e0*/  MOV R73, R84 ;  /* 0x0000005400497202 */ /* 0x000fce0000000f00 */
[----:B------:R-:W-:Y:S05]  /*36f0*/  WARPSYNC.COLLECTIVE R83, `(.L_x_519) ;  /* 0x0000000053087348 */ /* 0x000fea0003c00000 */
[----:B------:R0:W1:Y:S02]  /*3700*/  SHFL.BFLY P4, R84, R86, R85, R88 ;  /* 0x0c00005556547389 */ /* 0x0000640000080058 */
[----:B01----:R-:W-:Y:S05]  /*3710*/  ENDCOLLECTIVE ;  /* 0x000000000000791b */ /* 0x003fea0003800000 */
.L_x_519:
[----:B------:R-:W-:Y:S01]  /*3720*/  FADD.FTZ R73, R82, R73 ;  /* 0x0000004952497221 */ /* 0x000fe20000010000 */
[----:B------:R-:W-:-:S04]  /*3730*/  HFMA2 R85, -RZ, RZ, 0, 9.5367431640625e-07 ;  /* 0x00000010ff557431 */ /* 0x000fc800000001ff */
[----:B------:R-:W-:Y:S02]  /*3740*/  MOV R86, R73 ;  /* 0x0000004900567202 */ /* 0x000fe40000000f00 */
[----:B------:R-:W-:-:S07]  /*3750*/  MOV R74, R84 ;  /* 0x00000054004a7202 */ /* 0x000fce0000000f00 */
[----:B------:R-:W-:Y:S05]  /*3760*/  WARPSYNC.COLLECTIVE R83, `(.L_x_520) ;  /* 0x0000000053087348 */ /* 0x000fea0003c00000 */
[----:B------:R0:W1:Y:S02]  /*3770*/  SHFL.BFLY P4, R84, R86, R85, R88 ;  /* 0x0c00005556547389 */ /* 0x0000640000080058 */
[----:B01----:R-:W-:Y:S05]  /*3780*/  ENDCOLLECTIVE ;  /* 0x000000000000791b */ /* 0x003fea0003800000 */
.L_x_520:
[----:B------:R-:W-:-:S05]  /*3790*/  FADD.FTZ R74, R81, R74 ;  /* 0x0000004a514a7221 */ /* 0x000fca0000010000 */
[----:B------:R-:W-:Y:S02]  /*37a0*/  MOV R86, R74 ;  /* 0x0000004a00567202 */ /* 0x000fe40000000f00 */
[----:B------:R-:W-:-:S07]  /*37b0*/  MOV R76, R84 ;  /* 0x00000054004c7202 */ /* 0x000fce0000000f00 */
[----:B------:R-:W-:Y:S05]  /*37c0*/  WARPSYNC.COLLECTIVE R83, `(.L_x_521) ;  /* 0x0000000053087348 */ /* 0x000fea0003c00000 */
[----:B------:R0:W1:Y:S02]  /*37d0*/  SHFL.BFLY P4, R84, R86, R85, R88 ;  /* 0x0c00005556547389 */ /* 0x0000640000080058 */
[----:B01----:R-:W-:Y:S05]  /*37e0*/  ENDCOLLECTIVE ;  /* 0x000000000000791b */ /* 0x003fea0003800000 */
.L_x_521:
[----:B------:R-:W-:Y:S01]  /*37f0*/  MOV R75, R84 ;  /* 0x00000054004b7202 */ /* 0x000fe20000000f00 */
[----:B------:R-:W-:Y:S06]  /*3800*/  BRA `(.L_x_522) ;  /* 0xffffffd400107947 */ /* 0x000fec000383ffff */
.L_x_523:
        /* <DEDUP_REMOVED lines=15> */
.L_x_2823:


//--------------------- .text._ZN10layer_norm31ln_parallel_residual_bwd_kernelINS_13Kernel_traitsIf13__nv_bfloat16S2_S2_fjLj256ELj1ELj4ELj1ELj16ENS_18Kernel_traits_baseILj256EfS2_S2_S2_fjLj128EEEEELb0ELb0ELb0EEEvNS_9BwdParamsE --------------------------
	.section	.text._ZN10layer_norm31ln_parallel_residual_bwd_kernelINS_13Kernel_traitsIf13__nv_bfloat16S2_S2_fjLj256ELj1ELj4ELj1ELj16ENS_18Kernel_traits_baseILj256EfS2_S2_S2_fjLj128EEEEELb0ELb0ELb0EEEvNS_9BwdParamsE,"ax",@progbits
	.align	128
        .global         _ZN10layer_norm31ln_parallel_residual_bwd_kernelINS_13Kernel_traitsIf13__nv_bfloat16S2_S2_fjLj256ELj1ELj4ELj1ELj16ENS_18Kernel_traits_baseILj256EfS2_S2_S2_fjLj128EEEEELb0ELb0ELb0EEEvNS_9BwdParamsE
        .type           _ZN10layer_norm31ln_parallel_residual_bwd_kernelINS_13Kernel_traitsIf13__nv_bfloat16S2_S2_fjLj256ELj1ELj4ELj1ELj16ENS_18Kernel_traits_baseILj256EfS2_S2_S2_fjLj128EEEEELb0ELb0ELb0EEEvNS_9BwdParamsE,@function
        .size           _ZN10layer_norm31ln_parallel_residual_bwd_kernelINS_13Kernel_traitsIf13__nv_bfloat16S2_S2_fjLj256ELj1ELj4ELj1ELj16ENS_18Kernel_traits_baseILj256EfS2_S2_S2_fjLj128EEEEELb0ELb0ELb0EEEvNS_9BwdParamsE,(.L_x_2824 - _ZN10layer_norm31ln_parallel_residual_bwd_kernelINS_13Kernel_traitsIf13__nv_bfloat16S2_S2_fjLj256ELj1ELj4ELj1ELj16ENS_18Kernel_traits_baseILj256EfS2_S2_S2_fjLj128EEEEELb0ELb0ELb0EEEvNS_9BwdParamsE)
        .other          _ZN10layer_norm31ln_parallel_residual_bwd_kernelINS_13Kernel_traitsIf13__nv_bfloat16S2_S2_fjLj256ELj1ELj4ELj1ELj16ENS_18Kernel_traits_baseILj256EfS2_S2_S2_fjLj128EEEEELb0ELb0ELb0EEEvNS_9BwdParamsE,@"STO_CUDA_ENTRY STV_DEFAULT"
_ZN10layer_norm31ln_parallel_residual_bwd_kernelINS_13Kernel_traitsIf13__nv_bfloat16S2_S2_fjLj256ELj1ELj4ELj1ELj16ENS_18Kernel_traits_baseILj256EfS2_S2_S2_fjLj128EEEEELb0ELb0ELb0EEEvNS_9BwdParamsE:
.text._ZN10layer_norm31ln_parallel_residual_bwd_kernelINS_13Kernel_traitsIf13__nv_bfloat16S2_S2_fjLj256ELj1ELj4ELj1ELj16ENS_18Kernel_traits_baseILj256EfS2_S2_S2_fjLj128EEEEELb0ELb0ELb0EEEvNS_9BwdParamsE:
        /* <DEDUP_REMOVED lines=25> */
[----:B------:R-:W5:Y:S04]  /*0190*/  @P1 LDG.E.128 R8, desc[UR10][R2.64] ;  /* 0x0000000a02081981 */ /* 0x000f68000c1e1d00 */
[----:B------:R-:W5:Y:S01]  /*01a0*/  @P1 LDG.E.128 R12, desc[UR10][R2.64+0x10] ;  /* 0x0000100a020c1981 */ /* 0x000f62000c1e1d00 */
[----:B------:R-:W-:-:S02]  /*01b0*/  LOP3.LUT R4, R4, UR8, RZ, 0xfc, !PT ;  /* 0x0000000804047c12 */ /* 0x000fc4000f8efcff */
[----:B------:R-:W-:Y:S02]  /*01c0*/  CS2R R44, SRZ ;  /* 0x00000000002c7805 */ /* 0x000fe4000001ff00 */
[----:B------:R-:W-:Y:S01]  /*01d0*/  CS2R R46, SRZ ;  /* 0x00000000002e7805 */ /* 0x000fe2000001ff00 */
[----:B------:R-:W5:Y:S01]  /*01e0*/  @P1 LDG.E.128 R16, desc[UR10][R24.64] ;  /* 0x0000000a18101981 */ /* 0x000f62000c1e1d00 */
[----:B------:R-:W-:Y:S02]  /*01f0*/  ISETP.GE.AND P0, PT, R4, UR12, PT ;  /* 0x0000000c04007c0c */ /* 0x000fe4000bf06270 */
        /* <DEDUP_REMOVED lines=12> */
[----:B0-----:R-:W-:Y:S02]  /*02c0*/  CS2R R24, SRZ ;  /* 0x0000000000187805 */ /* 0x001fe4000001ff00 */
[----:B------:R-:W-:Y:S02]  /*02d0*/  CS2R R42, SRZ ;  /* 0x00000000002a7805 */ /* 0x000fe4000001ff00 */
[----:B------:R-:W-:Y:S01]  /*02e0*/  CS2R R40, SRZ ;  /* 0x0000000000287805 */ /* 0x000fe2000001ff00 */
[----:B-1----:R-:W-:Y:S06]  /*02f0*/  @P0 BRA `(.L_x_525) ;  /* 0x0000002000400947 */ /* 0x002fec0003800000 */
[----:B------:R-:W0:Y:S01]  /*0300*/  LDC.U8 R2, c[0x0][0x410] ;  /* 0x00010400ff027b82 */ /* 0x000e220000000000 */
[----:B------:R-:W-:-:S07]  /*0310*/  HFMA2 R44, -RZ, RZ, 0, 0 ;  /* 0x00000000ff2c7431 */ /* 0x000fce00000001ff */
.L_x_539:
[----:B-1----:R-:W1:Y:S02]  /*0320*/  LDC.64 R68, c[0x0][0x3c8] ;  /* 0x0000f200ff447b82 */ /* 0x002e640000000a00 */
[----:B-1----:R-:W-:-:S05]  /*0330*/  IMAD.WIDE R70, R4, 0x4, R68 ;  /* 0x0000000404467825 */ /* 0x002fca00078e0244 */
[----:B-----5:R1:W5:Y:S01]  /*0340*/  LDG.E R83, desc[UR10][R70.64] ;  /* 0x0000000a46537981 */ /* 0x020362000c1e1900 */
[----:B------:R-:W-:Y:S01]  /*0350*/  MOV R7, UR24 ;  /* 0x0000001800077c02 */ /* 0x000fe20008000f00 */
[----:B------:R-:W-:Y:S01]  /*0360*/  BSSY.RECONVERGENT B1, `(.L_x_526) ;  /* 0x000008e000017945 */ /* 0x000fe20003800200 */
[----:B--2---:R-:W-:-:S03]  /*0370*/  CS2R R74, SRZ ;  /* 0x00000000004a7805 */ /* 0x004fc6000001ff00 */
[----:B------:R-:W-:-:S05]  /*0380*/  IMAD R0, R4, R7, RZ ;  /* 0x0000000704007224 */ /* 0x000fca00078e02ff */
[----:B------:R-:W-:-:S04]  /*0390*/  SHF.R.S32.HI R69, RZ, 0x1f, R0 ;  /* 0x0000001fff457819 */ /* 0x000fc80000011400 */
[----:B------:R-:W-:-:S04]  /*03a0*/  LEA.HI R69, R69, R0, RZ, 0x3 ;  /* 0x0000000045457211 */ /* 0x000fc800078f18ff */
[----:B------:R-:W-:Y:S02]  /*03b0*/  LEA.HI.SX32 R0, R69, R6, 0x1d ;  /* 0x0000000645007211 */ /* 0x000fe400078feaff */
[----:B------:R-:W2:Y:S01]  /*03c0*/  LDC.64 R68, c[0x0][0x3c0] ;  /* 0x0000f000ff447b82 */ /* 0x000ea20000000a00 */
[----:B-1----:R-:W-:Y:S05]  /*03d0*/  @!P1 BRA `(.L_x_527) ;  /* 0x0000000800189947 */ /* 0x002fea0003800000 */
[----:B------:R-:W1:Y:S01]  /*03e0*/  LDC.64 R76, c[0x0][0x3a8] ;  /* 0x0000ea00ff4c7b82 */ /* 0x000e620000000a00 */
[----:B--2---:R-:W-:-:S06]  /*03f0*/  IMAD.WIDE R80, R4, 0x4, R68 ;  /* 0x0000000404507825 */ /* 0x004fcc00078e0244 */
[----:B------:R-:W2:Y:S01]  /*0400*/  LDG.E R80, desc[UR10][R80.64] ;  /* 0x0000000a50507981 */ /* 0x000ea2000c1e1900 */
[----:B------:R-:W3:Y:S08]  /*0410*/  LDC.64 R72, c[0x0][0x430] ;  /* 0x00010c00ff487b82 */ /* 0x000ef00000000a00 */
[----:B------:R-:W4:Y:S01]  /*0420*/  LDC.64 R70, c[0x0][0x428] ;  /* 0x00010a00ff467b82 */ /* 0x000f220000000a00 */
[----:B-1----:R-:W-:-:S06]  /*0430*/  IMAD.WIDE.U32 R76, R0, 0x10, R76 ;  /* 0x00000010004c7825 */ /* 0x002fcc00078e004c */
[----:B------:R-:W2:Y:S01]  /*0440*/  LDG.E.128 R76, desc[UR10][R76.64] ;  /* 0x0000000a4c4c7981 */ /* 0x000ea2000c1e1d00 */
[----:B---3--:R-:W-:-:S04]  /*0450*/  IMAD.WIDE.U32 R68, R0, 0x10, R72 ;  /* 0x0000001000447825 */ /* 0x008fc800078e0048 */
[----:B----4-:R-:W-:Y:S02]  /*0460*/  IMAD.WIDE.U32 R72, R0, 0x10, R70 ;  /* 0x0000001000487825 */ /* 0x010fe400078e0046 */
[----:B------:R-:W3:Y:S04]  /*0470*/  LDG.E.128 R68, desc[UR10][R68.64] ;  /* 0x0000000a44447981 */ /* 0x000ee8000c1e1d00 */
[----:B------:R-:W4:Y:S01]  /*0480*/  LDG.E.128 R72, desc[UR10][R72.64] ;  /* 0x0000000a48487981 */ /* 0x000f22000c1e1d00 */
[----:B0-----:R-:W-:-:S04]  /*0490*/  ISETP.NE.AND P0, PT, R2, RZ, PT ;  /* 0x000000ff0200720c */ /* 0x001fc80003f05270 */
[----:B--2---:R-:W-:Y:S02]  /*04a0*/  FSEL R90, R80, RZ, !P0 ;  /* 0x000000ff505a7208 */ /* 0x004fe40004000000 */
[C---:B------:R-:W-:Y:S02]  /*04b0*/  SHF.L.U32 R85, R76.reuse, 0x10, RZ ;  /* 0x000000104c557819 */ /* 0x040fe400000006ff */
[C---:B------:R-:W-:Y:S02]  /*04c0*/  PRMT R82, R77.reuse, 0x7632, R82 ;  /* 0x000076324d527816 */ /* 0x040fe40000000052 */
[----:B------:R-:W-:Y:S02]  /*04d0*/  SHF.L.U32 R81, R77, 0x10, RZ ;  /* 0x000000104d517819 */ /* 0x000fe400000006ff */
[----:B------:R-:W-:Y:S02]  /*04e0*/  PRMT R84, R79, 0x7632, R84 ;  /* 0x000076324f547816 */ /* 0x000fe40000000054 */
[----:B------:R-:W-:-:S02]  /*04f0*/  PRMT R3, R76, 0x7632, R3 ;  /* 0x000076324c037816 */ /* 0x000fc40000000003 */
[----:B------:R-:W-:Y:S02]  /*0500*/  PRMT R77, R78, 0x7632, R77 ;  /* 0x000076324e4d7816 */ /* 0x000fe4000000004d */
[----:B------:R-:W-:Y:S01]  /*0510*/  SHF.L.U32 R79, R79, 0x10, RZ ;  /* 0x000000104f4f7819 */ /* 0x000fe200000006ff */
[----:B------:R-:W-:Y:S01]  /*0520*/  FADD.FTZ R76, -R90, R85 ;  /* 0x000000555a4c7221 */ /* 0x000fe20000010100 */
[----:B------:R-:W-:Y:S01]  /*0530*/  SHF.L.U32 R87, R78, 0x10, RZ ;  /* 0x000000104e577819 */ /* 0x000fe200000006ff */
[C---:B------:R-:W-:Y:S01]  /*0540*/  FADD.FTZ R78, -R90.reuse, R81 ;  /* 0x000000515a4e7221 */ /* 0x040fe20000010100 */
[----:B------:R-:W-:Y:S01]  /*0550*/  SHF.L.U32 R3, R3, 0x10, RZ ;  /* 0x0000001003037819 */ /* 0x000fe200000006ff */
[----:B------:R-:W-:Y:S01]  /*0560*/  FADD.FTZ R86, -R90, R79 ;  /* 0x0000004f5a567221 */ /* 0x000fe20000010100 */
[----:B------:R-:W-:Y:S02]  /*0570*/  SHF.L.U32 R85, R82, 0x10, RZ ;  /* 0x0000001052557819 */ /* 0x000fe400000006ff */
[----:B------:R-:W-:-:S02]  /*0580*/  SHF.L.U32 R77, R77, 0x10, RZ ;  /* 0x000000104d4d7819 */ /* 0x000fc400000006ff */
[----:B------:R-:W-:Y:S02]  /*0590*/  SHF.L.U32 R81, R84, 0x10, RZ ;  /* 0x0000001054517819 */ /* 0x000fe400000006ff */
[----:B---3--:R-:W-:Y:S01]  /*05a0*/  SHF.L.U32 R79, R68, 0x10, RZ ;  /* 0x00000010444f7819 */ /* 0x008fe200000006ff */
[C---:B------:R-:W-:Y:S01]  /*05b0*/  FADD.FTZ R80, -R90.reuse, R87 ;  /* 0x000000575a507221 */ /* 0x040fe20000010100 */
[C---:B------:R-:W-:Y:S01]  /*05c0*/  FADD.FTZ R84, -R90.reuse, R3 ;  /* 0x000000035a547221 */ /* 0x040fe20000010100 */
[C---:B------:R-:W-:Y:S01]  /*05d0*/  FADD.FTZ R85, -R90.reuse, R85 ;  /* 0x000000555a557221 */ /* 0x040fe20000010100 */
[C---:B------:R-:W-:Y:S01]  /*05e0*/  FADD.FTZ R92, -R90.reuse, R77 ;  /* 0x0000004d5a5c7221 */ /* 0x040fe20000010100 */
[----:B------:R-:W-:Y:S01]  /*05f0*/  FADD.FTZ R90, -R90, R81 ;  /* 0x000000515a5a7221 */ /* 0x000fe20000010100 */
[----:B----4-:R-:W-:Y:S01]  /*0600*/  SHF.L.U32 R77, R72, 0x10, RZ ;  /* 0x00000010484d7819 */ /* 0x010fe200000006ff */
[----:B------:R-:W-:Y:S01]  /*0610*/  FMUL.FTZ R81, R16, R79 ;  /* 0x0000004f10517220 */ /* 0x000fe20000410000 */
[----:B-----5:R-:W-:-:S03]  /*0620*/  FMUL.FTZ R3, R83, R76 ;  /* 0x0000004c53037220 */ /* 0x020fc60000410000 */
[----:B------:R-:W-:Y:S01]  /*0630*/  FFMA.FTZ R76, R8, R77, R81 ;  /* 0x0000004d084c7223 */ /* 0x000fe20000010051 */
[----:B------:R-:W-:Y:S01]  /*0640*/  SHF.L.U32 R81, R69, 0x10, RZ ;  /* 0x0000001045517819 */ /* 0x000fe200000006ff */
[----:B------:R-:W-:Y:S01]  /*0650*/  FADD.FTZ R56, R56, R79 ;  /* 0x0000004f38387221 */ /* 0x000fe20000010000 */
[----:B------:R-:W-:Y:S01]  /*0660*/  FFMA.FTZ R32, R3, R79, R32 ;  /* 0x0000004f03207223 */ /* 0x000fe20000010020 */
[----:B------:R-:W-:Y:S02]  /*0670*/  SHF.L.U32 R79, R73, 0x10, RZ ;  /* 0x00000010494f7819 */ /* 0x000fe400000006ff */
[----:B------:R-:W-:Y:S01]  /*0680*/  FMUL.FTZ R87, R18, R81 ;  /* 0x0000005112577220 */ /* 0x000fe20000410000 */
[----:B------:R-:W-:Y:S01]  /*0690*/  FADD.FTZ R48, R48, R77 ;  /* 0x0000004d30307221 */ /* 0x000fe20000010000 */
[----:B------:R-:W-:Y:S01]  /*06a0*/  FFMA.FTZ R40, R3, R77, R40 ;  /* 0x0000004d03287223 */ /* 0x000fe20000010028 */
[----:B------:R-:W-:Y:S01]  /*06b0*/  FMUL.FTZ R77, R83, R78 ;  /* 0x0000004e534d7220 */ /* 0x000fe20000410000 */
[----:B------:R-:W-:Y:S01]  /*06c0*/  FFMA.FTZ R78, R10, R79, R87 ;  /* 0x0000004f0a4e7223 */ /* 0x000fe20000010057 */
[----:B------:R-:W-:Y:S01]  /*06d0*/  SHF.L.U32 R87, R70, 0x10, RZ ;  /* 0x0000001046577819 */ /* 0x000fe200000006ff */
[----:B------:R-:W-:Y:S01]  /*06e0*/  FADD.FTZ R58, R58, R81 ;  /* 0x000000513a3a7221 */ /* 0x000fe20000010000 */
[----:B------:R-:W-:Y:S01]  /*06f0*/  FFMA.FTZ R34, R77, R81, R34 ;  /* 0x000000514d227223 */ /* 0x000fe20000010022 */
[----:B------:R-:W-:-:S02]  /*0700*/  ISETP.NE.U32.AND P0, PT, RZ, UR14, PT ;  /* 0x0000000eff007c0c */ /* 0x000fc4000bf05070 */
[----:B------:R-:W-:Y:S01]  /*0710*/  SHF.L.U32 R81, R74, 0x10, RZ ;  /* 0x000000104a517819 */ /* 0x000fe200000006ff */
[----:B------:R-:W-:Y:S01]  /*0720*/  FMUL.FTZ R89, R20, R87 ;  /* 0x0000005714597220 */ /* 0x000fe20000410000 */
[----:B------:R-:W-:Y:S01]  /*0730*/  PRMT R68, R68, 0x7632, R68 ;  /* 0x0000763244447816 */ /* 0x000fe20000000044 */
[----:B------:R-:W-:Y:S01]  /*0740*/  FADD.FTZ R50, R50, R79 ;  /* 0x0000004f32327221 */ /* 0x000fe20000010000 */
[----:B------:R-:W-:Y:S01]  /*0750*/  FFMA.FTZ R42, R77, R79, R42 ;  /* 0x0000004f4d2a7223 */ /* 0x000fe2000001002a */
[----:B------:R-:W-:Y:S01]  /*0760*/  ISETP.NE.AND.EX P0, PT, RZ, UR15, PT, P0 ;  /* 0x0000000fff007c0c */ /* 0x000fe2000bf05300 */
[----:B------:R-:W-:Y:S01]  /*0770*/  FMUL.FTZ R79, R83, R80 ;  /* 0x00000050534f7220 */ /* 0x000fe20000410000 */
[----:B------:R-:W-:Y:S01]  /*0780*/  FFMA.FTZ R80, R12, R81, R89 ;  /* 0x000000510c507223 */ /* 0x000fe20000010059 */
[----:B------:R-:W-:Y:S02]  /*0790*/  PRMT R72, R72, 0x7632, R72 ;  /* 0x0000763248487816 */ /* 0x000fe40000000048 */
[----:B------:R-:W-:-:S02]  /*07a0*/  SHF.L.U32 R68, R68, 0x10, RZ ;  /* 0x0000001044447819 */ /* 0x000fc400000006ff */
[----:B------:R-:W-:Y:S01]  /*07b0*/  SHF.L.U32 R89, R71, 0x10, RZ ;  /* 0x0000001047597819 */ /* 0x000fe200000006ff */
[----:B------:R-:W-:Y:S01]  /*07c0*/  FADD.FTZ R60, R60, R87 ;  /* 0x000000573c3c7221 */ /* 0x000fe20000010000 */
[C---:B------:R-:W-:Y:S01]  /*07d0*/  FFMA.FTZ R36, R79.reuse, R87, R36 ;  /* 0x000000574f247223 */ /* 0x040fe20000010024 */
[----:B------:R-:W-:Y:S01]  /*07e0*/  SHF.L.U32 R72, R72, 0x10, RZ ;  /* 0x0000001048487819 */ /* 0x000fe200000006ff */
[----:B------:R-:W-:Y:S01]  /*07f0*/  FADD.FTZ R44, R44, R81 ;  /* 0x000000512c2c7221 */ /* 0x000fe20000010000 */
[----:B------:R-:W-:Y:S01]  /*0800*/  FFMA.FTZ R24, R79, R81, R24 ;  /* 0x000000514f187223 */ /* 0x000fe20000010018 */
[----:B------:R-:W-:Y:S01]  /*0810*/  FMUL.FTZ R84, R83, R84 ;  /* 0x0000005453547220 */ /* 0x000fe20000410000 */
[----:B------:R-:W-:Y:S01]  /*0820*/  FMUL.FTZ R82, R17, R68 ;  /* 0x0000004411527220 */ /* 0x000fe20000410000 */
[----:B------:R-:W-:Y:S01]  /*0830*/  SHF.L.U32 R87, R75, 0x10, RZ ;  /* 0x000000104b577819 */ /* 0x000fe200000006ff */
[----:B------:R-:W-:Y:S01]  /*0840*/  FMUL.FTZ R81, R83, R86 ;  /* 0x0000005653517220 */ /* 0x000fe20000410000 */
[----:B------:R-:W-:Y:S01]  /*0850*/  FMUL.FTZ R91, R22, R89 ;  /* 0x00000059165b7220 */ /* 0x000fe20000410000 */
[----:B------:R-:W-:Y:S01]  /*0860*/  FADD.FTZ R49, R49, R72 ;  /* 0x0000004831317221 */ /* 0x000fe20000010000 */
[-C--:B------:R-:W-:Y:S01]  /*0870*/  FFMA.FTZ R41, R84, R72.reuse, R41 ;  /* 0x0000004854297223 */ /* 0x080fe20000010029 */
[----:B------:R-:W-:Y:S01]  /*0880*/  FFMA.FTZ R82, R9, R72, R82 ;  /* 0x0000004809527223 */ /* 0x000fe20000010052 */
[----:B------:R-:W-:Y:S01]  /*0890*/  FADD.FTZ R46, R46, R87 ;  /* 0x000000572e2e7221 */ /* 0x000fe20000010000 */
[-C--:B------:R-:W-:Y:S01]  /*08a0*/  FFMA.FTZ R26, R81, R87.reuse, R26 ;  /* 0x00000057511a7223 */ /* 0x080fe2000001001a */
[----:B------:R-:W-:-:S02]  /*08b0*/  FFMA.FTZ R72, R14, R87, R91 ;  /* 0x000000570e487223 */ /* 0x000fc4000001005b */
[----:B------:R-:W0:Y:S01]  /*08c0*/  @P0 LDC.64 R86, c[0x0][0x438] ;  /* 0x00010e00ff560b82 */ /* 0x000e220000000a00 */
[----:B------:R-:W-:Y:S01]  /*08d0*/  PRMT R69, R69, 0x7632, R69 ;  /* 0x0000763245457816 */ /* 0x000fe20000000045 */
[----:B------:R-:W-:Y:S01]  /*08e0*/  FADD.FTZ R62, R62, R89 ;  /* 0x000000593e3e7221 */ /* 0x000fe20000010000 */
[----:B------:R-:W-:Y:S01]  /*08f0*/  FFMA.FTZ R38, R81, R89, R38 ;  /* 0x0000005951267223 */ /* 0x000fe20000010026 */
[----:B------:R-:W-:Y:S02]  /*0900*/  PRMT R73, R73, 0x7632, R73 ;  /* 0x0000763249497816 */ /* 0x000fe40000000049 */
[----:B------:R-:W-:Y:S02]  /*0910*/  SHF.L.U32 R69, R69, 0x10, RZ ;  /* 0x0000001045457819 */ /* 0x000fe400000006ff */
[----:B------:R-:W-:Y:S01]  /*0920*/  PRMT R70, R70, 0x7632, R70 ;  /* 0x0000763246467816 */ /* 0x000fe20000000046 */
[----:B------:R-:W-:Y:S01]  /*0930*/  FADD.FTZ R57, R57, R68 ;  /* 0x0000004439397221 */ /* 0x000fe20000010000 */
[----:B------:R-:W-:Y:S01]  /*0940*/  FFMA.FTZ R33, R84, R68, R33 ;  /* 0x0000004454217223 */ /* 0x000fe20000010021 */
[----:B------:R-:W-:Y:S01]  /*0950*/  SHF.L.U32 R68, R73, 0x10, RZ ;  /* 0x0000001049447819 */ /* 0x000fe200000006ff */
[----:B------:R-:W-:Y:S01]  /*0960*/  FMUL.FTZ R73, R19, R69 ;  /* 0x0000004513497220 */ /* 0x000fe20000410000 */
[----:B------:R-:W-:-:S02]  /*0970*/  PRMT R74, R74, 0x7632, R74 ;  /* 0x000076324a4a7816 */ /* 0x000fc4000000004a */
[----:B------:R-:W-:Y:S02]  /*0980*/  SHF.L.U32 R70, R70, 0x10, RZ ;  /* 0x0000001046467819 */ /* 0x000fe400000006ff */
[----:B------:R-:W-:Y:S01]  /*0990*/  PRMT R71, R71, 0x7632, R71 ;  /* 0x0000763247477816 */ /* 0x000fe20000000047 */
[----:B0-----:R-:W-:-:S04]  /*09a0*/  @P0 IMAD.WIDE.U32 R88, R0, 0x10, R86 ;  /* 0x0000001000580825 */ /* 0x001fc800078e0056 */
[----:B------:R-:W-:Y:S01]  /*09b0*/  FMUL.FTZ R86, R83, R85 ;  /* 0x0000005553567220 */ /* 0x000fe20000410000 */
[----:B------:R0:W5:Y:S01]  /*09c0*/  @P0 LDG.E.128 R64, desc[UR10][R88.64] ;  /* 0x0000000a58400981 */ /* 0x000162000c1e1d00 */
[----:B------:R-:W-:Y:S02]  /*09d0*/  FADD.FTZ R51, R51, R68 ;  /* 0x0000004433337221 */ /* 0x000fe40000010000 */
[-C--:B------:R-:W-:Y:S01]  /*09e0*/  FFMA.FTZ R43, R86, R68.reuse, R43 ;  /* 0x00000044562b7223 */ /* 0x080fe2000001002b */
[----:B------:R-:W-:Y:S01]  /*09f0*/  FFMA.FTZ R73, R11, R68, R73 ;  /* 0x000000440b497223 */ /* 0x000fe20000010049 */
[----:B------:R-:W-:Y:S01]  /*0a00*/  SHF.L.U32 R74, R74, 0x10, RZ ;  /* 0x000000104a4a7819 */ /* 0x000fe200000006ff */
[----:B------:R-:W-:Y:S01]  /*0a10*/  FMUL.FTZ R68, R21, R70 ;  /* 0x0000004615447220 */ /* 0x000fe20000410000 */
[----:B------:R-:W-:Y:S01]  /*0a20*/  FADD.FTZ R61, R61, R70 ;  /* 0x000000463d3d7221 */ /* 0x000fe20000010000 */
[----:B0-----:R-:W-:Y:S01]  /*0a30*/  FMUL.FTZ R88, R83, R92 ;  /* 0x0000005c53587220 */ /* 0x001fe20000410000 */
[----:B------:R-:W-:-:S03]  /*0a40*/  PRMT R75, R75, 0x7632, R75 ;  /* 0x000076324b4b7816 */ /* 0x000fc6000000004b */
[----:B------:R-:W-:Y:S01]  /*0a50*/  FFMA.FTZ R37, R88, R70, R37 ;  /* 0x0000004658257223 */ /* 0x000fe20000010025 */
[----:B------:R-:W-:Y:S01]  /*0a60*/  SHF.L.U32 R70, R71, 0x10, RZ ;  /* 0x0000001047467819 */ /* 0x000fe200000006ff */
[-C--:B------:R-:W-:Y:S01]  /*0a70*/  FFMA.FTZ R85, R13, R74.reuse, R68 ;  /* 0x0000004a0d557223 */ /* 0x080fe20000010044 */
[----:B------:R-:W-:Y:S01]  /*0a80*/  FADD.FTZ R59, R59, R69 ;  /* 0x000000453b3b7221 */ /* 0x000fe20000010000 */
[----:B------:R-:W-:Y:S01]  /*0a90*/  FFMA.FTZ R35, R86, R69, R35 ;  /* 0x0000004556237223 */ /* 0x000fe20000010023 */
[----:B------:R-:W-:Y:S01]  /*0aa0*/  FADD.FTZ R45, R45, R74 ;  /* 0x0000004a2d2d7221 */ /* 0x000fe20000010000 */
[----:B------:R-:W-:Y:S01]  /*0ab0*/  FFMA.FTZ R25, R88, R74, R25 ;  /* 0x0000004a58197223 */ /* 0x000fe20000010019 */
[----:B------:R-:W-:Y:S01]  /*0ac0*/  SHF.L.U32 R68, R75, 0x10, RZ ;  /* 0x000000104b447819 */ /* 0x000fe200000006ff */
[----:B------:R-:W-:Y:S01]  /*0ad0*/  FMUL.FTZ R90, R83, R90 ;  /* 0x0000005a535a7220 */ /* 0x000fe20000410000 */
[----:B------:R-:W-:Y:S01]  /*0ae0*/  FMUL.FTZ R74, R23, R70 ;  /* 0x00000046174a7220 */ /* 0x000fe20000410000 */
[----:B------:R-:W-:Y:S01]  /*0af0*/  FADD.FTZ R69, RZ, R76 ;  /* 0x0000004cff457221 */ /* 0x000fe20000010000 */
[----:B------:R-:W-:Y:S01]  /*0b00*/  FFMA.FTZ R71, R3, R76, RZ ;  /* 0x0000004c03477223 */ /* 0x000fe200000100ff */
[----:B------:R-:W-:Y:S01]  /*0b10*/  FADD.FTZ R47, R47, R68 ;  /* 0x000000442f2f7221 */ /* 0x000fe20000010000 */
[-C--:B------:R-:W-:Y:S01]  /*0b20*/  FFMA.FTZ R27, R90, R68.reuse, R27 ;  /* 0x000000445a1b7223 */ /* 0x080fe2000001001b */
[----:B------:R-:W-:Y:S01]  /*0b30*/  FFMA.FTZ R87, R15, R68, R74 ;  /* 0x000000440f577223 */ /* 0x000fe2000001004a */
[----:B------:R-:W-:Y:S01]  /*0b40*/  FADD.FTZ R69, R69, R82 ;  /* 0x0000005245457221 */ /* 0x000fe20000010000 */
[----:B------:R-:W-:Y:S01]  /*0b50*/  FFMA.FTZ R68, R84, R82, R71 ;  /* 0x0000005254447223 */ /* 0x000fe20000010047 */
[----:B------:R-:W-:Y:S01]  /*0b60*/  FADD.FTZ R63, R63, R70 ;  /* 0x000000463f3f7221 */ /* 0x000fe20000010000 */
[----:B------:R-:W-:Y:S01]  /*0b70*/  FFMA.FTZ R39, R90, R70, R39 ;  /* 0x000000465a277223 */ /* 0x000fe20000010027 */
[----:B------:R-:W-:Y:S01]  /*0b80*/  FADD.FTZ R70, R69, R78 ;  /* 0x0000004e45467221 */ /* 0x000fe20000010000 */
[----:B------:R-:W-:-:S03]  /*0b90*/  FFMA.FTZ R69, R77, R78, R68 ;  /* 0x0000004e4d457223 */ /* 0x000fc60000010044 */
        /* <DEDUP_REMOVED lines=9> */
[----:B------:R-:W-:-:S07]  /*0c30*/  FFMA.FTZ R74, R90, R87, R69 ;  /* 0x000000575a4a7223 */ /* 0x000fce0000010045 */
.L_x_527:
[----:B------:R-:W-:Y:S05]  /*0c40*/  BSYNC.RECONVERGENT B1 ;  /* 0x0000000000017941 */ /* 0x000fea0003800200 */
.L_x_526:
[----:B------:R-:W-:Y:S01]  /*0c50*/  UMOV UR8, 0xffffffff ;  /* 0xffffffff00087882 */ /* 0x000fe20000000000 */
[----:B------:R-:W-:Y:S02]  /*0c60*/  ISETP.GE.U32.AND P1, PT, R5, 0x20, PT ;  /* 0x000000200500780c */ /* 0x000fe40003f26070 */
[----:B------:R-:W-:Y:S11]  /*0c70*/  BRA.DIV UR8, `(.L_x_528) ;  /* 0x0000002208247947 */ /* 0x000ff6000b800000 */
[----:B------:R-:W1:Y:S04]  /*0c80*/  SHFL.BFLY PT, R92, R75, 0x1, 0x1f ;  /* 0x0c201f004b5c7f89 */ /* 0x000e6800000e0000 */
[----:B------:R-:W3:Y:S01]  /*0c90*/  SHFL.BFLY PT, R89, R74, 0x1, 0x1f ;  /* 0x0c201f004a597f89 */ /* 0x000ee200000e0000 */
[----:B-1----:R-:W-:Y:S01]  /*0ca0*/  FADD.FTZ R71, R92, R75 ;  /* 0x0000004b5c477221 */ /* 0x002fe20000010000 */
[----:B---3--:R-:W-:-:S04]  /*0cb0*/  FADD.FTZ R93, R89, R74 ;  /* 0x0000004a595d7221 */ /* 0x008fc80000010000 */
        /* <DEDUP_REMOVED lines=12> */
[----:B------:R1:W3:Y:S04]  /*0d80*/  SHFL.BFLY PT, R89, R74, 0x10, 0x1f ;  /* 0x0e001f004a597f89 */ /* 0x0002e800000e0000 */
[----:B------:R1:W4:Y:S02]  /*0d90*/  SHFL.BFLY PT, R92, R71, 0x10, 0x1f ;  /* 0x0e001f00475c7f89 */ /* 0x00032400000e0000 */
.L_x_553:
[----:B------:R-:W-:Y:S01]  /*0da0*/  BSSY.RECONVERGENT B1, `(.L_x_529) ;  /* 0x0000161000017945 */ /* 0x000fe20003800200 */
[----:B---3--:R-:W-:Y:S01]  /*0db0*/  FADD.FTZ R89, R74, R89 ;  /* 0x000000594a597221 */ /* 0x008fe20000010000 */
[----:B--2-4-:R-:W-:Y:S02]  /*0dc0*/  FADD.FTZ R68, R71, R92 ;  /* 0x0000005c47447221 */ /* 0x014fe40000010000 */
        /* <DEDUP_REMOVED lines=43> */
.L_x_533:
        /* <DEDUP_REMOVED lines=33> */
.L_x_532:
        /* <DEDUP_REMOVED lines=36> */
.L_x_535:
        /* <DEDUP_REMOVED lines=13> */
[----:B-1----:R-:W-:Y:S01]  /*15a0*/  FADD.FTZ R74, R72, -R69 ;  /* 0x80000045484a7221 */ /* 0x002fe20000010000 */
        /* <DEDUP_REMOVED lines=23> */
.L_x_531:
        /* <DEDUP_REMOVED lines=20> */
[----:B------:R-:W-:Y:S01]  /*1860*/  PRMT R89, R66, 0x7632, R89 ;  /* 0x0000763242597816 */ /* 0x000fe20000000059 */
[----:B------:R-:W-:Y:S01]  /*1870*/  FADD.FTZ R74, R73, -R74 ;  /* 0x8000004a494a7221 */ /* 0x000fe20000010000 */
[----:B------:R-:W-:Y:S01]  /*1880*/  FADD.FTZ R69, R76, -R69 ;  /* 0x800000454c457221 */ /* 0x000fe20000010000 */
[----:B------:R-:W-:Y:S01]  /*1890*/  FFMA.FTZ R68, R83, R92, R68 ;  /* 0x0000005c53447223 */ /* 0x000fe20000010044 */
[----:B------:R-:W-:Y:S01]  /*18a0*/  SHF.L.U32 R92, R67, 0x10, RZ ;  /* 0x00000010435c7819 */ /* 0x000fe200000006ff */
[----:B------:R-:W-:Y:S01]  /*18b0*/  FADD.FTZ R91, R78, -R91 ;  /* 0x8000005b4e5b7221 */ /* 0x000fe20000010000 */
[----:B------:R-:W-:-:S03]  /*18c0*/  FADD.FTZ R75, R82, -R75 ;  /* 0x8000004b524b7221 */ /* 0x000fc60000010000 */
[----:B------:R-:W-:Y:S01]  /*18d0*/  FFMA.FTZ R71, R83, R71, R92 ;  /* 0x0000004753477223 */ /* 0x000fe2000001005c */
[----:B------:R-:W-:-:S04]  /*18e0*/  SHF.L.U32 R92, R89, 0x10, RZ ;  /* 0x00000010595c7819 */ /* 0x000fc800000006ff */
[----:B------:R-:W-:Y:S01]  /*18f0*/  F2FP.BF16.F32.PACK_AB R71, R68, R71 ;  /* 0x000000474447723e */ /* 0x000fe200000010ff */
[----:B------:R-:W-:Y:S01]  /*1900*/  FFMA.FTZ R89, R83, R70, R92 ;  /* 0x0000004653597223 */ /* 0x000fe2000001005c */
[----:B------:R-:W-:-:S05]  /*1910*/  SHF.L.U32 R68, R66, 0x10, RZ ;  /* 0x0000001042447819 */ /* 0x000fca00000006ff */
[----:B------:R-:W-:-:S05]  /*1920*/  FFMA.FTZ R68, R83, R93, R68 ;  /* 0x0000005d53447223 */ /* 0x000fca0000010044 */
[----:B------:R-:W-:Y:S02]  /*1930*/  F2FP.BF16.F32.PACK_AB R70, R89, R68 ;  /* 0x000000445946723e */ /* 0x000fe400000010ff */
[C---:B------:R-:W-:Y:S02]  /*1940*/  PRMT R89, R65.reuse, 0x7632, R89 ;  /* 0x0000763241597816 */ /* 0x040fe40000000059 */
[----:B------:R-:W-:Y:S02]  /*1950*/  SHF.L.U32 R68, R65, 0x10, RZ ;  /* 0x0000001041447819 */ /* 0x000fe400000006ff */
[----:B------:R-:W-:-:S03]  /*1960*/  SHF.L.U32 R92, R89, 0x10, RZ ;  /* 0x00000010595c7819 */ /* 0x000fc600000006ff */
[C---:B------:R-:W-:Y:S02]  /*1970*/  FFMA.FTZ R68, R83.reuse, R91, R68 ;  /* 0x0000005b53447223 */ /* 0x040fe40000010044 */
[----:B------:R-:W-:Y:S01]  /*1980*/  FFMA.FTZ R89, R83, R74, R92 ;  /* 0x0000004a53597223 */ /* 0x000fe2000001005c */
[----:B------:R-:W-:-:S05]  /*1990*/  SHF.L.U32 R74, R64, 0x10, RZ ;  /* 0x00000010404a7819 */ /* 0x000fca00000006ff */
[----:B------:R-:W-:Y:S01]  /*19a0*/  FFMA.FTZ R74, R83, R69, R74 ;  /* 0x00000045534a7223 */ /* 0x000fe2000001004a */
[----:B------:R-:W-:-:S04]  /*19b0*/  PRMT R69, R64, 0x7632, R69 ;  /* 0x0000763240457816 */ /* 0x000fc80000000045 */
[----:B------:R-:W-:Y:S02]  /*19c0*/  SHF.L.U32 R92, R69, 0x10, RZ ;  /* 0x00000010455c7819 */ /* 0x000fe400000006ff */
[----:B------:R-:W-:-:S03]  /*19d0*/  F2FP.BF16.F32.PACK_AB R69, R89, R68 ;  /* 0x000000445945723e */ /* 0x000fc600000010ff */
[----:B------:R-:W-:-:S05]  /*19e0*/  FFMA.FTZ R83, R83, R75, R92 ;  /* 0x0000004b53537223 */ /* 0x000fca000001005c */
[----:B------:R-:W-:Y:S01]  /*19f0*/  F2FP.BF16.F32.PACK_AB R68, R83, R74 ;  /* 0x0000004a5344723e */ /* 0x000fe200000010ff */
[----:B------:R-:W-:Y:S06]  /*1a00*/  BRA `(.L_x_534) ;  /* 0x0000000800347947 */ /* 0x000fec0003800000 */
.L_x_537:
[----:B-----5:R-:W-:Y:S01]  /*1a10*/  PRMT R28, R65, 0x7632, R28 ;  /* 0x00007632411c7816 */ /* 0x020fe2000000001c */
[-CC-:B------:R-:W-:Y:S01]  /*1a20*/  FFMA.FTZ R30, R86, R68.reuse, R89.reuse ;  /* 0x00000044561e7223 */ /* 0x180fe20000010059 */
[-CC-:B------:R-:W-:Y:S01]  /*1a30*/  FFMA.FTZ R93, R3, R68.reuse, R89.reuse ;  /* 0x00000044035d7223 */ /* 0x180fe20000010059 */
[-CC-:B------:R-:W-:Y:S01]  /*1a40*/  FFMA.FTZ R31, R84, R68.reuse, R89.reuse ;  /* 0x00000044541f7223 */ /* 0x180fe20000010059 */
[----:B------:R-:W-:Y:S01]  /*1a50*/  SHF.L.U32 R28, R28, 0x10, RZ ;  /* 0x000000101c1c7819 */ /* 0x000fe200000006ff */
[----:B------:R-:W-:Y:S01]  /*1a60*/  FADD.FTZ R30, R73, -R30 ;  /* 0x8000001e491e7221 */ /* 0x000fe20000010000 */
[-CC-:B------:R-:W-:Y:S01]  /*1a70*/  FFMA.FTZ R29, R77, R68.reuse, R89.reuse ;  /* 0x000000444d1d7223 */ /* 0x180fe20000010059 */
[-CC-:B------:R-:W-:Y:S01]  /*1a80*/  FFMA.FTZ R75, R79, R68.reuse, R89.reuse ;  /* 0x000000444f4b7223 */ /* 0x180fe20000010059 */
[--C-:B------:R-:W-:Y:S01]  /*1a90*/  FFMA.FTZ R70, R88, R68, R89.reuse ;  /* 0x0000004458467223 */ /* 0x100fe20000010059 */
[----:B------:R-:W-:Y:S01]  /*1aa0*/  FFMA.FTZ R69, R83, R30, R28 ;  /* 0x0000001e53457223 */ /* 0x000fe2000001001c */
[-CC-:B------:R-:W-:Y:S01]  /*1ab0*/  FFMA.FTZ R91, R81, R68.reuse, R89.reuse ;  /* 0x00000044515b7223 */ /* 0x180fe20000010059 */
[----:B------:R-:W-:Y:S01]  /*1ac0*/  PRMT R30, R67, 0x7632, R30 ;  /* 0x00007632431e7816 */ /* 0x000fe2000000001e */
[----:B------:R-:W-:Y:S01]  /*1ad0*/  FFMA.FTZ R68, R90, R68, R89 ;  /* 0x000000445a447223 */ /* 0x000fe20000010059 */
[----:B------:R-:W-:Y:S01]  /*1ae0*/  PRMT R28, R66, 0x7632, R28 ;  /* 0x00007632421c7816 */ /* 0x000fe2000000001c */
[----:B------:R-:W-:Y:S01]  /*1af0*/  FADD.FTZ R70, R85, -R70 ;  /* 0x8000004655467221 */ /* 0x000fe20000010000 */
[----:B-1----:R-:W-:Y:S01]  /*1b00*/  SHF.L.U32 R71, R30, 0x10, RZ ;  /* 0x000000101e477819 */ /* 0x002fe200000006ff */
[----:B------:R-:W-:Y:S01]  /*1b10*/  FADD.FTZ R68, R87, -R68 ;  /* 0x8000004457447221 */ /* 0x000fe20000010000 */
[----:B------:R-:W-:Y:S01]  /*1b20*/  SHF.L.U32 R28, R28, 0x10, RZ ;  /* 0x000000101c1c7819 */ /* 0x000fe200000006ff */
[----:B------:R-:W-:Y:S01]  /*1b30*/  FADD.FTZ R74, R72, -R91 ;  /* 0x8000005b484a7221 */ /* 0x000fe20000010000 */
[----:B------:R-:W-:Y:S01]  /*1b40*/  SHF.L.U32 R89, R64, 0x10, RZ ;  /* 0x0000001040597819 */ /* 0x000fe200000006ff */
[C---:B------:R-:W-:Y:S01]  /*1b50*/  FFMA.FTZ R71, R83.reuse, R68, R71 ;  /* 0x0000004453477223 */ /* 0x040fe20000010047 */
[----:B------:R-:W-:Y:S01]  /*1b60*/  FADD.FTZ R68, R76, -R93 ;  /* 0x8000005d4c447221 */ /* 0x000fe20000010000 */
[C---:B------:R-:W-:Y:S01]  /*1b70*/  FFMA.FTZ R70, R83.reuse, R70, R28 ;  /* 0x0000004653467223 */ /* 0x040fe2000001001c */
[----:B------:R-:W-:Y:S01]  /*1b80*/  SHF.L.U32 R30, R66, 0x10, RZ ;  /* 0x00000010421e7819 */ /* 0x000fe200000006ff */
[----:B------:R-:W-:Y:S01]  /*1b90*/  FADD.FTZ R28, R80, -R75 ;  /* 0x8000004b501c7221 */ /* 0x000fe20000010000 */
[----:B------:R-:W-:Y:S01]  /*1ba0*/  FFMA.FTZ R68, R83, R68, R89 ;  /* 0x0000004453447223 */ /* 0x000fe20000010059 */
[----:B------:R-:W-:-:S02]  /*1bb0*/  SHF.L.U32 R89, R67, 0x10, RZ ;  /* 0x0000001043597819 */ /* 0x000fc400000006ff */
[C-C-:B------:R-:W-:Y:S01]  /*1bc0*/  FFMA.FTZ R75, R83.reuse, R28, R30.reuse ;  /* 0x0000001c534b7223 */ /* 0x140fe2000001001e */
[----:B------:R-:W-:Y:S02]  /*1bd0*/  PRMT R30, R64, 0x7632, R30 ;  /* 0x00007632401e7816 */ /* 0x000fe4000000001e */
[----:B------:R-:W-:Y:S01]  /*1be0*/  FFMA.FTZ R28, R83, R74, R89 ;  /* 0x0000004a531c7223 */ /* 0x000fe20000010059 */
[----:B------:R-:W-:Y:S01]  /*1bf0*/  SHF.L.U32 R92, R65, 0x10, RZ ;  /* 0x00000010415c7819 */ /* 0x000fe200000006ff */
[----:B------:R-:W-:Y:S01]  /*1c00*/  FADD.FTZ R74, R78, -R29 ;  /* 0x8000001d4e4a7221 */ /* 0x000fe20000010000 */
[----:B------:R-:W-:Y:S01]  /*1c10*/  SHF.L.U32 R89, R30, 0x10, RZ ;  /* 0x000000101e597819 */ /* 0x000fe200000006ff */
[----:B------:R-:W-:Y:S01]  /*1c20*/  FADD.FTZ R30, R82, -R31 ;  /* 0x8000001f521e7221 */ /* 0x000fe20000010000 */
[----:B------:R-:W-:Y:S01]  /*1c30*/  F2FP.BF16.F32.PACK_AB R71, R71, R28 ;  /* 0x0000001c4747723e */ /* 0x000fe200000010ff */
[C---:B------:R-:W-:Y:S01]  /*1c40*/  FFMA.FTZ R74, R83.reuse, R74, R92 ;  /* 0x0000004a534a7223 */ /* 0x040fe2000001005c */
[----:B------:R-:W-:Y:S01]  /*1c50*/  F2FP.BF16.F32.PACK_AB R70, R70, R75 ;  /* 0x0000004b4646723e */ /* 0x000fe200000010ff */
[----:B------:R-:W-:Y:S01]  /*1c60*/  FFMA.FTZ R89, R83, R30, R89 ;  /* 0x0000001e53597223 */ /* 0x000fe20000010059 */
[----:B------:R-:W-:-:S02]  /*1c70*/  MOV R31, R71 ;  /* 0x00000047001f7202 */ /* 0x000fc40000000f00 */
[----:B------:R-:W-:Y:S02]  /*1c80*/  F2FP.BF16.F32.PACK_AB R69, R69, R74 ;  /* 0x0000004a4545723e */ /* 0x000fe400000010ff */
[----:B------:R-:W-:Y:S02]  /*1c90*/  F2FP.BF16.F32.PACK_AB R68, R89, R68 ;  /* 0x000000445944723e */ /* 0x000fe400000010ff */
[----:B------:R-:W-:Y:S02]  /*1ca0*/  MOV R30, R70 ;  /* 0x00000046001e7202 */ /* 0x000fe40000000f00 */
[----:B------:R-:W-:Y:S02]  /*1cb0*/  MOV R29, R69 ;  /* 0x00000045001d7202 */ /* 0x000fe40000000f00 */
[----:B------:R-:W-:Y:S01]  /*1cc0*/  MOV R28, R68 ;  /* 0x00000044001c7202 */ /* 0x000fe20000000f00 */
[----:B------:R-:W-:Y:S06]  /*1cd0*/  BRA `(.L_x_534) ;  /* 0x0000000400807947 */ /* 0x000fec0003800000 */
.L_x_536:
[----:B------:R-:W-:-:S04]  /*1ce0*/  UISETP.NE.U32.AND UP0, UPT, UR6, URZ, UPT ;  /* 0x000000ff0600728c */ /* 0x000fc8000bf05070 */
[----:B------:R-:W-:-:S09]  /*1cf0*/  UISETP.NE.AND.EX UP0, UPT, UR7, URZ, UPT, UP0 ;  /* 0x000000ff0700728c */ /* 0x000fd2000bf05300 */
[----:B------:R-:W-:Y:S05]  /*1d00*/  BRA.U UP0, `(.L_x_538) ;  /* 0x0000000100b47547 */ /* 0x000fea000b800000 */
        /* <DEDUP_REMOVED lines=45> */
.L_x_538:
[----:B-----5:R-:W-:Y:S01]  /*1fe0*/  PRMT R28, R65, 0x7632, R28 ;  /* 0x00007632411c7816 */ /* 0x020fe2000000001c */
[-CC-:B------:R-:W-:Y:S01]  /*1ff0*/  FFMA.FTZ R30, R86, R68.reuse, R89.reuse ;  /* 0x00000044561e7223 */ /* 0x180fe20000010059 */
[-CC-:B-1----:R-:W-:Y:S01]  /*2000*/  FFMA.FTZ R74, R90, R68.reuse, R89.reuse ;  /* 0x000000445a4a7223 */ /* 0x182fe20000010059 */
[----:B------:R-:W-:Y:S01]  /*2010*/  PRMT R52, R66, 0x7632, R52 ;  /* 0x0000763242347816 */ /* 0x000fe20000000034 */
[-CC-:B------:R-:W-:Y:S01]  /*2020*/  FFMA.FTZ R71, R3, R68.reuse, R89.reuse ;  /* 0x0000004403477223 */ /* 0x180fe20000010059 */
[----:B------:R-:W-:Y:S01]  /*2030*/  SHF.L.U32 R28, R28, 0x10, RZ ;  /* 0x000000101c1c7819 */ /* 0x000fe200000006ff */
[----:B------:R-:W-:Y:S01]  /*2040*/  FADD.FTZ R30, R73, -R30 ;  /* 0x8000001e491e7221 */ /* 0x000fe20000010000 */
[-CC-:B------:R-:W-:Y:S01]  /*2050*/  FFMA.FTZ R55, R81, R68.reuse, R89.reuse ;  /* 0x0000004451377223 */ /* 0x180fe20000010059 */
[--C-:B------:R-:W-:Y:S01]  /*2060*/  FFMA.FTZ R54, R88, R68, R89.reuse ;  /* 0x0000004458367223 */ /* 0x100fe20000010059 */
[----:B------:R-:W-:Y:S01]  /*2070*/  FADD.FTZ R74, R87, -R74 ;  /* 0x8000004a574a7221 */ /* 0x000fe20000010000 */
[--C-:B------:R-:W-:Y:S01]  /*2080*/  FFMA.FTZ R69, R83, R30, R28.reuse ;  /* 0x0000001e53457223 */ /* 0x100fe2000001001c */
[----:B------:R-:W-:Y:S01]  /*2090*/  PRMT R28, R67, 0x7632, R28 ;  /* 0x00007632431c7816 */ /* 0x000fe2000000001c */
[-CC-:B------:R-:W-:Y:S01]  /*20a0*/  FFMA.FTZ R29, R84, R68.reuse, R89.reuse ;  /* 0x00000044541d7223 */ /* 0x180fe20000010059 */
[----:B------:R-:W-:Y:S01]  /*20b0*/  SHF.L.U32 R75, R52, 0x10, RZ ;  /* 0x00000010344b7819 */ /* 0x000fe200000006ff */
[-CC-:B------:R-:W-:Y:S01]  /*20c0*/  FFMA.FTZ R53, R77, R68.reuse, R89.reuse ;  /* 0x000000444d357223 */ /* 0x180fe20000010059 */
[----:B------:R-:W-:Y:S01]  /*20d0*/  SHF.L.U32 R28, R28, 0x10, RZ ;  /* 0x000000101c1c7819 */ /* 0x000fe200000006ff */
[----:B------:R-:W-:Y:S01]  /*20e0*/  FFMA.FTZ R31, R79, R68, R89 ;  /* 0x000000444f1f7223 */ /* 0x000fe20000010059 */
[----:B------:R-:W-:Y:S01]  /*20f0*/  SHF.L.U32 R52, R67, 0x10, RZ ;  /* 0x0000001043347819 */ /* 0x000fe200000006ff */
[----:B------:R-:W-:Y:S01]  /*2100*/  FADD.FTZ R68, R76, -R71 ;  /* 0x800000474c447221 */ /* 0x000fe20000010000 */
[----:B------:R-:W-:Y:S01]  /*2110*/  FADD.FTZ R30, R72, -R55 ;  /* 0x80000037481e7221 */ /* 0x000fe20000010000 */
[----:B------:R-:W-:Y:S01]  /*2120*/  FADD.FTZ R54, R85, -R54 ;  /* 0x8000003655367221 */ /* 0x000fe20000010000 */
[C-C-:B------:R-:W-:Y:S01]  /*2130*/  FFMA.FTZ R71, R83.reuse, R74, R28.reuse ;  /* 0x0000004a53477223 */ /* 0x140fe2000001001c */
[----:B------:R-:W-:Y:S01]  /*2140*/  PRMT R28, R64, 0x7632, R28 ;  /* 0x00007632401c7816 */ /* 0x000fe2000000001c */
[C---:B------:R-:W-:Y:S01]  /*2150*/  FFMA.FTZ R74, R83.reuse, R30, R52 ;  /* 0x0000001e534a7223 */ /* 0x040fe20000010034 */
[C---:B------:R-:W-:Y:S01]  /*2160*/  FFMA.FTZ R70, R83.reuse, R54, R75 ;  /* 0x0000003653467223 */ /* 0x040fe2000001004b */
[----:B------:R-:W-:Y:S01]  /*2170*/  FADD.FTZ R52, R80, -R31 ;  /* 0x8000001f50347221 */ /* 0x000fe20000010000 */
[----:B------:R-:W-:Y:S01]  /*2180*/  SHF.L.U32 R75, R64, 0x10, RZ ;  /* 0x00000010404b7819 */ /* 0x000fe200000006ff */
[----:B------:R-:W-:Y:S01]  /*2190*/  FADD.FTZ R30, R78, -R53 ;  /* 0x800000354e1e7221 */ /* 0x000fe20000010000 */
[----:B------:R-:W-:Y:S01]  /*21a0*/  SHF.L.U32 R55, R28, 0x10, RZ ;  /* 0x000000101c377819 */ /* 0x000fe200000006ff */
[----:B------:R-:W-:Y:S01]  /*21b0*/  FADD.FTZ R28, R82, -R29 ;  /* 0x8000001d521c7221 */ /* 0x000fe20000010000 */
[----:B------:R-:W-:Y:S01]  /*21c0*/  SHF.L.U32 R54, R66, 0x10, RZ ;  /* 0x0000001042367819 */ /* 0x000fe200000006ff */
[----:B------:R-:W-:Y:S01]  /*21d0*/  FFMA.FTZ R68, R83, R68, R75 ;  /* 0x0000004453447223 */ /* 0x000fe2000001004b */
[----:B------:R-:W-:Y:S01]  /*21e0*/  SHF.L.U32 R31, R65, 0x10, RZ ;  /* 0x00000010411f7819 */ /* 0x000fe200000006ff */
[----:B------:R-:W-:Y:S01]  /*21f0*/  FFMA.FTZ R55, R83, R28, R55 ;  /* 0x0000001c53377223 */ /* 0x000fe20000010037 */
[----:B------:R-:W-:Y:S01]  /*2200*/  F2FP.BF16.F32.PACK_AB R71, R71, R74 ;  /* 0x0000004a4747723e */ /* 0x000fe200000010ff */
[----:B------:R-:W-:-:S02]  /*2210*/  FFMA.FTZ R29, R83, R52, R54 ;  /* 0x00000034531d7223 */ /* 0x000fc40000010036 */
[----:B------:R-:W-:Y:S01]  /*2220*/  FFMA.FTZ R30, R83, R30, R31 ;  /* 0x0000001e531e7223 */ /* 0x000fe2000001001f */
[----:B------:R-:W-:Y:S02]  /*2230*/  F2FP.BF16.F32.PACK_AB R68, R55, R68 ;  /* 0x000000443744723e */ /* 0x000fe400000010ff */
[----:B------:R-:W-:Y:S02]  /*2240*/  F2FP.BF16.F32.PACK_AB R70, R70, R29 ;  /* 0x0000001d4646723e */ /* 0x000fe400000010ff */
[----:B------:R-:W-:Y:S02]  /*2250*/  F2FP.BF16.F32.PACK_AB R69, R69, R30 ;  /* 0x0000001e4545723e */ /* 0x000fe400000010ff */
[----:B------:R-:W-:Y:S02]  /*2260*/  MOV R31, R71 ;  /* 0x00000047001f7202 */ /* 0x000fe40000000f00 */
[----:B------:R-:W-:Y:S02]  /*2270*/  MOV R30, R70 ;  /* 0x00000046001e7202 */ /* 0x000fe40000000f00 */
[----:B------:R-:W-:-:S02]  /*2280*/  MOV R29, R69 ;  /* 0x00000045001d7202 */ /* 0x000fc40000000f00 */
[----:B------:R-:W-:Y:S02]  /*2290*/  MOV R28, R68 ;  /* 0x00000044001c7202 */ /* 0x000fe40000000f00 */
[----:B------:R-:W-:Y:S02]  /*22a0*/  MOV R55, R71 ;  /* 0x0000004700377202 */ /* 0x000fe40000000f00 */
[----:B------:R-:W-:Y:S02]  /*22b0*/  MOV R54, R70 ;  /* 0x0000004600367202 */ /* 0x000fe40000000f00 */
[----:B------:R-:W-:Y:S02]  /*22c0*/  MOV R53, R69 ;  /* 0x0000004500357202 */ /* 0x000fe40000000f00 */
[----:B------:R-:W-:-:S07]  /*22d0*/  MOV R52, R68 ;  /* 0x0000004400347202 */ /* 0x000fce0000000f00 */
.L_x_534:
[----:B------:R-:W-:-:S04]  /*22e0*/  ISETP.NE.U32.AND P0, PT, RZ, UR4, PT ;  /* 0x00000004ff007c0c */ /* 0x000fc8000bf05070 */
[----:B------:R-:W-:-:S13]  /*22f0*/  ISETP.NE.AND.EX P0, PT, RZ, UR5, PT, P0 ;  /* 0x00000005ff007c0c */ /* 0x000fda000bf05300 */
[----:B------:R-:W0:Y:S02]  /*2300*/  @P0 LDC.64 R74, c[0x0][0x478] ;  /* 0x00011e00ff4a0b82 */ /* 0x000e240000000a00 */
[----:B0-----:R-:W-:-:S06]  /*2310*/  @P0 IMAD.WIDE.U32 R92, R0, 0x10, R74 ;  /* 0x00000010005c0825 */ /* 0x001fcc00078e004a */
[----:B------:R-:W0:Y:S01]  /*2320*/  LDC.64 R74, c[0x0][0x468] ;  /* 0x00011a00ff4a7b82 */ /* 0x000e220000000a00 */
[----:B------:R-:W-:Y:S01]  /*2330*/  @P0 STG.E.128 desc[UR10][R92.64], R52 ;  /* 0x000000345c000986 */ /* 0x000fe2000c101d0a */
[----:B------:R-:W-:-:S04]  /*2340*/  ISETP.NE.U32.AND P0, PT, RZ, UR6, PT ;  /* 0x00000006ff007c0c */ /* 0x000fc8000bf05070 */
[----:B------:R-:W-:Y:S01]  /*2350*/  ISETP.NE.AND.EX P0, PT, RZ, UR7, PT, P0 ;  /* 0x00000007ff007c0c */ /* 0x000fe2000bf05300 */
[----:B0-----:R-:W-:-:S05]  /*2360*/  IMAD.WIDE.U32 R74, R0, 0x10, R74 ;  /* 0x00000010004a7825 */ /* 0x001fca00078e004a */
[----:B------:R0:W-:Y:S07]  /*2370*/  STG.E.128 desc[UR10][R74.64], R68 ;  /* 0x000000444a007986 */ /* 0x0001ee000c101d0a */
[----:B0-----:R-:W0:Y:S02]  /*2380*/  @P0 LDC.64 R74, c[0x0][0x470] ;  /* 0x00011c00ff4a0b82 */ /* 0x001e240000000a00 */
[----:B0-----:R-:W-:-:S05]  /*2390*/  @P0 IMAD.WIDE.U32 R74, R0, 0x10, R74 ;  /* 0x00000010004a0825 */ /* 0x001fca00078e004a */
[----:B------:R2:W-:Y:S02]  /*23a0*/  @P0 STG.E.128 desc[UR10][R74.64], R28 ;  /* 0x0000001c4a000986 */ /* 0x0005e4000c101d0a */
.L_x_530:
[----:B------:R-:W-:Y:S05]  /*23b0*/  BSYNC.RECONVERGENT B1 ;  /* 0x0000000000017941 */ /* 0x000fea0003800200 */
.L_x_529:
[----:B------:R-:W3:Y:S02]  /*23c0*/  LDC.64 R68, c[0x0][0x380] ;  /* 0x0000e000ff447b82 */ /* 0x000ee40000000a00 */
[----:B---3--:R-:W-:-:S04]  /*23d0*/  LEA R4, R68, R4, 0x2 ;  /* 0x0000000444047211 */ /* 0x008fc800078e10ff */
[----:B------:R-:W-:-:S13]  /*23e0*/  ISETP.GE.AND P0, PT, R4, R69, PT ;  /* 0x000000450400720c */ /* 0x000fda0003f06270 */
[----:B------:R-:W-:Y:S05]  /*23f0*/  @!P0 BRA `(.L_x_539) ;  /* 0xffffffdc00c88947 */ /* 0x000fea000383ffff */
.L_x_525:
[----:B------:R-:W-:Y:S05]  /*2400*/  BSYNC B0 ;  /* 0x0000000000007941 */ /* 0x000fea0003800000 */
.L_x_524:
[----:B-----5:R-:W3:Y:S01]  /*2410*/  S2R R16, SR_TID.X ;  /* 0x0000000000107919 */ /* 0x020ee20000002100 */
[----:B0-----:R-:W-:Y:S01]  /*2420*/  MOV R2, 0x400 ;  /* 0x0000040000027802 */ /* 0x001fe20000000f00 */
[----:B------:R-:W-:Y:S05]  /*2430*/  WARPSYNC.ALL ;  /* 0x0000000000007948 */ /* 0x000fea0003800000 */
[----:B------:R-:W0:Y:S01]  /*2440*/  S2R R3, SR_CgaCtaId ;  /* 0x0000000000037919 */ /* 0x000e220000008800 */
[----:B------:R-:W-:Y:S01]  /*2450*/  IMAD R5, R7, UR9, RZ ;  /* 0x0000000907057c24 */ /* 0x000fe2000f8e02ff */
[----:B------:R-:W4:Y:S01]  /*2460*/  LDCU.128 UR16, c[0x0][0x440] ;  /* 0x00008800ff1077ac */ /* 0x000f220008000c00 */
[----:B------:R-:W-:Y:S01]  /*2470*/  BSSY.RECONVERGENT B0, `(.L_x_540) ;  /* 0x000007a000007945 */ /* 0x000fe20003800200 */
[----:B------:R-:W1:Y:S01]  /*2480*/  LDCU.128 UR20, c[0x0][0x450] ;  /* 0x00008a00ff1477ac */ /* 0x000e620008000c00 */
[----:B---3--:R-:W-:-:S02]  /*2490*/  LOP3.LUT R0, R16, 0x60, RZ, 0xc0, !PT ;  /* 0x0000006010007812 */ /* 0x008fc400078ec0ff */
[----:B--2---:R-:W-:Y:S02]  /*24a0*/  IADD3 R28, P0, PT, R5, R16, RZ ;  /* 0x00000010051c7210 */ /* 0x004fe40007f1e0ff */
[----:B------:R-:W-:Y:S02]  /*24b0*/  LOP3.LUT R0, R0, 0x1f, R16, 0xf8, !PT ;  /* 0x0000001f00007812 */ /* 0x000fe400078ef810 */
[----:B------:R-:W-:Y:S02]  /*24c0*/  IADD3.X R53, PT, PT, RZ, RZ, RZ, P0, !PT ;  /* 0x000000ffff357210 */ /* 0x000fe400007fe4ff */
[----:B0-----:R-:W-:-:S04]  /*24d0*/  LEA R3, R3, R2, 0x18 ;  /* 0x0000000203037211 */ /* 0x001fc800078ec0ff */
[-C--:B------:R-:W-:Y:S02]  /*24e0*/  LEA R0, R0, R3.reuse, 0x5 ;  /* 0x0000000300007211 */ /* 0x080fe400078e28ff */
[C---:B------:R-:W-:Y:S02]  /*24f0*/  LEA R3, R16.reuse, R3, 0x2 ;  /* 0x0000000310037211 */ /* 0x040fe400078e10ff */
[----:B------:R-:W-:Y:S01]  /*2500*/  LOP3.LUT R16, R16, 0x7f, RZ, 0x3c, !PT ;  /* 0x0000007f10107812 */ /* 0x000fe200078e3cff */
[----:B------:R-:W-:Y:S03]  /*2510*/  STS.128 [R0], R48 ;  /* 0x0000003000007388 */ /* 0x000fe60000000c00 */
[----:B------:R-:W-:Y:S01]  /*2520*/  IADD3 R18, PT, PT, R16, R7, RZ ;  /* 0x0000000710127210 */ /* 0x000fe20007ffe0ff */
[----:B------:R-:W-:Y:S01]  /*2530*/  STS.128 [R0+0x10], R44 ;  /* 0x0000102c00007388 */ /* 0x000fe20000000c00 */
[----:B------:R-:W-:Y:S02]  /*2540*/  BAR.SYNC.DEFER_BLOCKING 0x0 ;  /* 0x0000000000007b1d */ /* 0x000fe40000010000 */
[----:B------:R-:W-:-:S02]  /*2550*/  ISETP.GE.U32.AND P1, PT, R18, 0x80, PT ;  /* 0x000000801200780c */ /* 0x000fc40003f26070 */
[----:B------:R-:W-:Y:S02]  /*2560*/  ISETP.GE.U32.AND P0, PT, R18, 0x100, PT ;  /* 0x000001001200780c */ /* 0x000fe40003f06070 */
        /* <DEDUP_REMOVED lines=13> */
[----:B------:R-:W-:Y:S01]  /*2640*/  STS.128 [R0], R40 ;  /* 0x0000002800007388 */ /* 0x000fe20000000c00 */
[----:B-1----:R-:W-:-:S03]  /*2650*/  FADD.FTZ R2, R2, R11 ;  /* 0x0000000b02027221 */ /* 0x002fc60000010000 */
[----:B------:R0:W-:Y:S01]  /*2660*/  STS.128 [R0+0x10], R24 ;  /* 0x0000101800007388 */ /* 0x0001e20000000c00 */
[----:B------:R-:W-:Y:S01]  /*2670*/  FADD.FTZ R4, R4, R13 ;  /* 0x0000000d04047221 */ /* 0x000fe20000010000 */
[----:B------:R-:W-:Y:S01]  /*2680*/  BAR.SYNC.DEFER_BLOCKING 0x0 ;  /* 0x0000000000007b1d */ /* 0x000fe20000010000 */
[----:B------:R-:W-:Y:S02]  /*2690*/  FADD.FTZ R15, R2, R15 ;  /* 0x0000000f020f7221 */ /* 0x000fe40000010000 */
[----:B------:R-:W-:Y:S01]  /*26a0*/  FADD.FTZ R17, R4, R17 ;  /* 0x0000001104117221 */ /* 0x000fe20000010000 */
[C---:B0-----:R-:W-:Y:S02]  /*26b0*/  SHF.L.U32 R26, R28.reuse, 0x2, RZ ;  /* 0x000000021c1a7819 */ /* 0x041fe400000006ff */
[----:B------:R-:W-:Y:S02]  /*26c0*/  SHF.L.U64.HI R28, R28, 0x2, R53 ;  /* 0x000000021c1c7819 */ /* 0x000fe40000010235 */
[----:B------:R-:W-:-:S02]  /*26d0*/  IADD3 R24, P3, PT, R26, UR18, RZ ;  /* 0x000000121a187c10 */ /* 0x000fc4000ff7e0ff */
[C---:B------:R-:W-:Y:S02]  /*26e0*/  IADD3 R22, P4, PT, R26.reuse, UR16, RZ ;  /* 0x000000101a167c10 */ /* 0x040fe4000ff9e0ff */
[----:B------:R-:W-:Y:S02]  /*26f0*/  IADD3 R20, P2, PT, R26, UR22, RZ ;  /* 0x000000161a147c10 */ /* 0x000fe4000ff5e0ff */
        /* <DEDUP_REMOVED lines=22> */
[----:B0-----:R-:W-:Y:S02]  /*2860*/  IADD3.X R57, PT, PT, R28, UR19, RZ, P3, !PT ;  /* 0x000000131c397c10 */ /* 0x001fe40009ffe4ff */
[----:B------:R-:W-:Y:S01]  /*2870*/  IADD3 R18, P3, PT, R26, UR20, RZ ;  /* 0x000000141a127c10 */ /* 0x000fe2000ff7e0ff */
        /* <DEDUP_REMOVED lines=20> */
[----:B0-----:R-:W-:Y:S02]  /*29c0*/  IADD3.X R39, PT, PT, R28, UR21, RZ, P3, !PT ;  /* 0x000000151c277c10 */ /* 0x001fe40009ffe4ff */
[----:B------:R-:W0:Y:S04]  /*29d0*/  LDS R14, [R3] ;  /* 0x00000000030e7984 */ /* 0x000e280000000800 */
        /* <DEDUP_REMOVED lines=35> */
.L_x_541:
[----:B------:R-:W-:Y:S05]  /*2c10*/  BSYNC.RECONVERGENT B0 ;  /* 0x0000000000007941 */ /* 0x000fea0003800200 */
.L_x_540:
        /* <DEDUP_REMOVED lines=15> */
.L_x_528:
[----:B------:R-:W-:Y:S01]  /*2d10*/  HFMA2 R70, -RZ, RZ, 0, 5.9604644775390625e-08 ;  /* 0x00000001ff467431 */ /* 0x000fe200000001ff */
[----:B------:R-:W-:Y:S01]  /*2d20*/  BSSY B1, `(.L_x_542) ;  /* 0x0000006000017945 */ /* 0x000fe20003800000 */
[----:B--2---:R-:W-:Y:S02]  /*2d30*/  MOV R69, 0x1f ;  /* 0x0000001f00457802 */ /* 0x004fe40000000f00 */
[----:B------:R-:W-:-:S07]  /*2d40*/  MOV R68, 0xffffffff ;  /* 0xffffffff00447802 */ /* 0x000fce0000000f00 */
[----:B0----5:R-:W-:Y:S05]  /*2d50*/  WARPSYNC.COLLECTIVE R68, `(.L_x_543) ;  /* 0x0000000044087348 */ /* 0x021fea0003c00000 */
[----:B------:R1:W2:Y:S02]  /*2d60*/  SHFL.BFLY P0, R92, R75, R70, R69 ;  /* 0x0c0000464b5c7389 */ /* 0x0002a40000000045 */
[----:B012--5:R-:W-:Y:S05]  /*2d70*/  ENDCOLLECTIVE ;  /* 0x000000000000791b */ /* 0x027fea0003800000 */
.L_x_543:
[----:B------:R-:W-:Y:S05]  /*2d80*/  BSYNC B1 ;  /* 0x0000000000017941 */ /* 0x000fea0003800000 */
.L_x_542:
        /* <DEDUP_REMOVED lines=8> */
.L_x_544:
[----:B------:R-:W-:Y:S01]  /*2e10*/  HFMA2 R70, -RZ, RZ, 0, 1.1920928955078125e-07 ;  /* 0x00000002ff467431 */ /* 0x000fe200000001ff */
[----:B------:R-:W-:Y:S02]  /*2e20*/  MOV R75, R71 ;  /* 0x00000047004b7202 */ /* 0x000fe40000000f00 */
[----:B------:R-:W-:-:S07]  /*2e30*/  MOV R89, R92 ;  /* 0x0000005c00597202 */ /* 0x000fce0000000f00 */
[----:B------:R-:W-:Y:S05]  /*2e40*/  WARPSYNC.COLLECTIVE R68, `(.L_x_545) ;  /* 0x0000000044087348 */ /* 0x000fea0003c00000 */
[----:B------:R0:W1:Y:S02]  /*2e50*/  SHFL.BFLY P0, R92, R75, R70, R69 ;  /* 0x0c0000464b5c7389 */ /* 0x0000640000000045 */
[----:B01----:R-:W-:Y:S05]  /*2e60*/  ENDCOLLECTIVE ;  /* 0x000000000000791b */ /* 0x003fea0003800000 */
.L_x_545:
[----:B------:R-:W-:-:S05]  /*2e70*/  FADD.FTZ R93, R89, R74 ;  /* 0x0000004a595d7221 */ /* 0x000fca0000010000 */
[----:B------:R-:W-:Y:S01]  /*2e80*/  MOV R75, R93 ;  /* 0x0000005d004b7202 */ /* 0x000fe20000000f00 */
[----:B------:R-:W-:-:S07]  /*2e90*/  FADD.FTZ R89, R71, R92 ;  /* 0x0000005c47597221 */ /* 0x000fce0000010000 */
[----:B------:R-:W-:Y:S05]  /*2ea0*/  WARPSYNC.COLLECTIVE R68, `(.L_x_546) ;  /* 0x0000000044087348 */ /* 0x000fea0003c00000 */
[----:B------:R0:W1:Y:S02]  /*2eb0*/  SHFL.BFLY P0, R92, R75, R70, R69 ;  /* 0x0c0000464b5c7389 */ /* 0x0000640000000045 */
[----:B01----:R-:W-:Y:S05]  /*2ec0*/  ENDCOLLECTIVE ;  /* 0x000000000000791b */ /* 0x003fea0003800000 */
.L_x_546:
[----:B------:R-:W-:Y:S01]  /*2ed0*/  HFMA2 R70, -RZ, RZ, 0, 2.384185791015625e-07 ;  /* 0x00000004ff467431 */ /* 0x000fe200000001ff */
[----:B------:R-:W-:Y:S02]  /*2ee0*/  MOV R75, R89 ;  /* 0x00000059004b7202 */ /* 0x000fe40000000f00 */
[----:B------:R-:W-:-:S07]  /*2ef0*/  MOV R91, R92 ;  /* 0x0000005c005b7202 */ /* 0x000fce0000000f00 */
[----:B------:R-:W-:Y:S05]  /*2f00*/  WARPSYNC.COLLECTIVE R68, `(.L_x_547) ;  /* 0x0000000044087348 */ /* 0x000fea0003c00000 */
[----:B------:R0:W1:Y:S02]  /*2f10*/  SHFL.BFLY P0, R92, R75, R70, R69 ;  /* 0x0c0000464b5c7389 */ /* 0x0000640000000045 */
[----:B01----:R-:W-:Y:S05]  /*2f20*/  ENDCOLLECTIVE ;  /* 0x000000000000791b */ /* 0x003fea0003800000 */
.L_x_547:
[----:B------:R-:W-:-:S05]  /*2f30*/  FADD.FTZ R93, R93, R91 ;  /* 0x0000005b5d5d7221 */ /* 0x000fca0000010000 */
[----:B------:R-:W-:Y:S01]  /*2f40*/  MOV R75, R93 ;  /* 0x0000005d004b7202 */ /* 0x000fe20000000f00 */
[----:B------:R-:W-:-:S07]  /*2f50*/  FADD.FTZ R91, R89, R92 ;  /* 0x0000005c595b7221 */ /* 0x000fce0000010000 */
[----:B------:R-:W-:Y:S05]  /*2f60*/  WARPSYNC.COLLECTIVE R68, `(.L_x_548) ;  /* 0x0000000044087348 */ /* 0x000fea0003c00000 */
[----:B------:R0:W1:Y:S02]  /*2f70*/  SHFL.BFLY P0, R92, R75, R70, R69 ;  /* 0x0c0000464b5c7389 */ /* 0x0000640000000045 */
[----:B01----:R-:W-:Y:S05]  /*2f80*/  ENDCOLLECTIVE ;  /* 0x000000000000791b */ /* 0x003fea0003800000 */
.L_x_548:
[----:B------:R-:W-:Y:S01]  /*2f90*/  HFMA2 R70, -RZ, RZ, 0, 4.76837158203125e-07 ;  /* 0x00000008ff467431 */ /* 0x000fe200000001ff */
[----:B------:R-:W-:Y:S02]  /*2fa0*/  MOV R75, R91 ;  /* 0x0000005b004b7202 */ /* 0x000fe40000000f00 */
[----:B------:R-:W-:-:S07]  /*2fb0*/  MOV R74, R92 ;  /* 0x0000005c004a7202 */ /* 0x000fce0000000f00 */
[----:B------:R-:W-:Y:S05]  /*2fc0*/  WARPSYNC.COLLECTIVE R68, `(.L_x_549) ;  /* 0x0000000044087348 */ /* 0x000fea0003c00000 */
[----:B------:R0:W1:Y:S02]  /*2fd0*/  SHFL.BFLY P0, R92, R75, R70, R69 ;  /* 0x0c0000464b5c7389 */ /* 0x0000640000000045 */
[----:B01----:R-:W-:Y:S05]  /*2fe0*/  ENDCOLLECTIVE ;  /* 0x000000000000791b */ /* 0x003fea0003800000 */
.L_x_549:
[----:B------:R-:W-:-:S05]  /*2ff0*/  FADD.FTZ R71, R93, R74 ;  /* 0x0000004a5d477221 */ /* 0x000fca0000010000 */
[----:B------:R-:W-:Y:S01]  /*3000*/  MOV R75, R71 ;  /* 0x00000047004b7202 */ /* 0x000fe20000000f00 */
[----:B------:R-:W-:-:S07]  /*3010*/  FADD.FTZ R74, R91, R92 ;  /* 0x0000005c5b4a7221 */ /* 0x000fce0000010000 */
[----:B------:R-:W-:Y:S05]  /*3020*/  WARPSYNC.COLLECTIVE R68, `(.L_x_550) ;  /* 0x0000000044087348 */ /* 0x000fea0003c00000 */
[----:B------:R0:W1:Y:S02]  /*3030*/  SHFL.BFLY P0, R92, R75, R70, R69 ;  /* 0x0c0000464b5c7389 */ /* 0x0000640000000045 */
[----:B01----:R-:W-:Y:S05]  /*3040*/  ENDCOLLECTIVE ;  /* 0x000000000000791b */ /* 0x003fea0003800000 */
.L_x_550:
[----:B------:R-:W-:Y:S01]  /*3050*/  HFMA2 R70, -RZ, RZ, 0, 9.5367431640625e-07 ;  /* 0x00000010ff467431 */ /* 0x000fe200000001ff */
[----:B------:R-:W-:Y:S02]  /*3060*/  MOV R75, R74 ;  /* 0x0000004a004b7202 */ /* 0x000fe40000000f00 */
[----:B------:R-:W-:-:S07]  /*3070*/  MOV R89, R92 ;  /* 0x0000005c00597202 */ /* 0x000fce0000000f00 */
[----:B------:R-:W-:Y:S05]  /*3080*/  WARPSYNC.COLLECTIVE R68, `(.L_x_551) ;  /* 0x0000000044087348 */ /* 0x000fea0003c00000 */
[----:B------:R0:W1:Y:S02]  /*3090*/  SHFL.BFLY P0, R92, R75, R70, R69 ;  /* 0x0c0000464b5c7389 */ /* 0x0000640000000045 */
[----:B01----:R-:W-:Y:S05]  /*30a0*/  ENDCOLLECTIVE ;  /* 0x000000000000791b */ /* 0x003fea0003800000 */
.L_x_551:
[----:B------:R-:W-:-:S05]  /*30b0*/  FADD.FTZ R71, R71, R89 ;  /* 0x0000005947477221 */ /* 0x000fca0000010000 */
[----:B------:R-:W-:Y:S02]  /*30c0*/  MOV R75, R71 ;  /* 0x00000047004b7202 */ /* 0x000fe40000000f00 */
[----:B------:R-:W-:-:S07]  /*30d0*/  MOV R89, R92 ;  /* 0x0000005c00597202 */ /* 0x000fce0000000f00 */
[----:B------:R-:W-:Y:S05]  /*30e0*/  WARPSYNC.COLLECTIVE R68, `(.L_x_552) ;  /* 0x0000000044087348 */ /* 0x000fea0003c00000 */
[----:B------:R0:W1:Y:S02]  /*30f0*/  SHFL.BFLY P0, R92, R75, R70, R69 ;  /* 0x0c0000464b5c7389 */ /* 0x0000640000000045 */
[----:B01----:R-:W-:Y:S05]  /*3100*/  ENDCOLLECTIVE ;  /* 0x000000000000791b */ /* 0x003fea0003800000 */
.L_x_552:
[----:B------:R-:W-:Y:S05]  /*3110*/  BRA `(.L_x_553) ;  /* 0xffffffdc00207947 */ /* 0x000fea000383ffff */
.L_x_554:
        /* <DEDUP_REMOVED lines=14> */
.L_x_2824:


//--------------------- .text._ZN10layer_norm31ln_parallel_residual_bwd_kernelINS_13Kernel_traitsIf13__nv_bfloat16S2_S2_fjLj256ELj1ELj4ELj1ELj16ENS_18Kernel_traits_baseILj256EfS2_S2_S2_fjLj128EEEEELb0ELb0ELb1EEEvNS_9BwdParamsE --------------------------
	.section	.text._ZN10layer_norm31ln_parallel_residual_bwd_kernelINS_13Kernel_traitsIf13__nv_bfloat16S2_S2_fjLj256ELj1ELj4ELj1ELj16ENS_18Kernel_traits_baseILj256EfS2_S2_S2_fjLj128EEEEELb0ELb0ELb1EEEvNS_9BwdParamsE,"ax",@progbits
	.align	128
        .global         _ZN10layer_norm31ln_parallel_residual_bwd_kernelINS_13Kernel_traitsIf13__nv_bfloat16S2_S2_fjLj256ELj1ELj4ELj1ELj16ENS_18Kernel_traits_baseILj256EfS2_S2_S2_fjLj128EEEEELb0ELb0ELb1EEEvNS_9BwdParamsE
        .type           _ZN10layer_norm31ln_parallel_residual_bwd_kernelINS_13Kernel_traitsIf13__nv_bfloat16S2_S2_fjLj256ELj1ELj4ELj1ELj16ENS_18Kernel_traits_baseILj256EfS2_S2_S2_fjLj128EEEEELb0ELb0ELb1EEEvNS_9BwdParamsE,@function
        .size           _ZN10layer_norm31ln_parallel_residual_bwd_kernelINS_13Kernel_traitsIf13__nv_bfloat16S2_S2_fjLj256ELj1ELj4ELj1ELj16ENS_18Kernel_traits_baseILj256EfS2_S2_S2_fjLj128EEEEELb0ELb0ELb1EEEvNS_9BwdParamsE,(.L_x_2825 - _ZN10layer_norm31ln_parallel_residual_bwd_kernelINS_13Kernel_traitsIf13__nv_bfloat16S2_S2_fjLj256ELj1ELj4ELj1ELj16ENS_18Kernel_traits_baseILj256EfS2_S2_S2_fjLj128EEEEELb0ELb0ELb1EEEvNS_9BwdParamsE)
        .other          _ZN10layer_norm31ln_parallel_residual_bwd_kernelINS_13Kernel_traitsIf13__nv_bfloat16S2_S2_fjLj256ELj1ELj4ELj1ELj16ENS_18Kernel_traits_baseILj256EfS2_S2_S2_fjLj128EEEEELb0ELb0ELb1EEEvNS_9BwdParamsE,@"STO_CUDA_ENTRY STV_DEFAULT"
_ZN10layer_norm31ln_parallel_residual_bwd_kernelINS_13Kernel_traitsIf13__nv_bfloat16S2_S2_fjLj256ELj1ELj4ELj1ELj16ENS_18Kernel_traits_baseILj256EfS2_S2_S2_fjLj128EEEEELb0ELb0ELb1EEEvNS_9BwdParamsE:
.text._ZN10layer_norm31ln_parallel_residual_bwd_kernelINS_13Kernel_traitsIf13__nv_bfloat16S2_S2_fjLj256ELj1ELj4ELj1ELj16ENS_18Kernel_traits_baseILj256EfS2_S2_S2_fjLj128EEEEELb0ELb0ELb1EEEvNS_9BwdParamsE:
        /* <DEDUP_REMOVED lines=33> */
[----:B------:R-:W1:Y:S01]  /*0210*/  LDCU.64 UR12, c[0x0][0x438] ;  /* 0x00008700ff0c77ac */ /* 0x000e620008000a00 */
[----:B------:R-:W-:-:S06]  /*0220*/  LOP3.LUT R77, R77, 0x1f, RZ, 0xc0, !PT ;  /* 0x0000001f4d4d7812 */ /* 0x000fcc00078ec0ff */
[----:B------:R-:W2:Y:S08]  /*0230*/  LDC.64 R4, c[0x0][0x3d8] ;  /* 0x0000f600ff047b82 */ /* 0x000eb00000000a00 */
[----:B------:R-:W3:Y:S01]  /*0240*/  LDC.U8 R74, c[0x0][0x410] ;  /* 0x00010400ff4a7b82 */ /* 0x000ee20000000000 */
[----:B------:R-:W-:Y:S01]  /*0250*/  HFMA2 R72, -RZ, RZ, 0, 0 ;  /* 0x00000000ff487431 */ /* 0x000fe200000001ff */
[----:B-1----:R-:W-:Y:S01]  /*0260*/  ISETP.NE.U32.AND P0, PT, RZ, UR12, PT ;  /* 0x0000000cff007c0c */ /* 0x002fe2000bf05070 */
[----:B------:R-:W-:Y:S01]  /*0270*/  BSSY B1, `(.L_x_557) ;  /* 0x000021a000017945 */ /* 0x000fe20003800000 */
[----:B0-----:R-:W-:-:S02]  /*0280*/  IMAD.WIDE.U32 R2, R77, 0x20, R2 ;  /* 0x000000204d027825 */ /* 0x001fc400078e0002 */
[----:B------:R-:W-:Y:S02]  /*0290*/  ISETP.NE.AND.EX P0, PT, RZ, UR13, PT, P0 ;  /* 0x0000000dff007c0c */ /* 0x000fe4000bf05300 */
[----:B------:R-:W-:Y:S02]  /*02a0*/  CS2R R12, SRZ ;  /* 0x00000000000c7805 */ /* 0x000fe4000001ff00 */
[----:B------:R-:W-:Y:S02]  /*02b0*/  CS2R R10, SRZ ;  /* 0x00000000000a7805 */ /* 0x000fe4000001ff00 */
[----:B------:R-:W-:Y:S01]  /*02c0*/  CS2R R58, SRZ ;  /* 0x00000000003a7805 */ /* 0x000fe2000001ff00 */
[----:B------:R-:W5:Y:S01]  /*02d0*/  LDG.E.128 R20, desc[UR10][R2.64] ;  /* 0x0000000a02147981 */ /* 0x000f62000c1e1d00 */
[----:B--2---:R-:W-:-:S03]  /*02e0*/  IMAD.WIDE.U32 R4, R77, 0x20, R4 ;  /* 0x000000204d047825 */ /* 0x004fc600078e0004 */
[----:B------:R0:W5:Y:S01]  /*02f0*/  LDG.E.128 R24, desc[UR10][R2.64+0x10] ;  /* 0x0000100a02187981 */ /* 0x000162000c1e1d00 */
[----:B------:R-:W-:Y:S02]  /*0300*/  CS2R R62, SRZ ;  /* 0x00000000003e7805 */ /* 0x000fe4000001ff00 */
[----:B------:R-:W-:Y:S02]  /*0310*/  CS2R R66, SRZ ;  /* 0x0000000000427805 */ /* 0x000fe4000001ff00 */
[----:B------:R-:W-:Y:S01]  /*0320*/  CS2R R70, SRZ ;  /* 0x0000000000467805 */ /* 0x000fe2000001ff00 */
[----:B------:R-:W5:Y:S01]  /*0330*/  LDG.E.128 R28, desc[UR10][R4.64] ;  /* 0x0000000a041c7981 */ /* 0x000f62000c1e1d00 */
[----:B------:R-:W-:Y:S02]  /*0340*/  CS2R R8, SRZ ;  /* 0x0000000000087805 */ /* 0x000fe4000001ff00 */
[----:B------:R-:W-:Y:S02]  /*0350*/  CS2R R6, SRZ ;  /* 0x0000000000067805 */ /* 0x000fe4000001ff00 */
[----:B------:R-:W-:Y:S01]  /*0360*/  CS2R R60, SRZ ;  /* 0x00000000003c7805 */ /* 0x000fe2000001ff00 */
[----:B------:R1:W5:Y:S01]  /*0370*/  LDG.E.128 R32, desc[UR10][R4.64+0x10] ;  /* 0x0000100a04207981 */ /* 0x000362000c1e1d00 */
[----:B------:R-:W-:-:S02]  /*0380*/  CS2R R64, SRZ ;  /* 0x0000000000407805 */ /* 0x000fc4000001ff00 */
[----:B0-----:R-:W-:Y:S02]  /*0390*/  CS2R R2, SRZ ;  /* 0x0000000000027805 */ /* 0x001fe4000001ff00 */
[----:B------:R-:W-:Y:S02]  /*03a0*/  CS2R R68, SRZ ;  /* 0x0000000000447805 */ /* 0x000fe4000001ff00 */
[----:B------:R-:W-:Y:S02]  /*03b0*/  CS2R R14, SRZ ;  /* 0x00000000000e7805 */ /* 0x000fe4000001ff00 */
[----:B------:R-:W-:Y:S02]  /*03c0*/  CS2R R56, SRZ ;  /* 0x0000000000387805 */ /* 0x000fe4000001ff00 */
[----:B------:R-:W-:Y:S02]  /*03d0*/  MOV R75, RZ ;  /* 0x000000ff004b7202 */ /* 0x000fe40000000f00 */
[----:B-1-3--:R-:W-:-:S07]  /*03e0*/  CS2R R4, SRZ ;  /* 0x0000000000047805 */ /* 0x00afce000001ff00 */
.L_x_567:
        /* <DEDUP_REMOVED lines=33> */
[----:B0-----:R-:W-:Y:S01]  /*0600*/  FADD.FTZ R79, -R0, R83 ;  /* 0x00000053004f7221 */ /* 0x001fe20000010100 */
[----:B------:R-:W-:Y:S02]  /*0610*/  SHF.L.U32 R53, R53, 0x10, RZ ;  /* 0x0000001035357819 */ /* 0x000fe400000006ff */
[----:B------:R-:W-:Y:S02]  /*0620*/  SHF.L.U32 R91, R55, 0x10, RZ ;  /* 0x00000010375b7819 */ /* 0x000fe400000006ff */
[----:B------:R-:W-:Y:S02]  /*0630*/  SHF.L.U32 R83, R82, 0x10, RZ ;  /* 0x0000001052537819 */ /* 0x000fe400000006ff */
[----:B------:R-:W-:-:S02]  /*0640*/  SHF.L.U32 R87, R84, 0x10, RZ ;  /* 0x0000001054577819 */ /* 0x000fc400000006ff */
[----:B------:R-:W-:Y:S02]  /*0650*/  SHF.L.U32 R85, R85, 0x10, RZ ;  /* 0x0000001055557819 */ /* 0x000fe400000006ff */
[----:B-1----:R-:W-:Y:S01]  /*0660*/  SHF.L.U32 R81, R54, 0x10, RZ ;  /* 0x0000001036517819 */ /* 0x002fe200000006ff */
[----:B------:R-:W-:Y:S01]  /*0670*/  FADD.FTZ R55, -R0, R53 ;  /* 0x0000003500377221 */ /* 0x000fe20000010100 */
[----:B--2---:R-:W-:Y:S01]  /*0680*/  SHF.L.U32 R52, R44, 0x10, RZ ;  /* 0x000000102c347819 */ /* 0x004fe200000006ff */
[----:B------:R-:W-:Y:S01]  /*0690*/  FADD.FTZ R53, -R0, R89 ;  /* 0x0000005900357221 */ /* 0x000fe20000010100 */
[----:B------:R-:W-:Y:S01]  /*06a0*/  PRMT R44, R44, 0x7632, R44 ;  /* 0x000076322c2c7816 */ /* 0x000fe2000000002c */
[C---:B------:R-:W-:Y:S01]  /*06b0*/  FADD.FTZ R89, -R0.reuse, R91 ;  /* 0x0000005b00597221 */ /* 0x040fe20000010100 */
[C---:B------:R-:W-:Y:S01]  /*06c0*/  FADD.FTZ R83, -R0.reuse, R83 ;  /* 0x0000005300537221 */ /* 0x040fe20000010100 */
[C---:B------:R-:W-:Y:S01]  /*06d0*/  FADD.FTZ R87, -R0.reuse, R87 ;  /* 0x0000005700577221 */ /* 0x040fe20000010100 */
[C---:B------:R-:W-:Y:S01]  /*06e0*/  FADD.FTZ R85, -R0.reuse, R85 ;  /* 0x0000005500557221 */ /* 0x040fe20000010100 */
[----:B------:R-:W-:Y:S01]  /*06f0*/  FADD.FTZ R81, -R0, R81 ;  /* 0x0000005100517221 */ /* 0x000fe20000010100 */
[----:B---3--:R-:W-:Y:S01]  /*0700*/  SHF.L.U32 R91, R48, 0x10, RZ ;  /* 0x00000010305b7819 */ /* 0x008fe200000006ff */
[----:B------:R-:W-:Y:S01]  /*0710*/  FMUL.FTZ R0, R78, R79 ;  /* 0x0000004f4e007220 */ /* 0x000fe20000410000 */
[----:B------:R-:W-:-:S02]  /*0720*/  PRMT R48, R48, 0x7632, R48 ;  /* 0x0000763230307816 */ /* 0x000fc40000000030 */
[----:B------:R-:W-:Y:S01]  /*0730*/  SHF.L.U32 R84, R44, 0x10, RZ ;  /* 0x000000102c547819 */ /* 0x000fe200000006ff */
[-C--:B------:R-:W-:Y:S01]  /*0740*/  FMUL.FTZ R79, R28, R52.reuse ;  /* 0x000000341c4f7220 */ /* 0x080fe20000410000 */
[----:B------:R-:W-:Y:S01]  /*0750*/  FADD.FTZ R70, R52, R70 ;  /* 0x0000004634467221 */ /* 0x000fe20000010000 */
[----:B------:R-:W-:Y:S01]  /*0760*/  FFMA.FTZ R71, R0, R52, R71 ;  /* 0x0000003400477223 */ /* 0x000fe20000010047 */
[----:B------:R-:W-:Y:S01]  /*0770*/  SHF.L.U32 R52, R45, 0x10, RZ ;  /* 0x000000102d347819 */ /* 0x000fe200000006ff */
[----:B------:R-:W-:Y:S01]  /*0780*/  FMUL.FTZ R44, R78, R83 ;  /* 0x000000534e2c7220 */ /* 0x000fe20000410000 */
[----:B------:R-:W-:Y:S01]  /*0790*/  SHF.L.U32 R48, R48, 0x10, RZ ;  /* 0x0000001030307819 */ /* 0x000fe200000006ff */
[-C--:B------:R-:W-:Y:S01]  /*07a0*/  FMUL.FTZ R86, R29, R84.reuse ;  /* 0x000000541d567220 */ /* 0x080fe20000410000 */
[----:B------:R-:W-:Y:S01]  /*07b0*/  PRMT R45, R45, 0x7632, R45 ;  /* 0x000076322d2d7816 */ /* 0x000fe2000000002d */
[----:B------:R-:W-:Y:S01]  /*07c0*/  FADD.FTZ R72, R91, R72 ;  /* 0x000000485b487221 */ /* 0x000fe20000010000 */
[-C--:B------:R-:W-:Y:S01]  /*07d0*/  FFMA.FTZ R75, R0, R91.reuse, R75 ;  /* 0x0000005b004b7223 */ /* 0x080fe2000001004b */
[----:B------:R-:W-:Y:S01]  /*07e0*/  FFMA.FTZ R79, R20, R91, R79 ;  /* 0x0000005b144f7223 */ /* 0x000fe2000001004f */
[----:B------:R-:W-:Y:S01]  /*07f0*/  SHF.L.U32 R91, R49, 0x10, RZ ;  /* 0x00000010315b7819 */ /* 0x000fe200000006ff */
[----:B------:R-:W-:Y:S01]  /*0800*/  FMUL.FTZ R82, R78, R55 ;  /* 0x000000374e527220 */ /* 0x000fe20000410000 */
[----:B------:R-:W-:Y:S01]  /*0810*/  FADD.FTZ R66, R84, R66 ;  /* 0x0000004254427221 */ /* 0x000fe20000010000 */
[----:B------:R-:W-:Y:S01]  /*0820*/  FFMA.FTZ R67, R44, R84, R67 ;  /* 0x000000542c437223 */ /* 0x000fe20000010043 */
[----:B------:R-:W-:Y:S01]  /*0830*/  FMUL.FTZ R55, R30, R52 ;  /* 0x000000341e377220 */ /* 0x000fe20000410000 */
[----:B------:R-:W-:Y:S01]  /*0840*/  FADD.FTZ R68, R48, R68 ;  /* 0x0000004430447221 */ /* 0x000fe20000010000 */
[-C--:B------:R-:W-:Y:S01]  /*0850*/  FFMA.FTZ R69, R44, R48.reuse, R69 ;  /* 0x000000302c457223 */ /* 0x080fe20000010045 */
[----:B------:R-:W-:Y:S01]  /*0860*/  FFMA.FTZ R83, R21, R48, R86 ;  /* 0x0000003015537223 */ /* 0x000fe20000010056 */
[----:B------:R-:W-:Y:S01]  /*0870*/  SHF.L.U32 R84, R45, 0x10, RZ ;  /* 0x000000102d547819 */ /* 0x000fe200000006ff */
[----:B------:R-:W-:Y:S01]  /*0880*/  FMUL.FTZ R48, R78, R87 ;  /* 0x000000574e307220 */ /* 0x000fe20000410000 */
[----:B------:R-:W-:-:S02]  /*0890*/  SHF.L.U32 R93, R46, 0x10, RZ ;  /* 0x000000102e5d7819 */ /* 0x000fc400000006ff */
[----:B------:R-:W-:Y:S02]  /*08a0*/  PRMT R49, R49, 0x7632, R49 ;  /* 0x0000763231317816 */ /* 0x000fe40000000031 */
        /* <DEDUP_REMOVED lines=11> */
[----:B------:R-:W-:Y:S01]  /*0960*/  FMUL.FTZ R80, R78, R53 ;  /* 0x000000354e507220 */ /* 0x000fe20000410000 */
[----:B------:R-:W-:Y:S01]  /*0970*/  FADD.FTZ R60, R49, R60 ;  /* 0x0000003c313c7221 */ /* 0x000fe20000010000 */
[-C--:B------:R-:W-:Y:S01]  /*0980*/  FFMA.FTZ R61, R48, R49.reuse, R61 ;  /* 0x00000031303d7223 */ /* 0x080fe2000001003d */
[----:B------:R-:W-:Y:S01]  /*0990*/  FFMA.FTZ R45, R23, R49, R86 ;  /* 0x00000031172d7223 */ /* 0x000fe20000010056 */
[----:B------:R-:W-:Y:S01]  /*09a0*/  SHF.L.U32 R50, R50, 0x10, RZ ;  /* 0x0000001032327819 */ /* 0x000fe200000006ff */
[----:B------:R-:W-:Y:S01]  /*09b0*/  FMUL.FTZ R53, R32, R93 ;  /* 0x0000005d20357220 */ /* 0x000fe20000410000 */
[----:B------:R-:W-:Y:S01]  /*09c0*/  FMUL.FTZ R49, R78, R85 ;  /* 0x000000554e317220 */ /* 0x000fe20000410000 */
[----:B------:R-:W-:Y:S01]  /*09d0*/  FMUL.FTZ R46, R33, R84 ;  /* 0x00000054212e7220 */ /* 0x000fe20000410000 */
[----:B------:R-:W-:Y:S01]  /*09e0*/  FADD.FTZ R10, R93, R10 ;  /* 0x0000000a5d0a7221 */ /* 0x000fe20000010000 */
[C---:B------:R-:W-:Y:S01]  /*09f0*/  FFMA.FTZ R6, R80.reuse, R93, R6 ;  /* 0x0000005d50067223 */ /* 0x040fe20000010006 */
[----:B------:R-:W-:Y:S01]  /*0a00*/  FADD.FTZ R2, R91, R2 ;  /* 0x000000025b027221 */ /* 0x000fe20000010000 */
[-C--:B------:R-:W-:Y:S01]  /*0a10*/  FFMA.FTZ R57, R80, R91.reuse, R57 ;  /* 0x0000005b50397223 */ /* 0x080fe20000010039 */
[----:B------:R-:W-:Y:S01]  /*0a20*/  FFMA.FTZ R53, R24, R91, R53 ;  /* 0x0000005b18357223 */ /* 0x000fe20000010035 */
[----:B------:R-:W-:Y:S01]  /*0a30*/  SHF.L.U32 R93, R47, 0x10, RZ ;  /* 0x000000102f5d7819 */ /* 0x000fe200000006ff */
[----:B------:R-:W-:Y:S01]  /*0a40*/  FADD.FTZ R3, R50, R3 ;  /* 0x0000000332037221 */ /* 0x000fe20000010000 */
[-C--:B------:R-:W-:Y:S01]  /*0a50*/  FFMA.FTZ R56, R49, R50.reuse, R56 ;  /* 0x0000003231387223 */ /* 0x080fe20000010038 */
[----:B------:R-:W-:Y:S01]  /*0a60*/  FFMA.FTZ R46, R25, R50, R46 ;  /* 0x00000032192e7223 */ /* 0x000fe2000001002e */
[C---:B------:R-:W-:Y:S01]  /*0a70*/  SHF.L.U32 R91, R51.reuse, 0x10, RZ ;  /* 0x00000010335b7819 */ /* 0x040fe200000006ff */
[----:B------:R-:W-:Y:S01]  /*0a80*/  FADD.FTZ R50, RZ, R79 ;  /* 0x0000004fff327221 */ /* 0x000fe20000010000 */
[----:B------:R-:W-:Y:S01]  /*0a90*/  PRMT R47, R51, 0x7632, R47 ;  /* 0x00007632332f7816 */ /* 0x000fe2000000002f */
[----:B------:R-:W-:-:S02]  /*0aa0*/  FFMA.FTZ R51, R0, R79, RZ ;  /* 0x0000004f00337223 */ /* 0x000fc400000100ff */
[----:B------:R-:W-:Y:S02]  /*0ab0*/  FADD.FTZ R50, R50, R83 ;  /* 0x0000005332327221 */ /* 0x000fe40000010000 */
[----:B------:R-:W-:Y:S02]  /*0ac0*/  FFMA.FTZ R51, R44, R83, R51 ;  /* 0x000000532c337223 */ /* 0x000fe40000010033 */
[----:B------:R-:W-:Y:S01]  /*0ad0*/  FADD.FTZ R86, R50, R55 ;  /* 0x0000003732567221 */ /* 0x000fe20000010000 */
[----:B------:R-:W-:Y:S01]  /*0ae0*/  FADD.FTZ R11, R84, R11 ;  /* 0x0000000b540b7221 */ /* 0x000fe20000010000 */
[----:B------:R-:W-:Y:S01]  /*0af0*/  FFMA.FTZ R51, R82, R55, R51 ;  /* 0x0000003752337223 */ /* 0x000fe20000010033 */
[----:B------:R-:W-:Y:S01]  /*0b00*/  FFMA.FTZ R7, R49, R84, R7 ;  /* 0x0000005431077223 */ /* 0x000fe20000010007 */
[C---:B------:R-:W-:Y:S01]  /*0b10*/  PRMT R84, R47.reuse, 0x7632, R84 ;  /* 0x000076322f547816 */ /* 0x040fe20000000054 */
[----:B------:R-:W-:Y:S01]  /*0b20*/  FADD.FTZ R86, R86, R45 ;  /* 0x0000002d56567221 */ /* 0x000fe20000010000 */
[----:B------:R-:W-:Y:S01]  /*0b30*/  FFMA.FTZ R51, R48, R45, R51 ;  /* 0x0000002d30337223 */ /* 0x000fe20000010033 */
[----:B------:R-:W-:Y:S01]  /*0b40*/  FMUL.FTZ R50, R78, R81 ;  /* 0x000000514e327220 */ /* 0x000fe20000410000 */
[----:B------:R-:W-:Y:S01]  /*0b50*/  SHF.L.U32 R84, R84, 0x10, RZ ;  /* 0x0000001054547819 */ /* 0x000fe200000006ff */
[----:B------:R-:W-:Y:S01]  /*0b60*/  FMUL.FTZ R54, R78, R89 ;  /* 0x000000594e367220 */ /* 0x000fe20000410000 */
[----:B------:R-:W-:Y:S01]  /*0b70*/  FADD.FTZ R81, R86, R53 ;  /* 0x0000003556517221 */ /* 0x000fe20000010000 */
[----:B------:R-:W-:Y:S01]  /*0b80*/  FMUL.FTZ R89, R34, R93 ;  /* 0x0000005d22597220 */ /* 0x000fe20000410000 */
[----:B------:R-:W-:Y:S01]  /*0b90*/  FFMA.FTZ R86, R80, R53, R51 ;  /* 0x0000003550567223 */ /* 0x000fe20000010033 */
[----:B------:R-:W-:Y:S01]  /*0ba0*/  SHF.L.U32 R47, R47, 0x10, RZ ;  /* 0x000000102f2f7819 */ /* 0x000fe200000006ff */
[----:B------:R-:W-:Y:S01]  /*0bb0*/  FADD.FTZ R62, R52, R62 ;  /* 0x0000003e343e7221 */ /* 0x000fe20000010000 */
[----:B------:R-:W-:Y:S01]  /*0bc0*/  FFMA.FTZ R63, R82, R52, R63 ;  /* 0x00000034523f7223 */ /* 0x000fe2000001003f */
[----:B------:R-:W-:Y:S01]  /*0bd0*/  FMUL.FTZ R88, R35, R84 ;  /* 0x0000005423587220 */ /* 0x000fe20000410000 */
[----:B------:R-:W-:Y:S01]  /*0be0*/  FFMA.FTZ R52, R26, R91, R89 ;  /* 0x0000005b1a347223 */ /* 0x000fe20000010059 */
[----:B------:R-:W-:Y:S01]  /*0bf0*/  FADD.FTZ R81, R81, R46 ;  /* 0x0000002e51517221 */ /* 0x000fe20000010000 */
[----:B------:R-:W-:Y:S01]  /*0c00*/  FFMA.FTZ R51, R49, R46, R86 ;  /* 0x0000002e31337223 */ /* 0x000fe20000010056 */
[----:B------:R-:W-:Y:S01]  /*0c10*/  FADD.FTZ R5, R47, R5 ;  /* 0x000000052f057221 */ /* 0x000fe20000010000 */
[-C--:B------:R-:W-:Y:S01]  /*0c20*/  FFMA.FTZ R14, R50, R47.reuse, R14 ;  /* 0x0000002f320e7223 */ /* 0x080fe2000001000e */
[----:B------:R-:W-:Y:S01]  /*0c30*/  FFMA.FTZ R47, R27, R47, R88 ;  /* 0x0000002f1b2f7223 */ /* 0x000fe20000010058 */
[----:B------:R-:W-:Y:S01]  /*0c40*/  FADD.FTZ R86, R81, R52 ;  /* 0x0000003451567221 */ /* 0x000fe20000010000 */
[C---:B------:R-:W-:Y:S01]  /*0c50*/  FFMA.FTZ R88, R54.reuse, R52, R51 ;  /* 0x0000003436587223 */ /* 0x040fe20000010033 */
        /* <DEDUP_REMOVED lines=27> */
.L_x_579:
        /* <DEDUP_REMOVED lines=41> */
.L_x_561:
        /* <DEDUP_REMOVED lines=33> */
.L_x_560:
        /* <DEDUP_REMOVED lines=36> */
.L_x_563:
        /* <DEDUP_REMOVED lines=37> */
.L_x_559:
        /* <DEDUP_REMOVED lines=47> */
.L_x_565:
[-CC-:B------:R-:W-:Y:S01]  /*1a30*/  FFMA.FTZ R0, R0, R51.reuse, R81.reuse ;  /* 0x0000003300007223 */ /* 0x180fe20000010051 */
[-CC-:B------:R-:W-:Y:S01]  /*1a40*/  FFMA.FTZ R82, R82, R51.reuse, R81.reuse ;  /* 0x0000003352527223 */ /* 0x180fe20000010051 */
[-CC-:B------:R-:W-:Y:S01]  /*1a50*/  FFMA.FTZ R80, R80, R51.reuse, R81.reuse ;  /* 0x0000003350507223 */ /* 0x180fe20000010051 */
[-CC-:B------:R-:W-:Y:S01]  /*1a60*/  FFMA.FTZ R44, R44, R51.reuse, R81.reuse ;  /* 0x000000332c2c7223 */ /* 0x180fe20000010051 */
[----:B------:R-:W-:Y:S01]  /*1a70*/  FADD.FTZ R79, R79, -R0 ;  /* 0x800000004f4f7221 */ /* 0x000fe20000010000 */
[----:B------:R-:W-:Y:S01]  /*1a80*/  FFMA.FTZ R49, R49, R51, R81 ;  /* 0x0000003331317223 */ /* 0x000fe20000010051 */
[----:B-----5:R-:W-:Y:S01]  /*1a90*/  SHF.L.U32 R0, R17, 0x10, RZ ;  /* 0x0000001011007819 */ /* 0x020fe200000006ff */
[----:B------:R-:W-:Y:S01]  /*1aa0*/  FADD.FTZ R55, R55, -R82 ;  /* 0x8000005237377221 */ /* 0x000fe20000010000 */
[----:B------:R-:W-:Y:S01]  /*1ab0*/  SHF.L.U32 R40, R18, 0x10, RZ ;  /* 0x0000001012287819 */ /* 0x000fe200000006ff */
        /* <DEDUP_REMOVED lines=8> */
[-CC-:B------:R-:W-:Y:S01]  /*1b40*/  FFMA.FTZ R43, R54, R51.reuse, R81.reuse ;  /* 0x00000033362b7223 */ /* 0x180fe20000010051 */
        /* <DEDUP_REMOVED lines=8> */
[----:B------:R-:W-:-:S02]  /*1bd0*/  SHF.L.U32 R44, R19, 0x10, RZ ;  /* 0x00000010132c7819 */ /* 0x000fc400000006ff */
[----:B------:R-:W-:Y:S01]  /*1be0*/  SHF.L.U32 R42, R42, 0x10, RZ ;  /* 0x000000102a2a7819 */ /* 0x000fe200000006ff */
[----:B------:R-:W-:Y:S01]  /*1bf0*/  FFMA.FTZ R41, R78, R79, R41 ;  /* 0x0000004f4e297223 */ /* 0x000fe20000010029 */
[----:B------:R-:W-:Y:S01]  /*1c00*/  SHF.L.U32 R40, R40, 0x10, RZ ;  /* 0x0000001028287819 */ /* 0x000fe200000006ff */
[----:B------:R-:W-:Y:S01]  /*1c10*/  FFMA.FTZ R48, R78, R47, R51 ;  /* 0x0000002f4e307223 */ /* 0x000fe20000010033 */
[----:B------:R-:W-:Y:S01]  /*1c20*/  SHF.L.U32 R0, R0, 0x10, RZ ;  /* 0x0000001000007819 */ /* 0x000fe200000006ff */
[C---:B------:R-:W-:Y:S01]  /*1c30*/  FFMA.FTZ R43, R78.reuse, R43, R44 ;  /* 0x0000002b4e2b7223 */ /* 0x040fe2000001002c */
[C---:B------:R-:W-:Y:S01]  /*1c40*/  FFMA.FTZ R49, R78.reuse, R49, R42 ;  /* 0x000000314e317223 */ /* 0x040fe2000001002a */
[C---:B------:R-:W-:Y:S02]  /*1c50*/  FFMA.FTZ R40, R78.reuse, R45, R40 ;  /* 0x0000002d4e287223 */ /* 0x040fe40000010028 */
        /* <DEDUP_REMOVED lines=10> */
.L_x_564:
        /* <DEDUP_REMOVED lines=48> */
.L_x_566:
        /* <DEDUP_REMOVED lines=48> */
.L_x_562:
        /* <DEDUP_REMOVED lines=18> */
.L_x_557:
[----:B-----5:R-:W-:Y:S02]  /*2420*/  MOV R16, R75 ;  /* 0x0000004b00107202 */ /* 0x020fe40000000f00 */
        /* <DEDUP_REMOVED lines=16> */
[----:B0-----:R-:W-:-:S02]  /*2530*/  MOV R36, R2 ;  /* 0x0000000200247202 */ /* 0x001fc40000000f00 */
        /* <DEDUP_REMOVED lines=14> */
.L_x_556:
[----:B------:R-:W-:Y:S05]  /*2620*/  BSYNC B0 ;  /* 0x0000000000007941 */ /* 0x000fea0003800000 */
.L_x_555:
        /* <DEDUP_REMOVED lines=14> */
[----:B------:R-:W4:Y:S04]  /*2710*/  LDS R7, [R3+0x400] ;  /* 0x0004000003077984 */ /* 0x000f280000000800 */
[----:B------:R-:W5:Y:S04]  /*2720*/  LDS R5, [R3+0x200] ;  /* 0x0002000003057984 */ /* 0x000f680000000800 */
[----:B------:R-:W2:Y:S04]  /*2730*/  LDS R6, [R3+0x600] ;  /* 0x0006000003067984 */ /* 0x000ea80000000800 */
[----:B------:R-:W3:Y:S04]  /*2740*/  LDS R9, [R3+0x800] ;  /* 0x0008000003097984 */ /* 0x000ee80000000800 */
[----:B------:R-:W0:Y:S04]  /*2750*/  LDS R8, [R3+0xa00] ;  /* 0x000a000003087984 */ /* 0x000e280000000800 */
[----:B------:R-:W0:Y:S04]  /*2760*/  LDS R11, [R3+0xc00] ;  /* 0x000c0000030b7984 */ /* 0x000e280000000800 */
[----:B------:R-:W-:Y:S01]  /*2770*/  LDS R10, [R3+0xe00] ;  /* 0x000e0000030a7984 */ /* 0x000fe20000000800 */
[----:B------:R-:W-:Y:S01]  /*2780*/  BAR.SYNC.DEFER_BLOCKING 0x0 ;  /* 0x0000000000007b1d */ /* 0x000fe20000010000 */
[----:B-1----:R-:W-:-:S04]  /*2790*/  FADD.FTZ R4, RZ, R4 ;  /* 0x00000004ff047221 */ /* 0x002fc80000010000 */
[----:B----4-:R-:W-:Y:S01]  /*27a0*/  FADD.FTZ R4, R4, R7 ;  /* 0x0000000704047221 */ /* 0x010fe20000010000 */
[----:B-----5:R-:W-:-:S04]  /*27b0*/  FADD.FTZ R5, RZ, R5 ;  /* 0x00000005ff057221 */ /* 0x020fc80000010000 */
[----:B--2---:R-:W-:Y:S01]  /*27c0*/  FADD.FTZ R5, R5, R6 ;  /* 0x0000000605057221 */ /* 0x004fe20000010000 */
[----:B------:R-:W-:Y:S01]  /*27d0*/  STS.128 [R2], R16 ;  /* 0x0000001002007388 */ /* 0x000fe20000000c00 */
[----:B---3--:R-:W-:-:S03]  /*27e0*/  FADD.FTZ R4, R4, R9 ;  /* 0x0000000904047221 */ /* 0x008fc60000010000 */
[----:B------:R-:W-:Y:S01]  /*27f0*/  STS.128 [R2+0x10], R32 ;  /* 0x0000102002007388 */ /* 0x000fe20000000c00 */
[----:B0-----:R-:W-:Y:S01]  /*2800*/  FADD.FTZ R5, R5, R8 ;  /* 0x0000000805057221 */ /* 0x001fe20000010000 */
[----:B------:R-:W-:Y:S01]  /*2810*/  BAR.SYNC.DEFER_BLOCKING 0x0 ;  /* 0x0000000000007b1d */ /* 0x000fe20000010000 */
[----:B------:R-:W-:-:S05]  /*2820*/  FADD.FTZ R11, R4, R11 ;  /* 0x0000000b040b7221 */ /* 0x000fca0000010000 */
[----:B------:R-:W0:Y:S04]  /*2830*/  LDS R12, [R3] ;  /* 0x00000000030c7984 */ /* 0x000e280000000800 */
[----:B------:R-:W1:Y:S04]  /*2840*/  LDS R15, [R3+0x400] ;  /* 0x00040000030f7984 */ /* 0x000e680000000800 */
[----:B------:R-:W-:Y:S04]  /*2850*/  LDS R13, [R3+0x200] ;  /* 0x00020000030d7984 */ /* 0x000fe80000000800 */
[----:B------:R-:W-:Y:S04]  /*2860*/  LDS R21, [R3+0x600] ;  /* 0x0006000003157984 */ /* 0x000fe80000000800 */
[----:B------:R-:W2:Y:S04]  /*2870*/  LDS R23, [R3+0x800] ;  /* 0x0008000003177984 */ /* 0x000ea80000000800 */
[----:B------:R-:W-:Y:S04]  /*2880*/  LDS R37, [R3+0xa00] ;  /* 0x000a000003257984 */ /* 0x000fe80000000800 */
[----:B------:R-:W3:Y:S04]  /*2890*/  LDS R39, [R3+0xc00] ;  /* 0x000c000003277984 */ /* 0x000ee80000000800 */
[----:B------:R-:W-:Y:S01]  /*28a0*/  LDS R49, [R3+0xe00] ;  /* 0x000e000003317984 */ /* 0x000fe20000000800 */
[----:B------:R-:W-:Y:S01]  /*28b0*/  BAR.SYNC.DEFER_BLOCKING 0x0 ;  /* 0x0000000000007b1d */ /* 0x000fe20000010000 */
[----:B0-----:R-:W-:-:S04]  /*28c0*/  FADD.FTZ R12, RZ, R12 ;  /* 0x0000000cff0c7221 */ /* 0x001fc80000010000 */
[----:B-1----:R-:W-:Y:S01]  /*28d0*/  FADD.FTZ R12, R12, R15 ;  /* 0x0000000f0c0c7221 */ /* 0x002fe20000010000 */
[----:B------:R-:W-:Y:S03]  /*28e0*/  STS.128 [R2], R28 ;  /* 0x0000001c02007388 */ /* 0x000fe60000000c00 */
[----:B--2---:R-:W-:Y:S01]  /*28f0*/  FADD.FTZ R12, R12, R23 ;  /* 0x000000170c0c7221 */ /* 0x004fe20000010000 */
[----:B------:R-:W-:Y:S01]  /*2900*/  STS.128 [R2+0x10], R44 ;  /* 0x0000102c02007388 */ /* 0x000fe20000000c00 */
[----:B------:R-:W-:Y:S02]  /*2910*/  BAR.SYNC.DEFER_BLOCKING 0x0 ;  /* 0x0000000000007b1d */ /* 0x000fe40000010000 */
[----:B---3--:R-:W-:-:S04]  /*2920*/  FADD.FTZ R39, R12, R39 ;  /* 0x000000270c277221 */ /* 0x008fc80000010000 */
        /* <DEDUP_REMOVED lines=16> */
[----:B-----5:R-:W-:Y:S01]  /*2a30*/  FADD.FTZ R16, R16, R35 ;  /* 0x0000002310107221 */ /* 0x020fe20000010000 */
[----:B------:R-:W-:Y:S01]  /*2a40*/  BAR.SYNC.DEFER_BLOCKING 0x0 ;  /* 0x0000000000007b1d */ /* 0x000fe20000010000 */
[----:B------:R-:W-:Y:S02]  /*2a50*/  FADD.FTZ R51, R14, R51 ;  /* 0x000000330e337221 */ /* 0x000fe40000010000 */
[----:B------:R-:W-:Y:S01]  /*2a60*/  FADD.FTZ R53, R16, R53 ;  /* 0x0000003510357221 */ /* 0x000fe20000010000 */
[----:B0-----:R-:W-:Y:S01]  /*2a70*/  FADD.FTZ R2, RZ, R13 ;  /* 0x0000000dff027221 */ /* 0x001fe20000010000 */
        /* <DEDUP_REMOVED lines=42> */
.L_x_558:
[----:B------:R-:W-:Y:S01]  /*2d20*/  HFMA2 R85, -RZ, RZ, 0, 5.9604644775390625e-08 ;  /* 0x00000001ff557431 */ /* 0x000fe200000001ff */
[----:B------:R-:W-:Y:S01]  /*2d30*/  BSSY B2, `(.L_x_568) ;  /* 0x0000006000027945 */ /* 0x000fe20003800000 */
[----:B------:R-:W-:Y:S02]  /*2d40*/  MOV R84, 0x1f ;  /* 0x0000001f00547802 */ /* 0x000fe40000000f00 */
[----:B------:R-:W-:-:S07]  /*2d50*/  MOV R87, 0xffffffff ;  /* 0xffffffff00577802 */ /* 0x000fce0000000f00 */
[----:B-----5:R-:W-:Y:S05]  /*2d60*/  WARPSYNC.COLLECTIVE R87, `(.L_x_569) ;  /* 0x0000000057087348 */ /* 0x020fea0003c00000 */
[----:B------:R0:W1:Y:S02]  /*2d70*/  SHFL.BFLY P3, R89, R86, R85, R84 ;  /* 0x0c00005556597389 */ /* 0x0000640000060054 */
[----:B01---5:R-:W-:Y:S05]  /*2d80*/  ENDCOLLECTIVE ;  /* 0x000000000000791b */ /* 0x023fea0003800000 */
.L_x_569:
[----:B------:R-:W-:Y:S05]  /*2d90*/  BSYNC B2 ;  /* 0x0000000000027941 */ /* 0x000fea0003800000 */
.L_x_568:
        /* <DEDUP_REMOVED lines=8> */
.L_x_570:
[----:B------:R-:W-:Y:S01]  /*2e20*/  HFMA2 R85, -RZ, RZ, 0, 1.1920928955078125e-07 ;  /* 0x00000002ff557431 */ /* 0x000fe200000001ff */
[----:B------:R-:W-:Y:S02]  /*2e30*/  MOV R86, R90 ;  /* 0x0000005a00567202 */ /* 0x000fe40000000f00 */
[----:B------:R-:W-:-:S07]  /*2e40*/  MOV R51, R89 ;  /* 0x0000005900337202 */ /* 0x000fce0000000f00 */
[----:B------:R-:W-:Y:S05]  /*2e50*/  WARPSYNC.COLLECTIVE R87, `(.L_x_571) ;  /* 0x0000000057087348 */ /* 0x000fea0003c00000 */
[----:B------:R0:W1:Y:S02]  /*2e60*/  SHFL.BFLY P3, R89, R86, R85, R84 ;  /* 0x0c00005556597389 */ /* 0x0000640000060054 */
[----:B01----:R-:W-:Y:S05]  /*2e70*/  ENDCOLLECTIVE ;  /* 0x000000000000791b */ /* 0x003fea0003800000 */
.L_x_571:
[----:B------:R-:W-:-:S05]  /*2e80*/  FADD.FTZ R91, R88, R51 ;  /* 0x00000033585b7221 */ /* 0x000fca0000010000 */
[----:B------:R-:W-:Y:S01]  /*2e90*/  MOV R86, R91 ;  /* 0x0000005b00567202 */ /* 0x000fe20000000f00 */
[----:B------:R-:W-:-:S07]  /*2ea0*/  FADD.FTZ R93, R90, R89 ;  /* 0x000000595a5d7221 */ /* 0x000fce0000010000 */
[----:B------:R-:W-:Y:S05]  /*2eb0*/  WARPSYNC.COLLECTIVE R87, `(.L_x_572) ;  /* 0x0000000057087348 */ /* 0x000fea0003c00000 */
[----:B------:R0:W1:Y:S02]  /*2ec0*/  SHFL.BFLY P3, R89, R86, R85, R84 ;  /* 0x0c00005556597389 */ /* 0x0000640000060054 */
[----:B01----:R-:W-:Y:S05]  /*2ed0*/  ENDCOLLECTIVE ;  /* 0x000000000000791b */ /* 0x003fea0003800000 */
.L_x_572:
[----:B------:R-:W-:Y:S01]  /*2ee0*/  HFMA2 R85, -RZ, RZ, 0, 2.384185791015625e-07 ;  /* 0x00000004ff557431 */ /* 0x000fe200000001ff */
[----:B------:R-:W-:Y:S02]  /*2ef0*/  MOV R86, R93 ;  /* 0x0000005d00567202 */ /* 0x000fe40000000f00 */
[----:B------:R-:W-:-:S07]  /*2f00*/  MOV R92, R89 ;  /* 0x00000059005c7202 */ /* 0x000fce0000000f00 */
[----:B------:R-:W-:Y:S05]  /*2f10*/  WARPSYNC.COLLECTIVE R87, `(.L_x_573) ;  /* 0x0000000057087348 */ /* 0x000fea0003c00000 */
[----:B------:R0:W1:Y:S02]  /*2f20*/  SHFL.BFLY P3, R89, R86, R85, R84 ;  /* 0x0c00005556597389 */ /* 0x0000640000060054 */
[----:B01----:R-:W-:Y:S05]  /*2f30*/  ENDCOLLECTIVE ;  /* 0x000000000000791b */ /* 0x003fea0003800000 */
.L_x_573:
[----:B------:R-:W-:-:S05]  /*2f40*/  FADD.FTZ R92, R91, R92 ;  /* 0x0000005c5b5c7221 */ /* 0x000fca0000010000 */
[----:B------:R-:W-:Y:S01]  /*2f50*/  MOV R86, R92 ;  /* 0x0000005c00567202 */ /* 0x000fe20000000f00 */
[----:B------:R-:W-:-:S07]  /*2f60*/  FADD.FTZ R81, R93, R89 ;  /* 0x000000595d517221 */ /* 0x000fce0000010000 */
[----:B------:R-:W-:Y:S05]  /*2f70*/  WARPSYNC.COLLECTIVE R87, `(.L_x_574) ;  /* 0x0000000057087348 */ /* 0x000fea0003c00000 */
[----:B------:R0:W1:Y:S02]  /*2f80*/  SHFL.BFLY P3, R89, R86, R85, R84 ;  /* 0x0c00005556597389 */ /* 0x0000640000060054 */
[----:B01----:R-:W-:Y:S05]  /*2f90*/  ENDCOLLECTIVE ;  /* 0x000000000000791b */ /* 0x003fea0003800000 */
.L_x_574:
[----:B------:R-:W-:Y:S01]  /*2fa0*/  HFMA2 R85, -RZ, RZ, 0, 4.76837158203125e-07 ;  /* 0x00000008ff557431 */ /* 0x000fe200000001ff */
[----:B------:R-:W-:Y:S02]  /*2fb0*/  MOV R86, R81 ;  /* 0x0000005100567202 */ /* 0x000fe40000000f00 */
[----:B------:R-:W-:-:S07]  /*2fc0*/  MOV R51, R89 ;  /* 0x0000005900337202 */ /* 0x000fce0000000f00 */
[----:B------:R-:W-:Y:S05]  /*2fd0*/  WARPSYNC.COLLECTIVE R87, `(.L_x_575) ;  /* 0x0000000057087348 */ /* 0x000fea0003c00000 */
[----:B------:R0:W1:Y:S02]  /*2fe0*/  SHFL.BFLY P3, R89, R86, R85, R84 ;  /* 0x0c00005556597389 */ /* 0x0000640000060054 */
[----:B01----:R-:W-:Y:S05]  /*2ff0*/  ENDCOLLECTIVE ;  /* 0x000000000000791b */ /* 0x003fea0003800000 */
.L_x_575:
[----:B------:R-:W-:-:S05]  /*3000*/  FADD.FTZ R51, R92, R51 ;  /* 0x000000335c337221 */ /* 0x000fca0000010000 */
[----:B------:R-:W-:Y:S01]  /*3010*/  MOV R86, R51 ;  /* 0x0000003300567202 */ /* 0x000fe20000000f00 */
[----:B------:R-:W-:-:S07]  /*3020*/  FADD.FTZ R81, R81, R89 ;  /* 0x0000005951517221 */ /* 0x000fce0000010000 */
[----:B------:R-:W-:Y:S05]  /*3030*/  WARPSYNC.COLLECTIVE R87, `(.L_x_576) ;  /* 0x0000000057087348 */ /* 0x000fea0003c00000 */
[----:B------:R0:W1:Y:S02]  /*3040*/  SHFL.BFLY P3, R89, R86, R85, R84 ;  /* 0x0c00005556597389 */ /* 0x0000640000060054 */
[----:B01----:R-:W-:Y:S05]  /*3050*/  ENDCOLLECTIVE ;  /* 0x000000000000791b */ /* 0x003fea0003800000 */
.L_x_576:
[----:B------:R-:W-:Y:S01]  /*3060*/  HFMA2 R85, -RZ, RZ, 0, 9.5367431640625e-07 ;  /* 0x00000010ff557431 */ /* 0x000fe200000001ff */
[----:B------:R-:W-:Y:S02]  /*3070*/  MOV R86, R81 ;  /* 0x0000005100567202 */ /* 0x000fe40000000f00 */
[----:B------:R-:W-:-:S07]  /*3080*/  MOV R88, R89 ;  /* 0x0000005900587202 */ /* 0x000fce0000000f00 */
[----:B------:R-:W-:Y:S05]  /*3090*/  WARPSYNC.COLLECTIVE R87, `(.L_x_577) ;  /* 0x0000000057087348 */ /* 0x000fea0003c00000 */
[----:B------:R0:W1:Y:S02]  /*30a0*/  SHFL.BFLY P3, R89, R86, R85, R84 ;  /* 0x0c00005556597389 */ /* 0x0000640000060054 */
[----:B01----:R-:W-:Y:S05]  /*30b0*/  ENDCOLLECTIVE ;  /* 0x000000000000791b */ /* 0x003fea0003800000 */
.L_x_577:
[----:B------:R-:W-:-:S05]  /*30c0*/  FADD.FTZ R51, R51, R88 ;  /* 0x0000005833337221 */ /* 0x000fca0000010000 */
[----:B------:R-:W-:Y:S02]  /*30d0*/  MOV R86, R51 ;  /* 0x0000003300567202 */ /* 0x000fe40000000f00 */
[----:B------:R-:W-:-:S07]  /*30e0*/  MOV R88, R89 ;  /* 0x0000005900587202 */ /* 0x000fce0000000f00 */
[----:B------:R-:W-:Y:S05]  /*30f0*/  WARPSYNC.COLLECTIVE R87, `(.L_x_578) ;  /* 0x0000000057087348 */ /* 0x000fea0003c00000 */
[----:B------:R0:W1:Y:S02]  /*3100*/  SHFL.BFLY P3, R89, R86, R85, R84 ;  /* 0x0c00005556597389 */ /* 0x0000640000060054 */
[----:B01----:R-:W-:Y:S05]  /*3110*/  ENDCOLLECTIVE ;  /* 0x000000000000791b */ /* 0x003fea0003800000 */
.L_x_578:
[----:B------:R-:W-:Y:S05]  /*3120*/  BRA `(.L_x_579) ;  /* 0xffffffdc00387947 */ /* 0x000fea000383ffff */
.L_x_580:
        /* <DEDUP_REMOVED lines=13> */
.L_x_2825:


//--------------------- .text._ZN10layer_norm31ln_parallel_residual_bwd_kernelINS_13Kernel_traitsIf13__nv_bfloat16S2_S2_fjLj256ELj1ELj4ELj1ELj16ENS_18Kernel_traits_baseILj256EfS2_S2_S2_fjLj128EEEEELb0ELb1ELb0EEEvNS_9BwdParamsE --------------------------
	.section	.text._ZN10layer_norm31ln_parallel_residual_bwd_kernelINS_13Kernel_traitsIf13__nv_bfloat16S2_S2_fjLj256ELj1ELj4ELj1ELj16ENS_18Kernel_traits_baseILj256EfS2_S2_S2_fjLj128EEEEELb0ELb1ELb0EEEvNS_9BwdParamsE,"ax",@progbits
	.align	128
        .global         _ZN10layer_norm31ln_parallel_residual_bwd_kernelINS_13Kernel_traitsIf13__nv_bfloat16S2_S2_fjLj256ELj1ELj4ELj1ELj16ENS_18Kernel_traits_baseILj256EfS2_S2_S2_fjLj128EEEEELb0ELb1ELb0EEEvNS_9BwdParamsE
        .type           _ZN10layer_norm31ln_parallel_residual_bwd_kernelINS_13Kernel_traitsIf13__nv_bfloat16S2_S2_fjLj256ELj1ELj4ELj1ELj16ENS_18Kernel_traits_baseILj256EfS2_S2_S2_fjLj128EEEEELb0ELb1ELb0EEEvNS_9BwdParamsE,@function
        .size           _ZN10layer_norm31ln_parallel_residual_bwd_kernelINS_13Kernel_traitsIf13__nv_bfloat16S2_S2_fjLj256ELj1ELj4ELj1ELj16ENS_18Kernel_traits_baseILj256EfS2_S2_S2_fjLj128EEEEELb0ELb1ELb0EEEvNS_9BwdParamsE,(.L_x_2826 - _ZN10layer_norm31ln_parallel_residual_bwd_kernelINS_13Kernel_traitsIf13__nv_bfloat16S2_S2_fjLj256ELj1ELj4ELj1ELj16ENS_18Kernel_traits_baseILj256EfS2_S2_S2_fjLj128EEEEELb0ELb1ELb0EEEvNS_9BwdParamsE)
        .other          _ZN10layer_norm31ln_parallel_residual_bwd_kernelINS_13Kernel_traitsIf13__nv_bfloat16S2_S2_fjLj256ELj1ELj4ELj1ELj16ENS_18Kernel_traits_baseILj256EfS2_S2_S2_fjLj128EEEEELb0ELb1ELb0EEEvNS_9BwdParamsE,@"STO_CUDA_ENTRY STV_DEFAULT"
_ZN10layer_norm31ln_parallel_residual_bwd_kernelINS_13Kernel_traitsIf13__nv_bfloat16S2_S2_fjLj256ELj1ELj4ELj1ELj16ENS_18Kernel_traits_baseILj256EfS2_S2_S2_fjLj128EEEEELb0ELb1ELb0EEEvNS_9BwdParamsE:
.text._ZN10layer_norm31ln_parallel_residual_bwd_kernelINS_13Kernel_traitsIf13__nv_bfloat16S2_S2_fjLj256ELj1ELj4ELj1ELj16ENS_18Kernel_traits_baseILj256EfS2_S2_S2_fjLj128EEEEELb0ELb1ELb0EEEvNS_9BwdParamsE:
        /* <DEDUP_REMOVED lines=23> */
[----:B--2---:R2:W5:Y:S04]  /*0170*/  @P2 LDG.E.128 R32, desc[UR10][R6.64] ;  /* 0x0000000a06202981 */ /* 0x004568000c1e1d00 */
[----:B------:R2:W5:Y:S01]  /*0180*/  @P2 LDG.E.128 R28, desc[UR10][R6.64+0x10] ;  /* 0x0000100a061c2981 */ /* 0x000562000c1e1d00 */
[----:B------:R-:W-:Y:S02]  /*0190*/  SHF.R.U32.HI R5, RZ, 0x5, R5 ;  /* 0x00000005ff057819 */ /* 0x000fe40000011605 */
        /* <DEDUP_REMOVED lines=8> */
[----:B------:R-:W-:-:S02]  /*0220*/  CS2R R14, SRZ ;  /* 0x00000000000e7805 */ /* 0x000fc4000001ff00 */
[----:B------:R-:W-:-:S09]  /*0230*/  CS2R R12, SRZ ;  /* 0x00000000000c7805 */ /* 0x000fd2000001ff00 */
[----:B012---:R-:W-:Y:S05]  /*0240*/  @P0 BRA `(.L_x_582) ;  /* 0x0000001c00a40947 */ /* 0x007fea0003800000 */
[----:B------:R-:W-:-:S07]  /*0250*/  HFMA2 R24, -RZ, RZ, 0, 0 ;  /* 0x00000000ff187431 */ /* 0x000fce00000001ff */
.L_x_596:
[----:B0-----:R-:W0:Y:S01]  /*0260*/  LDC.64 R36, c[0x0][0x3c8] ;  /* 0x0000f200ff247b82 */ /* 0x001e220000000a00 */
[----:B------:R-:W-:Y:S01]  /*0270*/  MOV R0, UR17 ;  /* 0x0000001100007c02 */ /* 0x000fe20008000f00 */
[----:B0-----:R-:W-:-:S04]  /*0280*/  IMAD.WIDE R38, R5, 0x4, R36 ;  /* 0x0000000405267825 */ /* 0x001fc800078e0224 */
[----:B------:R-:W-:Y:S01]  /*0290*/  IMAD R36, R5, R0, RZ ;  /* 0x0000000005247224 */ /* 0x000fe200078e02ff */
[----:B------:R-:W-:Y:S01]  /*02a0*/  BSSY.RECONVERGENT B1, `(.L_x_583) ;  /* 0x0000068000017945 */ /* 0x000fe20003800200 */
[----:B-----5:R0:W5:Y:S01]  /*02b0*/  LDG.E R54, desc[UR10][R38.64] ;  /* 0x0000000a26367981 */ /* 0x020162000c1e1900 */
[----:B------:R-:W-:Y:S02]  /*02c0*/  MOV R55, RZ ;  /* 0x000000ff00377202 */ /* 0x000fe40000000f00 */
[----:B------:R-:W-:-:S04]  /*02d0*/  SHF.R.S32.HI R37, RZ, 0x1f, R36 ;  /* 0x0000001fff257819 */ /* 0x000fc80000011424 */
[----:B------:R-:W-:Y:S02]  /*02e0*/  LEA.HI R65, R37, R36, RZ, 0x3 ;  /* 0x0000002425417211 */ /* 0x000fe400078f18ff */
[----:B------:R-:W1:Y:S01]  /*02f0*/  LDC.64 R36, c[0x0][0x3c0] ;  /* 0x0000f000ff247b82 */ /* 0x000e620000000a00 */
[----:B0-----:R-:W-:Y:S02]  /*0300*/  MOV R39, RZ ;  /* 0x000000ff00277202 */ /* 0x001fe40000000f00 */
[----:B------:R-:W-:Y:S01]  /*0310*/  LEA.HI.SX32 R65, R65, R2, 0x1d ;  /* 0x0000000241417211 */ /* 0x000fe200078feaff */
[----:B------:R-:W-:Y:S06]  /*0320*/  @!P2 BRA `(.L_x_584) ;  /* 0x00000004007ca947 */ /* 0x000fec0003800000 */
        /* <DEDUP_REMOVED lines=15> */
[----:B---3--:R-:W-:Y:S02]  /*0420*/  PRMT R6, R48, 0x7632, R6 ;  /* 0x0000763230067816 */ /* 0x008fe40000000006 */
[----:B------:R-:W-:Y:S02]  /*0430*/  PRMT R56, R49, 0x7632, R56 ;  /* 0x0000763231387816 */ /* 0x000fe40000000038 */
[----:B------:R-:W-:Y:S02]  /*0440*/  PRMT R57, R50, 0x7632, R57 ;  /* 0x0000763232397816 */ /* 0x000fe40000000039 */
[----:B------:R-:W-:Y:S02]  /*0450*/  SHF.L.U32 R6, R6, 0x10, RZ ;  /* 0x0000001006067819 */ /* 0x000fe400000006ff */
[----:B------:R-:W-:-:S02]  /*0460*/  SHF.L.U32 R50, R50, 0x10, RZ ;  /* 0x0000001032327819 */ /* 0x000fc400000006ff */
[----:B------:R-:W-:Y:S02]  /*0470*/  SHF.L.U32 R58, R49, 0x10, RZ ;  /* 0x00000010313a7819 */ /* 0x000fe400000006ff */
[----:B------:R-:W-:Y:S02]  /*0480*/  SHF.L.U32 R48, R48, 0x10, RZ ;  /* 0x0000001030307819 */ /* 0x000fe400000006ff */
[----:B------:R-:W-:Y:S02]  /*0490*/  PRMT R59, R51, 0x7632, R59 ;  /* 0x00007632333b7816 */ /* 0x000fe4000000003b */
[----:B------:R-:W-:Y:S01]  /*04a0*/  SHF.L.U32 R56, R56, 0x10, RZ ;  /* 0x0000001038387819 */ /* 0x000fe200000006ff */
[C---:B0-----:R-:W-:Y:S01]  /*04b0*/  FADD.FTZ R53, -R55.reuse, R6 ;  /* 0x0000000637357221 */ /* 0x041fe20000010100 */
[C---:B------:R-:W-:Y:S01]  /*04c0*/  FADD.FTZ R49, -R55.reuse, R50 ;  /* 0x0000003237317221 */ /* 0x040fe20000010100 */
[C---:B----4-:R-:W-:Y:S01]  /*04d0*/  PRMT R6, R36.reuse, 0x7632, R6 ;  /* 0x0000763224067816 */ /* 0x050fe20000000006 */
[C---:B------:R-:W-:Y:S01]  /*04e0*/  FADD.FTZ R7, -R55.reuse, R58 ;  /* 0x0000003a37077221 */ /* 0x040fe20000010100 */
[----:B------:R-:W-:Y:S01]  /*04f0*/  SHF.L.U32 R61, R36, 0x10, RZ ;  /* 0x00000010243d7819 */ /* 0x000fe200000006ff */
[----:B------:R-:W-:Y:S01]  /*0500*/  FADD.FTZ R3, -R55, R48 ;  /* 0x0000003037037221 */ /* 0x000fe20000010100 */
[----:B------:R-:W-:Y:S01]  /*0510*/  SHF.L.U32 R50, R59, 0x10, RZ ;  /* 0x000000103b327819 */ /* 0x000fe200000006ff */
[----:B------:R-:W-:Y:S01]  /*0520*/  FADD.FTZ R59, -R55, R56 ;  /* 0x00000038373b7221 */ /* 0x000fe20000010100 */
[----:B------:R-:W-:-:S02]  /*0530*/  PRMT R36, R38, 0x7632, R36 ;  /* 0x0000763226247816 */ /* 0x000fc40000000024 */
[----:B------:R-:W-:Y:S02]  /*0540*/  PRMT R52, R39, 0x7632, R52 ;  /* 0x0000763227347816 */ /* 0x000fe40000000034 */
[----:B------:R-:W-:Y:S02]  /*0550*/  SHF.L.U32 R60, R51, 0x10, RZ ;  /* 0x00000010333c7819 */ /* 0x000fe400000006ff */
[----:B------:R-:W-:Y:S02]  /*0560*/  SHF.L.U32 R48, R57, 0x10, RZ ;  /* 0x0000001039307819 */ /* 0x000fe400000006ff */
[C---:B------:R-:W-:Y:S01]  /*0570*/  PRMT R56, R37.reuse, 0x7632, R56 ;  /* 0x0000763225387816 */ /* 0x040fe20000000038 */
[----:B-----5:R-:W-:Y:S01]  /*0580*/  FMUL.FTZ R7, R54, R7 ;  /* 0x0000000736077220 */ /* 0x020fe20000410000 */
[----:B------:R-:W-:Y:S02]  /*0590*/  SHF.L.U32 R37, R37, 0x10, RZ ;  /* 0x0000001025257819 */ /* 0x000fe400000006ff */
[----:B------:R-:W-:-:S02]  /*05a0*/  SHF.L.U32 R63, R38, 0x10, RZ ;  /* 0x00000010263f7819 */ /* 0x000fc400000006ff */
[----:B------:R-:W-:Y:S01]  /*05b0*/  SHF.L.U32 R58, R6, 0x10, RZ ;  /* 0x00000010063a7819 */ /* 0x000fe200000006ff */
[----:B------:R-:W-:Y:S01]  /*05c0*/  FMUL.FTZ R6, R32, R61 ;  /* 0x0000003d20067220 */ /* 0x000fe20000410000 */
[----:B------:R-:W-:Y:S01]  /*05d0*/  SHF.L.U32 R38, R36, 0x10, RZ ;  /* 0x0000001024267819 */ /* 0x000fe200000006ff */
[----:B------:R-:W-:Y:S01]  /*05e0*/  FMUL.FTZ R3, R54, R3 ;  /* 0x0000000336037220 */ /* 0x000fe20000410000 */
[----:B------:R-:W-:Y:S01]  /*05f0*/  SHF.L.U32 R36, R52, 0x10, RZ ;  /* 0x0000001034247819 */ /* 0x000fe200000006ff */
[----:B------:R-:W-:Y:S01]  /*0600*/  FMUL.FTZ R52, R54, R53 ;  /* 0x0000003536347220 */ /* 0x000fe20000410000 */
[C---:B------:R-:W-:Y:S01]  /*0610*/  FADD.FTZ R51, -R55.reuse, R60 ;  /* 0x0000003c37337221 */ /* 0x040fe20000010100 */
[----:B------:R-:W-:Y:S01]  /*0620*/  FADD.FTZ R57, -R55, R48 ;  /* 0x0000003037397221 */ /* 0x000fe20000010100 */
[----:B------:R-:W-:Y:S01]  /*0630*/  FADD.FTZ R26, R26, R37 ;  /* 0x000000251a1a7221 */ /* 0x000fe20000010000 */
[-C--:B------:R-:W-:Y:S01]  /*0640*/  FFMA.FTZ R14, R7, R37.reuse, R14 ;  /* 0x00000025070e7223 */ /* 0x080fe2000001000e */
[----:B------:R-:W-:Y:S01]  /*0650*/  FMUL.FTZ R48, R34, R37 ;  /* 0x0000002522307220 */ /* 0x000fe20000410000 */
[----:B------:R-:W-:Y:S01]  /*0660*/  FMUL.FTZ R53, R33, R58 ;  /* 0x0000003a21357220 */ /* 0x000fe20000410000 */
[----:B------:R-:W-:Y:S01]  /*0670*/  FADD.FTZ R60, RZ, R6 ;  /* 0x00000006ff3c7221 */ /* 0x000fe20000010000 */
[----:B------:R-:W-:Y:S01]  /*0680*/  FFMA.FTZ R37, R3, R6, RZ ;  /* 0x0000000603257223 */ /* 0x000fe200000100ff */
[----:B------:R-:W-:Y:S01]  /*0690*/  SHF.L.U32 R56, R56, 0x10, RZ ;  /* 0x0000001038387819 */ /* 0x000fe200000006ff */
        /* <DEDUP_REMOVED lines=12> */
[----:B------:R-:W-:Y:S01]  /*0760*/  FADD.FTZ R55, -R55, R50 ;  /* 0x0000003237377221 */ /* 0x000fe20000010100 */
[----:B------:R-:W-:Y:S01]  /*0770*/  FMUL.FTZ R60, R54, R57 ;  /* 0x00000039363c7220 */ /* 0x000fe20000410000 */
[----:B------:R-:W-:Y:S01]  /*0780*/  FMUL.FTZ R50, R28, R63 ;  /* 0x0000003f1c327220 */ /* 0x000fe20000410000 */
[----:B------:R-:W-:Y:S01]  /*0790*/  FADD.FTZ R57, R56, R59 ;  /* 0x0000003b38397221 */ /* 0x000fe20000010000 */
[----:B------:R-:W-:Y:S01]  /*07a0*/  FMUL.FTZ R49, R54, R49 ;  /* 0x0000003136317220 */ /* 0x000fe20000410000 */
[----:B------:R-:W-:Y:S01]  /*07b0*/  FFMA.FTZ R56, R58, R59, R37 ;  /* 0x0000003b3a387223 */ /* 0x000fe20000010025 */
[----:B------:R-:W-:Y:S01]  /*07c0*/  SHF.L.U32 R39, R39, 0x10, RZ ;  /* 0x0000001027277819 */ /* 0x000fe200000006ff */
[----:B------:R-:W-:Y:S01]  /*07d0*/  FMUL.FTZ R51, R54, R51 ;  /* 0x0000003336337220 */ /* 0x000fe20000410000 */
[----:B------:R-:W-:Y:S01]  /*07e0*/  FADD.FTZ R21, R21, R38 ;  /* 0x0000002615157221 */ /* 0x000fe20000010000 */
[-C--:B------:R-:W-:Y:S01]  /*07f0*/  FFMA.FTZ R17, R60, R38.reuse, R17 ;  /* 0x000000263c117223 */ /* 0x080fe20000010011 */
        /* <DEDUP_REMOVED lines=11> */
[----:B------:R-:W-:Y:S01]  /*08b0*/  FADD.FTZ R56, R39, R62 ;  /* 0x0000003e27387221 */ /* 0x000fe20000010000 */
[----:B------:R-:W-:Y:S01]  /*08c0*/  FMUL.FTZ R63, R31, R36 ;  /* 0x000000241f3f7220 */ /* 0x000fe20000410000 */
[----:B------:R-:W-:Y:S01]  /*08d0*/  FFMA.FTZ R38, R51, R62, R38 ;  /* 0x0000003e33267223 */ /* 0x000fe20000010026 */
[----:B------:R-:W-:Y:S01]  /*08e0*/  FADD.FTZ R23, R23, R36 ;  /* 0x0000002417177221 */ /* 0x000fe20000010000 */
[----:B------:R-:W-:Y:S01]  /*08f0*/  FFMA.FTZ R19, R64, R36, R19 ;  /* 0x0000002440137223 */ /* 0x000fe20000010013 */
[----:B------:R-:W-:Y:S01]  /*0900*/  FADD.FTZ R39, R56, R63 ;  /* 0x0000003f38277221 */ /* 0x000fe20000010000 */
[----:B------:R-:W-:-:S07]  /*0910*/  FFMA.FTZ R55, R64, R63, R38 ;  /* 0x0000003f40377223 */ /* 0x000fce0000010026 */
.L_x_584:
[----:B------:R-:W-:Y:S05]  /*0920*/  BSYNC.RECONVERGENT B1 ;  /* 0x0000000000017941 */ /* 0x000fea0003800200 */
.L_x_583:
[----:B------:R-:W-:Y:S01]  /*0930*/  UMOV UR8, 0xffffffff ;  /* 0xffffffff00087882 */ /* 0x000fe20000000000 */
[----:B------:R-:W-:Y:S02]  /*0940*/  ISETP.GE.U32.AND P2, PT, R4, 0x20, PT ;  /* 0x000000200400780c */ /* 0x000fe40003f46070 */
[----:B------:R-:W-:Y:S11]  /*0950*/  BRA.DIV UR8, `(.L_x_585) ;  /* 0x0000001e08247947 */ /* 0x000ff6000b800000 */
[----:B------:R-:W0:Y:S04]  /*0960*/  SHFL.BFLY PT, R56, R39, 0x1, 0x1f ;  /* 0x0c201f0027387f89 */ /* 0x000e2800000e0000 */
[----:B------:R-:W2:Y:S01]  /*0970*/  SHFL.BFLY PT, R66, R55, 0x1, 0x1f ;  /* 0x0c201f0037427f89 */ /* 0x000ea200000e0000 */
[----:B0-----:R-:W-:Y:S01]  /*0980*/  FADD.FTZ R57, R56, R39 ;  /* 0x0000002738397221 */ /* 0x001fe20000010000 */
[----:B--2---:R-:W-:-:S04]  /*0990*/  FADD.FTZ R66, R66, R55 ;  /* 0x0000003742427221 */ /* 0x004fc80000010000 */
        /* <DEDUP_REMOVED lines=12> */
[----:B------:R0:W2:Y:S04]  /*0a60*/  SHFL.BFLY PT, R66, R57, 0x10, 0x1f ;  /* 0x0e001f0039427f89 */ /* 0x0000a800000e0000 */
[----:B------:R0:W3:Y:S02]  /*0a70*/  SHFL.BFLY PT, R56, R55, 0x10, 0x1f ;  /* 0x0e001f0037387f89 */ /* 0x0000e400000e0000 */
.L_x_608:
[----:B------:R-:W-:Y:S01]  /*0a80*/  BSSY.RECONVERGENT B1, `(.L_x_586) ;  /* 0x0000161000017945 */ /* 0x000fe20003800200 */
[----:B--2---:R-:W-:Y:S01]  /*0a90*/  FADD.FTZ R66, R57, R66 ;  /* 0x0000004239427221 */ /* 0x004fe20000010000 */
[----:B---3--:R-:W-:Y:S02]  /*0aa0*/  FADD.FTZ R39, R55, R56 ;  /* 0x0000003837277221 */ /* 0x008fe40000010000 */
        /* <DEDUP_REMOVED lines=43> */
.L_x_590:
[-CC-:B-1----:R-:W-:Y:S01]  /*0d60*/  FFMA.FTZ R37, R3, R39.reuse, R56.reuse ;  /* 0x0000002703257223 */ /* 0x182fe20000010038 */
        /* <DEDUP_REMOVED lines=32> */
.L_x_589:
[----:B------:R-:W-:-:S04]  /*0f70*/  UISETP.NE.U32.AND UP0, UPT, UR6, URZ, UPT ;  /* 0x000000ff0600728c */ /* 0x000fc8000bf05070 */
[----:B------:R-:W-:-:S09]  /*0f80*/  UISETP.NE.AND.EX UP0, UPT, UR7, URZ, UPT, UP0 ;  /* 0x000000ff0700728c */ /* 0x000fd2000bf05300 */
[----:B------:R-:W-:Y:S05]  /*0f90*/  BRA.U UP0, `(.L_x_592) ;  /* 0x0000000100847547 */ /* 0x000fea000b800000 */
        /* <DEDUP_REMOVED lines=33> */
.L_x_592:
[-CC-:B-1----:R-:W-:Y:S01]  /*11b0*/  FFMA.FTZ R37, R3, R39.reuse, R56.reuse ;  /* 0x0000002703257223 */ /* 0x182fe20000010038 */
[-CC-:B------:R-:W-:Y:S01]  /*11c0*/  FFMA.FTZ R36, R52, R39.reuse, R56.reuse ;  /* 0x0000002734247223 */ /* 0x180fe20000010038 */
[-CC-:B------:R-:W-:Y:S01]  /*11d0*/  FFMA.FTZ R41, R7, R39.reuse, R56.reuse ;  /* 0x0000002707297223 */ /* 0x180fe20000010038 */
[-CC-:B------:R-:W-:Y:S01]  /*11e0*/  FFMA.FTZ R38, R58, R39.reuse, R56.reuse ;  /* 0x000000273a267223 */ /* 0x180fe20000010038 */
[-CC-:B------:R-:W-:Y:S01]  /*11f0*/  FFMA.FTZ R45, R49, R39.reuse, R56.reuse ;  /* 0x00000027312d7223 */ /* 0x180fe20000010038 */
[-CC-:B------:R-:W-:Y:S01]  /*1200*/  FFMA.FTZ R40, R60, R39.reuse, R56.reuse ;  /* 0x000000273c287223 */ /* 0x180fe20000010038 */
[-CC-:B0-----:R-:W-:Y:S01]  /*1210*/  FFMA.FTZ R55, R51, R39.reuse, R56.reuse ;  /* 0x0000002733377223 */ /* 0x181fe20000010038 */
        /* <DEDUP_REMOVED lines=30> */
.L_x_588:
        /* <DEDUP_REMOVED lines=14> */
[----:B------:R-:W-:Y:S01]  /*14e0*/  PRMT R39, R11, 0x7632, R39 ;  /* 0x000076320b277816 */ /* 0x000fe20000000027 */
[----:B------:R-:W-:Y:S01]  /*14f0*/  FADD.FTZ R66, R61, -R66 ;  /* 0x800000423d427221 */ /* 0x000fe20000010000 */
[----:B------:R-:W-:Y:S01]  /*1500*/  FADD.FTZ R68, R62, -R67 ;  /* 0x800000433e447221 */ /* 0x000fe20000010000 */
[----:B------:R-:W-:Y:S01]  /*1510*/  FADD.FTZ R56, R63, -R56 ;  /* 0x800000383f387221 */ /* 0x000fe20000010000 */
[----:B------:R-:W-:Y:S01]  /*1520*/  SHF.L.U32 R39, R39, 0x10, RZ ;  /* 0x0000001027277819 */ /* 0x000fe200000006ff */
[----:B------:R-:W-:Y:S01]  /*1530*/  FADD.FTZ R38, R59, -R38 ;  /* 0x800000263b267221 */ /* 0x000fe20000010000 */
[----:B------:R-:W-:-:S03]  /*1540*/  FADD.FTZ R36, R53, -R36 ;  /* 0x8000002435247221 */ /* 0x000fc60000010000 */
[----:B-----5:R-:W-:Y:S01]  /*1550*/  FFMA.FTZ R56, R54, R56, R39 ;  /* 0x0000003836387223 */ /* 0x020fe20000010027 */
[----:B------:R-:W-:-:S05]  /*1560*/  SHF.L.U32 R39, R11, 0x10, RZ ;  /* 0x000000100b277819 */ /* 0x000fca00000006ff */
[----:B------:R-:W-:-:S05]  /*1570*/  FFMA.FTZ R39, R54, R68, R39 ;  /* 0x0000004436277223 */ /* 0x000fca0000010027 */
[----:B------:R-:W-:Y:S01]  /*1580*/  F2FP.BF16.F32.PACK_AB R39, R56, R39 ;  /* 0x000000273827723e */ /* 0x000fe200000010ff */
[----:B------:R-:W-:Y:S01]  /*1590*/  FADD.FTZ R56, R50, -R57 ;  /* 0x8000003932387221 */ /* 0x000fe20000010000 */
[----:B------:R-:W-:-:S05]  /*15a0*/  SHF.L.U32 R57, R10, 0x10, RZ ;  /* 0x000000100a397819 */ /* 0x000fca00000006ff */
[--C-:B------:R-:W-:Y:S01]  /*15b0*/  FFMA.FTZ R56, R54, R56, R57.reuse ;  /* 0x0000003836387223 */ /* 0x100fe20000010039 */
[----:B------:R-:W-:-:S04]  /*15c0*/  PRMT R57, R10, 0x7632, R57 ;  /* 0x000076320a397816 */ /* 0x000fc80000000039 */
[----:B------:R-:W-:-:S05]  /*15d0*/  SHF.L.U32 R57, R57, 0x10, RZ ;  /* 0x0000001039397819 */ /* 0x000fca00000006ff */
[----:B------:R-:W-:Y:S01]  /*15e0*/  FFMA.FTZ R57, R54, R66, R57 ;  /* 0x0000004236397223 */ /* 0x000fe20000010039 */
[----:B------:R-:W-:Y:S01]  /*15f0*/  FADD.FTZ R66, R48, -R55 ;  /* 0x8000003730427221 */ /* 0x000fe20000010000 */
[----:B------:R-:W-:-:S05]  /*1600*/  SHF.L.U32 R55, R9, 0x10, RZ ;  /* 0x0000001009377819 */ /* 0x000fca00000006ff */
[----:B------:R-:W-:Y:S01]  /*1610*/  FFMA.FTZ R55, R54, R66, R55 ;  /* 0x0000004236377223 */ /* 0x000fe20000010037 */
[----:B------:R-:W-:-:S04]  /*1620*/  PRMT R66, R9, 0x7632, R66 ;  /* 0x0000763209427816 */ /* 0x000fc80000000042 */
[----:B------:R-:W-:-:S05]  /*1630*/  SHF.L.U32 R67, R66, 0x10, RZ ;  /* 0x0000001042437819 */ /* 0x000fca00000006ff */
[----:B------:R-:W-:Y:S01]  /*1640*/  FFMA.FTZ R66, R54, R38, R67 ;  /* 0x0000002636427223 */ /* 0x000fe20000010043 */
[--C-:B------:R-:W-:Y:S01]  /*1650*/  FADD.FTZ R38, R6, -R37.reuse ;  /* 0x8000002506267221 */ /* 0x100fe20000010000 */
[C---:B------:R-:W-:Y:S02]  /*1660*/  PRMT R37, R8.reuse, 0x7632, R37 ;  /* 0x0000763208257816 */ /* 0x040fe40000000025 */
[----:B------:R-:W-:Y:S02]  /*1670*/  SHF.L.U32 R67, R8, 0x10, RZ ;  /* 0x0000001008437819 */ /* 0x000fe400000006ff */
[----:B------:R-:W-:-:S03]  /*1680*/  SHF.L.U32 R37, R37, 0x10, RZ ;  /* 0x0000001025257819 */ /* 0x000fc600000006ff */
[C---:B------:R-:W-:Y:S01]  /*1690*/  FFMA.FTZ R67, R54.reuse, R38, R67 ;  /* 0x0000002636437223 */ /* 0x040fe20000010043 */
[----:B------:R-:W-:Y:S01]  /*16a0*/  F2FP.BF16.F32.PACK_AB R38, R57, R56 ;  /* 0x000000383926723e */ /* 0x000fe200000010ff */
[----:B------:R-:W-:Y:S01]  /*16b0*/  FFMA.FTZ R36, R54, R36, R37 ;  /* 0x0000002436247223 */ /* 0x000fe20000010025 */
[----:B------:R-:W-:-:S04]  /*16c0*/  F2FP.BF16.F32.PACK_AB R37, R66, R55 ;  /* 0x000000374225723e */ /* 0x000fc800000010ff */
[----:B------:R-:W-:Y:S01]  /*16d0*/  F2FP.BF16.F32.PACK_AB R36, R36, R67 ;  /* 0x000000432424723e */ /* 0x000fe200000010ff */
[----:B------:R-:W-:Y:S06]  /*16e0*/  BRA `(.L_x_591) ;  /* 0x0000000800347947 */ /* 0x000fec0003800000 */
.L_x_594:
[----:B-1----:R-:W-:Y:S01]  /*16f0*/  PRMT R37, R9, 0x7632, R37 ;  /* 0x0000763209257816 */ /* 0x002fe20000000025 */
[-CC-:B------:R-:W-:Y:S01]  /*1700*/  FFMA.FTZ R38, R58, R39.reuse, R56.reuse ;  /* 0x000000273a267223 */ /* 0x180fe20000010038 */
[-CC-:B------:R-:W-:Y:S01]  /*1710*/  FFMA.FTZ R40, R60, R39.reuse, R56.reuse ;  /* 0x000000273c287223 */ /* 0x180fe20000010038 */
[-C--:B0-----:R-:W-:Y:S01]  /*1720*/  FFMA.FTZ R55, R3, R39.reuse, R56 ;  /* 0x0000002703377223 */ /* 0x081fe20000010038 */
[----:B------:R-:W-:Y:S01]  /*1730*/  SHF.L.U32 R37, R37, 0x10, RZ ;  /* 0x0000001025257819 */ /* 0x000fe200000006ff */
[--C-:B------:R-:W-:Y:S01]  /*1740*/  FADD.FTZ R67, R59, -R38.reuse ;  /* 0x800000263b437221 */ /* 0x100fe20000010000 */
[----:B------:R-:W-:Y:S01]  /*1750*/  PRMT R38, R10, 0x7632, R38 ;  /* 0x000076320a267816 */ /* 0x000fe20000000026 */
[-CC-:B------:R-:W-:Y:S01]  /*1760*/  FFMA.FTZ R36, R52, R39.reuse, R56.reuse ;  /* 0x0000002734247223 */ /* 0x180fe20000010038 */
[-CC-:B------:R-:W-:Y:S01]  /*1770*/  FFMA.FTZ R41, R7, R39.reuse, R56.reuse ;  /* 0x0000002707297223 */ /* 0x180fe20000010038 */
[-CC-:B------:R-:W-:Y:S01]  /*1780*/  FFMA.FTZ R43, R49, R39.reuse, R56.reuse ;  /* 0x00000027312b7223 */ /* 0x180fe20000010038 */
[--C-:B------:R-:W-:Y:S01]  /*1790*/  FFMA.FTZ R57, R51, R39, R56.reuse ;  /* 0x0000002733397223 */ /* 0x100fe20000010038 */
[----:B-----5:R-:W-:Y:S01]  /*17a0*/  FFMA.FTZ R37, R54, R67, R37 ;  /* 0x0000004336257223 */ /* 0x020fe20000010025 */
[----:B------:R-:W-:Y:S01]  /*17b0*/  FFMA.FTZ R56, R64, R39, R56 ;  /* 0x0000002740387223 */ /* 0x000fe20000010038 */
[----:B------:R-:W-:Y:S01]  /*17c0*/  SHF.L.U32 R67, R38, 0x10, RZ ;  /* 0x0000001026437819 */ /* 0x000fe200000006ff */
[----:B------:R-:W-:Y:S01]  /*17d0*/  FADD.FTZ R39, R61, -R40 ;  /* 0x800000283d277221 */ /* 0x000fe20000010000 */
[----:B------:R-:W-:Y:S01]  /*17e0*/  PRMT R42, R11, 0x7632, R42 ;  /* 0x000076320b2a7816 */ /* 0x000fe2000000002a */
[----:B------:R-:W-:Y:S01]  /*17f0*/  FADD.FTZ R55, R6, -R55 ;  /* 0x8000003706377221 */ /* 0x000fe20000010000 */
[----:B------:R-:W-:Y:S01]  /*1800*/  FADD.FTZ R69, R63, -R56 ;  /* 0x800000383f457221 */ /* 0x000fe20000010000 */
[----:B------:R-:W-:Y:S01]  /*1810*/  FFMA.FTZ R38, R54, R39, R67 ;  /* 0x0000002736267223 */ /* 0x000fe20000010043 */
[----:B------:R-:W-:Y:S01]  /*1820*/  FADD.FTZ R67, R62, -R57 ;  /* 0x800000393e437221 */ /* 0x000fe20000010000 */
[----:B------:R-:W-:Y:S01]  /*1830*/  SHF.L.U32 R57, R8, 0x10, RZ ;  /* 0x0000001008397819 */ /* 0x000fe200000006ff */
[----:B------:R-:W-:Y:S01]  /*1840*/  FADD.FTZ R41, R48, -R41 ;  /* 0x8000002930297221 */ /* 0x000fe20000010000 */
[----:B------:R-:W-:Y:S01]  /*1850*/  SHF.L.U32 R42, R42, 0x10, RZ ;  /* 0x000000102a2a7819 */ /* 0x000fe200000006ff */
[----:B------:R-:W-:Y:S01]  /*1860*/  FADD.FTZ R43, R50, -R43 ;  /* 0x8000002b322b7221 */ /* 0x000fe20000010000 */
[----:B------:R-:W-:Y:S01]  /*1870*/  SHF.L.U32 R56, R9, 0x10, RZ ;  /* 0x0000001009387819 */ /* 0x000fe200000006ff */
[----:B------:R-:W-:Y:S01]  /*1880*/  FFMA.FTZ R40, R54, R55, R57 ;  /* 0x0000003736287223 */ /* 0x000fe20000010039 */
[----:B------:R-:W-:Y:S01]  /*1890*/  PRMT R55, R8, 0x7632, R55 ;  /* 0x0000763208377816 */ /* 0x000fe20000000037 */
[C---:B------:R-:W-:Y:S01]  /*18a0*/  FFMA.FTZ R39, R54.reuse, R69, R42 ;  /* 0x0000004536277223 */ /* 0x040fe2000001002a */
[----:B------:R-:W-:Y:S01]  /*18b0*/  SHF.L.U32 R42, R11, 0x10, RZ ;  /* 0x000000100b2a7819 */ /* 0x000fe200000006ff */
[----:B------:R-:W-:Y:S01]  /*18c0*/  FADD.FTZ R36, R53, -R36 ;  /* 0x8000002435247221 */ /* 0x000fe20000010000 */
[----:B------:R-:W-:Y:S01]  /*18d0*/  SHF.L.U32 R55, R55, 0x10, RZ ;  /* 0x0000001037377819 */ /* 0x000fe200000006ff */
[----:B------:R-:W-:Y:S01]  /*18e0*/  FFMA.FTZ R56, R54, R41, R56 ;  /* 0x0000002936387223 */ /* 0x000fe20000010038 */
[----:B------:R-:W-:Y:S01]  /*18f0*/  SHF.L.U32 R57, R10, 0x10, RZ ;  /* 0x000000100a397819 */ /* 0x000fe200000006ff */
[----:B------:R-:W-:-:S02]  /*1900*/  FFMA.FTZ R42, R54, R67, R42 ;  /* 0x00000043362a7223 */ /* 0x000fc4000001002a */
[C---:B------:R-:W-:Y:S01]  /*1910*/  FFMA.FTZ R55, R54.reuse, R36, R55 ;  /* 0x0000002436377223 */ /* 0x040fe20000010037 */
[----:B------:R-:W-:Y:S01]  /*1920*/  F2FP.BF16.F32.PACK_AB R37, R37, R56 ;  /* 0x000000382525723e */ /* 0x000fe200000010ff */
[----:B------:R-:W-:Y:S01]  /*1930*/  FFMA.FTZ R43, R54, R43, R57 ;  /* 0x0000002b362b7223 */ /* 0x000fe20000010039 */
        /* <DEDUP_REMOVED lines=8> */
.L_x_593:
[----:B------:R-:W-:-:S04]  /*19c0*/  UISETP.NE.U32.AND UP0, UPT, UR6, URZ, UPT ;  /* 0x000000ff0600728c */ /* 0x000fc8000bf05070 */
[----:B------:R-:W-:-:S09]  /*19d0*/  UISETP.NE.AND.EX UP0, UPT, UR7, URZ, UPT, UP0 ;  /* 0x000000ff0700728c */ /* 0x000fd2000bf05300 */
[----:B------:R-:W-:Y:S05]  /*19e0*/  BRA.U UP0, `(.L_x_595) ;  /* 0x0000000100b47547 */ /* 0x000fea000b800000 */
        /* <DEDUP_REMOVED lines=45> */
.L_x_595:
[-CC-:B------:R-:W-:Y:S01]  /*1cc0*/  FFMA.FTZ R41, R3, R39.reuse, R56.reuse ;  /* 0x0000002703297223 */ /* 0x180fe20000010038 */
[----:B------:R-:W-:Y:S01]  /*1cd0*/  SHF.L.U32 R45, R8, 0x10, RZ ;  /* 0x00000010082d7819 */ /* 0x000fe200000006ff */
[-CC-:B------:R-:W-:Y:S01]  /*1ce0*/  FFMA.FTZ R38, R52, R39.reuse, R56.reuse ;  /* 0x0000002734267223 */ /* 0x180fe20000010038 */
[-CC-:B------:R-:W-:Y:S01]  /*1cf0*/  FFMA.FTZ R47, R7, R39.reuse, R56.reuse ;  /* 0x00000027072f7223 */ /* 0x180fe20000010038 */
[----:B------:R-:W-:Y:S01]  /*1d00*/  FADD.FTZ R41, R6, -R41 ;  /* 0x8000002906297221 */ /* 0x000fe20000010000 */
[-CC-:B------:R-:W-:Y:S01]  /*1d10*/  FFMA.FTZ R40, R58, R39.reuse, R56.reuse ;  /* 0x000000273a287223 */ /* 0x180fe20000010038 */
[-CC-:B-1----:R-:W-:Y:S01]  /*1d20*/  FFMA.FTZ R37, R49, R39.reuse, R56.reuse ;  /* 0x0000002731257223 */ /* 0x182fe20000010038 */
[-CC-:B------:R-:W-:Y:S01]  /*1d30*/  FFMA.FTZ R44, R60, R39.reuse, R56.reuse ;  /* 0x000000273c2c7223 */ /* 0x180fe20000010038 */
[-C--:B------:R-:W-:Y:S01]  /*1d40*/  FFMA.FTZ R43, R51, R39.reuse, R56 ;  /* 0x00000027332b7223 */ /* 0x080fe20000010038 */
[----:B------:R-:W-:Y:S01]  /*1d50*/  PRMT R46, R11, 0x7632, R46 ;  /* 0x000076320b2e7816 */ /* 0x000fe2000000002e */
        /* <DEDUP_REMOVED lines=11> */
[----:B0-----:R-:W-:Y:S01]  /*1e10*/  SHF.L.U32 R55, R11, 0x10, RZ ;  /* 0x000000100b377819 */ /* 0x001fe200000006ff */
        /* <DEDUP_REMOVED lines=11> */
[----:B------:R-:W-:Y:S01]  /*1ed0*/  F2FP.BF16.F32.PACK_AB R39, R39, R56 ;  /* 0x000000382727723e */ /* 0x000fe200000010ff */
[C---:B------:R-:W-:Y:S02]  /*1ee0*/  FFMA.FTZ R46, R54.reuse, R43, R46 ;  /* 0x0000002b362e7223 */ /* 0x040fe4000001002e */
[C---:B------:R-:W-:Y:S01]  /*1ef0*/  FFMA.FTZ R45, R54.reuse, R45, R47 ;  /* 0x0000002d362d7223 */ /* 0x040fe2000001002f */
[----:B------:R-:W-:Y:S01]  /*1f00*/  FFMA.FTZ R43, R54, R37, R44 ;  /* 0x00000025362b7223 */ /* 0x000fe2000001002c */
[----:B------:R-:W-:-:S02]  /*1f10*/  MOV R47, R39 ;  /* 0x00000027002f7202 */ /* 0x000fc40000000f00 */
        /* <DEDUP_REMOVED lines=9> */
[----:B------:R-:W-:-:S07]  /*1fb0*/  MOV R44, R36 ;  /* 0x00000024002c7202 */ /* 0x000fce0000000f00 */
.L_x_591:
[----:B------:R-:W-:Y:S01]  /*1fc0*/  ISETP.NE.U32.AND P0, PT, RZ, UR4, PT ;  /* 0x00000004ff007c0c */ /* 0x000fe2000bf05070 */
[----:B------:R-:W0:Y:S01]  /*1fd0*/  LDC.64 R56, c[0x0][0x468] ;  /* 0x00011a00ff387b82 */ /* 0x000e220000000a00 */
[----:B------:R-:W-:Y:S02]  /*1fe0*/  ISETP.NE.U32.AND P1, PT, RZ, UR6, PT ;  /* 0x00000006ff007c0c */ /* 0x000fe4000bf25070 */
[----:B------:R-:W-:Y:S02]  /*1ff0*/  ISETP.NE.AND.EX P0, PT, RZ, UR5, PT, P0 ;  /* 0x00000005ff007c0c */ /* 0x000fe4000bf05300 */
[----:B------:R-:W-:-:S11]  /*2000*/  ISETP.NE.AND.EX P1, PT, RZ, UR7, PT, P1 ;  /* 0x00000007ff007c0c */ /* 0x000fd6000bf25310 */
[----:B------:R-:W1:Y:S01]  /*2010*/  @P0 LDC.64 R54, c[0x0][0x478] ;  /* 0x00011e00ff360b82 */ /* 0x000e620000000a00 */
[----:B0-----:R-:W-:-:S04]  /*2020*/  IMAD.WIDE.U32 R56, R65, 0x10, R56 ;  /* 0x0000001041387825 */ /* 0x001fc800078e0038 */
[----:B-1----:R-:W-:-:S03]  /*2030*/  @P0 IMAD.WIDE.U32 R66, R65, 0x10, R54 ;  /* 0x0000001041420825 */ /* 0x002fc600078e0036 */
[----:B------:R-:W0:Y:S02]  /*2040*/  @P1 LDC.64 R54, c[0x0][0x470] ;  /* 0x00011c00ff361b82 */ /* 0x000e240000000a00 */
[----:B------:R2:W-:Y:S04]  /*2050*/  @P0 STG.E.128 desc[UR10][R66.64], R44 ;  /* 0x0000002c42000986 */ /* 0x0005e8000c101d0a */
[----:B------:R2:W-:Y:S01]  /*2060*/  STG.E.128 desc[UR10][R56.64], R36 ;  /* 0x0000002438007986 */ /* 0x0005e2000c101d0a */
[----:B0-----:R-:W-:-:S05]  /*2070*/  @P1 IMAD.WIDE.U32 R54, R65, 0x10, R54 ;  /* 0x0000001041361825 */ /* 0x001fca00078e0036 */
[----:B------:R2:W-:Y:S02]  /*2080*/  @P1 STG.E.128 desc[UR10][R54.64], R40 ;  /* 0x0000002836001986 */ /* 0x0005e4000c101d0a */
.L_x_587:
[----:B------:R-:W-:Y:S05]  /*2090*/  BSYNC.RECONVERGENT B1 ;  /* 0x0000000000017941 */ /* 0x000fea0003800200 */
.L_x_586:
[----:B-12---:R-:W1:Y:S02]  /*20a0*/  LDC.64 R36, c[0x0][0x380] ;  /* 0x0000e000ff247b82 */ /* 0x006e640000000a00 */
[----:B-1----:R-:W-:-:S04]  /*20b0*/  LEA R5, R36, R5, 0x2 ;  /* 0x0000000524057211 */ /* 0x002fc800078e10ff */
[----:B------:R-:W-:-:S13]  /*20c0*/  ISETP.GE.AND P0, PT, R5, R37, PT ;  /* 0x000000250500720c */ /* 0x000fda0003f06270 */
[----:B------:R-:W-:Y:S05]  /*20d0*/  @!P0 BRA `(.L_x_596) ;  /* 0xffffffe000608947 */ /* 0x000fea000383ffff */
.L_x_582:
[----:B------:R-:W-:Y:S05]  /*20e0*/  BSYNC B0 ;  /* 0x0000000000007941 */ /* 0x000fea0003800000 */
.L_x_581:
[----:B-----5:R-:W1:Y:S01]  /*20f0*/  S2R R28, SR_TID.X ;  /* 0x00000000001c7919 */ /* 0x020e620000002100 */
[----:B------:R-:W-:Y:S01]  /*2100*/  MOV R3, 0x400 ;  /* 0x0000040000037802 */ /* 0x000fe20000000f00 */
[----:B------:R-:W-:Y:S05]  /*2110*/  WARPSYNC.ALL ;  /* 0x0000000000007948 */ /* 0x000fea0003800000 */
[----:B------:R-:W2:Y:S01]  /*2120*/  S2R R4, SR_CgaCtaId ;  /* 0x0000000000047919 */ /* 0x000ea20000008800 */
[----:B------:R-:W3:Y:S01]  /*2130*/  LDCU.128 UR20, c[0x0][0x440] ;  /* 0x00008800ff1477ac */ /* 0x000ee20008000c00 */
[----:B------:R-:W-:Y:S01]  /*2140*/  IMAD R33, R0, UR9, RZ ;  /* 0x0000000900217c24 */ /* 0x000fe2000f8e02ff */
        /* <DEDUP_REMOVED lines=28> */
[----:B0-----:R-:W-:-:S04]  /*2310*/  LOP3.LUT R15, R28, 0x7f, RZ, 0x3c, !PT ;  /* 0x0000007f1c0f7812 */ /* 0x001fc800078e3cff */
[----:B------:R-:W-:Y:S02]  /*2320*/  IADD3 R15, PT, PT, R15, R0, RZ ;  /* 0x000000000f0f7210 */ /* 0x000fe40007ffe0ff */
[----:B-1----:R-:W-:Y:S02]  /*2330*/  IADD3 R2, P0, PT, R33, R28, RZ ;  /* 0x0000001c21027210 */ /* 0x002fe40007f1e0ff */
[----:B------:R-:W-:Y:S02]  /*2340*/  ISETP.GE.U32.AND P1, PT, R15, 0x80, PT ;  /* 0x000000800f00780c */ /* 0x000fe40003f26070 */
[----:B------:R-:W-:Y:S02]  /*2350*/  IADD3.X R17, PT, PT, RZ, RZ, RZ, P0, !PT ;  /* 0x000000ffff117210 */ /* 0x000fe400007fe4ff */
[C---:B------:R-:W-:Y:S02]  /*2360*/  SHF.L.U32 R0, R2.reuse, 0x2, RZ ;  /* 0x0000000202007819 */ /* 0x040fe400000006ff */
[----:B------:R-:W-:Y:S01]  /*2370*/  SHF.L.U64.HI R2, R2, 0x2, R17 ;  /* 0x0000000202027819 */ /* 0x000fe20000010211 */
[----:B------:R-:W0:Y:S01]  /*2380*/  LDS R10, [R3] ;  /* 0x00000000030a7984 */ /* 0x000e220000000800 */
[----:B------:R-:W-:-:S02]  /*2390*/  IADD3 R12, P2, PT, R0, UR22, RZ ;  /* 0x00000016000c7c10 */ /* 0x000fc4000ff5e0ff */
[----:B------:R-:W-:Y:S01]  /*23a0*/  IADD3 R0, P3, PT, R0, UR20, RZ ;  /* 0x0000001400007c10 */ /* 0x000fe2000ff7e0ff */
[----:B------:R-:W1:Y:S01]  /*23b0*/  LDS R21, [R3+0x400] ;  /* 0x0004000003157984 */ /* 0x000e620000000800 */
[----:B------:R-:W-:Y:S02]  /*23c0*/  ISETP.GE.U32.AND P0, PT, R15, 0x100, PT ;  /* 0x000001000f00780c */ /* 0x000fe40003f06070 */
        /* <DEDUP_REMOVED lines=34> */
.L_x_585:
[----:B------:R-:W-:Y:S01]  /*25f0*/  HFMA2 R38, -RZ, RZ, 0, 5.9604644775390625e-08 ;  /* 0x00000001ff267431 */ /* 0x000fe200000001ff */
[----:B------:R-:W-:Y:S01]  /*2600*/  BSSY B1, `(.L_x_597) ;  /* 0x0000006000017945 */ /* 0x000fe20003800000 */
[----:B-1----:R-:W-:Y:S02]  /*2610*/  MOV R37, 0x1f ;  /* 0x0000001f00257802 */ /* 0x002fe40000000f00 */
[----:B------:R-:W-:-:S07]  /*2620*/  MOV R36, 0xffffffff ;  /* 0xffffffff00247802 */ /* 0x000fce0000000f00 */
[----:B-----5:R-:W-:Y:S05]  /*2630*/  WARPSYNC.COLLECTIVE R36, `(.L_x_598) ;  /* 0x0000000024087348 */ /* 0x020fea0003c00000 */
[----:B------:R0:W1:Y:S02]  /*2640*/  SHFL.BFLY P0, R56, R39, R38, R37 ;  /* 0x0c00002627387389 */ /* 0x0000640000000025 */
[----:B01---5:R-:W-:Y:S05]  /*2650*/  ENDCOLLECTIVE ;  /* 0x000000000000791b */ /* 0x023fea0003800000 */
.L_x_598:
[----:B------:R-:W-:Y:S05]  /*2660*/  BSYNC B1 ;  /* 0x0000000000017941 */ /* 0x000fea0003800000 */
.L_x_597:
        /* <DEDUP_REMOVED lines=8> */
.L_x_599:
[----:B------:R-:W-:Y:S01]  /*26f0*/  HFMA2 R38, -RZ, RZ, 0, 1.1920928955078125e-07 ;  /* 0x00000002ff267431 */ /* 0x000fe200000001ff */
[----:B------:R-:W-:Y:S02]  /*2700*/  MOV R39, R57 ;  /* 0x0000003900277202 */ /* 0x000fe40000000f00 */
[----:B------:R-:W-:-:S07]  /*2710*/  MOV R66, R56 ;  /* 0x0000003800427202 */ /* 0x000fce0000000f00 */
[----:B------:R-:W-:Y:S05]  /*2720*/  WARPSYNC.COLLECTIVE R36, `(.L_x_600) ;  /* 0x0000000024087348 */ /* 0x000fea0003c00000 */
[----:B------:R0:W1:Y:S02]  /*2730*/  SHFL.BFLY P0, R56, R39, R38, R37 ;  /* 0x0c00002627387389 */ /* 0x0000640000000025 */
[----:B01----:R-:W-:Y:S05]  /*2740*/  ENDCOLLECTIVE ;  /* 0x000000000000791b */ /* 0x003fea0003800000 */
.L_x_600:
[----:B------:R-:W-:-:S05]  /*2750*/  FADD.FTZ R66, R66, R55 ;  /* 0x0000003742427221 */ /* 0x000fca0000010000 */
[----:B------:R-:W-:Y:S01]  /*2760*/  MOV R39, R66 ;  /* 0x0000004200277202 */ /* 0x000fe20000000f00 */
[----:B------:R-:W-:-:S07]  /*2770*/  FADD.FTZ R68, R57, R56 ;  /* 0x0000003839447221 */ /* 0x000fce0000010000 */
[----:B------:R-:W-:Y:S05]  /*2780*/  WARPSYNC.COLLECTIVE R36, `(.L_x_601) ;  /* 0x0000000024087348 */ /* 0x000fea0003c00000 */
[----:B------:R0:W1:Y:S02]  /*2790*/  SHFL.BFLY P0, R56, R39, R38, R37 ;  /* 0x0c00002627387389 */ /* 0x0000640000000025 */
[----:B01----:R-:W-:Y:S05]  /*27a0*/  ENDCOLLECTIVE ;  /* 0x000000000000791b */ /* 0x003fea0003800000 */
.L_x_601:
[----:B------:R-:W-:Y:S01]  /*27b0*/  HFMA2 R38, -RZ, RZ, 0, 2.384185791015625e-07 ;  /* 0x00000004ff267431 */ /* 0x000fe200000001ff */
[----:B------:R-:W-:Y:S02]  /*27c0*/  MOV R39, R68 ;  /* 0x0000004400277202 */ /* 0x000fe40000000f00 */
[----:B------:R-:W-:-:S07]  /*27d0*/  MOV R67, R56 ;  /* 0x0000003800437202 */ /* 0x000fce0000000f00 */
[----:B------:R-:W-:Y:S05]  /*27e0*/  WARPSYNC.COLLECTIVE R36, `(.L_x_602) ;  /* 0x0000000024087348 */ /* 0x000fea0003c00000 */
[----:B------:R0:W1:Y:S02]  /*27f0*/  SHFL.BFLY P0, R56, R39, R38, R37 ;  /* 0x0c00002627387389 */ /* 0x0000640000000025 */
[----:B01----:R-:W-:Y:S05]  /*2800*/  ENDCOLLECTIVE ;  /* 0x000000000000791b */ /* 0x003fea0003800000 */
.L_x_602:
[----:B------:R-:W-:-:S05]  /*2810*/  FADD.FTZ R67, R66, R67 ;  /* 0x0000004342437221 */ /* 0x000fca0000010000 */
[----:B------:R-:W-:Y:S01]  /*2820*/  MOV R39, R67 ;  /* 0x0000004300277202 */ /* 0x000fe20000000f00 */
[----:B------:R-:W-:-:S07]  /*2830*/  FADD.FTZ R68, R68, R56 ;  /* 0x0000003844447221 */ /* 0x000fce0000010000 */
[----:B------:R-:W-:Y:S05]  /*2840*/  WARPSYNC.COLLECTIVE R36, `(.L_x_603) ;  /* 0x0000000024087348 */ /* 0x000fea0003c00000 */
[----:B------:R0:W1:Y:S02]  /*2850*/  SHFL.BFLY P0, R56, R39, R38, R37 ;  /* 0x0c00002627387389 */ /* 0x0000640000000025 */
[----:B01----:R-:W-:Y:S05]  /*2860*/  ENDCOLLECTIVE ;  /* 0x000000000000791b */ /* 0x003fea0003800000 */
.L_x_603:
[----:B------:R-:W-:Y:S01]  /*2870*/  HFMA2 R38, -RZ, RZ, 0, 4.76837158203125e-07 ;  /* 0x00000008ff267431 */ /* 0x000fe200000001ff */
[----:B------:R-:W-:Y:S02]  /*2880*/  MOV R39, R68 ;  /* 0x0000004400277202 */ /* 0x000fe40000000f00 */
[----:B------:R-:W-:-:S07]  /*2890*/  MOV R69, R56 ;  /* 0x0000003800457202 */ /* 0x000fce0000000f00 */
[----:B------:R-:W-:Y:S05]  /*28a0*/  WARPSYNC.COLLECTIVE R36, `(.L_x_604) ;  /* 0x0000000024087348 */ /* 0x000fea0003c00000 */
[----:B------:R0:W1:Y:S02]  /*28b0*/  SHFL.BFLY P0, R56, R39, R38, R37 ;  /* 0x0c00002627387389 */ /* 0x0000640000000025 */
[----:B01----:R-:W-:Y:S05]  /*28c0*/  ENDCOLLECTIVE ;  /* 0x000000000000791b */ /* 0x003fea0003800000 */
.L_x_604:
[----:B------:R-:W-:-:S05]  /*28d0*/  FADD.FTZ R69, R67, R69 ;  /* 0x0000004543457221 */ /* 0x000fca0000010000 */
[----:B------:R-:W-:Y:S01]  /*28e0*/  MOV R39, R69 ;  /* 0x0000004500277202 */ /* 0x000fe20000000f00 */
[----:B------:R-:W-:-:S07]  /*28f0*/  FADD.FTZ R57, R68, R56 ;  /* 0x0000003844397221 */ /* 0x000fce0000010000 */
[----:B------:R-:W-:Y:S05]  /*2900*/  WARPSYNC.COLLECTIVE R36, `(.L_x_605) ;  /* 0x0000000024087348 */ /* 0x000fea0003c00000 */
[----:B------:R0:W1:Y:S02]  /*2910*/  SHFL.BFLY P0, R56, R39, R38, R37 ;  /* 0x0c00002627387389 */ /* 0x0000640000000025 */
[----:B01----:R-:W-:Y:S05]  /*2920*/  ENDCOLLECTIVE ;  /* 0x000000000000791b */ /* 0x003fea0003800000 */
.L_x_605:
[----:B------:R-:W-:Y:S01]  /*2930*/  HFMA2 R38, -RZ, RZ, 0, 9.5367431640625e-07 ;  /* 0x00000010ff267431 */ /* 0x000fe200000001ff */
[----:B------:R-:W-:Y:S02]  /*2940*/  MOV R39, R57 ;  /* 0x0000003900277202 */ /* 0x000fe40000000f00 */
[----:B------:R-:W-:-:S07]  /*2950*/  MOV R55, R56 ;  /* 0x0000003800377202 */ /* 0x000fce0000000f00 */
[----:B------:R-:W-:Y:S05]  /*2960*/  WARPSYNC.COLLECTIVE R36, `(.L_x_606) ;  /* 0x0000000024087348 */ /* 0x000fea0003c00000 */
[----:B------:R0:W1:Y:S02]  /*2970*/  SHFL.BFLY P0, R56, R39, R38, R37 ;  /* 0x0c00002627387389 */ /* 0x0000640000000025 */
[----:B01----:R-:W-:Y:S05]  /*2980*/  ENDCOLLECTIVE ;  /* 0x000000000000791b */ /* 0x003fea0003800000 */
.L_x_606:
[----:B------:R-:W-:-:S05]  /*2990*/  FADD.FTZ R55, R69, R55 ;  /* 0x0000003745377221 */ /* 0x000fca0000010000 */
[----:B------:R-:W-:Y:S02]  /*29a0*/  MOV R39, R55 ;  /* 0x0000003700277202 */ /* 0x000fe40000000f00 */
[----:B------:R-:W-:-:S07]  /*29b0*/  MOV R66, R56 ;  /* 0x0000003800427202 */ /* 0x000fce0000000f00 */
[----:B------:R-:W-:Y:S05]  /*29c0*/  WARPSYNC.COLLECTIVE R36, `(.L_x_607) ;  /* 0x0000000024087348 */ /* 0x000fea0003c00000 */
[----:B------:R0:W1:Y:S02]  /*29d0*/  SHFL.BFLY P0, R56, R39, R38, R37 ;  /* 0x0c00002627387389 */ /* 0x0000640000000025 */
[----:B01----:R-:W-:Y:S05]  /*29e0*/  ENDCOLLECTIVE ;  /* 0x000000000000791b */ /* 0x003fea0003800000 */
.L_x_607:
[----:B------:R-:W-:Y:S05]  /*29f0*/  BRA `(.L_x_608) ;  /* 0xffffffe000207947 */ /* 0x000fea000383ffff */
.L_x_609:
        /* <DEDUP_REMOVED lines=16> */
.L_x_2826:


//--------------------- .text._ZN10layer_norm31ln_parallel_residual_bwd_kernelINS_13Kernel_traitsIf13__nv_bfloat16S2_S2_fjLj256ELj1ELj4ELj1ELj16ENS_18Kernel_traits_baseILj256EfS2_S2_S2_fjLj128EEEEELb0ELb1ELb1EEEvNS_9BwdParamsE --------------------------
	.section	.text._ZN10layer_norm31ln_parallel_residual_bwd_kernelINS_13Kernel_traitsIf13__nv_bfloat16S2_S2_fjLj256ELj1ELj4ELj1ELj16ENS_18Kernel_traits_baseILj256EfS2_S2_S2_fjLj128EEEEELb0ELb1ELb1EEEvNS_9BwdParamsE,"ax",@progbits
	.align	128
        .global         _ZN10layer_norm31ln_parallel_residual_bwd_kernelINS_13Kernel_traitsIf13__nv_bfloat16S2_S2_fjLj256ELj1ELj4ELj1ELj16ENS_18Kernel_traits_baseILj256EfS2_S2_S2_fjLj128EEEEELb0ELb1ELb1EEEvNS_9BwdParamsE
        .type           _ZN10layer_norm31ln_parallel_residual_bwd_kernelINS_13Kernel_traitsIf13__nv_bfloat16S2_S2_fjLj256ELj1ELj4ELj1ELj16ENS_18Kernel_traits_baseILj256EfS2_S2_S2_fjLj128EEEEELb0ELb1ELb1EEEvNS_9BwdParamsE,@function
        .size           _ZN10layer_norm31ln_parallel_residual_bwd_kernelINS_13Kernel_traitsIf13__nv_bfloat16S2_S2_fjLj256ELj1ELj4ELj1ELj16ENS_18Kernel_traits_baseILj256EfS2_S2_S2_fjLj128EEEEELb0ELb1ELb1EEEvNS_9BwdParamsE,(.L_x_2827 - _ZN10layer_norm31ln_parallel_residual_bwd_kernelINS_13Kernel_traitsIf13__nv_bfloat16S2_S2_fjLj256ELj1ELj4ELj1ELj16ENS_18Kernel_traits_baseILj256EfS2_S2_S2_fjLj128EEEEELb0ELb1ELb1EEEvNS_9BwdParamsE)
        .other          _ZN10layer_norm31ln_parallel_residual_bwd_kernelINS_13Kernel_traitsIf13__nv_bfloat16S2_S2_fjLj256ELj1ELj4ELj1ELj16ENS_18Kernel_traits_baseILj256EfS2_S2_S2_fjLj128EEEEELb0ELb1ELb1EEEvNS_9BwdParamsE,@"STO_CUDA_ENTRY STV_DEFAULT"
_ZN10layer_norm31ln_parallel_residual_bwd_kernelINS_13Kernel_traitsIf13__nv_bfloat16S2_S2_fjLj256ELj1ELj4ELj1ELj16ENS_18Kernel_traits_baseILj256EfS2_S2_S2_fjLj128EEEEELb0ELb1ELb1EEEvNS_9BwdParamsE:
.text._ZN10layer_norm31ln_parallel_residual_bwd_kernelINS_13Kernel_traitsIf13__nv_bfloat16S2_S2_fjLj256ELj1ELj4ELj1ELj16ENS_18Kernel_traits_baseILj256EfS2_S2_S2_fjLj128EEEEELb0ELb1ELb1EEEvNS_9BwdParamsE:
        /* <DEDUP_REMOVED lines=26> */
[----:B------:R-:W1:Y:S01]  /*01a0*/  LDCU.64 UR12, c[0x0][0x438] ;  /* 0x00008700ff0c77ac */ /* 0x000e620008000a00 */
[----:B------:R-:W-:Y:S01]  /*01b0*/  LOP3.LUT R48, R48, 0x1f, RZ, 0xc0, !PT ;  /* 0x0000001f30307812 */ /* 0x000fe200078ec0ff */
[----:B------:R-:W-:Y:S01]  /*01c0*/  HFMA2 R46, -RZ, RZ, 0, 0 ;  /* 0x00000000ff2e7431 */ /* 0x000fe200000001ff */
[----:B------:R-:W-:Y:S01]  /*01d0*/  BSSY B1, `(.L_x_612) ;  /* 0x00001e9000017945 */ /* 0x000fe20003800000 */
[----:B------:R-:W-:Y:S02]  /*01e0*/  CS2R R44, SRZ ;  /* 0x00000000002c7805 */ /* 0x000fe4000001ff00 */
[----:B------:R-:W-:Y:S02]  /*01f0*/  CS2R R42, SRZ ;  /* 0x00000000002a7805 */ /* 0x000fe4000001ff00 */
[----:B------:R-:W-:Y:S02]  /*0200*/  CS2R R40, SRZ ;  /* 0x0000000000287805 */ /* 0x000fe4000001ff00 */
[----:B------:R-:W-:-:S02]  /*0210*/  CS2R R10, SRZ ;  /* 0x00000000000a7805 */ /* 0x000fc4000001ff00 */
[----:B------:R-:W-:Y:S02]  /*0220*/  CS2R R8, SRZ ;  /* 0x0000000000087805 */ /* 0x000fe4000001ff00 */
[----:B------:R-:W-:Y:S02]  /*0230*/  CS2R R6, SRZ ;  /* 0x0000000000067805 */ /* 0x000fe4000001ff00 */
[----:B------:R-:W-:Y:S02]  /*0240*/  CS2R R4, SRZ ;  /* 0x0000000000047805 */ /* 0x000fe4000001ff00 */
[----:B-1----:R-:W-:Y:S01]  /*0250*/  ISETP.NE.U32.AND P0, PT, RZ, UR12, PT ;  /* 0x0000000cff007c0c */ /* 0x002fe2000bf05070 */
[----:B0-----:R-:W-:-:S03]  /*0260*/  IMAD.WIDE.U32 R2, R48, 0x20, R2 ;  /* 0x0000002030027825 */ /* 0x001fc600078e0002 */
[----:B------:R-:W-:Y:S02]  /*0270*/  ISETP.NE.AND.EX P0, PT, RZ, UR13, PT, P0 ;  /* 0x0000000dff007c0c */ /* 0x000fe4000bf05300 */
[----:B------:R-:W5:Y:S04]  /*0280*/  LDG.E.128 R16, desc[UR10][R2.64] ;  /* 0x0000000a02107981 */ /* 0x000f68000c1e1d00 */
[----:B------:R0:W5:Y:S02]  /*0290*/  LDG.E.128 R20, desc[UR10][R2.64+0x10] ;  /* 0x0000100a02147981 */ /* 0x000164000c1e1d00 */
[----:B0-----:R-:W-:-:S07]  /*02a0*/  MOV R3, RZ ;  /* 0x000000ff00037202 */ /* 0x001fce0000000f00 */
.L_x_622:
[----:B------:R-:W-:Y:S01]  /*02b0*/  IMAD R0, R47, UR14, RZ ;  /* 0x0000000e2f007c24 */ /* 0x000fe2000f8e02ff */
[----:B0-----:R-:W0:Y:S04]  /*02c0*/  LDC.64 R34, c[0x0][0x3c0] ;  /* 0x0000f000ff227b82 */ /* 0x001e280000000a00 */
[----:B------:R-:W-:-:S04]  /*02d0*/  SHF.R.S32.HI R37, RZ, 0x1f, R0 ;  /* 0x0000001fff257819 */ /* 0x000fc80000011400 */
[----:B------:R-:W1:Y:S01]  /*02e0*/  LDC.64 R32, c[0x0][0x3a8] ;  /* 0x0000ea00ff207b82 */ /* 0x000e620000000a00 */
[----:B------:R-:W-:-:S04]  /*02f0*/  LEA.HI R37, R37, R0, RZ, 0x3 ;  /* 0x0000000025257211 */ /* 0x000fc800078f18ff */
[----:B------:R-:W-:-:S03]  /*0300*/  LEA.HI.SX32 R2, R37, R48, 0x1d ;  /* 0x0000003025027211 */ /* 0x000fc600078feaff */
        /* <DEDUP_REMOVED lines=23> */
[----:B------:R-:W-:Y:S02]  /*0480*/  SHF.L.U32 R57, R33, 0x10, RZ ;  /* 0x0000001021397819 */ /* 0x000fe400000006ff */
[C---:B------:R-:W-:Y:S02]  /*0490*/  PRMT R34, R35.reuse, 0x7632, R34 ;  /* 0x0000763223227816 */ /* 0x040fe40000000022 */
[----:B------:R-:W-:Y:S02]  /*04a0*/  SHF.L.U32 R33, R54, 0x10, RZ ;  /* 0x0000001036217819 */ /* 0x000fe400000006ff */
[----:B------:R-:W-:Y:S01]  /*04b0*/  SHF.L.U32 R61, R35, 0x10, RZ ;  /* 0x00000010233d7819 */ /* 0x000fe200000006ff */
[----:B------:R-:W-:Y:S01]  /*04c0*/  FADD.FTZ R0, -R58, R55 ;  /* 0x000000373a007221 */ /* 0x000fe20000010100 */
[----:B------:R-:W-:-:S02]  /*04d0*/  SHF.L.U32 R35, R32, 0x10, RZ ;  /* 0x0000001020237819 */ /* 0x000fc400000006ff */
[----:B------:R-:W-:Y:S02]  /*04e0*/  SHF.L.U32 R59, R59, 0x10, RZ ;  /* 0x000000103b3b7819 */ /* 0x000fe400000006ff */
[----:B0-----:R-:W-:Y:S01]  /*04f0*/  SHF.L.U32 R51, R34, 0x10, RZ ;  /* 0x0000001022337819 */ /* 0x001fe200000006ff */
[C---:B------:R-:W-:Y:S01]  /*0500*/  FADD.FTZ R54, -R58.reuse, R53 ;  /* 0x000000353a367221 */ /* 0x040fe20000010100 */
[--C-:B------:R-:W-:Y:S01]  /*0510*/  FADD.FTZ R60, -R58, R33.reuse ;  /* 0x000000213a3c7221 */ /* 0x100fe20000010100 */
[----:B--2---:R-:W-:Y:S01]  /*0520*/  PRMT R33, R36, 0x7632, R33 ;  /* 0x0000763224217816 */ /* 0x004fe20000000021 */
[----:B------:R-:W-:Y:S01]  /*0530*/  FADD.FTZ R56, -R58, R57 ;  /* 0x000000393a387221 */ /* 0x000fe20000010100 */
[----:B------:R-:W-:Y:S01]  /*0540*/  SHF.L.U32 R53, R36, 0x10, RZ ;  /* 0x0000001024357819 */ /* 0x000fe200000006ff */
[C---:B------:R-:W-:Y:S01]  /*0550*/  FADD.FTZ R50, -R58.reuse, R61 ;  /* 0x0000003d3a327221 */ /* 0x040fe20000010100 */
[C---:B------:R-:W-:Y:S01]  /*0560*/  FADD.FTZ R34, -R58.reuse, R35 ;  /* 0x000000233a227221 */ /* 0x040fe20000010100 */
[C---:B------:R-:W-:Y:S01]  /*0570*/  FADD.FTZ R32, -R58.reuse, R59 ;  /* 0x0000003b3a207221 */ /* 0x040fe20000010100 */
[----:B---3--:R-:W-:Y:S01]  /*0580*/  FMUL.FTZ R0, R49, R0 ;  /* 0x0000000031007220 */ /* 0x008fe20000410000 */
[----:B------:R-:W-:Y:S01]  /*0590*/  FADD.FTZ R58, -R58, R51 ;  /* 0x000000333a3a7221 */ /* 0x000fe20000010100 */
[----:B------:R-:W-:-:S02]  /*05a0*/  PRMT R35, R37, 0x7632, R35 ;  /* 0x0000763225237816 */ /* 0x000fc40000000023 */
[C---:B------:R-:W-:Y:S02]  /*05b0*/  PRMT R57, R38.reuse, 0x7632, R57 ;  /* 0x0000763226397816 */ /* 0x040fe40000000039 */
[----:B------:R-:W-:Y:S01]  /*05c0*/  SHF.L.U32 R51, R38, 0x10, RZ ;  /* 0x0000001026337819 */ /* 0x000fe200000006ff */
[----:B------:R-:W-:Y:S01]  /*05d0*/  FADD.FTZ R11, R53, R11 ;  /* 0x0000000b350b7221 */ /* 0x000fe20000010000 */
[----:B------:R-:W-:Y:S01]  /*05e0*/  SHF.L.U32 R37, R37, 0x10, RZ ;  /* 0x0000001025257819 */ /* 0x000fe200000006ff */
[-C--:B------:R-:W-:Y:S01]  /*05f0*/  FFMA.FTZ R3, R0, R53.reuse, R3 ;  /* 0x0000003500037223 */ /* 0x080fe20000010003 */
[----:B------:R-:W-:Y:S01]  /*0600*/  PRMT R55, R39, 0x7632, R55 ;  /* 0x0000763227377816 */ /* 0x000fe20000000037 */
[----:B------:R-:W-:Y:S01]  /*0610*/  FMUL.FTZ R56, R49, R56 ;  /* 0x0000003831387220 */ /* 0x000fe20000410000 */
[----:B------:R-:W-:Y:S01]  /*0620*/  SHF.L.U32 R38, R39, 0x10, RZ ;  /* 0x0000001027267819 */ /* 0x000fe200000006ff */
[----:B------:R-:W-:Y:S01]  /*0630*/  FMUL.FTZ R39, R49, R60 ;  /* 0x0000003c31277220 */ /* 0x000fe20000410000 */
[----:B------:R-:W-:Y:S01]  /*0640*/  SHF.L.U32 R36, R33, 0x10, RZ ;  /* 0x0000001021247819 */ /* 0x000fe200000006ff */
        /* <DEDUP_REMOVED lines=21> */
[----:B------:R-:W-:Y:S01]  /*07a0*/  FMUL.FTZ R51, R20, R51 ;  /* 0x0000003314337220 */ /* 0x000fe20000410000 */
        /* <DEDUP_REMOVED lines=43> */
.L_x_634:
        /* <DEDUP_REMOVED lines=41> */
.L_x_616:
        /* <DEDUP_REMOVED lines=33> */
.L_x_615:
        /* <DEDUP_REMOVED lines=36> */
.L_x_618:
        /* <DEDUP_REMOVED lines=37> */
.L_x_614:
        /* <DEDUP_REMOVED lines=47> */
.L_x_620:
        /* <DEDUP_REMOVED lines=45> */
.L_x_619:
        /* <DEDUP_REMOVED lines=48> */
.L_x_621:
        /* <DEDUP_REMOVED lines=48> */
.L_x_617:
        /* <DEDUP_REMOVED lines=18> */
.L_x_612:
        /* <DEDUP_REMOVED lines=16> */
.L_x_611:
[----:B------:R-:W-:Y:S05]  /*2170*/  BSYNC B0 ;  /* 0x0000000000007941 */ /* 0x000fea0003800000 */
.L_x_610:
[----:B------:R-:W1:Y:S01]  /*2180*/  S2R R3, SR_CgaCtaId ;  /* 0x0000000000037919 */ /* 0x000e620000008800 */
[----:B------:R-:W-:Y:S01]  /*2190*/  MOV R0, 0x400 ;  /* 0x0000040000007802 */ /* 0x000fe20000000f00 */
[----:B------:R-:W-:Y:S05]  /*21a0*/  WARPSYNC.ALL ;  /* 0x0000000000007948 */ /* 0x000fea0003800000 */
[----:B0-----:R-:W0:Y:S01]  /*21b0*/  S2R R29, SR_TID.X ;  /* 0x00000000001d7919 */ /* 0x001e220000002100 */
[----:B------:R-:W2:Y:S01]  /*21c0*/  LDCU.128 UR20, c[0x0][0x440] ;  /* 0x00008800ff1477ac */ /* 0x000ea20008000c00 */
[----:B-1----:R-:W-:-:S04]  /*21d0*/  LEA R0, R3, R0, 0x18 ;  /* 0x0000000003007211 */ /* 0x002fc800078ec0ff */
[CC--:B0-----:R-:W-:Y:S02]  /*21e0*/  LEA R2, R29.reuse, R0.reuse, 0x5 ;  /* 0x000000001d027211 */ /* 0x0c1fe400078e28ff */
        /* <DEDUP_REMOVED lines=55> */
.L_x_613:
[----:B------:R-:W-:Y:S01]  /*2560*/  HFMA2 R61, -RZ, RZ, 0, 5.9604644775390625e-08 ;  /* 0x00000001ff3d7431 */ /* 0x000fe200000001ff */
[----:B------:R-:W-:Y:S01]  /*2570*/  BSSY B2, `(.L_x_623) ;  /* 0x0000006000027945 */ /* 0x000fe20003800000 */
[----:B------:R-:W-:Y:S02]  /*2580*/  MOV R64, 0x1f ;  /* 0x0000001f00407802 */ /* 0x000fe40000000f00 */
[----:B------:R-:W-:-:S07]  /*2590*/  MOV R59, 0xffffffff ;  /* 0xffffffff003b7802 */ /* 0x000fce0000000f00 */
[----:B-----5:R-:W-:Y:S05]  /*25a0*/  WARPSYNC.COLLECTIVE R59, `(.L_x_624) ;  /* 0x000000003b087348 */ /* 0x020fea0003c00000 */
[----:B------:R0:W1:Y:S02]  /*25b0*/  SHFL.BFLY P3, R69, R66, R61, R64 ;  /* 0x0c00003d42457389 */ /* 0x0000640000060040 */
[----:B01---5:R-:W-:Y:S05]  /*25c0*/  ENDCOLLECTIVE ;  /* 0x000000000000791b */ /* 0x023fea0003800000 */
.L_x_624:
[----:B------:R-:W-:Y:S05]  /*25d0*/  BSYNC B2 ;  /* 0x0000000000027941 */ /* 0x000fea0003800000 */
.L_x_623:
        /* <DEDUP_REMOVED lines=9> */
.L_x_625:
[----:B------:R-:W-:Y:S01]  /*2670*/  HFMA2 R61, -RZ, RZ, 0, 1.1920928955078125e-07 ;  /* 0x00000002ff3d7431 */ /* 0x000fe200000001ff */
[----:B------:R-:W-:Y:S02]  /*2680*/  MOV R66, R57 ;  /* 0x0000003900427202 */ /* 0x000fe40000000f00 */
[----:B------:R-:W-:-:S07]  /*2690*/  MOV R55, R69 ;  /* 0x0000004500377202 */ /* 0x000fce0000000f00 */
[----:B------:R-:W-:Y:S05]  /*26a0*/  WARPSYNC.COLLECTIVE R59, `(.L_x_626) ;  /* 0x000000003b087348 */ /* 0x000fea0003c00000 */
[----:B------:R0:W1:Y:S02]  /*26b0*/  SHFL.BFLY P3, R69, R66, R61, R64 ;  /* 0x0c00003d42457389 */ /* 0x0000640000060040 */
[----:B01----:R-:W-:Y:S05]  /*26c0*/  ENDCOLLECTIVE ;  /* 0x000000000000791b */ /* 0x003fea0003800000 */
.L_x_626:
[----:B------:R-:W-:-:S05]  /*26d0*/  FADD.FTZ R62, R60, R55 ;  /* 0x000000373c3e7221 */ /* 0x000fca0000010000 */
[----:B------:R-:W-:Y:S02]  /*26e0*/  MOV R66, R62 ;  /* 0x0000003e00427202 */ /* 0x000fe40000000f00 */
[----:B------:R-:W-:-:S07]  /*26f0*/  MOV R68, R69 ;  /* 0x0000004500447202 */ /* 0x000fce0000000f00 */
[----:B------:R-:W-:Y:S05]  /*2700*/  WARPSYNC.COLLECTIVE R59, `(.L_x_627) ;  /* 0x000000003b087348 */ /* 0x000fea0003c00000 */
[----:B------:R0:W1:Y:S02]  /*2710*/  SHFL.BFLY P3, R69, R66, R61, R64 ;  /* 0x0c00003d42457389 */ /* 0x0000640000060040 */
[----:B01----:R-:W-:Y:S05]  /*2720*/  ENDCOLLECTIVE ;  /* 0x000000000000791b */ /* 0x003fea0003800000 */
.L_x_627:
[----:B------:R-:W-:Y:S01]  /*2730*/  FADD.FTZ R68, R57, R68 ;  /* 0x0000004439447221 */ /* 0x000fe20000010000 */
[----:B------:R-:W-:-:S04]  /*2740*/  HFMA2 R61, -RZ, RZ, 0, 2.384185791015625e-07 ;  /* 0x00000004ff3d7431 */ /* 0x000fc800000001ff */
[----:B------:R-:W-:Y:S02]  /*2750*/  MOV R66, R68 ;  /* 0x0000004400427202 */ /* 0x000fe40000000f00 */
[----:B------:R-:W-:-:S07]  /*2760*/  MOV R55, R69 ;  /* 0x0000004500377202 */ /* 0x000fce0000000f00 */
[----:B------:R-:W-:Y:S05]  /*2770*/  WARPSYNC.COLLECTIVE R59, `(.L_x_628) ;  /* 0x000000003b087348 */ /* 0x000fea0003c00000 */
[----:B------:R0:W1:Y:S02]  /*2780*/  SHFL.BFLY P3, R69, R66, R61, R64 ;  /* 0x0c00003d42457389 */ /* 0x0000640000060040 */
[----:B01----:R-:W-:Y:S05]  /*2790*/  ENDCOLLECTIVE ;  /* 0x000000000000791b */ /* 0x003fea0003800000 */
.L_x_628:
[----:B------:R-:W-:-:S05]  /*27a0*/  FADD.FTZ R63, R62, R55 ;  /* 0x000000373e3f7221 */ /* 0x000fca0000010000 */
[----:B------:R-:W-:Y:S02]  /*27b0*/  MOV R66, R63 ;  /* 0x0000003f00427202 */ /* 0x000fe40000000f00 */
[----:B------:R-:W-:-:S07]  /*27c0*/  MOV R55, R69 ;  /* 0x0000004500377202 */ /* 0x000fce0000000f00 */
[----:B------:R-:W-:Y:S05]  /*27d0*/  WARPSYNC.COLLECTIVE R59, `(.L_x_629) ;  /* 0x000000003b087348 */ /* 0x000fea0003c00000 */
[----:B------:R0:W1:Y:S02]  /*27e0*/  SHFL.BFLY P3, R69, R66, R61, R64 ;  /* 0x0c00003d42457389 */ /* 0x0000640000060040 */
[----:B01----:R-:W-:Y:S05]  /*27f0*/  ENDCOLLECTIVE ;  /* 0x000000000000791b */ /* 0x003fea0003800000 */
.L_x_629:
[----:B------:R-:W-:Y:S01]  /*2800*/  FADD.FTZ R65, R68, R55 ;  /* 0x0000003744417221 */ /* 0x000fe20000010000 */
[----:B------:R-:W-:-:S04]  /*2810*/  HFMA2 R61, -RZ, RZ, 0, 4.76837158203125e-07 ;  /* 0x00000008ff3d7431 */ /* 0x000fc800000001ff */
[----:B------:R-:W-:Y:S02]  /*2820*/  MOV R66, R65 ;  /* 0x0000004100427202 */ /* 0x000fe40000000f00 */
[----:B------:R-:W-:-:S07]  /*2830*/  MOV R55, R69 ;  /* 0x0000004500377202 */ /* 0x000fce0000000f00 */
[----:B------:R-:W-:Y:S05]  /*2840*/  WARPSYNC.COLLECTIVE R59, `(.L_x_630) ;  /* 0x000000003b087348 */ /* 0x000fea0003c00000 */
[----:B------:R0:W1:Y:S02]  /*2850*/  SHFL.BFLY P3, R69, R66, R61, R64 ;  /* 0x0c00003d42457389 */ /* 0x0000640000060040 */
[----:B01----:R-:W-:Y:S05]  /*2860*/  ENDCOLLECTIVE ;  /* 0x000000000000791b */ /* 0x003fea0003800000 */
.L_x_630:
[----:B------:R-:W-:-:S05]  /*2870*/  FADD.FTZ R67, R63, R55 ;  /* 0x000000373f437221 */ /* 0x000fca0000010000 */
[----:B------:R-:W-:Y:S02]  /*2880*/  MOV R66, R67 ;  /* 0x0000004300427202 */ /* 0x000fe40000000f00 */
[----:B------:R-:W-:-:S07]  /*2890*/  MOV R55, R69 ;  /* 0x0000004500377202 */ /* 0x000fce0000000f00 */
[----:B------:R-:W-:Y:S05]  /*28a0*/  WARPSYNC.COLLECTIVE R59, `(.L_x_631) ;  /* 0x000000003b087348 */ /* 0x000fea0003c00000 */
[----:B------:R0:W1:Y:S02]  /*28b0*/  SHFL.BFLY P3, R69, R66, R61, R64 ;  /* 0x0c00003d42457389 */ /* 0x0000640000060040 */
[----:B01----:R-:W-:Y:S05]  /*28c0*/  ENDCOLLECTIVE ;  /* 0x000000000000791b */ /* 0x003fea0003800000 */
.L_x_631:
[----:B------:R-:W-:Y:S01]  /*28d0*/  FADD.FTZ R55, R65, R55 ;  /* 0x0000003741377221 */ /* 0x000fe20000010000 */
[----:B------:R-:W-:-:S04]  /*28e0*/  HFMA2 R61, -RZ, RZ, 0, 9.5367431640625e-07 ;  /* 0x00000010ff3d7431 */ /* 0x000fc800000001ff */
[----:B------:R-:W-:Y:S02]  /*28f0*/  MOV R66, R55 ;  /* 0x0000003700427202 */ /* 0x000fe40000000f00 */
[----:B------:R-:W-:-:S07]  /*2900*/  MOV R60, R69 ;  /* 0x00000045003c7202 */ /* 0x000fce0000000f00 */
[----:B------:R-:W-:Y:S05]  /*2910*/  WARPSYNC.COLLECTIVE R59, `(.L_x_632) ;  /* 0x000000003b087348 */ /* 0x000fea0003c00000 */
[----:B------:R0:W1:Y:S02]  /*2920*/  SHFL.BFLY P3, R69, R66, R61, R64 ;  /* 0x0c00003d42457389 */ /* 0x0000640000060040 */
[----:B01----:R-:W-:Y:S05]  /*2930*/  ENDCOLLECTIVE ;  /* 0x000000000000791b */ /* 0x003fea0003800000 */
.L_x_632:
[----:B------:R-:W-:-:S05]  /*2940*/  FADD.FTZ R57, R67, R60 ;  /* 0x0000003c43397221 */ /* 0x000fca0000010000 */
[----:B------:R-:W-:Y:S02]  /*2950*/  MOV R66, R57 ;  /* 0x0000003900427202 */ /* 0x000fe40000000f00 */
[----:B------:R-:W-:-:S07]  /*2960*/  MOV R60, R69 ;  /* 0x00000045003c7202 */ /* 0x000fce0000000f00 */
[----:B------:R-:W-:Y:S05]  /*2970*/  WARPSYNC.COLLECTIVE R59, `(.L_x_633) ;  /* 0x000000003b087348 */ /* 0x000fea0003c00000 */
[----:B------:R0:W1:Y:S02]  /*2980*/  SHFL.BFLY P3, R69, R66, R61, R64 ;  /* 0x0c00003d42457389 */ /* 0x0000640000060040 */
[----:B01----:R-:W-:Y:S05]  /*2990*/  ENDCOLLECTIVE ;  /* 0x000000000000791b */ /* 0x003fea0003800000 */
.L_x_633:
[----:B------:R-:W-:Y:S01]  /*29a0*/  MOV R62, R69 ;  /* 0x00000045003e7202 */ /* 0x000fe20000000f00 */
[----:B------:R-:W-:Y:S06]  /*29b0*/  BRA `(.L_x_634) ;  /* 0xffffffe000287947 */ /* 0x000fec000383ffff */
.L_x_635:
        /* <DEDUP_REMOVED lines=12> */
.L_x_2827:


//--------------------- .text._ZN10layer_norm31ln_parallel_residual_bwd_kernelINS_13Kernel_traitsIf13__nv_bfloat16S2_S2_fjLj256ELj1ELj4ELj1ELj16ENS_18Kernel_traits_baseILj256EfS2_S2_S2_fjLj128EEEEELb1ELb0ELb0EEEvNS_9BwdParamsE --------------------------
	.section	.text._ZN10layer_norm31ln_parallel_residual_bwd_kernelINS_13Kernel_traitsIf13__nv_bfloat16S2_S2_fjLj256ELj1ELj4ELj1ELj16ENS_18Kernel_traits_baseILj256EfS2_S2_S2_fjLj128EEEEELb1ELb0ELb0EEEvNS_9BwdParamsE,"ax",@progbits
	.align	128
        .global         _ZN10layer_norm31ln_parallel_residual_bwd_kernelINS_13Kernel_traitsIf13__nv_bfloat16S2_S2_fjLj256ELj1ELj4ELj1ELj16ENS_18Kernel_traits_baseILj256EfS2_S2_S2_fjLj128EEEEELb1ELb0ELb0EEEvNS_9BwdParamsE
        .type           _ZN10layer_norm31ln_parallel_residual_bwd_kernelINS_13Kernel_traitsIf13__nv_bfloat16S2_S2_fjLj256ELj1ELj4ELj1ELj16ENS_18Kernel_traits_baseILj256EfS2_S2_S2_fjLj128EEEEELb1ELb0ELb0EEEvNS_9BwdParamsE,@function
        .size           _ZN10layer_norm31ln_parallel_residual_bwd_kernelINS_13Kernel_traitsIf13__nv_bfloat16S2_S2_fjLj256ELj1ELj4ELj1ELj16ENS_18Kernel_traits_baseILj256EfS2_S2_S2_fjLj128EEEEELb1ELb0ELb0EEEvNS_9BwdParamsE,(.L_x_2828 - _ZN10layer_norm31ln_parallel_residual_bwd_kernelINS_13Kernel_traitsIf13__nv_bfloat16S2_S2_fjLj256ELj1ELj4ELj1ELj16ENS_18Kernel_traits_baseILj256EfS2_S2_S2_fjLj128EEEEELb1ELb0ELb0EEEvNS_9BwdParamsE)
        .other          _ZN10layer_norm31ln_parallel_residual_bwd_kernelINS_13Kernel_traitsIf13__nv_bfloat16S2_S2_fjLj256ELj1ELj4ELj1ELj16ENS_18Kernel_traits_baseILj256EfS2_S2_S2_fjLj128EEEEELb1ELb0ELb0EEEvNS_9BwdParamsE,@"STO_CUDA_ENTRY STV_DEFAULT"
_ZN10layer_norm31ln_parallel_residual_bwd_kernelINS_13Kernel_traitsIf13__nv_bfloat16S2_S2_fjLj256ELj1ELj4ELj1ELj16ENS_18Kernel_traits_baseILj256EfS2_S2_S2_fjLj128EEEEELb1ELb0ELb0EEEvNS_9BwdParamsE:
.text._ZN10layer_norm31ln_parallel_residual_bwd_kernelINS_13Kernel_traitsIf13__nv_bfloat16S2_S2_fjLj256ELj1ELj4ELj1ELj16ENS_18Kernel_traits_baseILj256EfS2_S2_S2_fjLj128EEEEELb1ELb0ELb0EEEvNS_9BwdParamsE:
        /* <DEDUP_REMOVED lines=20> */
[----:B------:R-:W1:Y:S02]  /*0140*/  LDCU.64 UR10, c[0x0][0x470] ;  /* 0x00008e00ff0a77ac */ /* 0x000e640008000a00 */
[----:B------:R-:W-:Y:S01]  /*0150*/  IMAD.IADD R2, R0, 0x1, -R3 ;  /* 0x0000000100027824 */ /* 0x000fe200078e0a03 */
[----:B0-----:R-:W-:-:S04]  /*0160*/  USHF.L.U32 UR4, UR4, 0x2, URZ ;  /* 0x0000000204047899 */ /* 0x001fc800080006ff */
[----:B------:R-:W-:Y:S02]  /*0170*/  ISETP.GE.U32.AND P2, PT, R2, 0x20, PT ;  /* 0x000000200200780c */ /* 0x000fe40003f46070 */
[----:B------:R-:W-:-:S04]  /*0180*/  LOP3.LUT R76, R76, UR4, RZ, 0xfc, !PT ;  /* 0x000000044c4c7c12 */ /* 0x000fc8000f8efcff */
[----:B---3--:R-:W-:Y:S01]  /*0190*/  ISETP.GE.AND P0, PT, R76, UR5, PT ;  /* 0x000000054c007c0c */ /* 0x008fe2000bf06270 */
[----:B------:R-:W-:Y:S06]  /*01a0*/  BSSY B0, `(.L_x_636) ;  /* 0x000031d000007945 */ /* 0x000fec0003800000 */
[----:B--2---:R-:W-:-:S04]  /*01b0*/  @P2 IMAD.WIDE.U32 R20, R0, 0x20, R20 ;  /* 0x0000002000142825 */ /* 0x004fc800078e0014 */
[----:B----4-:R-:W-:Y:S01]  /*01c0*/  @P2 IMAD.WIDE.U32 R22, R0, 0x20, R22 ;  /* 0x0000002000162825 */ /* 0x010fe200078e0016 */
[----:B------:R-:W5:Y:S01]  /*01d0*/  @P2 LDG.E.128 R4, desc[UR8][R20.64] ;  /* 0x0000000814042981 */ /* 0x000f62000c1e1d00 */
[----:B------:R-:W-:Y:S02]  /*01e0*/  CS2R R24, SRZ ;  /* 0x0000000000187805 */ /* 0x000fe4000001ff00 */
[----:B------:R-:W-:Y:S02]  /*01f0*/  CS2R R26, SRZ ;  /* 0x00000000001a7805 */ /* 0x000fe4000001ff00 */
[----:B------:R-:W-:Y:S01]  /*0200*/  CS2R R28, SRZ ;  /* 0x00000000001c7805 */ /* 0x000fe2000001ff00 */
[----:B------:R0:W5:Y:S01]  /*0210*/  @P2 LDG.E.128 R8, desc[UR8][R20.64+0x10] ;  /* 0x0000100814082981 */ /* 0x000162000c1e1d00 */
[----:B------:R-:W-:Y:S02]  /*0220*/  CS2R R30, SRZ ;  /* 0x00000000001e7805 */ /* 0x000fe4000001ff00 */
[----:B------:R-:W-:-:S02]  /*0230*/  CS2R R32, SRZ ;  /* 0x0000000000207805 */ /* 0x000fc4000001ff00 */
[----:B------:R-:W-:Y:S01]  /*0240*/  CS2R R34, SRZ ;  /* 0x0000000000227805 */ /* 0x000fe2000001ff00 */
[----:B------:R-:W5:Y:S01]  /*0250*/  @P2 LDG.E.128 R12, desc[UR8][R22.64] ;  /* 0x00000008160c2981 */ /* 0x000f62000c1e1d00 */
[----:B------:R-:W-:Y:S02]  /*0260*/  CS2R R36, SRZ ;  /* 0x0000000000247805 */ /* 0x000fe4000001ff00 */
[----:B------:R-:W-:Y:S02]  /*0270*/  CS2R R38, SRZ ;  /* 0x0000000000267805 */ /* 0x000fe4000001ff00 */
[----:B------:R-:W-:Y:S01]  /*0280*/  CS2R R42, SRZ ;  /* 0x00000000002a7805 */ /* 0x000fe2000001ff00 */
[----:B------:R2:W5:Y:S01]  /*0290*/  @P2 LDG.E.128 R16, desc[UR8][R22.64+0x10] ;  /* 0x0000100816102981 */ /* 0x000562000c1e1d00 */
[----:B------:R-:W-:Y:S02]  /*02a0*/  CS2R R40, SRZ ;  /* 0x0000000000287805 */ /* 0x000fe4000001ff00 */
[----:B0-----:R-:W-:-:S02]  /*02b0*/  CS2R R20, SRZ ;  /* 0x0000000000147805 */ /* 0x001fc4000001ff00 */
[----:B------:R-:W-:Y:S02]  /*02c0*/  CS2R R46, SRZ ;  /* 0x00000000002e7805 */ /* 0x000fe4000001ff00 */
[----:B------:R-:W-:Y:S02]  /*02d0*/  CS2R R44, SRZ ;  /* 0x00000000002c7805 */ /* 0x000fe4000001ff00 */
[----:B------:R-:W-:Y:S02]  /*02e0*/  CS2R R50, SRZ ;  /* 0x0000000000327805 */ /* 0x000fe4000001ff00 */
[----:B------:R-:W-:Y:S02]  /*02f0*/  CS2R R48, SRZ ;  /* 0x0000000000307805 */ /* 0x000fe4000001ff00 */
[----:B--2---:R-:W-:Y:S01]  /*0300*/  CS2R R22, SRZ ;  /* 0x0000000000167805 */ /* 0x004fe2000001ff00 */
[----:B-1----:R-:W-:Y:S06]  /*0310*/  @P0 BRA `(.L_x_637) ;  /* 0x0000003000140947 */ /* 0x002fec0003800000 */
[----:B------:R-:W-:-:S07]  /*0320*/  HFMA2 R20, -RZ, RZ, 0, 0 ;  /* 0x00000000ff147431 */ /* 0x000fce00000001ff */
.L_x_650:
        /* <DEDUP_REMOVED lines=13> */
[----:B------:R-:W1:Y:S01]  /*0400*/  LDC.64 R66, c[0x0][0x3a8] ;  /* 0x0000ea00ff427b82 */ /* 0x000e620000000a00 */
[----:B------:R-:W-:Y:S01]  /*0410*/  ISETP.NE.U32.AND P1, PT, RZ, UR10, PT ;  /* 0x0000000aff007c0c */ /* 0x000fe2000bf25070 */
[----:B0-----:R-:W-:-:S03]  /*0420*/  IMAD.WIDE R80, R76, 0x4, R64 ;  /* 0x000000044c507825 */ /* 0x001fc600078e0240 */
[----:B------:R-:W-:Y:S02]  /*0430*/  ISETP.NE.AND.EX P1, PT, RZ, UR11, PT, P1 ;  /* 0x0000000bff007c0c */ /* 0x000fe4000bf25310 */
[----:B------:R0:W2:Y:S01]  /*0440*/  LDG.E R78, desc[UR8][R80.64] ;  /* 0x00000008504e7981 */ /* 0x0000a2000c1e1900 */
[----:B------:R-:W3:Y:S08]  /*0450*/  LDC.64 R72, c[0x0][0x430] ;  /* 0x00010c00ff487b82 */ /* 0x000ef00000000a00 */
[----:B------:R-:W4:Y:S01]  /*0460*/  LDC.64 R68, c[0x0][0x428] ;  /* 0x00010a00ff447b82 */ /* 0x000f220000000a00 */
[----:B-1----:R-:W-:-:S07]  /*0470*/  IMAD.WIDE.U32 R64, R79, 0x10, R66 ;  /* 0x000000104f407825 */ /* 0x002fce00078e0042 */
[----:B------:R-:W1:Y:S01]  /*0480*/  @P1 LDC.64 R82, c[0x0][0x3b8] ;  /* 0x0000ee00ff521b82 */ /* 0x000e620000000a00 */
[----:B------:R-:W2:Y:S01]  /*0490*/  LDG.E.128 R64, desc[UR8][R64.64] ;  /* 0x0000000840407981 */ /* 0x000ea2000c1e1d00 */
[----:B---3--:R-:W-:-:S06]  /*04a0*/  IMAD.WIDE.U32 R72, R79, 0x10, R72 ;  /* 0x000000104f487825 */ /* 0x008fcc00078e0048 */
[----:B------:R-:W0:Y:S01]  /*04b0*/  LDC.64 R84, c[0x0][0x3b0] ;  /* 0x0000ec00ff547b82 */ /* 0x000e220000000a00 */
[----:B------:R-:W3:Y:S01]  /*04c0*/  LDG.E.128 R72, desc[UR8][R72.64] ;  /* 0x0000000848487981 */ /* 0x000ee2000c1e1d00 */
[----:B----4-:R-:W-:-:S06]  /*04d0*/  IMAD.WIDE.U32 R68, R79, 0x10, R68 ;  /* 0x000000104f447825 */ /* 0x010fcc00078e0044 */
[----:B------:R-:W4:Y:S01]  /*04e0*/  LDG.E.128 R68, desc[UR8][R68.64] ;  /* 0x0000000844447981 */ /* 0x000f22000c1e1d00 */
[----:B-1----:R-:W-:-:S06]  /*04f0*/  @P1 IMAD.WIDE.U32 R82, R79, 0x8, R82 ;  /* 0x000000084f521825 */ /* 0x002fcc00078e0052 */
[----:B------:R-:W4:Y:S01]  /*0500*/  @P1 LDG.E.64 R82, desc[UR8][R82.64] ;  /* 0x0000000852521981 */ /* 0x000f22000c1e1b00 */
[----:B0-----:R-:W-:-:S06]  /*0510*/  IMAD.WIDE.U32 R80, R79, 0x8, R84 ;  /* 0x000000084f507825 */ /* 0x001fcc00078e0054 */
[----:B------:R-:W4:Y:S01]  /*0520*/  LDG.E.64 R80, desc[UR8][R80.64] ;  /* 0x0000000850507981 */ /* 0x000f22000c1e1b00 */
[----:B------:R-:W-:-:S04]  /*0530*/  ISETP.NE.U32.AND P0, PT, RZ, UR24, PT ;  /* 0x00000018ff007c0c */ /* 0x000fc8000bf05070 */
[----:B------:R-:W-:-:S13]  /*0540*/  ISETP.NE.AND.EX P0, PT, RZ, UR25, PT, P0 ;  /* 0x00000019ff007c0c */ /* 0x000fda000bf05300 */
[----:B------:R-:W0:Y:S02]  /*0550*/  @P0 LDC.64 R84, c[0x0][0x438] ;  /* 0x00010e00ff540b82 */ /* 0x000e240000000a00 */
[----:B0-----:R-:W-:-:S05]  /*0560*/  @P0 IMAD.WIDE.U32 R84, R79, 0x10, R84 ;  /* 0x000000104f540825 */ /* 0x001fca00078e0054 */
[----:B------:R0:W5:Y:S01]  /*0570*/  @P0 LDG.E.128 R52, desc[UR8][R84.64] ;  /* 0x0000000854340981 */ /* 0x000162000c1e1d00 */
[----:B------:R-:W-:-:S04]  /*0580*/  ISETP.NE.AND P0, PT, RZ, UR12, PT ;  /* 0x0000000cff007c0c */ /* 0x000fc8000bf05270 */
[----:B--2---:R-:W-:Y:S02]  /*0590*/  FSEL R78, R78, RZ, !P0 ;  /* 0x000000ff4e4e7208 */ /* 0x004fe40004000000 */
[C---:B------:R-:W-:Y:S02]  /*05a0*/  PRMT R86, R64.reuse, 0x7632, R86 ;  /* 0x0000763240567816 */ /* 0x040fe40000000056 */
[----:B------:R-:W-:Y:S02]  /*05b0*/  SHF.L.U32 R3, R64, 0x10, RZ ;  /* 0x0000001040037819 */ /* 0x000fe400000006ff */
[C---:B------:R-:W-:Y:S01]  /*05c0*/  PRMT R64, R65.reuse, 0x7632, R64 ;  /* 0x0000763241407816 */ /* 0x040fe20000000040 */
[----:B------:R-:W-:Y:S01]  /*05d0*/  IMAD.U32 R65, R65, 0x10000, RZ ;  /* 0x0001000041417824 */ /* 0x000fe200078e00ff */
[C---:B------:R-:W-:Y:S02]  /*05e0*/  PRMT R88, R66.reuse, 0x7632, R88 ;  /* 0x0000763242587816 */ /* 0x040fe40000000058 */
[----:B------:R-:W-:-:S02]  /*05f0*/  SHF.L.U32 R111, R66, 0x10, RZ ;  /* 0x00000010426f7819 */ /* 0x000fc400000006ff */
[C---:B------:R-:W-:Y:S01]  /*0600*/  PRMT R66, R67.reuse, 0x7632, R66 ;  /* 0x0000763243427816 */ /* 0x040fe20000000042 */
[----:B------:R-:W-:Y:S01]  /*0610*/  IMAD.U32 R107, R67, 0x10000, RZ ;  /* 0x00010000436b7824 */ /* 0x000fe200078e00ff */
[----:B------:R-:W-:Y:S01]  /*0620*/  SHF.L.U32 R101, R86, 0x10, RZ ;  /* 0x0000001056657819 */ /* 0x000fe200000006ff */
[----:B0-----:R-:W-:Y:S01]  /*0630*/  FADD.FTZ R85, -R78, R65 ;  /* 0x000000414e557221 */ /* 0x001fe20000010100 */
[----:B------:R-:W-:Y:S01]  /*0640*/  SHF.L.U32 R67, R88, 0x10, RZ ;  /* 0x0000001058437819 */ /* 0x000fe200000006ff */
[----:B------:R-:W-:Y:S02]  /*0650*/  IMAD.U32 R87, R64, 0x10000, RZ ;  /* 0x0001000040577824 */ /* 0x000fe400078e00ff */
[----:B------:R-:W-:Y:S01]  /*0660*/  IMAD.U32 R65, R66, 0x10000, RZ ;  /* 0x0001000042417824 */ /* 0x000fe200078e00ff */
[----:B---3--:R-:W-:Y:S01]  /*0670*/  PRMT R108, R72, 0x7632, R108 ;  /* 0x00007632486c7816 */ /* 0x008fe2000000006c */
[C---:B------:R-:W-:Y:S01]  /*0680*/  FADD.FTZ R3, -R78.reuse, R3 ;  /* 0x000000034e037221 */ /* 0x040fe20000010100 */
[C---:B------:R-:W-:Y:S01]  /*0690*/  FADD.FTZ R111, -R78.reuse, R111 ;  /* 0x0000006f4e6f7221 */ /* 0x040fe20000010100 */
[C---:B------:R-:W-:Y:S01]  /*06a0*/  FADD.FTZ R107, -R78.reuse, R107 ;  /* 0x0000006b4e6b7221 */ /* 0x040fe20000010100 */
[C---:B------:R-:W-:Y:S01]  /*06b0*/  FADD.FTZ R101, -R78.reuse, R101 ;  /* 0x000000654e657221 */ /* 0x040fe20000010100 */
[C---:B------:R-:W-:Y:S01]  /*06c0*/  FADD.FTZ R87, -R78.reuse, R87 ;  /* 0x000000574e577221 */ /* 0x040fe20000010100 */
[C---:B------:R-:W-:Y:S01]  /*06d0*/  FADD.FTZ R67, -R78.reuse, R67 ;  /* 0x000000434e437221 */ /* 0x040fe20000010100 */
[----:B------:R-:W-:Y:S01]  /*06e0*/  FADD.FTZ R65, -R78, R65 ;  /* 0x000000414e417221 */ /* 0x000fe20000010100 */
[----:B----4-:R-:W-:-:S02]  /*06f0*/  PRMT R78, R68, 0x7632, R78 ;  /* 0x00007632444e7816 */ /* 0x010fc4000000004e */
[----:B------:R-:W-:Y:S01]  /*0700*/  SHF.L.U32 R108, R108, 0x10, RZ ;  /* 0x000000106c6c7819 */ /* 0x000fe200000006ff */
[C---:B------:R-:W-:Y:S01]  /*0710*/  IMAD.U32 R115, R69.reuse, 0x10000, RZ ;  /* 0x0001000045737824 */ /* 0x040fe200078e00ff */
[----:B------:R-:W-:Y:S01]  /*0720*/  PRMT R86, R69, 0x7632, R86 ;  /* 0x0000763245567816 */ /* 0x000fe20000000056 */
[----:B------:R-:W-:Y:S01]  /*0730*/  IMAD.U32 R109, R71, 0x10000, RZ ;  /* 0x00010000476d7824 */ /* 0x000fe200078e00ff */
[----:B------:R-:W-:Y:S01]  /*0740*/  PRMT R90, R73, 0x7632, R90 ;  /* 0x00007632495a7816 */ /* 0x000fe2000000005a */
[----:B------:R-:W-:Y:S01]  /*0750*/  IMAD.U32 R110, R78, 0x10000, RZ ;  /* 0x000100004e6e7824 */ /* 0x000fe200078e00ff */
[----:B------:R-:W-:Y:S02]  /*0760*/  PRMT R89, R71, 0x7632, R89 ;  /* 0x0000763247597816 */ /* 0x000fe40000000059 */
[----:B------:R-:W-:Y:S01]  /*0770*/  SHF.L.U32 R69, R72, 0x10, RZ ;  /* 0x0000001048457819 */ /* 0x000fe200000006ff */
[----:B-----5:R-:W-:Y:S01]  /*0780*/  FMUL.FTZ R78, R100, R101 ;  /* 0x00000065644e7220 */ /* 0x020fe20000410000 */
[----:B------:R-:W-:-:S02]  /*0790*/  PRMT R88, R74, 0x7632, R88 ;  /* 0x000076324a587816 */ /* 0x000fc40000000058 */
[----:B------:R-:W-:Y:S01]  /*07a0*/  SHF.L.U32 R71, R74, 0x10, RZ ;  /* 0x000000104a477819 */ /* 0x000fe200000006ff */
[----:B------:R-:W-:Y:S01]  /*07b0*/  FMUL.FTZ R74, R13, R108 ;  /* 0x0000006c0d4a7220 */ /* 0x000fe20000410000 */
[----:B------:R-:W-:Y:S01]  /*07c0*/  SHF.L.U32 R112, R90, 0x10, RZ ;  /* 0x000000105a707819 */ /* 0x000fe200000006ff */
[C---:B------:R-:W-:Y:S01]  /*07d0*/  IMAD.U32 R103, R75.reuse, 0x10000, RZ ;  /* 0x000100004b677824 */ /* 0x040fe200078e00ff */
[----:B------:R-:W-:Y:S02]  /*07e0*/  SHF.L.U32 R117, R68, 0x10, RZ ;  /* 0x0000001044757819 */ /* 0x000fe400000006ff */
[----:B------:R-:W-:Y:S01]  /*07f0*/  PRMT R92, R75, 0x7632, R92 ;  /* 0x000076324b5c7816 */ /* 0x000fe2000000005c */
[----:B------:R-:W-:Y:S01]  /*0800*/  FMUL.FTZ R75, R12, R69 ;  /* 0x000000450c4b7220 */ /* 0x000fe20000410000 */
[----:B------:R-:W-:Y:S01]  /*0810*/  FADD.FTZ R41, R41, R110 ;  /* 0x0000006e29297221 */ /* 0x000fe20000010000 */
[-C--:B------:R-:W-:Y:S01]  /*0820*/  FFMA.FTZ R74, R5, R110.reuse, R74 ;  /* 0x0000006e054a7223 */ /* 0x080fe2000001004a */
[----:B------:R-:W-:Y:S01]  /*0830*/  FFMA.FTZ R49, R78, R110, R49 ;  /* 0x0000006e4e317223 */ /* 0x000fe20000010031 */
[----:B------:R-:W-:Y:S01]  /*0840*/  IMAD.U32 R90, R86, 0x10000, RZ ;  /* 0x00010000565a7824 */ /* 0x000fe200078e00ff */
[----:B------:R-:W-:Y:S01]  /*0850*/  SHF.L.U32 R110, R88, 0x10, RZ ;  /* 0x00000010586e7819 */ /* 0x000fe200000006ff */
[----:B------:R-:W-:Y:S01]  /*0860*/  FMUL.FTZ R86, R15, R112 ;  /* 0x000000700f567220 */ /* 0x000fe20000410000 */
[----:B------:R-:W-:Y:S01]  /*0870*/  PRMT R68, R70, 0x7632, R68 ;  /* 0x0000763246447816 */ /* 0x000fe20000000044 */
[----:B------:R-:W-:Y:S01]  /*0880*/  FMUL.FTZ R88, R100, R87 ;  /* 0x0000005764587220 */ /* 0x000fe20000410000 */
[----:B------:R-:W-:-:S02]  /*0890*/  IMAD.U32 R73, R73, 0x10000, RZ ;  /* 0x0001000049497824 */ /* 0x000fc400078e00ff */
[----:B------:R-:W-:Y:S01]  /*08a0*/  FFMA.FTZ R84, R4, R117, R75 ;  /* 0x0000007504547223 */ /* 0x000fe2000001004b */
[--C-:B------:R-:W-:Y:S01]  /*08b0*/  @P1 SHF.R.U64 R64, R82, 0x8, R83.reuse ;  /* 0x0000000852401819 */ /* 0x100fe20000001253 */
[----:B------:R-:W-:Y:S01]  /*08c0*/  FMUL.FTZ R3, R100, R3 ;  /* 0x0000000364037220 */ /* 0x000fe20000410000 */
[----:B------:R-:W-:Y:S01]  /*08d0*/  @P1 SHF.R.U64 R66, R82, 0x10, R83 ;  /* 0x0000001052421819 */ /* 0x000fe20000001253 */
[----:B------:R-:W-:Y:S01]  /*08e0*/  IMAD.U32 R118, R92, 0x10000, RZ ;  /* 0x000100005c767824 */ /* 0x000fe200078e00ff */
[C---:B------:R-:W-:Y:S01]  /*08f0*/  @P1 PRMT R97, R82.reuse, 0x7610, R97 ;  /* 0x0000761052611816 */ /* 0x040fe20000000061 */
[----:B------:R-:W-:Y:S01]  /*0900*/  FADD.FTZ R43, R43, R90 ;  /* 0x0000005a2b2b7221 */ /* 0x000fe20000010000 */
[----:B------:R-:W-:Y:S01]  /*0910*/  @P1 SHF.R.U64 R82, R82, 0x18, R83 ;  /* 0x0000001852521819 */ /* 0x000fe20000001253 */
[-C--:B------:R-:W-:Y:S01]  /*0920*/  FFMA.FTZ R86, R7, R90.reuse, R86 ;  /* 0x0000005a07567223 */ /* 0x080fe20000010056 */
[----:B------:R-:W-:Y:S01]  /*0930*/  FFMA.FTZ R51, R88, R90, R51 ;  /* 0x0000005a58337223 */ /* 0x000fe20000010033 */
[----:B------:R-:W-:Y:S01]  /*0940*/  SHF.L.U32 R68, R68, 0x10, RZ ;  /* 0x0000001044447819 */ /* 0x000fe200000006ff */
[----:B------:R-:W-:Y:S01]  /*0950*/  FMUL.FTZ R92, R100, R65 ;  /* 0x00000041645c7220 */ /* 0x000fe20000410000 */
[----:B------:R-:W-:Y:S01]  /*0960*/  FMUL.FTZ R75, R14, R73 ;  /* 0x000000490e4b7220 */ /* 0x000fe20000410000 */
[----:B------:R-:W-:Y:S01]  /*0970*/  FMUL.FTZ R114, R17, R110 ;  /* 0x0000006e11727220 */ /* 0x000fe20000410000 */
[----:B------:R-:W-:Y:S01]  /*0980*/  FMUL.FTZ R90, R100, R67 ;  /* 0x00000043645a7220 */ /* 0x000fe20000410000 */
[----:B------:R-:W-:Y:S01]  /*0990*/  FADD.FTZ R65, RZ, R84 ;  /* 0x00000054ff417221 */ /* 0x000fe20000010000 */
[----:B------:R-:W-:Y:S01]  /*09a0*/  @P1 PRMT R99, R64, 0x7610, R99 ;  /* 0x0000761040631816 */ /* 0x000fe20000000063 */
[----:B------:R-:W-:Y:S01]  /*09b0*/  FFMA.FTZ R67, R3, R84, RZ ;  /* 0x0000005403437223 */ /* 0x000fe200000100ff */
[----:B------:R-:W-:Y:S01]  /*09c0*/  @P1 PRMT R98, R66, 0x7610, R98 ;  /* 0x0000761042621816 */ /* 0x000fe20000000062 */
[----:B------:R-:W-:Y:S01]  /*09d0*/  IMAD.U32 R116, R89, 0x10000, RZ ;  /* 0x0001000059747824 */ /* 0x000fe200078e00ff */
[----:B------:R-:W-:-:S02]  /*09e0*/  @P1 SHF.R.U32.HI R64, RZ, 0x8, R83 ;  /* 0x00000008ff401819 */ /* 0x000fc40000011653 */
[----:B------:R-:W-:Y:S01]  /*09f0*/  @P1 SHF.R.U32.HI R66, RZ, 0x10, R83 ;  /* 0x00000010ff421819 */ /* 0x000fe20000011653 */
[----:B------:R-:W-:Y:S01]  /*0a00*/  FADD.FTZ R21, R21, R68 ;  /* 0x0000004415157221 */ /* 0x000fe20000010000 */
[----:B------:R-:W-:Y:S01]  /*0a10*/  @P1 PRMT R95, R82, 0x7610, R95 ;  /* 0x00007610525f1816 */ /* 0x000fe2000000005f */
[----:B------:R-:W-:Y:S01]  /*0a20*/  FFMA.FTZ R82, R6, R115, R75 ;  /* 0x0000007306527223 */ /* 0x000fe2000001004b */
[-C--:B------:R-:W-:Y:S01]  /*0a30*/  FFMA.FTZ R89, R9, R68.reuse, R114 ;  /* 0x0000004409597223 */ /* 0x080fe20000010072 */
[----:B------:R-:W-:Y:S01]  /*0a40*/  FFMA.FTZ R45, R90, R68, R45 ;  /* 0x000000445a2d7223 */ /* 0x000fe2000001002d */
[----:B------:R-:W-:Y:S01]  /*0a50*/  FADD.FTZ R65, R65, R74 ;  /* 0x0000004a41417221 */ /* 0x000fe20000010000 */
[----:B------:R-:W-:Y:S01]  /*0a60*/  FMUL.FTZ R85, R100, R85 ;  /* 0x0000005564557220 */ /* 0x000fe20000410000 */
[----:B------:R-:W-:Y:S01]  /*0a70*/  FFMA.FTZ R68, R78, R74, R67 ;  /* 0x0000004a4e447223 */ /* 0x000fe20000010043 */
[----:B------:R-:W-:Y:S02]  /*0a80*/  @P1 PRMT R94, R64, 0x7610, R94 ;  /* 0x00007610405e1816 */ /* 0x000fe4000000005e */
[----:B------:R-:W-:Y:S01]  /*0a90*/  @P1 PRMT R93, R66, 0x7610, R93 ;  /* 0x00007610425d1816 */ /* 0x000fe2000000005d */
[----:B------:R-:W-:Y:S01]  /*0aa0*/  FADD.FTZ R65, R65, R82 ;  /* 0x0000005241417221 */ /* 0x000fe20000010000 */
[----:B------:R-:W-:-:S02]  /*0ab0*/  SHF.L.U32 R113, R70, 0x10, RZ ;  /* 0x0000001046717819 */ /* 0x000fc400000006ff */
[----:B------:R-:W-:Y:S02]  /*0ac0*/  @P1 PRMT R96, R83, 0x7610, R96 ;  /* 0x0000761053601816 */ /* 0x000fe40000000060 */
[--C-:B------:R-:W-:Y:S02]  /*0ad0*/  SHF.R.U32.HI R106, RZ, 0x18, R81.reuse ;  /* 0x00000018ff6a7819 */ /* 0x100fe40000011651 */
[--C-:B------:R-:W-:Y:S02]  /*0ae0*/  SHF.R.U32.HI R102, RZ, 0x10, R81.reuse ;  /* 0x00000010ff667819 */ /* 0x100fe40000011651 */
[--C-:B------:R-:W-:Y:S02]  /*0af0*/  SHF.R.U32.HI R72, RZ, 0x8, R81.reuse ;  /* 0x00000008ff487819 */ /* 0x100fe40000011651 */
[----:B------:R-:W-:Y:S02]  /*0b00*/  MOV R104, R81 ;  /* 0x0000005100687202 */ /* 0x000fe40000000f00 */
[----:B------:R-:W-:-:S02]  /*0b10*/  SHF.R.U64 R105, R80, 0x18, R81 ;  /* 0x0000001850697819 */ /* 0x000fc40000001251 */
[C-C-:B------:R-:W-:Y:S02]  /*0b20*/  SHF.R.U64 R66, R80.reuse, 0x10, R81.reuse ;  /* 0x0000001050427819 */ /* 0x140fe40000001251 */
[----:B------:R-:W-:Y:S01]  /*0b30*/  SHF.R.U64 R64, R80, 0x8, R81 ;  /* 0x0000000850407819 */ /* 0x000fe20000001251 */
[----:B------:R-:W-:Y:S01]  /*0b40*/  FMUL.FTZ R81, R16, R71 ;  /* 0x0000004710517220 */ /* 0x000fe20000410000 */
[----:B------:R-:W-:Y:S01]  /*0b50*/  @P1 SHF.R.U32.HI R83, RZ, 0x18, R83 ;  /* 0x00000018ff531819 */ /* 0x000fe20000011653 */
[----:B------:R-:W-:Y:S01]  /*0b60*/  FFMA.FTZ R67, R85, R82, R68 ;  /* 0x0000005255437223 */ /* 0x000fe20000010044 */
[----:B------:R-:W-:Y:S02]  /*0b70*/  IMAD.MOV.U32 R70, RZ, RZ, R80 ;  /* 0x000000ffff467224 */ /* 0x000fe400078e0050 */
[----:B------:R-:W-:Y:S01]  /*0b80*/  FFMA.FTZ R80, R8, R113, R81 ;  /* 0x0000007108507223 */ /* 0x000fe20000010051 */
[----:B------:R-:W-:Y:S01]  /*0b90*/  @P1 PRMT R91, R83, 0x7610, R91 ;  /* 0x00007610535b1816 */ /* 0x000fe2000000005b */
[----:B------:R-:W-:Y:S01]  /*0ba0*/  FADD.FTZ R65, R65, R86 ;  /* 0x0000005641417221 */ /* 0x000fe20000010000 */
[----:B------:R-:W-:Y:S01]  /*0bb0*/  FMUL.FTZ R83, R100, R111 ;  /* 0x0000006f64537220 */ /* 0x000fe20000410000 */
[----:B------:R-:W-:Y:S01]  /*0bc0*/  FFMA.FTZ R68, R88, R86, R67 ;  /* 0x0000005658447223 */ /* 0x000fe20000010043 */
[----:B------:R-:W-:Y:S01]  /*0bd0*/  FMUL.FTZ R81, R100, R107 ;  /* 0x0000006b64517220 */ /* 0x000fe20000410000 */
[----:B------:R-:W-:Y:S01]  /*0be0*/  PRMT R101, R106, 0x7610, R101 ;  /* 0x000076106a657816 */ /* 0x000fe20000000065 */
[----:B------:R-:W-:Y:S01]  /*0bf0*/  FADD.FTZ R106, R65, R80 ;  /* 0x00000050416a7221 */ /* 0x000fe20000010000 */
[-C--:B------:R-:W-:Y:S01]  /*0c00*/  FMUL.FTZ R75, R18, R103.reuse ;  /* 0x00000067124b7220 */ /* 0x080fe20000410000 */
[----:B------:R-:W-:Y:S01]  /*0c10*/  FFMA.FTZ R65, R83, R80, R68 ;  /* 0x0000005053417223 */ /* 0x000fe20000010044 */
[--C-:B------:R-:W-:Y:S01]  /*0c20*/  FADD.FTZ R38, R38, R103.reuse ;  /* 0x0000006726267221 */ /* 0x100fe20000010000 */
[----:B------:R-:W-:Y:S01]  /*0c30*/  FFMA.FTZ R30, R81, R103, R30 ;  /* 0x00000067511e7223 */ /* 0x000fe2000001001e */
[----:B------:R-:W-:Y:S01]  /*0c40*/  PRMT R103, R72, 0x7610, R103 ;  /* 0x0000761048677816 */ /* 0x000fe20000000067 */
[----:B------:R-:W-:Y:S01]  /*0c50*/  FFMA.FTZ R75, R10, R109, R75 ;  /* 0x0000006d0a4b7223 */ /* 0x000fe2000001004b */
[----:B------:R-:W-:Y:S01]  /*0c60*/  FMUL.FTZ R120, R19, R118 ;  /* 0x0000007613787220 */ /* 0x000fe20000410000 */
[----:B------:R-:W-:Y:S01]  /*0c70*/  FADD.FTZ R68, R106, R89 ;  /* 0x000000596a447221 */ /* 0x000fe20000010000 */
[----:B------:R-:W-:-:S02]  /*0c80*/  FFMA.FTZ R72, R90, R89, R65 ;  /* 0x000000595a487223 */ /* 0x000fc40000010041 */
[----:B------:R-:W-:Y:S01]  /*0c90*/  FFMA.FTZ R87, R11, R116, R120 ;  /* 0x000000740b577223 */ /* 0x000fe20000010078 */
[----:B------:R-:W-:Y:S01]  /*0ca0*/  FADD.FTZ R68, R68, R75 ;  /* 0x0000004b44447221 */ /* 0x000fe20000010000 */
[----:B------:R-:W-:Y:S01]  /*0cb0*/  FFMA.FTZ R65, R81, R75, R72 ;  /* 0x0000004b51417223 */ /* 0x000fe20000010048 */
[--C-:B------:R-:W-:Y:S01]  /*0cc0*/  FADD.FTZ R33, R33, R108.reuse ;  /* 0x0000006c21217221 */ /* 0x100fe20000010000 */
        /* <DEDUP_REMOVED lines=24> */
[----:B------:R-:W-:Y:S01]  /*0e50*/  PRMT R106, R66, 0x7610, R106 ;  /* 0x00007610426a7816 */ /* 0x000fe2000000006a */
[----:B------:R-:W-:Y:S01]  /*0e60*/  FADD.FTZ R68, R68, R87 ;  /* 0x0000005744447221 */ /* 0x000fe20000010000 */
[----:B------:R-:W-:Y:S01]  /*0e70*/  PRMT R107, R64, 0x7610, R107 ;  /* 0x00007610406b7816 */ /* 0x000fe2000000006b */
[----:B------:R-:W-:-:S07]  /*0e80*/  FFMA.FTZ R70, R92, R87, R65 ;  /* 0x000000575c467223 */ /* 0x000fce0000010041 */
.L_x_639:
[----:B------:R-:W-:Y:S05]  /*0e90*/  BSYNC.RECONVERGENT B1 ;  /* 0x0000000000017941 */ /* 0x000fea0003800200 */
.L_x_638:
        /* <DEDUP_REMOVED lines=21> */
.L_x_664:
        /* <DEDUP_REMOVED lines=38> */
[C---:B------:R-:W-:Y:S01]  /*1250*/  FMUL.FTZ R65, R100.reuse, R65 ;  /* 0x0000004164417220 */ /* 0x040fe20000410000 */
[----:B------:R-:W-:Y:S01]  /*1260*/  FMUL.FTZ R111, R111, UR14 ;  /* 0x0000000e6f6f7c20 */ /* 0x000fe20008410000 */
[----:B------:R-:W-:Y:S01]  /*1270*/  FMUL.FTZ R113, R113, UR14 ;  /* 0x0000000e71717c20 */ /* 0x000fe20008410000 */
        /* <DEDUP_REMOVED lines=14> */
[----:B0-----:R-:W-:Y:S01]  /*1360*/  FSEL R70, R113, RZ, P6 ;  /* 0x000000ff71467208 */ /* 0x001fe20003000000 */
[----:B------:R-:W-:Y:S01]  /*1370*/  FMUL.FTZ R67, R67, UR14 ;  /* 0x0000000e43437c20 */ /* 0x000fe20008410000 */
[----:B------:R-:W-:-:S02]  /*1380*/  LOP3.LUT P3, RZ, R106, 0xff, RZ, 0xc0, !PT ;  /* 0x000000ff6aff7812 */ /* 0x000fc4000786c0ff */
[----:B------:R-:W-:Y:S02]  /*1390*/  LOP3.LUT P1, RZ, R105, 0xff, RZ, 0xc0, !PT ;  /* 0x000000ff69ff7812 */ /* 0x000fe4000782c0ff */
[----:B------:R-:W-:Y:S02]  /*13a0*/  LOP3.LUT P0, RZ, R108, 0xff, RZ, 0xc0, !PT ;  /* 0x000000ff6cff7812 */ /* 0x000fe4000780c0ff */
[----:B------:R-:W-:Y:S02]  /*13b0*/  LOP3.LUT P6, RZ, R107, 0xff, RZ, 0xc0, !PT ;  /* 0x000000ff6bff7812 */ /* 0x000fe400078cc0ff */
[----:B------:R-:W-:Y:S02]  /*13c0*/  FSEL R66, R109, RZ, P5 ;  /* 0x000000ff6d427208 */ /* 0x000fe40002800000 */
        /* <DEDUP_REMOVED lines=10> */
.L_x_645:
        /* <DEDUP_REMOVED lines=28> */
[----:B0-----:R-:W-:Y:S01]  /*1630*/  FMUL.FTZ R68, R58, UR14 ;  /* 0x0000000e3a447c20 */ /* 0x001fe20008410000 */
        /* <DEDUP_REMOVED lines=28> */
.L_x_644:
[-CC-:B------:R-:W-:Y:S01]  /*1800*/  FFMA.FTZ R67, R3, R72.reuse, R65.reuse ;  /* 0x0000004803437223 */ /* 0x180fe20000010041 */
[----:B------:R-:W-:Y:S01]  /*1810*/  PRMT R64, R52, 0x7632, R64 ;  /* 0x0000763234407816 */ /* 0x000fe20000000040 */
[----:B------:R-:W-:Y:S01]  /*1820*/  UMOV UR4, UR6 ;  /* 0x0000000600047c82 */ /* 0x000fe20008000000 */
[-CC-:B------:R-:W-:Y:S01]  /*1830*/  FFMA.FTZ R73, R78, R72.reuse, R65.reuse ;  /* 0x000000484e497223 */ /* 0x180fe20000010041 */
[-CC-:B------:R-:W-:Y:S01]  /*1840*/  FFMA.FTZ R113, R83, R72.reuse, R65.reuse ;  /* 0x0000004853717223 */ /* 0x180fe20000010041 */
[----:B------:R-:W-:Y:S01]  /*1850*/  ISETP.NE.U32.AND P0, PT, RZ, UR4, PT ;  /* 0x00000004ff007c0c */ /* 0x000fe2000bf05070 */
[-CC-:B------:R-:W-:Y:S01]  /*1860*/  FFMA.FTZ R109, R85, R72.reuse, R65.reuse ;  /* 0x00000048556d7223 */ /* 0x180fe20000010041 */
[-CC-:B------:R-:W-:Y:S01]  /*1870*/  FFMA.FTZ R111, R88, R72.reuse, R65.reuse ;  /* 0x00000048586f7223 */ /* 0x180fe20000010041 */
[-CC-:B0-----:R-:W-:Y:S01]  /*1880*/  FFMA.FTZ R68, R90, R72.reuse, R65.reuse ;  /* 0x000000485a447223 */ /* 0x181fe20000010041 */
[-C--:B------:R-:W-:Y:S01]  /*1890*/  FFMA.FTZ R70, R81, R72.reuse, R65 ;  /* 0x0000004851467223 */ /* 0x080fe20000010041 */
[----:B------:R-:W-:Y:S01]  /*18a0*/  FADD.FTZ R66, R84, -R67 ;  /* 0x8000004354427221 */ /* 0x000fe20000010000 */
[----:B------:R-:W-:Y:S01]  /*18b0*/  FFMA.FTZ R72, R92, R72, R65 ;  /* 0x000000485c487223 */ /* 0x000fe20000010041 */
[----:B------:R-:W-:Y:S01]  /*18c0*/  IMAD.U32 R67, R64, 0x10000, RZ ;  /* 0x0001000040437824 */ /* 0x000fe200078e00ff */
[----:B------:R-:W-:Y:S01]  /*18d0*/  UMOV UR5, UR7 ;  /* 0x0000000700057c82 */ /* 0x000fe20008000000 */
[----:B------:R-:W-:Y:S01]  /*18e0*/  SHF.L.U32 R65, R52, 0x10, RZ ;  /* 0x0000001034417819 */ /* 0x000fe200000006ff */
[----:B------:R-:W-:Y:S01]  /*18f0*/  FADD.FTZ R64, R74, -R73 ;  /* 0x800000494a407221 */ /* 0x000fe20000010000 */
[----:B------:R-:W-:Y:S01]  /*1900*/  SHF.L.U32 R71, R54, 0x10, RZ ;  /* 0x0000001036477819 */ /* 0x000fe200000006ff */
[----:B------:R-:W-:Y:S01]  /*1910*/  FADD.FTZ R112, R80, -R113 ;  /* 0x8000007150707221 */ /* 0x000fe20000010000 */
[----:B------:R-:W-:Y:S01]  /*1920*/  ISETP.NE.AND.EX P0, PT, RZ, UR5, PT, P0 ;  /* 0x00000005ff007c0c */ /* 0x000fe2000bf05300 */
[----:B------:R-:W-:-:S02]  /*1930*/  IMAD.U32 R69, R53, 0x10000, RZ ;  /* 0x0001000035457824 */ /* 0x000fc400078e00ff */
[----:B------:R-:W-:Y:S01]  /*1940*/  FADD.FTZ R110, R82, -R109 ;  /* 0x8000006d526e7221 */ /* 0x000fe20000010000 */
[C---:B-----5:R-:W-:Y:S01]  /*1950*/  FFMA.FTZ R64, R100.reuse, R64, R67 ;  /* 0x0000004064407223 */ /* 0x060fe20000010043 */
[----:B------:R-:W-:Y:S01]  /*1960*/  PRMT R109, R55, 0x7632, R109 ;  /* 0x00007632376d7816 */ /* 0x000fe2000000006d */
[C---:B------:R-:W-:Y:S01]  /*1970*/  FFMA.FTZ R65, R100.reuse, R66, R65 ;  /* 0x0000004264417223 */ /* 0x040fe20000010041 */
[C---:B------:R-:W-:Y:S01]  /*1980*/  FFMA.FTZ R67, R100.reuse, R112, R71 ;  /* 0x0000007064437223 */ /* 0x040fe20000010047 */
[----:B------:R-:W-:Y:S01]  /*1990*/  FFMA.FTZ R66, R100, R110, R69 ;  /* 0x0000006e64427223 */ /* 0x000fe20000010045 */
[----:B------:R-:W-:Y:S01]  /*19a0*/  PRMT R71, R54, 0x7632, R71 ;  /* 0x0000763236477816 */ /* 0x000fe20000000047 */
[----:B------:R-:W-:Y:S01]  /*19b0*/  IMAD.U32 R109, R109, 0x10000, RZ ;  /* 0x000100006d6d7824 */ /* 0x000fe200078e00ff */
[----:B------:R-:W-:Y:S01]  /*19c0*/  PRMT R69, R53, 0x7632, R69 ;  /* 0x0000763235457816 */ /* 0x000fe20000000045 */
[----:B------:R-:W-:Y:S01]  /*19d0*/  FADD.FTZ R72, R87, -R72 ;  /* 0x8000004857487221 */ /* 0x000fe20000010000 */
[----:B------:R-:W-:Y:S01]  /*19e0*/  SHF.L.U32 R71, R71, 0x10, RZ ;  /* 0x0000001047477819 */ /* 0x000fe200000006ff */
[----:B------:R-:W-:Y:S01]  /*19f0*/  FADD.FTZ R68, R89, -R68 ;  /* 0x8000004459447221 */ /* 0x000fe20000010000 */
[----:B------:R-:W-:Y:S01]  /*1a00*/  SHF.L.U32 R73, R55, 0x10, RZ ;  /* 0x0000001037497819 */ /* 0x000fe200000006ff */
[----:B------:R-:W-:Y:S01]  /*1a10*/  FADD.FTZ R110, R86, -R111 ;  /* 0x8000006f566e7221 */ /* 0x000fe20000010000 */
[----:B------:R-:W-:-:S02]  /*1a20*/  IMAD.U32 R69, R69, 0x10000, RZ ;  /* 0x0001000045457824 */ /* 0x000fc400078e00ff */
[----:B------:R-:W-:Y:S01]  /*1a30*/  FADD.FTZ R70, R75, -R70 ;  /* 0x800000464b467221 */ /* 0x000fe20000010000 */
[C---:B------:R-:W-:Y:S01]  /*1a40*/  FFMA.FTZ R114, R100.reuse, R72, R109 ;  /* 0x0000004864727223 */ /* 0x040fe2000001006d */
[----:B------:R-:W-:Y:S01]  /*1a50*/  @P0 F2FP.BF16.F32.PACK_AB R72, RZ, R65 ;  /* 0x00000041ff48023e */ /* 0x000fe200000010ff */
[C---:B------:R-:W-:Y:S01]  /*1a60*/  FFMA.FTZ R111, R100.reuse, R68, R71 ;  /* 0x00000044646f7223 */ /* 0x040fe20000010047 */
        /* <DEDUP_REMOVED lines=46> */
.L_x_643:
        /* <DEDUP_REMOVED lines=21> */
[C---:B------:R-:W-:Y:S01]  /*1ea0*/  FMUL.FTZ R65, R100.reuse, R65 ;  /* 0x0000004164417220 */ /* 0x040fe20000410000 */
[C---:B------:R-:W-:Y:S01]  /*1eb0*/  FMUL.FTZ R60, R100.reuse, R67 ;  /* 0x00000043643c7220 */ /* 0x040fe20000410000 */
[----:B------:R-:W-:Y:S01]  /*1ec0*/  FMUL.FTZ R71, R71, UR14 ;  /* 0x0000000e47477c20 */ /* 0x000fe20008410000 */
[----:B------:R-:W-:Y:S01]  /*1ed0*/  FMUL.FTZ R69, R100, R69 ;  /* 0x0000004564457220 */ /* 0x000fe20000410000 */
[----:B------:R-:W-:Y:S01]  /*1ee0*/  LOP3.LUT P6, RZ, R96, 0xff, RZ, 0xc0, !PT ;  /* 0x000000ff60ff7812 */ /* 0x000fe200078cc0ff */
[----:B------:R-:W-:Y:S01]  /*1ef0*/  FADD.FTZ R61, R84, -R61 ;  /* 0x8000003d543d7221 */ /* 0x000fe20000010000 */
[----:B------:R-:W-:Y:S01]  /*1f00*/  LOP3.LUT P0, RZ, R104, 0xff, RZ, 0xc0, !PT ;  /* 0x000000ff68ff7812 */ /* 0x000fe2000780c0ff */
[----:B------:R-:W-:Y:S01]  /*1f10*/  FADD.FTZ R63, R74, -R63 ;  /* 0x8000003f4a3f7221 */ /* 0x000fe20000010000 */
[----:B------:R-:W-:Y:S01]  /*1f20*/  FMUL.FTZ R65, R65, UR14 ;  /* 0x0000000e41417c20 */ /* 0x000fe20008410000 */
[----:B------:R-:W-:Y:S01]  /*1f30*/  FADD.FTZ R73, R75, -R62 ;  /* 0x8000003e4b497221 */ /* 0x000fe20000010000 */
[----:B------:R-:W-:Y:S01]  /*1f40*/  LOP3.LUT P5, RZ, R103, 0xff, RZ, 0xc0, !PT ;  /* 0x000000ff67ff7812 */ /* 0x000fe200078ac0ff */
[----:B------:R-:W-:Y:S01]  /*1f50*/  FMUL.FTZ R60, R60, UR14 ;  /* 0x0000000e3c3c7c20 */ /* 0x000fe20008410000 */
[----:B------:R-:W-:Y:S01]  /*1f60*/  LOP3.LUT P4, RZ, R94, 0xff, RZ, 0xc0, !PT ;  /* 0x000000ff5eff7812 */ /* 0x000fe2000788c0ff */
[----:B------:R-:W-:Y:S01]  /*1f70*/  FMUL.FTZ R69, R69, UR14 ;  /* 0x0000000e45457c20 */ /* 0x000fe20008410000 */
[----:B------:R-:W-:Y:S01]  /*1f80*/  LOP3.LUT P3, RZ, R106, 0xff, RZ, 0xc0, !PT ;  /* 0x000000ff6aff7812 */ /* 0x000fe2000786c0ff */
[----:B------:R-:W-:Y:S01]  /*1f90*/  FMUL.FTZ R64, R100, R61 ;  /* 0x0000003d64407220 */ /* 0x000fe20000410000 */
[----:B------:R-:W-:Y:S01]  /*1fa0*/  LOP3.LUT P1, RZ, R98, 0xff, RZ, 0xc0, !PT ;  /* 0x000000ff62ff7812 */ /* 0x000fe2000782c0ff */
[----:B------:R-:W-:Y:S01]  /*1fb0*/  FADD.FTZ R109, R87, -R72 ;  /* 0x80000048576d7221 */ /* 0x000fe20000010000 */
[C---:B------:R-:W-:Y:S01]  /*1fc0*/  FSEL R62, R71.reuse, RZ, P6 ;  /* 0x000000ff473e7208 */ /* 0x040fe20003000000 */
[----:B------:R-:W-:Y:S01]  /*1fd0*/  FMUL.FTZ R67, R100, R63 ;  /* 0x0000003f64437220 */ /* 0x000fe20000410000 */
[----:B------:R-:W-:Y:S01]  /*1fe0*/  FSEL R66, R71, RZ, P0 ;  /* 0x000000ff47427208 */ /* 0x000fe20000000000 */
[----:B------:R-:W-:Y:S01]  /*1ff0*/  FMUL.FTZ R64, R64, UR14 ;  /* 0x0000000e40407c20 */ /* 0x000fe20008410000 */
        /* <DEDUP_REMOVED lines=8> */
[C---:B------:R-:W-:Y:S01]  /*2080*/  FSEL R65, R60.reuse, RZ, P3 ;  /* 0x000000ff3c417208 */ /* 0x040fe20001800000 */
[----:B------:R-:W-:Y:S01]  /*2090*/  FMUL.FTZ R109, R109, UR14 ;  /* 0x0000000e6d6d7c20 */ /* 0x000fe20008410000 */
[----:B------:R-:W-:-:S02]  /*20a0*/  FSEL R61, R60, RZ, P1 ;  /* 0x000000ff3c3d7208 */ /* 0x000fc40000800000 */
[C---:B------:R-:W-:Y:S02]  /*20b0*/  FSEL R60, R69.reuse, RZ, P6 ;  /* 0x000000ff453c7208 */ /* 0x040fe40003000000 */
[----:B0-----:R-:W-:Y:S02]  /*20c0*/  FSEL R68, R69, RZ, P0 ;  /* 0x000000ff45447208 */ /* 0x001fe40000000000 */
[----:B------:R-:W-:Y:S02]  /*20d0*/  LOP3.LUT P6, RZ, R97, 0xff, RZ, 0xc0, !PT ;  /* 0x000000ff61ff7812 */ /* 0x000fe400078cc0ff */
[----:B------:R-:W-:Y:S02]  /*20e0*/  LOP3.LUT P0, RZ, R108, 0xff, RZ, 0xc0, !PT ;  /* 0x000000ff6cff7812 */ /* 0x000fe4000780c0ff */
[----:B------:R-:W-:Y:S02]  /*20f0*/  F2FP.BF16.F32.PACK_AB R61, R60, R61 ;  /* 0x0000003d3c3d723e */ /* 0x000fe400000010ff */
[----:B------:R-:W-:-:S02]  /*2100*/  LOP3.LUT P5, RZ, R107, 0xff, RZ, 0xc0, !PT ;  /* 0x000000ff6bff7812 */ /* 0x000fc400078ac0ff */
[----:B------:R-:W-:Y:S02]  /*2110*/  LOP3.LUT P4, RZ, R99, 0xff, RZ, 0xc0, !PT ;  /* 0x000000ff63ff7812 */ /* 0x000fe4000788c0ff */
[C---:B------:R-:W-:Y:S02]  /*2120*/  FSEL R60, R64.reuse, RZ, P6 ;  /* 0x000000ff403c7208 */ /* 0x040fe40003000000 */
[----:B------:R-:W-:Y:S02]  /*2130*/  LOP3.LUT P1, RZ, R93, 0xff, RZ, 0xc0, !PT ;  /* 0x000000ff5dff7812 */ /* 0x000fe4000782c0ff */
[----:B------:R-:W-:Y:S02]  /*2140*/  FSEL R69, R64, RZ, P0 ;  /* 0x000000ff40457208 */ /* 0x000fe40000000000 */
[----:B------:R-:W-:Y:S02]  /*2150*/  LOP3.LUT P6, RZ, R91, 0xff, RZ, 0xc0, !PT ;  /* 0x000000ff5bff7812 */ /* 0x000fe400078cc0ff */
[----:B------:R-:W-:-:S02]  /*2160*/  LOP3.LUT P3, RZ, R102, 0xff, RZ, 0xc0, !PT ;  /* 0x000000ff66ff7812 */ /* 0x000fc4000786c0ff */
[----:B------:R-:W-:Y:S02]  /*2170*/  LOP3.LUT P0, RZ, R101, 0xff, RZ, 0xc0, !PT ;  /* 0x000000ff65ff7812 */ /* 0x000fe4000780c0ff */
[----:B------:R-:W-:Y:S02]  /*2180*/  F2FP.BF16.F32.PACK_AB R62, R63, R62 ;  /* 0x0000003e3f3e723e */ /* 0x000fe400000010ff */
[----:B------:R-:W-:Y:S02]  /*2190*/  F2FP.BF16.F32.PACK_AB R65, R68, R65 ;  /* 0x000000414441723e */ /* 0x000fe400000010ff */
[C---:B------:R-:W-:Y:S02]  /*21a0*/  FSEL R64, R67.reuse, RZ, P5 ;  /* 0x000000ff43407208 */ /* 0x040fe40002800000 */
        /* <DEDUP_REMOVED lines=11> */
.L_x_648:
        /* <DEDUP_REMOVED lines=11> */
[----:B------:R-:W-:Y:S01]  /*2310*/  FADD.FTZ R65, R89, -R56 ;  /* 0x8000003859417221 */ /* 0x000fe20000010000 */
[----:B-----5:R-:W-:Y:S01]  /*2320*/  FMUL.FTZ R58, R100, R67 ;  /* 0x00000043643a7220 */ /* 0x020fe20000410000 */
[----:B------:R-:W-:Y:S01]  /*2330*/  FADD.FTZ R61, R82, -R61 ;  /* 0x8000003d523d7221 */ /* 0x000fe20000010000 */
[----:B------:R-:W-:Y:S01]  /*2340*/  FADD.FTZ R63, R86, -R63 ;  /* 0x8000003f563f7221 */ /* 0x000fe20000010000 */
[C---:B------:R-:W-:Y:S01]  /*2350*/  FMUL.FTZ R56, R100.reuse, R57 ;  /* 0x0000003964387220 */ /* 0x040fe20000410000 */
[----:B------:R-:W-:Y:S01]  /*2360*/  FMUL.FTZ R65, R100, R65 ;  /* 0x0000004164417220 */ /* 0x000fe20000410000 */
[----:B------:R-:W-:Y:S01]  /*2370*/  FMUL.FTZ R57, R58, UR14 ;  /* 0x0000000e3a397c20 */ /* 0x000fe20008410000 */
[C---:B------:R-:W-:Y:S01]  /*2380*/  FMUL.FTZ R61, R100.reuse, R61 ;  /* 0x0000003d643d7220 */ /* 0x040fe20000410000 */
[----:B------:R-:W-:Y:S01]  /*2390*/  FMUL.FTZ R60, R100, R63 ;  /* 0x0000003f643c7220 */ /* 0x000fe20000410000 */
[----:B------:R-:W-:Y:S01]  /*23a0*/  LOP3.LUT P0, RZ, R104, 0xff, RZ, 0xc0, !PT ;  /* 0x000000ff68ff7812 */ /* 0x000fe2000780c0ff */
[----:B------:R-:W-:Y:S01]  /*23b0*/  FADD.FTZ R59, R74, -R59 ;  /* 0x8000003b4a3b7221 */ /* 0x000fe20000010000 */
[----:B------:R-:W-:Y:S01]  /*23c0*/  LOP3.LUT P6, RZ, R96, 0xff, RZ, 0xc0, !PT ;  /* 0x000000ff60ff7812 */ /* 0x000fe200078cc0ff */
[----:B------:R-:W-:Y:S01]  /*23d0*/  FADD.FTZ R71, R87, -R72 ;  /* 0x8000004857477221 */ /* 0x000fe20000010000 */
[----:B------:R-:W-:Y:S01]  /*23e0*/  FSEL R66, R57, RZ, P0 ;  /* 0x000000ff39427208 */ /* 0x000fe20000000000 */
[----:B------:R-:W-:Y:S01]  /*23f0*/  FMUL.FTZ R63, R100, R59 ;  /* 0x0000003b643f7220 */ /* 0x000fe20000410000 */
[C---:B------:R-:W-:Y:S01]  /*2400*/  F2FP.BF16.F32.PACK_AB R58, R65.reuse, R58 ;  /* 0x0000003a413a723e */ /* 0x040fe200000010ff */
[----:B------:R-:W-:Y:S01]  /*2410*/  FMUL.FTZ R65, R65, UR14 ;  /* 0x0000000e41417c20 */ /* 0x000fe20008410000 */
[----:B------:R-:W-:Y:S01]  /*2420*/  FSEL R62, R57, RZ, P6 ;  /* 0x000000ff393e7208 */ /* 0x000fe20003000000 */
[----:B------:R-:W-:Y:S01]  /*2430*/  FMUL.FTZ R59, R61, UR14 ;  /* 0x0000000e3d3b7c20 */ /* 0x000fe20008410000 */
[C---:B------:R-:W-:Y:S01]  /*2440*/  F2FP.BF16.F32.PACK_AB R57, R60.reuse, R61 ;  /* 0x0000003d3c39723e */ /* 0x040fe200000010ff */
[----:B------:R-:W-:Y:S01]  /*2450*/  FMUL.FTZ R60, R60, UR14 ;  /* 0x0000000e3c3c7c20 */ /* 0x000fe20008410000 */
[----:B------:R-:W-:Y:S01]  /*2460*/  LOP3.LUT P5, RZ, R103, 0xff, RZ, 0xc0, !PT ;  /* 0x000000ff67ff7812 */ /* 0x000fe200078ac0ff */
[----:B0-----:R-:W-:Y:S01]  /*2470*/  FMUL.FTZ R68, R100, R69 ;  /* 0x0000004564447220 */ /* 0x001fe20000410000 */
[----:B------:R-:W-:Y:S01]  /*2480*/  LOP3.LUT P4, RZ, R94, 0xff, RZ, 0xc0, !PT ;  /* 0x000000ff5eff7812 */ /* 0x000fe2000788c0ff */
[----:B------:R-:W-:Y:S01]  /*2490*/  FMUL.FTZ R71, R100, R71 ;  /* 0x0000004764477220 */ /* 0x000fe20000410000 */
[----:B------:R-:W-:-:S02]  /*24a0*/  LOP3.LUT P3, RZ, R106, 0xff, RZ, 0xc0, !PT ;  /* 0x000000ff6aff7812 */ /* 0x000fc4000786c0ff */
[----:B------:R-:W-:Y:S02]  /*24b0*/  LOP3.LUT P1, RZ, R98, 0xff, RZ, 0xc0, !PT ;  /* 0x000000ff62ff7812 */ /* 0x000fe4000782c0ff */
[----:B------:R-:W-:Y:S02]  /*24c0*/  LOP3.LUT P6, RZ, R95, 0xff, RZ, 0xc0, !PT ;  /* 0x000000ff5fff7812 */ /* 0x000fe400078cc0ff */
[----:B------:R-:W-:Y:S02]  /*24d0*/  LOP3.LUT P0, RZ, R105, 0xff, RZ, 0xc0, !PT ;  /* 0x000000ff69ff7812 */ /* 0x000fe4000780c0ff */
[C---:B------:R-:W-:Y:S02]  /*24e0*/  FSEL R67, R65.reuse, RZ, P5 ;  /* 0x000000ff41437208 */ /* 0x040fe40002800000 */
[----:B------:R-:W-:Y:S02]  /*24f0*/  FSEL R69, R65, RZ, P4 ;  /* 0x000000ff41457208 */ /* 0x000fe40002000000 */
[----:B------:R-:W-:-:S02]  /*2500*/  FSEL R65, R59, RZ, P3 ;  /* 0x000000ff3b417208 */ /* 0x000fc40001800000 */
[----:B------:R-:W-:Y:S01]  /*2510*/  FSEL R61, R59, RZ, P1 ;  /* 0x000000ff3b3d7208 */ /* 0x000fe20000800000 */
[----:B------:R-:W-:Y:S01]  /*2520*/  FMUL.FTZ R59, R56, UR14 ;  /* 0x0000000e383b7c20 */ /* 0x000fe20008410000 */
[C---:B------:R-:W-:Y:S02]  /*2530*/  FSEL R64, R60.reuse, RZ, P6 ;  /* 0x000000ff3c407208 */ /* 0x040fe40003000000 */
[----:B------:R-:W-:Y:S02]  /*2540*/  FSEL R60, R60, RZ, P0 ;  /* 0x000000ff3c3c7208 */ /* 0x000fe40000000000 */
[----:B------:R-:W-:Y:S02]  /*2550*/  LOP3.LUT P6, RZ, R108, 0xff, RZ, 0xc0, !PT ;  /* 0x000000ff6cff7812 */ /* 0x000fe400078cc0ff */
[----:B------:R-:W-:Y:S02]  /*2560*/  LOP3.LUT P0, RZ, R97, 0xff, RZ, 0xc0, !PT ;  /* 0x000000ff61ff7812 */ /* 0x000fe4000780c0ff */
[----:B------:R-:W-:-:S02]  /*2570*/  F2FP.BF16.F32.PACK_AB R61, R64, R61 ;  /* 0x0000003d403d723e */ /* 0x000fc400000010ff */
[----:B------:R-:W-:Y:S02]  /*2580*/  F2FP.BF16.F32.PACK_AB R65, R60, R65 ;  /* 0x000000413c41723e */ /* 0x000fe400000010ff */
[----:B------:R-:W-:Y:S02]  /*2590*/  FSEL R64, R59, RZ, P6 ;  /* 0x000000ff3b407208 */ /* 0x000fe40003000000 */
[C---:B------:R-:W-:Y:S01]  /*25a0*/  F2FP.BF16.F32.PACK_AB R56, R63.reuse, R56 ;  /* 0x000000383f38723e */ /* 0x040fe200000010ff */
[----:B------:R-:W-:Y:S01]  /*25b0*/  FMUL.FTZ R63, R63, UR14 ;  /* 0x0000000e3f3f7c20 */ /* 0x000fe20008410000 */
[----:B------:R-:W-:Y:S02]  /*25c0*/  FSEL R60, R59, RZ, P0 ;  /* 0x000000ff3b3c7208 */ /* 0x000fe40000000000 */
[----:B------:R-:W-:Y:S01]  /*25d0*/  F2FP.BF16.F32.PACK_AB R62, R69, R62 ;  /* 0x0000003e453e723e */ /* 0x000fe200000010ff */
[----:B------:R-:W-:Y:S01]  /*25e0*/  FMUL.FTZ R69, R68, UR14 ;  /* 0x0000000e44457c20 */ /* 0x000fe20008410000 */
[C---:B------:R-:W-:Y:S01]  /*25f0*/  F2FP.BF16.F32.PACK_AB R59, R71.reuse, R68 ;  /* 0x00000044473b723e */ /* 0x040fe200000010ff */
[----:B------:R-:W-:Y:S01]  /*2600*/  FMUL.FTZ R71, R71, UR14 ;  /* 0x0000000e47477c20 */ /* 0x000fe20008410000 */
        /* <DEDUP_REMOVED lines=18> */
.L_x_647:
[----:B------:R-:W-:Y:S01]  /*2730*/  UMOV UR4, UR6 ;  /* 0x0000000600047c82 */ /* 0x000fe20008000000 */
[----:B------:R-:W-:Y:S01]  /*2740*/  UMOV UR5, UR7 ;  /* 0x0000000700057c82 */ /* 0x000fe20008000000 */
[----:B------:R-:W-:-:S04]  /*2750*/  UISETP.NE.U32.AND UP0, UPT, UR4, URZ, UPT ;  /* 0x000000ff0400728c */ /* 0x000fc8000bf05070 */
[----:B------:R-:W-:-:S09]  /*2760*/  UISETP.NE.AND.EX UP0, UPT, UR5, URZ, UPT, UP0 ;  /* 0x000000ff0500728c */ /* 0x000fd2000bf05300 */
[----:B------:R-:W-:Y:S05]  /*2770*/  BRA.U UP0, `(.L_x_649) ;  /* 0x0000000500547547 */ /* 0x000fea000b800000 */
[-CC-:B------:R-:W-:Y:S01]  /*2780*/  FFMA.FTZ R61, R3, R72.reuse, R65.reuse ;  /* 0x00000048033d7223 */ /* 0x180fe20000010041 */
[----:B------:R-:W-:Y:S01]  /*2790*/  PRMT R60, R52, 0x7632, R60 ;  /* 0x00007632343c7816 */ /* 0x000fe2000000003c */
[-C--:B------:R-:W-:Y:S01]  /*27a0*/  FFMA.FTZ R67, R78, R72.reuse, R65 ;  /* 0x000000484e437223 */ /* 0x080fe20000010041 */
[----:B------:R-:W-:Y:S01]  /*27b0*/  SHF.L.U32 R63, R52, 0x10, RZ ;  /* 0x00000010343f7819 */ /* 0x000fe200000006ff */
[----:B------:R-:W-:Y:S01]  /*27c0*/  FADD.FTZ R61, R84, -R61 ;  /* 0x8000003d543d7221 */ /* 0x000fe20000010000 */
[----:B------:R-:W-:Y:S01]  /*27d0*/  PRMT R64, R53, 0x7632, R64 ;  /* 0x0000763235407816 */ /* 0x000fe20000000040 */
[-CC-:B------:R-:W-:Y:S01]  /*27e0*/  FFMA.FTZ R69, R85, R72.reuse, R65.reuse ;  /* 0x0000004855457223 */ /* 0x180fe20000010041 */
[----:B------:R-:W-:Y:S01]  /*27f0*/  SHF.L.U32 R62, R60, 0x10, RZ ;  /* 0x000000103c3e7819 */ /* 0x000fe200000006ff */
[-C--:B------:R-:W-:Y:S01]  /*2800*/  FFMA.FTZ R71, R88, R72.reuse, R65 ;  /* 0x0000004858477223 */ /* 0x080fe20000010041 */
[----:B------:R-:W-:Y:S01]  /*2810*/  FADD.FTZ R67, R74, -R67 ;  /* 0x800000434a437221 */ /* 0x000fe20000010000 */
[-C--:B------:R-:W-:Y:S01]  /*2820*/  FFMA.FTZ R73, R83, R72.reuse, R65 ;  /* 0x0000004853497223 */ /* 0x080fe20000010041 */
[----:B-----5:R-:W-:Y:S01]  /*2830*/  FFMA.FTZ R60, R100, R61, R63 ;  /* 0x0000003d643c7223 */ /* 0x020fe2000001003f */
[-CC-:B0-----:R-:W-:Y:S01]  /*2840*/  FFMA.FTZ R68, R90, R72.reuse, R65.reuse ;  /* 0x000000485a447223 */ /* 0x181fe20000010041 */
[-CC-:B------:R-:W-:Y:S01]  /*2850*/  FFMA.FTZ R70, R81, R72.reuse, R65.reuse ;  /* 0x0000004851467223 */ /* 0x180fe20000010041 */
[----:B------:R-:W-:Y:S01]  /*2860*/  FFMA.FTZ R110, R92, R72, R65 ;  /* 0x000000485c6e7223 */ /* 0x000fe20000010041 */
[----:B------:R-:W-:-:S02]  /*2870*/  IMAD.U32 R66, R53, 0x10000, RZ ;  /* 0x0001000035427824 */ /* 0x000fc400078e00ff */
[----:B------:R-:W-:Y:S01]  /*2880*/  FADD.FTZ R69, R82, -R69 ;  /* 0x8000004552457221 */ /* 0x000fe20000010000 */
[----:B------:R-:W-:Y:S02]  /*2890*/  IMAD.U32 R64, R64, 0x10000, RZ ;  /* 0x0001000040407824 */ /* 0x000fe400078e00ff */
[----:B------:R-:W-:Y:S01]  /*28a0*/  FADD.FTZ R71, R86, -R71 ;  /* 0x8000004756477221 */ /* 0x000fe20000010000 */
[--C-:B------:R-:W-:Y:S01]  /*28b0*/  FFMA.FTZ R63, R100, R67, R62.reuse ;  /* 0x00000043643f7223 */ /* 0x100fe2000001003e */
[----:B------:R-:W-:Y:S01]  /*28c0*/  SHF.L.U32 R65, R54, 0x10, RZ ;  /* 0x0000001036417819 */ /* 0x000fe200000006ff */
[----:B------:R-:W-:Y:S01]  /*28d0*/  FADD.FTZ R73, R80, -R73 ;  /* 0x8000004950497221 */ /* 0x000fe20000010000 */
[----:B------:R-:W-:Y:S01]  /*28e0*/  PRMT R62, R54, 0x7632, R62 ;  /* 0x00007632363e7816 */ /* 0x000fe2000000003e */
[C---:B------:R-:W-:Y:S01]  /*28f0*/  FFMA.FTZ R61, R100.reuse, R69, R66 ;  /* 0x00000045643d7223 */ /* 0x040fe20000010042 */
        /* <DEDUP_REMOVED lines=9> */
[----:B------:R-:W-:Y:S01]  /*2990*/  FFMA.FTZ R64, R100, R67, R64 ;  /* 0x0000004364407223 */ /* 0x000fe20000010040 */
[----:B------:R-:W-:Y:S01]  /*29a0*/  LOP3.LUT P6, RZ, R96, 0xff, RZ, 0xc0, !PT ;  /* 0x000000ff60ff7812 */ /* 0x000fe200078cc0ff */
[----:B------:R-:W-:Y:S01]  /*29b0*/  FFMA.FTZ R109, R100, R109, R66 ;  /* 0x0000006d646d7223 */ /* 0x000fe20000010042 */
[----:B------:R-:W-:-:S02]  /*29c0*/  IMAD.U32 R72, R55, 0x10000, RZ ;  /* 0x0001000037487824 */ /* 0x000fc400078e00ff */
[----:B------:R-:W-:Y:S01]  /*29d0*/  FADD.FTZ R69, R75, -R70 ;  /* 0x800000464b457221 */ /* 0x000fe20000010000 */
[----:B------:R-:W-:Y:S01]  /*29e0*/  FSEL R66, R62, RZ, P0 ;  /* 0x000000ff3e427208 */ /* 0x000fe20000000000 */
[----:B------:R-:W-:Y:S01]  /*29f0*/  FMUL.FTZ R64, R64, UR14 ;  /* 0x0000000e40407c20 */ /* 0x000fe20008410000 */
        /* <DEDUP_REMOVED lines=11> */
[----:B------:R-:W-:Y:S02]  /*2ab0*/  LOP3.LUT P1, RZ, R98, 0xff, RZ, 0xc0, !PT ;  /* 0x000000ff62ff7812 */ /* 0x000fe4000782c0ff */
[C---:B------:R-:W-:Y:S02]  /*2ac0*/  FSEL R69, R64.reuse, RZ, P5 ;  /* 0x000000ff40457208 */ /* 0x040fe40002800000 */
[----:B------:R-:W-:Y:S02]  /*2ad0*/  FSEL R70, R64, RZ, P4 ;  /* 0x000000ff40467208 */ /* 0x000fe40002000000 */
[----:B------:R-:W-:Y:S02]  /*2ae0*/  FSEL R65, R61, RZ, P3 ;  /* 0x000000ff3d417208 */ /* 0x000fe40001800000 */
[C---:B------:R-:W-:Y:S02]  /*2af0*/  FSEL R68, R62.reuse, RZ, P6 ;  /* 0x000000ff3e447208 */ /* 0x040fe40003000000 */
[----:B------:R-:W-:-:S02]  /*2b00*/  FSEL R64, R62, RZ, P0 ;  /* 0x000000ff3e407208 */ /* 0x000fc40000000000 */
[----:B------:R-:W-:Y:S02]  /*2b10*/  FSEL R61, R61, RZ, P1 ;  /* 0x000000ff3d3d7208 */ /* 0x000fe40000800000 */
        /* <DEDUP_REMOVED lines=27> */
.L_x_649:
[-CC-:B------:R-:W-:Y:S01]  /*2cd0*/  FFMA.FTZ R57, R3, R72.reuse, R65.reuse ;  /* 0x0000004803397223 */ /* 0x180fe20000010041 */
[----:B------:R-:W-:Y:S01]  /*2ce0*/  PRMT R56, R52, 0x7632, R56 ;  /* 0x0000763234387816 */ /* 0x000fe20000000038 */
[-CC-:B------:R-:W-:Y:S01]  /*2cf0*/  FFMA.FTZ R61, R78, R72.reuse, R65.reuse ;  /* 0x000000484e3d7223 */ /* 0x180fe20000010041 */
[----:B------:R-:W-:Y:S01]  /*2d00*/  SHF.L.U32 R59, R52, 0x10, RZ ;  /* 0x00000010343b7819 */ /* 0x000fe200000006ff */
[-C--:B------:R-:W-:Y:S01]  /*2d10*/  FFMA.FTZ R63, R85, R72.reuse, R65 ;  /* 0x00000048553f7223 */ /* 0x080fe20000010041 */
[----:B------:R-:W-:Y:S01]  /*2d20*/  PRMT R60, R53, 0x7632, R60 ;  /* 0x00007632353c7816 */ /* 0x000fe2000000003c */
[----:B------:R-:W-:Y:S01]  /*2d30*/  FADD.FTZ R57, R84, -R57 ;  /* 0x8000003954397221 */ /* 0x000fe20000010000 */
[----:B------:R-:W-:Y:S01]  /*2d40*/  SHF.L.U32 R58, R56, 0x10, RZ ;  /* 0x00000010383a7819 */ /* 0x000fe200000006ff */
[-C--:B------:R-:W-:Y:S01]  /*2d50*/  FFMA.FTZ R67, R88, R72.reuse, R65 ;  /* 0x0000004858437223 */ /* 0x080fe20000010041 */
[----:B------:R-:W-:Y:S01]  /*2d60*/  FADD.FTZ R61, R74, -R61 ;  /* 0x8000003d4a3d7221 */ /* 0x000fe20000010000 */
[----:B------:R-:W-:Y:S01]  /*2d70*/  FFMA.FTZ R69, R83, R72, R65 ;  /* 0x0000004853457223 */ /* 0x000fe20000010041 */
[----:B------:R-:W-:-:S02]  /*2d80*/  IMAD.U32 R62, R53, 0x10000, RZ ;  /* 0x00010000353e7824 */ /* 0x000fc400078e00ff */
[----:B------:R-:W-:Y:S01]  /*2d90*/  FADD.FTZ R63, R82, -R63 ;  /* 0x8000003f523f7221 */ /* 0x000fe20000010000 */
[----:B-----5:R-:W-:Y:S01]  /*2da0*/  FFMA.FTZ R56, R100, R57, R59 ;  /* 0x0000003964387223 */ /* 0x020fe2000001003b */
[----:B------:R-:W-:Y:S02]  /*2db0*/  IMAD.U32 R60, R60, 0x10000, RZ ;  /* 0x000100003c3c7824 */ /* 0x000fe400078e00ff */
[----:B------:R-:W-:Y:S01]  /*2dc0*/  FADD.FTZ R67, R86, -R67 ;  /* 0x8000004356437221 */ /* 0x000fe20000010000 */
[--C-:B------:R-:W-:Y:S01]  /*2dd0*/  FFMA.FTZ R59, R100, R61, R58.reuse ;  /* 0x0000003d643b7223 */ /* 0x100fe2000001003a */
[----:B------:R-:W-:Y:S01]  /*2de0*/  PRMT R58, R54, 0x7632, R58 ;  /* 0x00007632363a7816 */ /* 0x000fe2000000003a */
[-C--:B------:R-:W-:Y:S01]  /*2df0*/  FFMA.FTZ R64, R90, R72.reuse, R65 ;  /* 0x000000485a407223 */ /* 0x080fe20000010041 */
[----:B------:R-:W-:Y:S01]  /*2e00*/  SHF.L.U32 R61, R54, 0x10, RZ ;  /* 0x00000010363d7819 */ /* 0x000fe200000006ff */
[----:B------:R-:W-:Y:S01]  /*2e10*/  FFMA.FTZ R57, R100, R63, R62 ;  /* 0x0000003f64397223 */ /* 0x000fe2000001003e */
[----:B------:R-:W-:Y:S01]  /*2e20*/  FADD.FTZ R69, R80, -R69 ;  /* 0x8000004550457221 */ /* 0x000fe20000010000 */
[----:B------:R-:W-:Y:S01]  /*2e30*/  FFMA.FTZ R62, R100, R67, R60 ;  /* 0x00000043643e7223 */ /* 0x000fe2000001003c */
[----:B------:R-:W-:Y:S01]  /*2e40*/  SHF.L.U32 R60, R58, 0x10, RZ ;  /* 0x000000103a3c7819 */ /* 0x000fe200000006ff */
[----:B------:R-:W-:Y:S01]  /*2e50*/  FADD.FTZ R63, R89, -R64 ;  /* 0x80000040593f7221 */ /* 0x000fe20000010000 */
[C---:B------:R-:W-:Y:S01]  /*2e60*/  FFMA.FTZ R58, R100.reuse, R69, R61 ;  /* 0x00000045643a7223 */ /* 0x040fe2000001003d */
[-C--:B------:R-:W-:Y:S01]  /*2e70*/  FFMA.FTZ R66, R81, R72.reuse, R65 ;  /* 0x0000004851427223 */ /* 0x080fe20000010041 */
[----:B------:R-:W-:Y:S01]  /*2e80*/  PRMT R67, R55, 0x7632, R67 ;  /* 0x0000763237437816 */ /* 0x000fe20000000043 */
[----:B------:R-:W-:Y:S01]  /*2e90*/  FFMA.FTZ R63, R100, R63, R60 ;  /* 0x0000003f643f7223 */ /* 0x000fe2000001003c */
[----:B------:R-:W-:Y:S01]  /*2ea0*/  FMUL.FTZ R60, R58, UR14 ;  /* 0x0000000e3a3c7c20 */ /* 0x000fe20008410000 */
[----:B------:R-:W-:Y:S01]  /*2eb0*/  LOP3.LUT P0, RZ, R104, 0xff, RZ, 0xc0, !PT ;  /* 0x000000ff68ff7812 */ /* 0x000fe2000780c0ff */
[----:B------:R-:W-:Y:S01]  /*2ec0*/  FFMA.FTZ R72, R92, R72, R65 ;  /* 0x000000485c487223 */ /* 0x000fe20000010041 */
[----:B------:R-:W-:Y:S01]  /*2ed0*/  LOP3.LUT P6, RZ, R96, 0xff, RZ, 0xc0, !PT ;  /* 0x000000ff60ff7812 */ /* 0x000fe200078cc0ff */
[----:B------:R-:W-:Y:S01]  /*2ee0*/  FADD.FTZ R65, R75, -R66 ;  /* 0x800000424b417221 */ /* 0x000fe20000010000 */
[C---:B------:R-:W-:Y:S01]  /*2ef0*/  F2FP.BF16.F32.PACK_AB R58, R63.reuse, R58 ;  /* 0x0000003a3f3a723e */ /* 0x040fe200000010ff */
[----:B------:R-:W-:Y:S01]  /*2f00*/  FMUL.FTZ R61, R63, UR14 ;  /* 0x0000000e3f3d7c20 */ /* 0x000fe20008410000 */
[----:B0-----:R-:W-:Y:S01]  /*2f10*/  IMAD.U32 R68, R55, 0x10000, RZ ;  /* 0x0001000037447824 */ /* 0x001fe200078e00ff */
[C---:B------:R-:W-:Y:S01]  /*2f20*/  FSEL R66, R60.reuse, RZ, P0 ;  /* 0x000000ff3c427208 */ /* 0x040fe20000000000 */
[----:B------:R-:W-:Y:S01]  /*2f30*/  IMAD.U32 R64, R67, 0x10000, RZ ;  /* 0x0001000043407824 */ /* 0x000fe200078e00ff */
[----:B------:R-:W-:Y:S01]  /*2f40*/  FSEL R63, R60, RZ, P6 ;  /* 0x000000ff3c3f7208 */ /* 0x000fe20003000000 */
[----:B------:R-:W-:Y:S01]  /*2f50*/  FADD.FTZ R67, R87, -R72 ;  /* 0x8000004857437221 */ /* 0x000fe20000010000 */
[----:B------:R-:W-:Y:S01]  /*2f60*/  FMUL.FTZ R60, R57, UR14 ;  /* 0x0000000e393c7c20 */ /* 0x000fe20008410000 */
[----:B------:R-:W-:Y:S01]  /*2f70*/  LOP3.LUT P5, RZ, R103, 0xff, RZ, 0xc0, !PT ;  /* 0x000000ff67ff7812 */ /* 0x000fe200078ac0ff */
[----:B------:R-:W-:Y:S01]  /*2f80*/  FFMA.FTZ R69, R100, R65, R68 ;  /* 0x0000004164457223 */ /* 0x000fe20000010044 */
[----:B------:R-:W-:Y:S01]  /*2f90*/  LOP3.LUT P4, RZ, R94, 0xff, RZ, 0xc0, !PT ;  /* 0x000000ff5eff7812 */ /* 0x000fe2000788c0ff */
[----:B------:R-:W-:Y:S01]  /*2fa0*/  FFMA.FTZ R100, R100, R67, R64 ;  /* 0x0000004364647223 */ /* 0x000fe20000010040 */
[C---:B------:R-:W-:Y:S01]  /*2fb0*/  F2FP.BF16.F32.PACK_AB R57, R62.reuse, R57 ;  /* 0x000000393e39723e */ /* 0x040fe200000010ff */
[----:B------:R-:W-:Y:S01]  /*2fc0*/  FMUL.FTZ R62, R62, UR14 ;  /* 0x0000000e3e3e7c20 */ /* 0x000fe20008410000 */
[----:B------:R-:W-:-:S02]  /*2fd0*/  LOP3.LUT P3, RZ, R106, 0xff, RZ, 0xc0, !PT ;  /* 0x000000ff6aff7812 */ /* 0x000fc4000786c0ff */
[----:B------:R-:W-:Y:S02]  /*2fe0*/  LOP3.LUT P1, RZ, R98, 0xff, RZ, 0xc0, !PT ;  /* 0x000000ff62ff7812 */ /* 0x000fe4000782c0ff */
[----:B------:R-:W-:Y:S02]  /*2ff0*/  LOP3.LUT P0, RZ, R105, 0xff, RZ, 0xc0, !PT ;  /* 0x000000ff69ff7812 */ /* 0x000fe4000780c0ff */
[C---:B------:R-:W-:Y:S02]  /*3000*/  FSEL R67, R61.reuse, RZ, P5 ;  /* 0x000000ff3d437208 */ /* 0x040fe40002800000 */
[----:B------:R-:W-:Y:S02]  /*3010*/  FSEL R68, R61, RZ, P4 ;  /* 0x000000ff3d447208 */ /* 0x000fe40002000000 */
[C---:B------:R-:W-:Y:S02]  /*3020*/  FSEL R65, R60.reuse, RZ, P3 ;  /* 0x000000ff3c417208 */ /* 0x040fe40001800000 */
[----:B------:R-:W-:-:S02]  /*3030*/  FSEL R61, R60, RZ, P1 ;  /* 0x000000ff3c3d7208 */ /* 0x000fc40000800000 */
[----:B------:R-:W-:Y:S02]  /*3040*/  FSEL R60, R62, RZ, P0 ;  /* 0x000000ff3e3c7208 */ /* 0x000fe40000000000 */
[----:B------:R-:W-:Y:S02]  /*3050*/  LOP3.LUT P6, RZ, R95, 0xff, RZ, 0xc0, !PT ;  /* 0x000000ff5fff7812 */ /* 0x000fe400078cc0ff */
[----:B------:R-:W-:Y:S01]  /*3060*/  F2FP.BF16.F32.PACK_AB R65, R60, R65 ;  /* 0x000000413c41723e */ /* 0x000fe200000010ff */
[----:B------:R-:W-:Y:S01]  /*3070*/  FMUL.FTZ R60, R56, UR14 ;  /* 0x0000000e383c7c20 */ /* 0x000fe20008410000 */
[----:B------:R-:W-:Y:S02]  /*3080*/  FSEL R64, R62, RZ, P6 ;  /* 0x000000ff3e407208 */ /* 0x000fe40003000000 */
[----:B------:R-:W-:Y:S02]  /*3090*/  LOP3.LUT P6, RZ, R108, 0xff, RZ, 0xc0, !PT ;  /* 0x000000ff6cff7812 */ /* 0x000fe400078cc0ff */
[----:B------:R-:W-:-:S02]  /*30a0*/  LOP3.LUT P0, RZ, R97, 0xff, RZ, 0xc0, !PT ;  /* 0x000000ff61ff7812 */ /* 0x000fc4000780c0ff */
[----:B------:R-:W-:Y:S01]  /*30b0*/  F2FP.BF16.F32.PACK_AB R62, R68, R63 ;  /* 0x0000003f443e723e */ /* 0x000fe200000010ff */
[----:B------:R-:W-:Y:S01]  /*30c0*/  FMUL.FTZ R63, R59, UR14 ;  /* 0x0000000e3b3f7c20 */ /* 0x000fe20008410000 */
[----:B------:R-:W-:Y:S01]  /*30d0*/  F2FP.BF16.F32.PACK_AB R61, R64, R61 ;  /* 0x0000003d403d723e */ /* 0x000fe200000010ff */
[----:B------:R-:W-:Y:S01]  /*30e0*/  FMUL.FTZ R68, R69, UR14 ;  /* 0x0000000e45447c20 */ /* 0x000fe20008410000 */
[----:B------:R-:W-:Y:S02]  /*30f0*/  F2FP.BF16.F32.PACK_AB R56, R59, R56 ;  /* 0x000000383b38723e */ /* 0x000fe400000010ff */
[----:B------:R-:W-:Y:S02]  /*3100*/  FSEL R64, R60, RZ, P6 ;  /* 0x000000ff3c407208 */ /* 0x000fe40003000000 */
[C---:B------:R-:W-:Y:S01]  /*3110*/  F2FP.BF16.F32.PACK_AB R59, R100.reuse, R69 ;  /* 0x00000045643b723e */ /* 0x040fe200000010ff */
[----:B------:R-:W-:Y:S01]  /*3120*/  FMUL.FTZ R100, R100, UR14 ;  /* 0x0000000e64647c20 */ /* 0x000fe20008410000 */
[----:B------:R-:W-:-:S02]  /*3130*/  LOP3.LUT P1, RZ, R107, 0xff, RZ, 0xc0, !PT ;  /* 0x000000ff6bff7812 */ /* 0x000fc4000782c0ff */
[----:B------:R-:W-:Y:S02]  /*3140*/  FSEL R60, R60, RZ, P0 ;  /* 0x000000ff3c3c7208 */ /* 0x000fe40000000000 */
[----:B------:R-:W-:Y:S02]  /*3150*/  LOP3.LUT P3, RZ, R99, 0xff, RZ, 0xc0, !PT ;  /* 0x000000ff63ff7812 */ /* 0x000fe4000786c0ff */
[----:B------:R-:W-:Y:S02]  /*3160*/  LOP3.LUT P4, RZ, R102, 0xff, RZ, 0xc0, !PT ;  /* 0x000000ff66ff7812 */ /* 0x000fe4000788c0ff */
[----:B------:R-:W-:Y:S02]  /*3170*/  LOP3.LUT P0, RZ, R91, 0xff, RZ, 0xc0, !PT ;  /* 0x000000ff5bff7812 */ /* 0x000fe4000780c0ff */
[----:B------:R-:W-:Y:S02]  /*3180*/  LOP3.LUT P5, RZ, R93, 0xff, RZ, 0xc0, !PT ;  /* 0x000000ff5dff7812 */ /* 0x000fe400078ac0ff */
[----:B------:R-:W-:-:S02]  /*3190*/  LOP3.LUT P6, RZ, R101, 0xff, RZ, 0xc0, !PT ;  /* 0x000000ff65ff7812 */ /* 0x000fc400078cc0ff */
[----:B------:R-:W-:Y:S02]  /*31a0*/  F2FP.BF16.F32.PACK_AB R66, R67, R66 ;  /* 0x000000424342723e */ /* 0x000fe400000010ff */
[C---:B------:R-:W-:Y:S02]  /*31b0*/  FSEL R67, R63.reuse, RZ, P1 ;  /* 0x000000ff3f437208 */ /* 0x040fe40000800000 */
[----:B------:R-:W-:Y:S02]  /*31c0*/  FSEL R63, R63, RZ, P3 ;  /* 0x000000ff3f3f7208 */ /* 0x000fe40001800000 */
[----:B------:R-:W-:Y:S02]  /*31d0*/  FSEL R69, R68, RZ, P4 ;  /* 0x000000ff44457208 */ /* 0x000fe40002000000 */
[----:B------:R-:W-:Y:S02]  /*31e0*/  FSEL R71, R100, RZ, P0 ;  /* 0x000000ff64477208 */ /* 0x000fe40000000000 */
[----:B------:R-:W-:-:S02]  /*31f0*/  FSEL R68, R68, RZ, P5 ;  /* 0x000000ff44447208 */ /* 0x000fc40002800000 */
[----:B------:R-:W-:Y:S02]  /*3200*/  FSEL R100, R100, RZ, P6 ;  /* 0x000000ff64647208 */ /* 0x000fe40003000000 */
[----:B------:R-:W-:Y:S02]  /*3210*/  F2FP.BF16.F32.PACK_AB R60, R63, R60 ;  /* 0x0000003c3f3c723e */ /* 0x000fe400000010ff */
[----:B------:R-:W-:Y:S02]  /*3220*/  F2FP.BF16.F32.PACK_AB R64, R67, R64 ;  /* 0x000000404340723e */ /* 0x000fe400000010ff */
[----:B------:R-:W-:Y:S02]  /*3230*/  F2FP.BF16.F32.PACK_AB R63, R71, R68 ;  /* 0x00000044473f723e */ /* 0x000fe400000010ff */
[----:B------:R-:W-:-:S07]  /*3240*/  F2FP.BF16.F32.PACK_AB R67, R100, R69 ;  /* 0x000000456443723e */ /* 0x000fce00000010ff */
.L_x_646:
        /* <DEDUP_REMOVED lines=13> */
.L_x_642:
[----:B------:R-:W-:Y:S05]  /*3320*/  BSYNC.RECONVERGENT B1 ;  /* 0x0000000000017941 */ /* 0x000fea0003800200 */
.L_x_641:
[----:B-1----:R-:W1:Y:S02]  /*3330*/  LDC.64 R64, c[0x0][0x380] ;  /* 0x0000e000ff407b82 */ /* 0x002e640000000a00 */
[----:B-1----:R-:W-:-:S04]  /*3340*/  LEA R76, R64, R76, 0x2 ;  /* 0x0000004c404c7211 */ /* 0x002fc800078e10ff */
[----:B------:R-:W-:-:S13]  /*3350*/  ISETP.GE.AND P0, PT, R76, R65, PT ;  /* 0x000000414c00720c */ /* 0x000fda0003f06270 */
[----:B------:R-:W-:Y:S05]  /*3360*/  @!P0 BRA `(.L_x_650) ;  /* 0xffffffcc00f08947 */ /* 0x000fea000383ffff */
.L_x_637:
[----:B------:R-:W-:Y:S05]  /*3370*/  BSYNC B0 ;  /* 0x0000000000007941 */ /* 0x000fea0003800000 */
.L_x_636:
        /* <DEDUP_REMOVED lines=12> */
[----:B------:R3:W-:Y:S01]  /*3440*/  STS.128 [R2+0x10], R20 ;  /* 0x0000101402007388 */ /* 0x0007e20000000c00 */
[----:B------:R-:W-:Y:S01]  /*3450*/  BAR.SYNC.DEFER_BLOCKING 0x0 ;  /* 0x0000000000007b1d */ /* 0x000fe20000010000 */
[----:B---3--:R-:W-:-:S05]  /*3460*/  IMAD R22, R77, UR4, RZ ;  /* 0x000000044d167c24 */ /* 0x008fca000f8e02ff */
        /* <DEDUP_REMOVED lines=15> */
[----:B------:R-:W-:Y:S01]  /*3560*/  STS.128 [R2+0x10], R44 ;  /* 0x0000102c02007388 */ /* 0x000fe20000000c00 */
[----:B------:R-:W-:Y:S01]  /*3570*/  FADD.FTZ R4, R4, R7 ;  /* 0x0000000704047221 */ /* 0x000fe20000010000 */
[----:B------:R-:W-:Y:S03]  /*3580*/  BAR.SYNC.DEFER_BLOCKING 0x0 ;  /* 0x0000000000007b1d */ /* 0x000fe60000010000 */
        /* <DEDUP_REMOVED lines=15> */
[----:B----4-:R-:W-:Y:S01]  /*3680*/  FADD.FTZ R16, R9, R16 ;  /* 0x0000001009107221 */ /* 0x010fe20000010000 */
[----:B------:R-:W-:Y:S02]  /*3690*/  FADD.FTZ R9, R3, R10 ;  /* 0x0000000a03097221 */ /* 0x000fe40000010000 */
[----:B------:R1:W-:Y:S01]  /*36a0*/  STS.128 [R2+0x10], R36 ;  /* 0x0000102402007388 */ /* 0x0003e20000000c00 */
[----:B------:R-:W-:Y:S01]  /*36b0*/  FADD.FTZ R12, R12, R15 ;  /* 0x0000000f0c0c7221 */ /* 0x000fe20000010000 */
[----:B------:R-:W-:Y:S01]  /*36c0*/  BAR.SYNC.DEFER_BLOCKING 0x0 ;  /* 0x0000000000007b1d */ /* 0x000fe20000010000 */
[----:B------:R-:W-:Y:S02]  /*36d0*/  FADD.FTZ R17, R16, R17 ;  /* 0x0000001110117221 */ /* 0x000fe40000010000 */
[----:B------:R-:W-:Y:S01]  /*36e0*/  FADD.FTZ R19, R12, R19 ;  /* 0x000000130c137221 */ /* 0x000fe20000010000 */
[----:B0-----:R-:W-:-:S02]  /*36f0*/  LOP3.LUT R32, R53, 0x7f, RZ, 0x3c, !PT ;  /* 0x0000007f35207812 */ /* 0x001fc400078e3cff */
[----:B------:R-:W-:Y:S02]  /*3700*/  IADD3 R34, P0, PT, R22, R53, RZ ;  /* 0x0000003516227210 */ /* 0x000fe40007f1e0ff */
[----:B------:R-:W-:-:S03]  /*3710*/  IADD3 R77, PT, PT, R32, R77, RZ ;  /* 0x0000004d204d7210 */ /* 0x000fc60007ffe0ff */
[----:B-1----:R-:W-:Y:S01]  /*3720*/  IMAD.X R39, RZ, RZ, RZ, P0 ;  /* 0x000000ffff277224 */ /* 0x002fe200000e06ff */
[C---:B------:R-:W-:Y:S02]  /*3730*/  ISETP.GE.U32.AND P1, PT, R77.reuse, 0x80, PT ;  /* 0x000000804d00780c */ /* 0x040fe40003f26070 */
        /* <DEDUP_REMOVED lines=24> */
[C---:B-1----:R-:W-:Y:S02]  /*38c0*/  IADD3 R30, P3, PT, R26.reuse, UR16, RZ ;  /* 0x000000101a1e7c10 */ /* 0x042fe4000ff7e0ff */
[----:B------:R-:W-:Y:S02]  /*38d0*/  IADD3 R28, P4, PT, R26, UR22, RZ ;  /* 0x000000161a1c7c10 */ /* 0x000fe4000ff9e0ff */
[----:B------:R-:W-:Y:S02]  /*38e0*/  IADD3.X R47, PT, PT, R36, UR19, RZ, P2, !PT ;  /* 0x00000013242f7c10 */ /* 0x000fe400097fe4ff */
[----:B------:R-:W-:Y:S02]  /*38f0*/  IADD3 R26, P2, PT, R26, UR20, RZ ;  /* 0x000000141a1a7c10 */ /* 0x000fe4000ff5e0ff */
[C---:B------:R-:W-:Y:S01]  /*3900*/  IADD3.X R45, PT, PT, R36.reuse, UR17, RZ, P3, !PT ;  /* 0x00000011242d7c10 */ /* 0x040fe20009ffe4ff */
[----:B------:R-:W0:Y:S01]  /*3910*/  LDS R22, [R0] ;  /* 0x0000000000167984 */ /* 0x000e220000000800 */
[----:B------:R-:W-:-:S02]  /*3920*/  IADD3.X R39, PT, PT, R36, UR23, RZ, P4, !PT ;  /* 0x0000001724277c10 */ /* 0x000fc4000a7fe4ff */
[----:B------:R-:W-:Y:S01]  /*3930*/  IADD3.X R31, PT, PT, R36, UR21, RZ, P2, !PT ;  /* 0x00000015241f7c10 */ /* 0x000fe200097fe4ff */
        /* <DEDUP_REMOVED lines=35> */
.L_x_652:
[----:B------:R-:W-:Y:S05]  /*3b70*/  BSYNC.RECONVERGENT B0 ;  /* 0x0000000000007941 */ /* 0x000fea0003800200 */
.L_x_651:
[----:B-1----:R-:W-:Y:S01]  /*3b80*/  MOV R2, R34 ;  /* 0x0000002200027202 */ /* 0x002fe20000000f00 */
[----:B------:R-:W-:Y:S01]  /*3b90*/  IMAD.MOV.U32 R3, RZ, RZ, R47 ;  /* 0x000000ffff037224 */ /* 0x000fe200078e002f */
[----:B------:R-:W-:Y:S06]  /*3ba0*/  @!P0 EXIT ;  /* 0x000000000000894d */ /* 0x000fec0003800000 */
[----:B------:R0:W-:Y:S01]  /*3bb0*/  STG.E desc[UR8][R2.64], R19 ;  /* 0x0000001302007986 */ /* 0x0001e2000c101908 */
[----:B------:R-:W-:Y:S01]  /*3bc0*/  FADD.FTZ R25, R25, R24 ;  /* 0x0000001819197221 */ /* 0x000fe20000010000 */
[----:B------:R-:W-:Y:S02]  /*3bd0*/  MOV R4, R26 ;  /* 0x0000001a00047202 */ /* 0x000fe40000000f00 */
[----:B------:R-:W-:Y:S02]  /*3be0*/  MOV R5, R31 ;  /* 0x0000001f00057202 */ /* 0x000fe40000000f00 */
        /* <DEDUP_REMOVED lines=8> */
.L_x_640:
[----:B------:R-:W-:Y:S01]  /*3c70*/  HFMA2 R110, -RZ, RZ, 0, 5.9604644775390625e-08 ;  /* 0x00000001ff6e7431 */ /* 0x000fe200000001ff */
[----:B------:R-:W-:Y:S01]  /*3c80*/  BSSY B1, `(.L_x_653) ;  /* 0x0000007000017945 */ /* 0x000fe20003800000 */
[----:B------:R-:W-:Y:S01]  /*3c90*/  IMAD.MOV.U32 R109, RZ, RZ, R68 ;  /* 0x000000ffff6d7224 */ /* 0x000fe200078e0044 */
[----:B------:R-:W-:Y:S01]  /*3ca0*/  MOV R111, 0x1f ;  /* 0x0000001f006f7802 */ /* 0x000fe20000000f00 */
[----:B------:R-:W-:-:S07]  /*3cb0*/  IMAD.MOV.U32 R72, RZ, RZ, -0x1 ;  /* 0xffffffffff487424 */ /* 0x000fce00078e00ff */
[----:B0----5:R-:W-:Y:S05]  /*3cc0*/  WARPSYNC.COLLECTIVE R72, `(.L_x_654) ;  /* 0x0000000048087348 */ /* 0x021fea0003c00000 */
[----:B------:R1:W2:Y:S02]  /*3cd0*/  SHFL.BFLY P0, R73, R109, R110, R111 ;  /* 0x0c00006e6d497389 */ /* 0x0002a4000000006f */
[----:B012--5:R-:W-:Y:S05]  /*3ce0*/  ENDCOLLECTIVE ;  /* 0x000000000000791b */ /* 0x027fea0003800000 */
.L_x_654:
[----:B------:R-:W-:Y:S05]  /*3cf0*/  BSYNC B1 ;  /* 0x0000000000017941 */ /* 0x000fea0003800000 */
.L_x_653:
[----:B------:R-:W-:Y:S01]  /*3d00*/  HFMA2 R111, -RZ, RZ, 0, 1.847743988037109375e-06 ;  /* 0x0000001fff6f7431 */ /* 0x000fe200000001ff */
[----:B------:R-:W-:Y:S01]  /*3d10*/  MOV R109, R70 ;  /* 0x00000046006d7202 */ /* 0x000fe20000000f00 */
[----:B------:R-:W-:Y:S01]  /*3d20*/  IMAD.MOV.U32 R110, RZ, RZ, 0x1 ;  /* 0x00000001ff6e7424 */ /* 0x000fe200078e00ff */
[----:B------:R-:W-:Y:S02]  /*3d30*/  MOV R72, 0xffffffff ;  /* 0xffffffff00487802 */ /* 0x000fe40000000f00 */
[----:B------:R-:W-:-:S07]  /*3d40*/  MOV R65, R73 ;  /* 0x0000004900417202 */ /* 0x000fce0000000f00 */
[----:B------:R-:W-:Y:S05]  /*3d50*/  WARPSYNC.COLLECTIVE R72, `(.L_x_655) ;  /* 0x0000000048087348 */ /* 0x000fea0003c00000 */
[----:B------:R0:W1:Y:S02]  /*3d60*/  SHFL.BFLY P0, R73, R109, R110, R111 ;  /* 0x0c00006e6d497389 */ /* 0x000064000000006f */
[----:B01----:R-:W-:Y:S05]  /*3d70*/  ENDCOLLECTIVE ;  /* 0x000000000000791b */ /* 0x003fea0003800000 */
.L_x_655:
[----:B------:R-:W-:Y:S01]  /*3d80*/  FADD.FTZ R65, R65, R68 ;  /* 0x0000004441417221 */ /* 0x000fe20000010000 */
[----:B------:R-:W-:-:S04]  /*3d90*/  HFMA2 R110, -RZ, RZ, 0, 1.1920928955078125e-07 ;  /* 0x00000002ff6e7431 */ /* 0x000fc800000001ff */
[----:B------:R-:W-:Y:S01]  /*3da0*/  MOV R109, R65 ;  /* 0x00000041006d7202 */ /* 0x000fe20000000f00 */
[----:B------:R-:W-:-:S07]  /*3db0*/  IMAD.MOV.U32 R67, RZ, RZ, R73 ;  /* 0x000000ffff437224 */ /* 0x000fce00078e0049 */
[----:B------:R-:W-:Y:S05]  /*3dc0*/  WARPSYNC.COLLECTIVE R72, `(.L_x_656) ;  /* 0x0000000048087348 */ /* 0x000fea0003c00000 */
[----:B------:R0:W1:Y:S02]  /*3dd0*/  SHFL.BFLY P0, R73, R109, R110, R111 ;  /* 0x0c00006e6d497389 */ /* 0x000064000000006f */
[----:B01----:R-:W-:Y:S05]  /*3de0*/  ENDCOLLECTIVE ;  /* 0x000000000000791b */ /* 0x003fea0003800000 */
.L_x_656:
[----:B------:R-:W-:-:S05]  /*3df0*/  FADD.FTZ R67, R67, R70 ;  /* 0x0000004643437221 */ /* 0x000fca0000010000 */
[----:B------:R-:W-:Y:S01]  /*3e00*/  MOV R109, R67 ;  /* 0x00000043006d7202 */ /* 0x000fe20000000f00 */
[----:B------:R-:W-:-:S07]  /*3e10*/  IMAD.MOV.U32 R64, RZ, RZ, R73 ;  /* 0x000000ffff407224 */ /* 0x000fce00078e0049 */
[----:B------:R-:W-:Y:S05]  /*3e20*/  WARPSYNC.COLLECTIVE R72, `(.L_x_657) ;  /* 0x0000000048087348 */ /* 0x000fea0003c00000 */
[----:B------:R0:W1:Y:S02]  /*3e30*/  SHFL.BFLY P0, R73, R109, R110, R111 ;  /* 0x0c00006e6d497389 */ /* 0x000064000000006f */
[----:B01----:R-:W-:Y:S05]  /*3e40*/  ENDCOLLECTIVE ;  /* 0x000000000000791b */ /* 0x003fea0003800000 */
.L_x_657:
[----:B------:R-:W-:Y:S01]  /*3e50*/  FADD.FTZ R64, R65, R64 ;  /* 0x0000004041407221 */ /* 0x000fe20000010000 */
[----:B------:R-:W-:-:S03]  /*3e60*/  HFMA2 R110, -RZ, RZ, 0, 2.384185791015625e-07 ;  /* 0x00000004ff6e7431 */ /* 0x000fc600000001ff */
[----:B------:R-:W-:Y:S01]  /*3e70*/  IMAD.MOV.U32 R109, RZ, RZ, R64 ;  /* 0x000000ffff6d7224 */ /* 0x000fe200078e0040 */
[----:B------:R-:W-:-:S07]  /*3e80*/  MOV R66, R73 ;  /* 0x0000004900427202 */ /* 0x000fce0000000f00 */
[----:B------:R-:W-:Y:S05]  /*3e90*/  WARPSYNC.COLLECTIVE R72, `(.L_x_658) ;  /* 0x0000000048087348 */ /* 0x000fea0003c00000 */
[----:B------:R0:W1:Y:S02]  /*3ea0*/  SHFL.BFLY P0, R73, R109, R110, R111 ;  /* 0x0c00006e6d497389 */ /* 0x000064000000006f */
[----:B01----:R-:W-:Y:S05]  /*3eb0*/  ENDCOLLECTIVE ;  /* 0x000000000000791b */ /* 0x003fea0003800000 */
.L_x_658:
[----:B------:R-:W-:-:S04]  /*3ec0*/  FADD.FTZ R66, R67, R66 ;  /* 0x0000004243427221 */ /* 0x000fc80000010000 */
[----:B------:R-:W-:Y:S01]  /*3ed0*/  IMAD.MOV.U32 R109, RZ, RZ, R66 ;  /* 0x000000ffff6d7224 */ /* 0x000fe200078e0042 */
[----:B------:R-:W-:-:S07]  /*3ee0*/  MOV R69, R73 ;  /* 0x0000004900457202 */ /* 0x000fce0000000f00 */
[----:B------:R-:W-:Y:S05]  /*3ef0*/  WARPSYNC.COLLECTIVE R72, `(.L_x_659) ;  /* 0x0000000048087348 */ /* 0x000fea0003c00000 */
[----:B------:R0:W1:Y:S02]  /*3f00*/  SHFL.BFLY P0, R73, R109, R110, R111 ;  /* 0x0c00006e6d497389 */ /* 0x000064000000006f */
[----:B01----:R-:W-:Y:S05]  /*3f10*/  ENDCOLLECTIVE ;  /* 0x000000000000791b */ /* 0x003fea0003800000 */
.L_x_659:
[----:B------:R-:W-:-:S05]  /*3f20*/  FADD.FTZ R69, R64, R69 ;  /* 0x0000004540457221 */ /* 0x000fca0000010000 */
[----:B------:R-:W-:Y:S01]  /*3f30*/  MOV R109, R69 ;  /* 0x00000045006d7202 */ /* 0x000fe20000000f00 */
[----:B------:R-:W-:Y:S01]  /*3f40*/  IMAD.MOV.U32 R110, RZ, RZ, 0x8 ;  /* 0x00000008ff6e7424 */ /* 0x000fe200078e00ff */
[----:B------:R-:W-:-:S07]  /*3f50*/  MOV R71, R73 ;  /* 0x0000004900477202 */ /* 0x000fce0000000f00 */
[----:B------:R-:W-:Y:S05]  /*3f60*/  WARPSYNC.COLLECTIVE R72, `(.L_x_660) ;  /* 0x0000000048087348 */ /* 0x000fea0003c00000 */
[----:B------:R0:W1:Y:S02]  /*3f70*/  SHFL.BFLY P0, R73, R109, R110, R111 ;  /* 0x0c00006e6d497389 */ /* 0x000064000000006f */
[----:B01----:R-:W-:Y:S05]  /*3f80*/  ENDCOLLECTIVE ;  /* 0x000000000000791b */ /* 0x003fea0003800000 */
.L_x_660:
[----:B------:R-:W-:-:S05]  /*3f90*/  FADD.FTZ R71, R66, R71 ;  /* 0x0000004742477221 */ /* 0x000fca0000010000 */
[----:B------:R-:W-:Y:S02]  /*3fa0*/  MOV R109, R71 ;  /* 0x00000047006d7202 */ /* 0x000fe40000000f00 */
[----:B------:R-:W-:-:S07]  /*3fb0*/  MOV R68, R73 ;  /* 0x0000004900447202 */ /* 0x000fce0000000f00 */
[----:B------:R-:W-:Y:S05]  /*3fc0*/  WARPSYNC.COLLECTIVE R72, `(.L_x_661) ;  /* 0x0000000048087348 */ /* 0x000fea0003c00000 */
[----:B------:R0:W1:Y:S02]  /*3fd0*/  SHFL.BFLY P0, R73, R109, R110, R111 ;  /* 0x0c00006e6d497389 */ /* 0x000064000000006f */
[----:B01----:R-:W-:Y:S05]  /*3fe0*/  ENDCOLLECTIVE ;  /* 0x000000000000791b */ /* 0x003fea0003800000 */
.L_x_661:
[----:B------:R-:W-:Y:S01]  /*3ff0*/  FADD.FTZ R68, R69, R68 ;  /* 0x0000004445447221 */ /* 0x000fe20000010000 */
[----:B------:R-:W-:-:S04]  /*4000*/  HFMA2 R110, -RZ, RZ, 0, 9.5367431640625e-07 ;  /* 0x00000010ff6e7431 */ /* 0x000fc800000001ff */
[----:B------:R-:W-:Y:S01]  /*4010*/  MOV R109, R68 ;  /* 0x00000044006d7202 */ /* 0x000fe20000000f00 */
[----:B------:R-:W-:-:S07]  /*4020*/  IMAD.MOV.U32 R70, RZ, RZ, R73 ;  /* 0x000000ffff467224 */ /* 0x000fce00078e0049 */
[----:B------:R-:W-:Y:S05]  /*4030*/  WARPSYNC.COLLECTIVE R72, `(.L_x_662) ;  /* 0x0000000048087348 */ /* 0x000fea0003c00000 */
[----:B------:R0:W1:Y:S02]  /*4040*/  SHFL.BFLY P0, R73, R109, R110, R111 ;  /* 0x0c00006e6d497389 */ /* 0x000064000000006f */
[----:B01----:R-:W-:Y:S05]  /*4050*/  ENDCOLLECTIVE ;  /* 0x000000000000791b */ /* 0x003fea0003800000 */
.L_x_662:
[----:B------:R-:W-:-:S05]  /*4060*/  FADD.FTZ R70, R71, R70 ;  /* 0x0000004647467221 */ /* 0x000fca0000010000 */
[----:B------:R-:W-:Y:S01]  /*4070*/  MOV R109, R70 ;  /* 0x00000046006d7202 */ /* 0x000fe20000000f00 */
[----:B------:R-:W-:-:S07]  /*4080*/  IMAD.MOV.U32 R65, RZ, RZ, R73 ;  /* 0x000000ffff417224 */ /* 0x000fce00078e0049 */
[----:B------:R-:W-:Y:S05]  /*4090*/  WARPSYNC.COLLECTIVE R72, `(.L_x_663) ;  /* 0x0000000048087348 */ /* 0x000fea0003c00000 */
[----:B------:R0:W1:Y:S02]  /*40a0*/  SHFL.BFLY P0, R73, R109, R110, R111 ;  /* 0x0c00006e6d497389 */ /* 0x000064000000006f */
[----:B01----:R-:W-:Y:S05]  /*40b0*/  ENDCOLLECTIVE ;  /* 0x000000000000791b */ /* 0x003fea0003800000 */
.L_x_663:
[----:B------:R-:W-:Y:S01]  /*40c0*/  MOV R67, R73 ;  /* 0x0000004900437202 */ /* 0x000fe20000000f00 */
[----:B------:R-:W-:Y:S06]  /*40d0*/  BRA `(.L_x_664) ;  /* 0xffffffcc00c47947 */ /* 0x000fec000383ffff */
.L_x_665:
        /* <DEDUP_REMOVED lines=10> */
.L_x_2828:


//--------------------- .text._ZN10layer_norm31ln_parallel_residual_bwd_kernelINS_13Kernel_traitsIf13__nv_bfloat16S2_S2_fjLj256ELj1ELj4ELj1ELj16ENS_18Kernel_traits_baseILj256EfS2_S2_S2_fjLj128EEEEELb1ELb0ELb1EEEvNS_9BwdParamsE --------------------------
	.section	.text._ZN10layer_norm31ln_parallel_residual_bwd_kernelINS_13Kernel_traitsIf13__nv_bfloat16S2_S2_fjLj256ELj1ELj4ELj1ELj16ENS_18Kernel_traits_baseILj256EfS2_S2_S2_fjLj128EEEEELb1ELb0ELb1EEEvNS_9BwdParamsE,"ax",@progbits
	.align	128
        .global         _ZN10layer_norm31ln_parallel_residual_bwd_kernelINS_13Kernel_traitsIf13__nv_bfloat16S2_S2_fjLj256ELj1ELj4ELj1ELj16ENS_18Kernel_traits_baseILj256EfS2_S2_S2_fjLj128EEEEELb1ELb0ELb1EEEvNS_9BwdParamsE
        .type           _ZN10layer_norm31ln_parallel_residual_bwd_kernelINS_13Kernel_traitsIf13__nv_bfloat16S2_S2_fjLj256ELj1ELj4ELj1ELj16ENS_18Kernel_traits_baseILj256EfS2_S2_S2_fjLj128EEEEELb1ELb0ELb1EEEvNS_9BwdParamsE,@function
        .size           _ZN10layer_norm31ln_parallel_residual_bwd_kernelINS_13Kernel_traitsIf13__nv_bfloat16S2_S2_fjLj256ELj1ELj4ELj1ELj16ENS_18Kernel_traits_baseILj256EfS2_S2_S2_fjLj128EEEEELb1ELb0ELb1EEEvNS_9BwdParamsE,(.L_x_2829 - _ZN10layer_norm31ln_parallel_residual_bwd_kernelINS_13Kernel_traitsIf13__nv_bfloat16S2_S2_fjLj256ELj1ELj4ELj1ELj16ENS_18Kernel_traits_baseILj256EfS2_S2_S2_fjLj128EEEEELb1ELb0ELb1EEEvNS_9BwdParamsE)
        .other          _ZN10layer_norm31ln_parallel_residual_bwd_kernelINS_13Kernel_traitsIf13__nv_bfloat16S2_S2_fjLj256ELj1ELj4ELj1ELj16ENS_18Kernel_traits_baseILj256EfS2_S2_S2_fjLj128EEEEELb1ELb0ELb1EEEvNS_9BwdParamsE,@"STO_CUDA_ENTRY STV_DEFAULT"
_ZN10layer_norm31ln_parallel_residual_bwd_kernelINS_13Kernel_traitsIf13__nv_bfloat16S2_S2_fjLj256ELj1ELj4ELj1ELj16ENS_18Kernel_traits_baseILj256EfS2_S2_S2_fjLj128EEEEELb1ELb0ELb1EEEvNS_9BwdParamsE:
.text._ZN10layer_norm31ln_parallel_residual_bwd_kernelINS_13Kernel_traitsIf13__nv_bfloat16S2_S2_fjLj256ELj1ELj4ELj1ELj16ENS_18Kernel_traits_baseILj256EfS2_S2_S2_fjLj128EEEEELb1ELb0ELb1EEEvNS_9BwdParamsE:
        /* <DEDUP_REMOVED lines=38> */
[----:B-1----:R-:W-:-:S05]  /*0260*/  IMAD.WIDE.U32 R20, R82, 0x20, R20 ;  /* 0x0000002052147825 */ /* 0x002fca00078e0014 */
[----:B------:R1:W5:Y:S01]  /*0270*/  LDG.E.128 R16, desc[UR8][R20.64] ;  /* 0x0000000814107981 */ /* 0x000362000c1e1d00 */
[----:B---3--:R-:W-:-:S03]  /*0280*/  IMAD.WIDE.U32 R22, R82, 0x20, R22 ;  /* 0x0000002052167825 */ /* 0x008fc600078e0016 */
[----:B------:R1:W5:Y:S04]  /*0290*/  LDG.E.128 R12, desc[UR8][R20.64+0x10] ;  /* 0x00001008140c7981 */ /* 0x000368000c1e1d00 */
[----:B------:R1:W5:Y:S04]  /*02a0*/  LDG.E.128 R8, desc[UR8][R22.64] ;  /* 0x0000000816087981 */ /* 0x000368000c1e1d00 */
[----:B------:R1:W5:Y:S01]  /*02b0*/  LDG.E.128 R4, desc[UR8][R22.64+0x10] ;  /* 0x0000100816047981 */ /* 0x000362000c1e1d00 */
[----:B--2---:R-:W-:Y:S01]  /*02c0*/  ISETP.NE.U32.AND P0, PT, RZ, UR10, PT ;  /* 0x0000000aff007c0c */ /* 0x004fe2000bf05070 */
[----:B------:R-:W-:Y:S01]  /*02d0*/  HFMA2 R80, -RZ, RZ, 0, 0 ;  /* 0x00000000ff507431 */ /* 0x000fe200000001ff */
[----:B------:R-:W-:Y:S01]  /*02e0*/  BSSY B1, `(.L_x_668) ;  /* 0x0000307000017945 */ /* 0x000fe20003800000 */
[----:B------:R-:W-:-:S02]  /*02f0*/  CS2R R2, SRZ ;  /* 0x0000000000027805 */ /* 0x000fc4000001ff00 */
[----:B------:R-:W-:Y:S02]  /*0300*/  ISETP.NE.AND.EX P0, PT, RZ, UR11, PT, P0 ;  /* 0x0000000bff007c0c */ /* 0x000fe4000bf05300 */
        /* <DEDUP_REMOVED lines=13> */
[----:B------:R-:W-:Y:S01]  /*03e0*/  CS2R R56, SRZ ;  /* 0x0000000000387805 */ /* 0x000fe2000001ff00 */
[----:B-1----:R-:W-:-:S07]  /*03f0*/  IMAD.MOV.U32 R83, RZ, RZ, RZ ;  /* 0x000000ffff537224 */ /* 0x002fce00078e00ff */
.L_x_677:
[----:B------:R-:W-:Y:S01]  /*0400*/  IMAD R0, R85, UR12, RZ ;  /* 0x0000000c55007c24 */ /* 0x000fe2000f8e02ff */
[----:B-1----:R-:W1:Y:S04]  /*0410*/  LDC.64 R32, c[0x0][0x3a8] ;  /* 0x0000ea00ff207b82 */ /* 0x002e680000000a00 */
[----:B------:R-:W-:-:S04]  /*0420*/  SHF.R.S32.HI R37, RZ, 0x1f, R0 ;  /* 0x0000001fff257819 */ /* 0x000fc80000011400 */
[----:B------:R-:W2:Y:S01]  /*0430*/  LDC.64 R34, c[0x0][0x3c0] ;  /* 0x0000f000ff227b82 */ /* 0x000ea20000000a00 */
[----:B------:R-:W-:-:S04]  /*0440*/  LEA.HI R37, R37, R0, RZ, 0x3 ;  /* 0x0000000025257211 */ /* 0x000fc800078f18ff */
[----:B------:R-:W-:-:S03]  /*0450*/  LEA.HI.SX32 R81, R37, R82, 0x1d ;  /* 0x0000005225517211 */ /* 0x000fc600078feaff */
[----:B------:R-:W3:Y:S01]  /*0460*/  LDC.64 R66, c[0x0][0x3c8] ;  /* 0x0000f200ff427b82 */ /* 0x000ee20000000a00 */
[----:B0-----:R-:W-:-:S07]  /*0470*/  ISETP.NE.U32.AND P1, PT, RZ, UR14, PT ;  /* 0x0000000eff007c0c */ /* 0x001fce000bf25070 */
[----:B------:R-:W0:Y:S01]  /*0480*/  LDC.64 R40, c[0x0][0x430] ;  /* 0x00010c00ff287b82 */ /* 0x000e220000000a00 */
[----:B------:R-:W-:Y:S01]  /*0490*/  ISETP.NE.AND.EX P1, PT, RZ, UR15, PT, P1 ;  /* 0x0000000fff007c0c */ /* 0x000fe2000bf25310 */
[----:B-1----:R-:W-:-:S06]  /*04a0*/  IMAD.WIDE.U32 R32, R81, 0x10, R32 ;  /* 0x0000001051207825 */ /* 0x002fcc00078e0020 */
[----:B------:R-:W1:Y:S01]  /*04b0*/  LDC.64 R36, c[0x0][0x428] ;  /* 0x00010a00ff247b82 */ /* 0x000e620000000a00 */
[C---:B--2---:R-:W-:Y:S02]  /*04c0*/  IMAD.WIDE R68, R85.reuse, 0x4, R34 ;  /* 0x0000000455447825 */ /* 0x044fe400078e0222 */
[----:B------:R-:W2:Y:S04]  /*04d0*/  LDG.E.128 R32, desc[UR8][R32.64] ;  /* 0x0000000820207981 */ /* 0x000ea8000c1e1d00 */
[----:B------:R4:W2:Y:S01]  /*04e0*/  LDG.E R0, desc[UR8][R68.64] ;  /* 0x0000000844007981 */ /* 0x0008a2000c1e1900 */
[----:B---3--:R-:W-:Y:S01]  /*04f0*/  IMAD.WIDE R78, R85, 0x4, R66 ;  /* 0x00000004554e7825 */ /* 0x008fe200078e0242 */
[----:B------:R-:W3:Y:S05]  /*0500*/  @P0 LDC.64 R74, c[0x0][0x438] ;  /* 0x00010e00ff4a0b82 */ /* 0x000eea0000000a00 */
[----:B------:R2:W2:Y:S01]  /*0510*/  LDG.E R78, desc[UR8][R78.64] ;  /* 0x000000084e4e7981 */ /* 0x0004a2000c1e1900 */
[----:B0-----:R-:W-:-:S02]  /*0520*/  IMAD.WIDE.U32 R40, R81, 0x10, R40 ;  /* 0x0000001051287825 */ /* 0x001fc400078e0028 */
[----:B------:R-:W0:Y:S04]  /*0530*/  @P1 LDC.64 R66, c[0x0][0x3b8] ;  /* 0x0000ee00ff421b82 */ /* 0x000e280000000a00 */
[----:B------:R-:W2:Y:S01]  /*0540*/  LDG.E.128 R40, desc[UR8][R40.64] ;  /* 0x0000000828287981 */ /* 0x000ea2000c1e1d00 */
[----:B-1----:R-:W-:-:S03]  /*0550*/  IMAD.WIDE.U32 R36, R81, 0x10, R36 ;  /* 0x0000001051247825 */ /* 0x002fc600078e0024 */
[----:B----4-:R-:W1:Y:S03]  /*0560*/  LDC.64 R68, c[0x0][0x3b0] ;  /* 0x0000ec00ff447b82 */ /* 0x010e660000000a00 */
[----:B------:R-:W4:Y:S01]  /*0570*/  LDG.E.128 R36, desc[UR8][R36.64] ;  /* 0x0000000824247981 */ /* 0x000f22000c1e1d00 */
[----:B0-----:R-:W-:-:S06]  /*0580*/  @P1 IMAD.WIDE.U32 R66, R81, 0x8, R66 ;  /* 0x0000000851421825 */ /* 0x001fcc00078e0042 */
[----:B------:R-:W4:Y:S01]  /*0590*/  @P1 LDG.E.64 R66, desc[UR8][R66.64] ;  /* 0x0000000842421981 */ /* 0x000f22000c1e1b00 */
[----:B-1----:R-:W-:-:S06]  /*05a0*/  IMAD.WIDE.U32 R68, R81, 0x8, R68 ;  /* 0x0000000851447825 */ /* 0x002fcc00078e0044 */
[----:B------:R-:W4:Y:S01]  /*05b0*/  LDG.E.64 R68, desc[UR8][R68.64] ;  /* 0x0000000844447981 */ /* 0x000f22000c1e1b00 */
[----:B------:R-:W-:Y:S01]  /*05c0*/  ISETP.NE.AND P3, PT, RZ, UR13, PT ;  /* 0x0000000dff007c0c */ /* 0x000fe2000bf65270 */
[----:B---3--:R-:W-:-:S05]  /*05d0*/  @P0 IMAD.WIDE.U32 R74, R81, 0x10, R74 ;  /* 0x00000010514a0825 */ /* 0x008fca00078e004a */
[----:B-----5:R0:W5:Y:S01]  /*05e0*/  @P0 LDG.E.128 R20, desc[UR8][R74.64] ;  /* 0x000000084a140981 */ /* 0x020162000c1e1d00 */
[----:B------:R-:W-:Y:S01]  /*05f0*/  UMOV UR6, 0xffffffff ;  /* 0xffffffff00067882 */ /* 0x000fe20000000000 */
[----:B------:R-:W-:-:S04]  /*0600*/  ISETP.NE.U32.AND P2, PT, RZ, UR14, PT ;  /* 0x0000000eff007c0c */ /* 0x000fc8000bf45070 */
[----:B------:R-:W-:Y:S02]  /*0610*/  ISETP.NE.AND.EX P2, PT, RZ, UR15, PT, P2 ;  /* 0x0000000fff007c0c */ /* 0x000fe4000bf45320 */
[----:B--2---:R-:W-:Y:S02]  /*0620*/  SHF.L.U32 R95, R34, 0x10, RZ ;  /* 0x00000010225f7819 */ /* 0x004fe400000006ff */
[----:B------:R-:W-:Y:S02]  /*0630*/  PRMT R79, R32, 0x7632, R79 ;  /* 0x00007632204f7816 */ /* 0x000fe4000000004f */
[----:B------:R-:W-:Y:S02]  /*0640*/  FSEL R0, R0, RZ, !P3 ;  /* 0x000000ff00007208 */ /* 0x000fe40005800000 */
[----:B------:R-:W-:Y:S02]  /*0650*/  SHF.L.U32 R93, R32, 0x10, RZ ;  /* 0x00000010205d7819 */ /* 0x000fe400000006ff */
[----:B------:R-:W-:Y:S01]  /*0660*/  PRMT R32, R33, 0x7632, R32 ;  /* 0x0000763221207816 */ /* 0x000fe20000000020 */
[----:B------:R-:W-:Y:S01]  /*0670*/  FADD.FTZ R95, -R0, R95 ;  /* 0x0000005f005f7221 */ /* 0x000fe20000010100 */
[----:B------:R-:W-:Y:S01]  /*0680*/  PRMT R94, R34, 0x7632, R94 ;  /* 0x00007632225e7816 */ /* 0x000fe2000000005e */
[C---:B------:R-:W-:Y:S01]  /*0690*/  IMAD.U32 R103, R35.reuse, 0x10000, RZ ;  /* 0x0001000023677824 */ /* 0x040fe200078e00ff */
[----:B------:R-:W-:Y:S01]  /*06a0*/  PRMT R34, R35, 0x7632, R34 ;  /* 0x0000763223227816 */ /* 0x000fe20000000022 */
[----:B------:R-:W-:Y:S01]  /*06b0*/  IMAD.U32 R33, R33, 0x10000, RZ ;  /* 0x0001000021217824 */ /* 0x000fe200078e00ff */
[----:B------:R-:W-:Y:S01]  /*06c0*/  SHF.L.U32 R35, R79, 0x10, RZ ;  /* 0x000000104f237819 */ /* 0x000fe200000006ff */
[----:B------:R-:W-:Y:S01]  /*06d0*/  IMAD.U32 R97, R32, 0x10000, RZ ;  /* 0x0001000020617824 */ /* 0x000fe200078e00ff */
[----:B------:R-:W-:-:S02]  /*06e0*/  SHF.L.U32 R98, R42, 0x10, RZ ;  /* 0x000000102a627819 */ /* 0x000fc400000006ff */
[----:B------:R-:W-:Y:S01]  /*06f0*/  PRMT R96, R42, 0x7632, R96 ;  /* 0x000076322a607816 */ /* 0x000fe20000000060 */
[----:B------:R-:W-:Y:S01]  /*0700*/  FMUL.FTZ R42, R78, R95 ;  /* 0x0000005f4e2a7220 */ /* 0x000fe20000410000 */
[----:B------:R-:W-:Y:S01]  /*0710*/  FADD.FTZ R109, -R0, R33 ;  /* 0x00000021006d7221 */ /* 0x000fe20000010100 */
[----:B----4-:R-:W-:Y:S01]  /*0720*/  SHF.L.U32 R102, R38, 0x10, RZ ;  /* 0x0000001026667819 */ /* 0x010fe200000006ff */
[C---:B------:R-:W-:Y:S01]  /*0730*/  IMAD.U32 R104, R39.reuse, 0x10000, RZ ;  /* 0x0001000027687824 */ /* 0x040fe200078e00ff */
[----:B------:R-:W-:Y:S01]  /*0740*/  PRMT R79, R39, 0x7632, R79 ;  /* 0x00007632274f7816 */ /* 0x000fe2000000004f */
[----:B------:R-:W-:Y:S01]  /*0750*/  FMUL.FTZ R39, R4, R98 ;  /* 0x0000006204277220 */ /* 0x000fe20000410000 */
[C---:B------:R-:W-:Y:S02]  /*0760*/  PRMT R100, R36.reuse, 0x7632, R100 ;  /* 0x0000763224647816 */ /* 0x040fe40000000064 */
[----:B------:R-:W-:Y:S01]  /*0770*/  SHF.L.U32 R107, R36, 0x10, RZ ;  /* 0x00000010246b7819 */ /* 0x000fe200000006ff */
[----:B------:R-:W-:Y:S01]  /*0780*/  FADD.FTZ R97, -R0, R97 ;  /* 0x0000006100617221 */ /* 0x000fe20000010100 */
[----:B------:R-:W-:Y:S01]  /*0790*/  PRMT R36, R41, 0x7632, R36 ;  /* 0x0000763229247816 */ /* 0x000fe20000000024 */
[----:B------:R-:W-:Y:S01]  /*07a0*/  FADD.FTZ R53, R102, R53 ;  /* 0x0000003566357221 */ /* 0x000fe20000010000 */
[----:B------:R-:W-:Y:S01]  /*07b0*/  SHF.L.U32 R33, R94, 0x10, RZ ;  /* 0x000000105e217819 */ /* 0x000fe200000006ff */
[-C--:B------:R-:W-:Y:S01]  /*07c0*/  FFMA.FTZ R57, R42, R102.reuse, R57 ;  /* 0x000000662a397223 */ /* 0x080fe20000010039 */
[----:B------:R-:W-:Y:S01]  /*07d0*/  PRMT R94, R43, 0x7632, R94 ;  /* 0x000076322b5e7816 */ /* 0x000fe2000000005e */
[----:B------:R-:W-:Y:S01]  /*07e0*/  FFMA.FTZ R39, R12, R102, R39 ;  /* 0x000000660c277223 */ /* 0x000fe20000010027 */
[----:B0-----:R-:W-:-:S02]  /*07f0*/  IMAD.U32 R75, R34, 0x10000, RZ ;  /* 0x00010000224b7824 */ /* 0x001fc400078e00ff */
[----:B------:R-:W-:Y:S01]  /*0800*/  IMAD.U32 R102, R100, 0x10000, RZ ;  /* 0x0001000064667824 */ /* 0x000fe200078e00ff */
[----:B------:R-:W-:Y:S01]  /*0810*/  SHF.L.U32 R100, R36, 0x10, RZ ;  /* 0x0000001024647819 */ /* 0x000fe200000006ff */
[----:B------:R-:W-:Y:S02]  /*0820*/  IMAD.U32 R99, R41, 0x10000, RZ ;  /* 0x0001000029637824 */ /* 0x000fe400078e00ff */
[----:B------:R-:W-:Y:S01]  /*0830*/  FMUL.FTZ R36, R78, R97 ;  /* 0x000000614e247220 */ /* 0x000fe20000410000 */
[----:B------:R-:W-:Y:S01]  /*0840*/  SHF.L.U32 R97, R94, 0x10, RZ ;  /* 0x000000105e617819 */ /* 0x000fe200000006ff */
[C---:B------:R-:W-:Y:S01]  /*0850*/  FADD.FTZ R75, -R0.reuse, R75 ;  /* 0x0000004b004b7221 */ /* 0x040fe20000010100 */
[C---:B------:R-:W-:Y:S01]  /*0860*/  PRMT R34, R37.reuse, 0x7632, R34 ;  /* 0x0000763225227816 */ /* 0x040fe20000000022 */
[----:B------:R-:W-:Y:S01]  /*0870*/  FADD.FTZ R105, -R0, R93 ;  /* 0x0000005d00697221 */ /* 0x000fe20000010100 */
[----:B------:R-:W-:Y:S01]  /*0880*/  IMAD.U32 R37, R37, 0x10000, RZ ;  /* 0x0001000025257824 */ /* 0x000fe200078e00ff */
[----:B------:R-:W-:Y:S01]  /*0890*/  PRMT R32, R38, 0x7632, R32 ;  /* 0x0000763226207816 */ /* 0x000fe20000000020 */
[----:B------:R-:W-:Y:S01]  /*08a0*/  FMUL.FTZ R41, R10, R99 ;  /* 0x000000630a297220 */ /* 0x000fe20000410000 */
[----:B------:R-:W-:Y:S01]  /*08b0*/  FMUL.FTZ R74, R78, R109 ;  /* 0x0000006d4e4a7220 */ /* 0x000fe20000410000 */
[----:B------:R-:W-:Y:S01]  /*08c0*/  FADD.FTZ R103, -R0, R103 ;  /* 0x0000006700677221 */ /* 0x000fe20000010100 */
[----:B------:R-:W-:Y:S01]  /*08d0*/  PRMT R38, R40, 0x7632, R38 ;  /* 0x0000763228267816 */ /* 0x000fe20000000026 */
[----:B------:R-:W-:-:S02]  /*08e0*/  IMAD.U32 R93, R43, 0x10000, RZ ;  /* 0x000100002b5d7824 */ /* 0x000fc400078e00ff */
[----:B------:R-:W-:Y:S01]  /*08f0*/  FADD.FTZ R35, -R0, R35 ;  /* 0x0000002300237221 */ /* 0x000fe20000010100 */
[----:B------:R-:W-:Y:S02]  /*0900*/  IMAD.U32 R79, R79, 0x10000, RZ ;  /* 0x000100004f4f7824 */ /* 0x000fe400078e00ff */
[----:B------:R-:W-:Y:S01]  /*0910*/  FMUL.FTZ R75, R78, R75 ;  /* 0x0000004b4e4b7220 */ /* 0x000fe20000410000 */
[----:B------:R-:W-:Y:S01]  /*0920*/  FMUL.FTZ R94, R7, R97 ;  /* 0x00000061075e7220 */ /* 0x000fe20000410000 */
[----:B------:R-:W-:Y:S01]  /*0930*/  SHF.L.U32 R101, R40, 0x10, RZ ;  /* 0x0000001028657819 */ /* 0x000fe200000006ff */
[----:B------:R-:W-:Y:S01]  /*0940*/  FADD.FTZ R64, R37, R64 ;  /* 0x0000004025407221 */ /* 0x000fe20000010000 */
[-C--:B------:R-:W-:Y:S01]  /*0950*/  FFMA.FTZ R65, R74, R37.reuse, R65 ;  /* 0x000000254a417223 */ /* 0x080fe20000010041 */
[----:B------:R-:W-:Y:S01]  /*0960*/  FFMA.FTZ R41, R18, R37, R41 ;  /* 0x0000002512297223 */ /* 0x000fe20000010029 */
[----:B------:R-:W-:Y:S01]  /*0970*/  FMUL.FTZ R37, R6, R93 ;  /* 0x0000005d06257220 */ /* 0x000fe20000410000 */
[----:B------:R-:W-:Y:S01]  /*0980*/  FMUL.FTZ R40, R78, R103 ;  /* 0x000000674e287220 */ /* 0x000fe20000410000 */
[----:B------:R-:W-:Y:S01]  /*0990*/  SHF.L.U32 R95, R38, 0x10, RZ ;  /* 0x00000010265f7819 */ /* 0x000fe200000006ff */
[----:B------:R-:W-:Y:S01]  /*09a0*/  FMUL.FTZ R38, R78, R35 ;  /* 0x000000234e267220 */ /* 0x000fe20000410000 */
[----:B------:R-:W-:Y:S01]  /*09b0*/  FADD.FTZ R50, R79, R50 ;  /* 0x000000324f327221 */ /* 0x000fe20000010000 */
[-C--:B------:R-:W-:Y:S01]  /*09c0*/  FFMA.FTZ R54, R75, R79.reuse, R54 ;  /* 0x0000004f4b367223 */ /* 0x080fe20000010036 */
[----:B------:R-:W-:Y:S01]  /*09d0*/  FFMA.FTZ R94, R15, R79, R94 ;  /* 0x0000004f0f5e7223 */ /* 0x000fe2000001005e */
[----:B------:R-:W-:Y:S01]  /*09e0*/  @P1 SHF.R.U64 R79, R66, 0x8, R67 ;  /* 0x00000008424f1819 */ /* 0x000fe20000001243 */
[----:B------:R-:W-:Y:S01]  /*09f0*/  FADD.FTZ R51, R104, R51 ;  /* 0x0000003368337221 */ /* 0x000fe20000010000 */
[-C--:B------:R-:W-:Y:S01]  /*0a00*/  FFMA.FTZ R55, R40, R104.reuse, R55 ;  /* 0x0000006828377223 */ /* 0x080fe20000010037 */
[----:B------:R-:W-:Y:S01]  /*0a10*/  FFMA.FTZ R37, R14, R104, R37 ;  /* 0x000000680e257223 */ /* 0x000fe20000010025 */
[----:B------:R-:W-:Y:S01]  /*0a20*/  FMUL.FTZ R43, R8, R101 ;  /* 0x00000065082b7220 */ /* 0x000fe20000410000 */
[----:B------:R-:W-:Y:S01]  /*0a30*/  FMUL.FTZ R104, R9, R95 ;  /* 0x0000005f09687220 */ /* 0x000fe20000410000 */
[----:B------:R-:W-:Y:S01]  /*0a40*/  FADD.FTZ R3, R93, R3 ;  /* 0x000000035d037221 */ /* 0x000fe20000010000 */
[----:B------:R-:W-:Y:S01]  /*0a50*/  FFMA.FTZ R47, R40, R93, R47 ;  /* 0x0000005d282f7223 */ /* 0x000fe2000001002f */
[----:B------:R-:W-:Y:S01]  /*0a60*/  FADD.FTZ R70, R95, R70 ;  /* 0x000000465f467221 */ /* 0x000fe20000010000 */
[----:B------:R-:W-:Y:S01]  /*0a70*/  FFMA.FTZ R71, R38, R95, R71 ;  /* 0x0000005f26477223 */ /* 0x000fe20000010047 */
[----:B------:R-:W-:-:S02]  /*0a80*/  @P1 SHF.R.U64 R93, R66, 0x10, R67 ;  /* 0x00000010425d1819 */ /* 0x000fc40000001243 */
[C---:B------:R-:W-:Y:S02]  /*0a90*/  @P1 SHF.R.U64 R95, R66.reuse, 0x18, R67 ;  /* 0x00000018425f1819 */ /* 0x040fe40000001243 */
[----:B------:R-:W-:Y:S02]  /*0aa0*/  @P1 PRMT R84, R66, 0x7610, R84 ;  /* 0x0000761042541816 */ /* 0x000fe40000000054 */
[----:B------:R-:W-:Y:S01]  /*0ab0*/  @P1 PRMT R86, R79, 0x7610, R86 ;  /* 0x000076104f561816 */ /* 0x000fe20000000056 */
[----:B------:R-:W-:Y:S01]  /*0ac0*/  FADD.FTZ R33, -R0, R33 ;  /* 0x0000002100217221 */ /* 0x000fe20000010100 */
[----:B------:R-:W-:Y:S02]  /*0ad0*/  @P1 PRMT R89, R67, 0x7610, R89 ;  /* 0x0000761043591816 */ /* 0x000fe40000000059 */
[--C-:B------:R-:W-:Y:S02]  /*0ae0*/  @P1 SHF.R.U32.HI R66, RZ, 0x8, R67.reuse ;  /* 0x00000008ff421819 */ /* 0x100fe40000011643 */
[--C-:B------:R-:W-:Y:S01]  /*0af0*/  @P1 SHF.R.U32.HI R79, RZ, 0x10, R67.reuse ;  /* 0x00000010ff4f1819 */ /* 0x100fe20000011643 */
[----:B------:R-:W-:Y:S01]  /*0b00*/  FMUL.FTZ R0, R78, R105 ;  /* 0x000000694e007220 */ /* 0x000fe20000410000 */
[----:B------:R-:W-:Y:S01]  /*0b10*/  @P1 SHF.R.U32.HI R67, RZ, 0x18, R67 ;  /* 0x00000018ff431819 */ /* 0x000fe20000011643 */
[----:B------:R-:W-:Y:S01]  /*0b20*/  FFMA.FTZ R43, R16, R107, R43 ;  /* 0x0000006b102b7223 */ /* 0x000fe2000001002b */
[----:B------:R-:W-:Y:S01]  /*0b30*/  @P1 PRMT R90, R66, 0x7610, R90 ;  /* 0x00007610425a1816 */ /* 0x000fe2000000005a */
[-C--:B------:R-:W-:Y:S01]  /*0b40*/  FFMA.FTZ R35, R17, R102.reuse, R104 ;  /* 0x0000006611237223 */ /* 0x080fe20000010068 */
[----:B------:R-:W-:Y:S01]  /*0b50*/  @P1 PRMT R92, R67, 0x7610, R92 ;  /* 0x00007610435c1816 */ /* 0x000fe2000000005c */
[----:B------:R-:W-:Y:S01]  /*0b60*/  FADD.FTZ R66, RZ, R43 ;  /* 0x0000002bff427221 */ /* 0x000fe20000010000 */
[----:B------:R-:W-:Y:S01]  /*0b70*/  FFMA.FTZ R67, R0, R43, RZ ;  /* 0x0000002b00437223 */ /* 0x000fe200000100ff */
[----:B------:R-:W-:Y:S01]  /*0b80*/  FADD.FTZ R72, R102, R72 ;  /* 0x0000004866487221 */ /* 0x000fe20000010000 */
[----:B------:R-:W-:Y:S01]  /*0b90*/  FFMA.FTZ R73, R38, R102, R73 ;  /* 0x0000006626497223 */ /* 0x000fe20000010049 */
[----:B------:R-:W-:-:S02]  /*0ba0*/  IMAD.U32 R34, R34, 0x10000, RZ ;  /* 0x0001000022227824 */ /* 0x000fc400078e00ff */
[----:B------:R-:W-:Y:S01]  /*0bb0*/  FMUL.FTZ R102, R11, R100 ;  /* 0x000000640b667220 */ /* 0x000fe20000410000 */
[----:B------:R-:W-:Y:S01]  /*0bc0*/  FADD.FTZ R66, R66, R35 ;  /* 0x0000002342427221 */ /* 0x000fe20000010000 */
[----:B------:R-:W-:Y:S01]  /*0bd0*/  FFMA.FTZ R67, R38, R35, R67 ;  /* 0x0000002326437223 */ /* 0x000fe20000010043 */
[----:B------:R-:W-:Y:S01]  /*0be0*/  FADD.FTZ R60, R34, R60 ;  /* 0x0000003c223c7221 */ /* 0x000fe20000010000 */
[-C--:B------:R-:W-:Y:S01]  /*0bf0*/  FFMA.FTZ R61, R36, R34.reuse, R61 ;  /* 0x00000022243d7223 */ /* 0x080fe2000001003d */
[----:B------:R-:W-:Y:S01]  /*0c00*/  SHF.L.U32 R96, R96, 0x10, RZ ;  /* 0x0000001060607819 */ /* 0x000fe200000006ff */
[----:B------:R-:W-:Y:S01]  /*0c10*/  FFMA.FTZ R34, R19, R34, R102 ;  /* 0x0000002213227223 */ /* 0x000fe20000010066 */
[----:B------:R-:W-:Y:S01]  /*0c20*/  @P1 PRMT R91, R79, 0x7610, R91 ;  /* 0x000076104f5b1816 */ /* 0x000fe2000000005b */
[----:B------:R-:W-:Y:S01]  /*0c30*/  FADD.FTZ R79, R66, R41 ;  /* 0x00000029424f7221 */ /* 0x000fe20000010000 */
[----:B------:R-:W-:Y:S01]  /*0c40*/  FFMA.FTZ R67, R74, R41, R67 ;  /* 0x000000294a437223 */ /* 0x000fe20000010043 */
[----:B------:R-:W-:-:S02]  /*0c50*/  IMAD.U32 R32, R32, 0x10000, RZ ;  /* 0x0001000020207824 */ /* 0x000fc400078e00ff */
[----:B------:R-:W-:Y:S01]  /*0c60*/  FADD.FTZ R45, R98, R45 ;  /* 0x0000002d622d7221 */ /* 0x000fe20000010000 */
[----:B------:R-:W-:Y:S01]  /*0c70*/  FFMA.FTZ R49, R42, R98, R49 ;  /* 0x000000622a317223 */ /* 0x000fe20000010031 */
[----:B------:R-:W-:Y:S01]  /*0c80*/  FMUL.FTZ R33, R78, R33 ;  /* 0x000000214e217220 */ /* 0x000fe20000410000 */
[----:B------:R-:W-:Y:S01]  /*0c90*/  FMUL.FTZ R98, R5, R96 ;  /* 0x0000006005627220 */ /* 0x000fe20000410000 */
[----:B------:R-:W-:Y:S01]  /*0ca0*/  FADD.FTZ R66, R79, R34 ;  /* 0x000000224f427221 */ /* 0x000fe20000010000 */
[----:B------:R-:W-:Y:S01]  /*0cb0*/  FFMA.FTZ R67, R36, R34, R67 ;  /* 0x0000002224437223 */ /* 0x000fe20000010043 */
[----:B------:R-:W-:Y:S01]  /*0cc0*/  @P1 PRMT R87, R93, 0x7610, R87 ;  /* 0x000076105d571816 */ /* 0x000fe20000000057 */
[----:B------:R-:W-:Y:S01]  /*0cd0*/  FADD.FTZ R52, R32, R52 ;  /* 0x0000003420347221 */ /* 0x000fe20000010000 */
[C---:B------:R-:W-:Y:S01]  /*0ce0*/  FFMA.FTZ R56, R33.reuse, R32, R56 ;  /* 0x0000002021387223 */ /* 0x040fe20000010038 */
[----:B------:R-:W-:Y:S01]  /*0cf0*/  FADD.FTZ R44, R96, R44 ;  /* 0x0000002c602c7221 */ /* 0x000fe20000010000 */
[----:B------:R-:W-:Y:S01]  /*0d00*/  FFMA.FTZ R48, R33, R96, R48 ;  /* 0x0000006021307223 */ /* 0x000fe20000010030 */
[----:B------:R-:W-:Y:S01]  /*0d10*/  MOV R93, R68 ;  /* 0x00000044005d7202 */ /* 0x000fe20000000f00 */
[----:B------:R-:W-:Y:S01]  /*0d20*/  FFMA.FTZ R32, R13, R32, R98 ;  /* 0x000000200d207223 */ /* 0x000fe20000010062 */
[----:B------:R-:W-:Y:S01]  /*0d30*/  FADD.FTZ R79, R66, R39 ;  /* 0x00000027424f7221 */ /* 0x000fe20000010000 */
[----:B------:R-:W-:Y:S01]  /*0d40*/  FFMA.FTZ R96, R42, R39, R67 ;  /* 0x000000272a607223 */ /* 0x000fe20000010043 */
[----:B------:R-:W-:Y:S01]  /*0d50*/  FADD.FTZ R2, R97, R2 ;  /* 0x0000000261027221 */ /* 0x000fe20000010000 */
[----:B------:R-:W-:Y:S01]  /*0d60*/  FFMA.FTZ R46, R75, R97, R46 ;  /* 0x000000614b2e7223 */ /* 0x000fe2000001002e */
[----:B------:R-:W-:Y:S01]  /*0d70*/  FADD.FTZ R58, R100, R58 ;  /* 0x0000003a643a7221 */ /* 0x000fe20000010000 */
[----:B------:R-:W-:Y:S01]  /*0d80*/  FFMA.FTZ R59, R36, R100, R59 ;  /* 0x00000064243b7223 */ /* 0x000fe2000001003b */
[----:B------:R-:W-:Y:S01]  /*0d90*/  SHF.R.U64 R97, R68, 0x10, R69 ;  /* 0x0000001044617819 */ /* 0x000fe20000001245 */
[----:B------:R-:W-:Y:S01]  /*0da0*/  FADD.FTZ R100, R79, R32 ;  /* 0x000000204f647221 */ /* 0x000fe20000010000 */
[----:B------:R-:W-:Y:S01]  /*0db0*/  PRMT R98, R93, 0x7610, R98 ;  /* 0x000076105d627816 */ /* 0x000fe20000000062 */
[----:B------:R-:W-:Y:S01]  /*0dc0*/  FFMA.FTZ R93, R33, R32, R96 ;  /* 0x00000020215d7223 */ /* 0x000fe20000010060 */
[----:B------:R-:W-:Y:S01]  /*0dd0*/  FADD.FTZ R76, R101, R76 ;  /* 0x0000004c654c7221 */ /* 0x000fe20000010000 */
[----:B------:R-:W-:Y:S01]  /*0de0*/  FFMA.FTZ R77, R0, R101, R77 ;  /* 0x00000065004d7223 */ /* 0x000fe2000001004d */
[----:B------:R-:W-:Y:S01]  /*0df0*/  FADD.FTZ R62, R99, R62 ;  /* 0x0000003e633e7221 */ /* 0x000fe20000010000 */
[----:B------:R-:W-:Y:S01]  /*0e00*/  FFMA.FTZ R63, R74, R99, R63 ;  /* 0x000000634a3f7223 */ /* 0x000fe2000001003f */
[----:B------:R-:W-:Y:S01]  /*0e10*/  @P1 PRMT R88, R95, 0x7610, R88 ;  /* 0x000076105f581816 */ /* 0x000fe20000000058 */
[--C-:B------:R-:W-:Y:S01]  /*0e20*/  IMAD.MOV.U32 R101, RZ, RZ, R69.reuse ;  /* 0x000000ffff657224 */ /* 0x100fe200078e0045 */
[----:B------:R-:W-:Y:S01]  /*0e30*/  SHF.R.U64 R95, R68, 0x8, R69 ;  /* 0x00000008445f7819 */ /* 0x000fe20000001245 */
[----:B------:R-:W-:Y:S01]  /*0e40*/  FFMA.FTZ R96, R40, R37, R93 ;  /* 0x0000002528607223 */ /* 0x000fe2000001005d */
[----:B------:R-:W-:-:S02]  /*0e50*/  SHF.R.U64 R99, R68, 0x18, R69 ;  /* 0x0000001844637819 */ /* 0x000fc40000001245 */
[----:B------:R-:W-:Y:S01]  /*0e60*/  PRMT R67, R97, 0x7610, R67 ;  /* 0x0000761061437816 */ /* 0x000fe20000000043 */
[----:B------:R-:W-:Y:S01]  /*0e70*/  FADD.FTZ R97, R100, R37 ;  /* 0x0000002564617221 */ /* 0x000fe20000010000 */
[--C-:B------:R-:W-:Y:S02]  /*0e80*/  SHF.R.U32.HI R102, RZ, 0x8, R69.reuse ;  /* 0x00000008ff667819 */ /* 0x100fe40000011645 */
[----:B------:R-:W-:Y:S01]  /*0e90*/  SHF.R.U32.HI R103, RZ, 0x10, R69 ;  /* 0x00000010ff677819 */ /* 0x000fe20000011645 */
[----:B------:R-:W-:Y:S01]  /*0ea0*/  FADD.FTZ R80, R107, R80 ;  /* 0x000000506b507221 */ /* 0x000fe20000010000 */
[----:B------:R-:W-:Y:S01]  /*0eb0*/  PRMT R66, R95, 0x7610, R66 ;  /* 0x000076105f427816 */ /* 0x000fe20000000042 */
[----:B------:R-:W-:Y:S01]  /*0ec0*/  FFMA.FTZ R83, R0, R107, R83 ;  /* 0x0000006b00537223 */ /* 0x000fe20000010053 */
[----:B------:R-:W-:Y:S01]  /*0ed0*/  PRMT R79, R99, 0x7610, R79 ;  /* 0x00007610634f7816 */ /* 0x000fe2000000004f */
[----:B------:R-:W-:Y:S01]  /*0ee0*/  FADD.FTZ R97, R97, R94 ;  /* 0x0000005e61617221 */ /* 0x000fe20000010000 */
[----:B------:R-:W-:Y:S01]  /*0ef0*/  PRMT R99, R101, 0x7610, R99 ;  /* 0x0000761065637816 */ /* 0x000fe20000000063 */
[----:B------:R-:W-:Y:S01]  /*0f00*/  FFMA.FTZ R96, R75, R94, R96 ;  /* 0x0000005e4b607223 */ /* 0x000fe20000010060 */
[----:B------:R-:W-:-:S02]  /*0f10*/  PRMT R93, R102, 0x7610, R93 ;  /* 0x00007610665d7816 */ /* 0x000fc4000000005d */
        /* <DEDUP_REMOVED lines=20> */
.L_x_689:
        /* <DEDUP_REMOVED lines=18> */
[--C-:B------:R-:W-:Y:S01]  /*1180*/  FFMA.FTZ R75, R75, R97, R101.reuse ;  /* 0x000000614b4b7223 */ /* 0x100fe20000010065 */
[----:B------:R-:W-:Y:S01]  /*1190*/  FADD.FTZ R41, R41, -R74 ;  /* 0x8000004a29297221 */ /* 0x000fe20000010000 */
[----:B------:R-:W-:Y:S01]  /*11a0*/  FMUL.FTZ R35, R78, R35 ;  /* 0x000000234e237220 */ /* 0x000fe20000410000 */
[-CC-:B------:R-:W-:Y:S01]  /*11b0*/  FFMA.FTZ R103, R36, R97.reuse, R101.reuse ;  /* 0x0000006124677223 */ /* 0x180fe20000010065 */
[-CC-:B------:R-:W-:Y:S01]  /*11c0*/  FFMA.FTZ R105, R33, R97.reuse, R101.reuse ;  /* 0x0000006121697223 */ /* 0x180fe20000010065 */
[----:B------:R-:W-:Y:S01]  /*11d0*/  FFMA.FTZ R0, R0, R97, R101 ;  /* 0x0000006100007223 */ /* 0x000fe20000010065 */
[----:B------:R-:W-:Y:S01]  /*11e0*/  FMUL.FTZ R39, R78, R39 ;  /* 0x000000274e277220 */ /* 0x000fe20000410000 */
[----:B------:R-:W-:Y:S01]  /*11f0*/  FMUL.FTZ R35, R35, UR17 ;  /* 0x0000001123237c20 */ /* 0x000fe20008410000 */
[----:B------:R-:W-:Y:S01]  /*1200*/  LOP3.LUT P2, RZ, R66, 0xff, RZ, 0xc0, !PT ;  /* 0x000000ff42ff7812 */ /* 0x000fe2000784c0ff */
[----:B------:R-:W-:Y:S01]  /*1210*/  FMUL.FTZ R41, R78, R41 ;  /* 0x000000294e297220 */ /* 0x000fe20000410000 */
        /* <DEDUP_REMOVED lines=9> */
[----:B------:R-:W-:Y:S01]  /*12b0*/  FSEL R39, R35, RZ, P2 ;  /* 0x000000ff23277208 */ /* 0x000fe20001000000 */
[C---:B------:R-:W-:Y:S01]  /*12c0*/  FMUL.FTZ R75, R78.reuse, R75 ;  /* 0x0000004b4e4b7220 */ /* 0x040fe20000410000 */
[----:B------:R-:W-:Y:S01]  /*12d0*/  LOP3.LUT P5, RZ, R67, 0xff, RZ, 0xc0, !PT ;  /* 0x000000ff43ff7812 */ /* 0x000fe200078ac0ff */
[----:B------:R-:W-:Y:S01]  /*12e0*/  FMUL.FTZ R103, R78, R103 ;  /* 0x000000674e677220 */ /* 0x000fe20000410000 */
[----:B------:R-:W-:Y:S01]  /*12f0*/  ISETP.GE.U32.AND P2, PT, R68, RZ, PT ;  /* 0x000000ff4400720c */ /* 0x000fe20003f46070 */
[C---:B------:R-:W-:Y:S01]  /*1300*/  FMUL.FTZ R105, R78.reuse, R105 ;  /* 0x000000694e697220 */ /* 0x040fe20000410000 */
[----:B------:R-:W-:Y:S01]  /*1310*/  FMUL.FTZ R43, R78, R43 ;  /* 0x0000002b4e2b7220 */ /* 0x000fe20000410000 */
[----:B------:R-:W-:Y:S01]  /*1320*/  FSEL R36, R36, RZ, P6 ;  /* 0x000000ff24247208 */ /* 0x000fe20003000000 */
[----:B------:R-:W-:Y:S01]  /*1330*/  FMUL.FTZ R37, R37, UR17 ;  /* 0x0000001125257c20 */ /* 0x000fe20008410000 */
[----:B------:R-:W-:Y:S01]  /*1340*/  FMUL.FTZ R75, R75, UR17 ;  /* 0x000000114b4b7c20 */ /* 0x000fe20008410000 */
[----:B------:R-:W-:Y:S01]  /*1350*/  FSEL R33, R41, RZ, P5 ;  /* 0x000000ff29217208 */ /* 0x000fe20002800000 */
[----:B------:R-:W-:Y:S01]  /*1360*/  FMUL.FTZ R105, R105, UR17 ;  /* 0x0000001169697c20 */ /* 0x000fe20008410000 */
[----:B------:R-:W-:Y:S01]  /*1370*/  LOP3.LUT P6, RZ, R95, 0xff, RZ, 0xc0, !PT ;  /* 0x000000ff5fff7812 */ /* 0x000fe200078cc0ff */
[----:B------:R-:W-:Y:S01]  /*1380*/  FMUL.FTZ R103, R103, UR17 ;  /* 0x0000001167677c20 */ /* 0x000fe20008410000 */
[----:B------:R-:W-:Y:S01]  /*1390*/  ISETP.GE.U32.AND.EX P2, PT, R69, 0x1000000, PT, P2 ;  /* 0x010000004500780c */ /* 0x000fe20003f46120 */
[----:B------:R-:W-:Y:S01]  /*13a0*/  FMUL.FTZ R43, R43, UR17 ;  /* 0x000000112b2b7c20 */ /* 0x000fe20008410000 */
[----:B------:R-:W-:-:S02]  /*13b0*/  LOP3.LUT P3, RZ, R98, 0xff, RZ, 0xc0, !PT ;  /* 0x000000ff62ff7812 */ /* 0x000fc4000786c0ff */
[----:B------:R-:W-:Y:S02]  /*13c0*/  LOP3.LUT P4, RZ, R79, 0xff, RZ, 0xc0, !PT ;  /* 0x000000ff4fff7812 */ /* 0x000fe4000788c0ff */
[----:B------:R-:W-:Y:S02]  /*13d0*/  LOP3.LUT P5, RZ, R93, 0xff, RZ, 0xc0, !PT ;  /* 0x000000ff5dff7812 */ /* 0x000fe400078ac0ff */
        /* <DEDUP_REMOVED lines=8> */
[----:B------:R-:W-:Y:S01]  /*1460*/  F2FP.BF16.F32.PACK_AB R32, R39, R32 ;  /* 0x000000202720723e */ /* 0x000fe200000010ff */
[----:B------:R-:W-:Y:S06]  /*1470*/  BRA `(.L_x_673) ;  /* 0x0000001c00787947 */ /* 0x000fec0003800000 */
.L_x_672:
[-CC-:B------:R-:W-:Y:S01]  /*1480*/  FFMA.FTZ R40, R40, R97.reuse, R101.reuse ;  /* 0x0000006128287223 */ /* 0x180fe20000010065 */
[-CC-:B------:R-:W-:Y:S01]  /*1490*/  FFMA.FTZ R75, R75, R97.reuse, R101.reuse ;  /* 0x000000614b4b7223 */ /* 0x180fe20000010065 */
[-CC-:B------:R-:W-:Y:S01]  /*14a0*/  FFMA.FTZ R42, R42, R97.reuse, R101.reuse ;  /* 0x000000612a2a7223 */ /* 0x180fe20000010065 */
[----:B------:R-:W-:Y:S01]  /*14b0*/  FFMA.FTZ R25, R36, R97, R101 ;  /* 0x0000006124197223 */ /* 0x000fe20000010065 */
[----:B------:R-:W-:Y:S01]  /*14c0*/  FADD.FTZ R37, R37, -R40 ;  /* 0x8000002825257221 */ /* 0x000fe20000010000 */
[----:B------:R-:W-:Y:S01]  /*14d0*/  FADD.FTZ R75, R94, -R75 ;  /* 0x8000004b5e4b7221 */ /* 0x000fe20000010000 */
[----:B------:R-:W-:Y:S01]  /*14e0*/  FADD.FTZ R39, R39, -R42 ;  /* 0x8000002a27277221 */ /* 0x000fe20000010000 */
[----:B------:R-:W-:Y:S01]  /*14f0*/  LOP3.LUT P6, RZ, R95, 0xff, RZ, 0xc0, !PT ;  /* 0x000000ff5fff7812 */ /* 0x000fe200078cc0ff */
[C---:B------:R-:W-:Y:S01]  /*1500*/  FMUL.FTZ R37, R78.reuse, R37 ;  /* 0x000000254e257220 */ /* 0x040fe20000410000 */
[----:B------:R-:W-:Y:S01]  /*1510*/  FMUL.FTZ R36, R78, R75 ;  /* 0x0000004b4e247220 */ /* 0x000fe20000410000 */
[-CC-:B------:R-:W-:Y:S01]  /*1520*/  FFMA.FTZ R74, R74, R97.reuse, R101.reuse ;  /* 0x000000614a4a7223 */ /* 0x180fe20000010065 */
[--C-:B------:R-:W-:Y:S01]  /*1530*/  FFMA.FTZ R33, R33, R97, R101.reuse ;  /* 0x0000006121217223 */ /* 0x100fe20000010065 */
[----:B------:R-:W-:Y:S01]  /*1540*/  FMUL.FTZ R27, R37, UR17 ;  /* 0x00000011251b7c20 */ /* 0x000fe20008410000 */
[----:B------:R-:W-:Y:S01]  /*1550*/  ISETP.GE.U32.AND P2, PT, R68, RZ, PT ;  /* 0x000000ff4400720c */ /* 0x000fe20003f46070 */
[----:B------:R-:W-:Y:S01]  /*1560*/  FMUL.FTZ R26, R78, R39 ;  /* 0x000000274e1a7220 */ /* 0x000fe20000410000 */
[-CC-:B------:R-:W-:Y:S01]  /*1570*/  FFMA.FTZ R38, R38, R97.reuse, R101.reuse ;  /* 0x0000006126267223 */ /* 0x180fe20000010065 */
[----:B------:R-:W-:Y:S01]  /*1580*/  FFMA.FTZ R0, R0, R97, R101 ;  /* 0x0000006100007223 */ /* 0x000fe20000010065 */
[----:B------:R-:W-:Y:S01]  /*1590*/  FMUL.FTZ R39, R36, UR17 ;  /* 0x0000001124277c20 */ /* 0x000fe20008410000 */
[----:B------:R-:W-:Y:S01]  /*15a0*/  FSEL R40, R27, RZ, P6 ;  /* 0x000000ff1b287208 */ /* 0x000fe20003000000 */
[----:B------:R-:W-:Y:S01]  /*15b0*/  FMUL.FTZ R24, R26, UR17 ;  /* 0x000000111a187c20 */ /* 0x000fe20008410000 */
[----:B------:R-:W-:Y:S01]  /*15c0*/  ISETP.GE.U32.AND.EX P2, PT, R69, 0x1000000, PT, P2 ;  /* 0x010000004500780c */ /* 0x000fe20003f46120 */
[----:B------:R-:W-:Y:S01]  /*15d0*/  FADD.FTZ R41, R41, -R74 ;  /* 0x8000004a29297221 */ /* 0x000fe20000010000 */
[----:B------:R-:W-:Y:S01]  /*15e0*/  FADD.FTZ R33, R32, -R33 ;  /* 0x8000002120217221 */ /* 0x000fe20000010000 */
[----:B------:R-:W-:Y:S01]  /*15f0*/  FADD.FTZ R27, R34, -R25 ;  /* 0x80000019221b7221 */ /* 0x000fe20000010000 */
[----:B------:R-:W-:Y:S01]  /*1600*/  LOP3.LUT P5, RZ, R99, 0xff, RZ, 0xc0, !PT ;  /* 0x000000ff63ff7812 */ /* 0x000fe200078ac0ff */
[----:B------:R-:W-:Y:S01]  /*1610*/  FADD.FTZ R35, R35, -R38 ;  /* 0x8000002623237221 */ /* 0x000fe20000010000 */
[----:B------:R-:W-:Y:S01]  /*1620*/  FADD.FTZ R43, R43, -R0 ;  /* 0x800000002b2b7221 */ /* 0x000fe20000010000 */
[----:B------:R-:W-:Y:S01]  /*1630*/  LOP3.LUT P6, RZ, R67, 0xff, RZ, 0xc0, !PT ;  /* 0x000000ff43ff7812 */ /* 0x000fe200078cc0ff */
[C---:B------:R-:W-:Y:S01]  /*1640*/  FMUL.FTZ R33, R78.reuse, R33 ;  /* 0x000000214e217220 */ /* 0x040fe20000410000 */
[----:B------:R-:W-:Y:S01]  /*1650*/  FSEL R67, R39, RZ, P2 ;  /* 0x000000ff27437208 */ /* 0x000fe20001000000 */
[C---:B------:R-:W-:Y:S01]  /*1660*/  FMUL.FTZ R25, R78.reuse, R41 ;  /* 0x000000294e197220 */ /* 0x040fe20000410000 */
[----:B------:R-:W-:Y:S01]  /*1670*/  FMUL.FTZ R0, R78, R27 ;  /* 0x0000001b4e007220 */ /* 0x000fe20000410000 */
[----:B------:R-:W-:Y:S01]  /*1680*/  FSEL R39, R24, RZ, P5 ;  /* 0x000000ff18277208 */ /* 0x000fe20002800000 */
[C---:B------:R-:W-:Y:S01]  /*1690*/  FMUL.FTZ R24, R78.reuse, R35 ;  /* 0x000000234e187220 */ /* 0x040fe20000410000 */
[----:B------:R-:W-:Y:S01]  /*16a0*/  FMUL.FTZ R43, R78, R43 ;  /* 0x0000002b4e2b7220 */ /* 0x000fe20000410000 */
[----:B------:R-:W-:Y:S01]  /*16b0*/  FMUL.FTZ R32, R25, UR17 ;  /* 0x0000001119207c20 */ /* 0x000fe20008410000 */
[C---:B------:R-:W-:Y:S01]  /*16c0*/  F2FP.BF16.F32.PACK_AB R26, R33.reuse, R26 ;  /* 0x0000001a211a723e */ /* 0x040fe200000010ff */
[C---:B------:R-:W-:Y:S01]  /*16d0*/  FMUL.FTZ R34, R0.reuse, UR17 ;  /* 0x0000001100227c20 */ /* 0x040fe20008410000 */
[----:B------:R-:W-:Y:S01]  /*16e0*/  F2FP.BF16.F32.PACK_AB R25, R0, R25 ;  /* 0x000000190019723e */ /* 0x000fe200000010ff */
[----:B------:R-:W-:Y:S01]  /*16f0*/  FMUL.FTZ R33, R33, UR17 ;  /* 0x0000001121217c20 */ /* 0x000fe20008410000 */
[----:B------:R-:W-:Y:S01]  /*1700*/  FMUL.FTZ R0, R24, UR17 ;  /* 0x0000001118007c20 */ /* 0x000fe20008410000 */
[----:B------:R-:W-:-:S02]  /*1710*/  LOP3.LUT P5, RZ, R93, 0xff, RZ, 0xc0, !PT ;  /* 0x000000ff5dff7812 */ /* 0x000fc400078ac0ff */
[----:B------:R-:W-:Y:S01]  /*1720*/  F2FP.BF16.F32.PACK_AB R24, R24, R43 ;  /* 0x0000002b1818723e */ /* 0x000fe200000010ff */
[----:B------:R-:W-:Y:S01]  /*1730*/  FMUL.FTZ R43, R43, UR17 ;  /* 0x000000112b2b7c20 */ /* 0x000fe20008410000 */
[----:B------:R-:W-:Y:S02]  /*1740*/  LOP3.LUT P3, RZ, R98, 0xff, RZ, 0xc0, !PT ;  /* 0x000000ff62ff7812 */ /* 0x000fe4000786c0ff */
[----:B------:R-:W-:Y:S02]  /*1750*/  LOP3.LUT P4, RZ, R66, 0xff, RZ, 0xc0, !PT ;  /* 0x000000ff42ff7812 */ /* 0x000fe4000788c0ff */
[----:B------:R-:W-:Y:S02]  /*1760*/  LOP3.LUT P2, RZ, R79, 0xff, RZ, 0xc0, !PT ;  /* 0x000000ff4fff7812 */ /* 0x000fe4000784c0ff */
[----:B------:R-:W-:Y:S02]  /*1770*/  FSEL R38, R33, RZ, P5 ;  /* 0x000000ff21267208 */ /* 0x000fe40002800000 */
[----:B------:R-:W-:-:S02]  /*1780*/  F2FP.BF16.F32.PACK_AB R27, R36, R37 ;  /* 0x00000025241b723e */ /* 0x000fc400000010ff */
        /* <DEDUP_REMOVED lines=9> */
.L_x_671:
[-CC-:B------:R-:W-:Y:S01]  /*1820*/  FFMA.FTZ R74, R74, R97.reuse, R101.reuse ;  /* 0x000000614a4a7223 */ /* 0x180fe20000010065 */
[-CC-:B------:R-:W-:Y:S01]  /*1830*/  FFMA.FTZ R0, R0, R97.reuse, R101.reuse ;  /* 0x0000006100007223 */ /* 0x180fe20000010065 */
[-CC-:B------:R-:W-:Y:S01]  /*1840*/  FFMA.FTZ R42, R42, R97.reuse, R101.reuse ;  /* 0x000000612a2a7223 */ /* 0x180fe20000010065 */
[----:B------:R-:W-:Y:S01]  /*1850*/  LOP3.LUT P3, RZ, R66, 0xff, RZ, 0xc0, !PT ;  /* 0x000000ff42ff7812 */ /* 0x000fe2000786c0ff */
[----:B------:R-:W-:Y:S01]  /*1860*/  FADD.FTZ R66, R41, -R74 ;  /* 0x8000004a29427221 */ /* 0x000fe20000010000 */
[----:B------:R-:W-:Y:S01]  /*1870*/  FADD.FTZ R0, R43, -R0 ;  /* 0x800000002b007221 */ /* 0x000fe20000010000 */
[----:B-----5:R-:W-:Y:S02]  /*1880*/  IMAD.U32 R41, R21, 0x10000, RZ ;  /* 0x0001000015297824 */ /* 0x020fe400078e00ff */
[-CC-:B------:R-:W-:Y:S01]  /*1890*/  FFMA.FTZ R105, R33, R97.reuse, R101.reuse ;  /* 0x0000006121697223 */ /* 0x180fe20000010065 */
[----:B------:R-:W-:Y:S01]  /*18a0*/  SHF.L.U32 R43, R22, 0x10, RZ ;  /* 0x00000010162b7819 */ /* 0x000fe200000006ff */
[-CC-:B------:R-:W-:Y:S01]  /*18b0*/  FFMA.FTZ R103, R36, R97.reuse, R101.reuse ;  /* 0x0000006124677223 */ /* 0x180fe20000010065 */
[----:B------:R-:W-:Y:S01]  /*18c0*/  SHF.L.U32 R33, R20, 0x10, RZ ;  /* 0x0000001014217819 */ /* 0x000fe200000006ff */
[----:B------:R-:W-:Y:S01]  /*18d0*/  FADD.FTZ R42, R39, -R42 ;  /* 0x8000002a272a7221 */ /* 0x000fe20000010000 */
[----:B------:R-:W-:Y:S01]  /*18e0*/  FFMA.FTZ R36, R40, R97, R101 ;  /* 0x0000006128247223 */ /* 0x000fe20000010065 */
[C---:B------:R-:W-:Y:S01]  /*18f0*/  FFMA.FTZ R66, R78.reuse, R66, R41 ;  /* 0x000000424e427223 */ /* 0x040fe20000010029 */
[----:B------:R-:W-:Y:S01]  /*1900*/  LOP3.LUT P2, RZ, R67, 0xff, RZ, 0xc0, !PT ;  /* 0x000000ff43ff7812 */ /* 0x000fe2000784c0ff */
[C---:B------:R-:W-:Y:S01]  /*1910*/  FFMA.FTZ R67, R78.reuse, R42, R43 ;  /* 0x0000002a4e437223 */ /* 0x040fe2000001002b */
[----:B------:R-:W-:Y:S01]  /*1920*/  FFMA.FTZ R40, R78, R0, R33 ;  /* 0x000000004e287223 */ /* 0x000fe20000010021 */
[----:B------:R-:W-:Y:S01]  /*1930*/  FADD.FTZ R74, R37, -R36 ;  /* 0x80000024254a7221 */ /* 0x000fe20000010000 */
[----:B------:R-:W-:-:S02]  /*1940*/  IMAD.U32 R37, R23, 0x10000, RZ ;  /* 0x0001000017257824 */ /* 0x000fc400078e00ff */
[----:B------:R-:W-:Y:S01]  /*1950*/  FMUL.FTZ R33, R66, UR17 ;  /* 0x0000001142217c20 */ /* 0x000fe20008410000 */
[----:B------:R-:W-:Y:S01]  /*1960*/  FMUL.FTZ R36, R67, UR17 ;  /* 0x0000001143247c20 */ /* 0x000fe20008410000 */
[----:B------:R-:W-:Y:S01]  /*1970*/  LOP3.LUT P6, RZ, R99, 0xff, RZ, 0xc0, !PT ;  /* 0x000000ff63ff7812 */ /* 0x000fe200078cc0ff */
[----:B------:R-:W-:Y:S01]  /*1980*/  FFMA.FTZ R74, R78, R74, R37 ;  /* 0x0000004a4e4a7223 */ /* 0x000fe20000010025 */
[-C--:B------:R-:W-:Y:S01]  /*1990*/  FFMA.FTZ R38, R38, R97.reuse, R101 ;  /* 0x0000006126267223 */ /* 0x080fe20000010065 */
[----:B------:R-:W-:Y:S01]  /*19a0*/  FSEL R33, R33, RZ, P2 ;  /* 0x000000ff21217208 */ /* 0x000fe20001000000 */
[----:B------:R-:W-:Y:S01]  /*19b0*/  FADD.FTZ R100, R32, -R105 ;  /* 0x8000006920647221 */ /* 0x000fe20000010000 */
[----:B------:R-:W-:Y:S01]  /*19c0*/  ISETP.GE.U32.AND P2, PT, R68, RZ, PT ;  /* 0x000000ff4400720c */ /* 0x000fe20003f46070 */
[----:B------:R-:W-:Y:S01]  /*19d0*/  FADD.FTZ R42, R35, -R38 ;  /* 0x80000026232a7221 */ /* 0x000fe20000010000 */
[----:B------:R-:W-:Y:S01]  /*19e0*/  FSEL R68, R36, RZ, P6 ;  /* 0x000000ff24447208 */ /* 0x000fe20003000000 */
[----:B------:R-:W-:Y:S01]  /*19f0*/  FMUL.FTZ R36, R74, UR17 ;  /* 0x000000114a247c20 */ /* 0x000fe20008410000 */
[----:B------:R-:W-:Y:S01]  /*1a00*/  LOP3.LUT P6, RZ, R95, 0xff, RZ, 0xc0, !PT ;  /* 0x000000ff5fff7812 */ /* 0x000fe200078cc0ff */
[----:B------:R-:W-:Y:S01]  /*1a10*/  FFMA.FTZ R75, R75, R97, R101 ;  /* 0x000000614b4b7223 */ /* 0x000fe20000010065 */
[----:B------:R-:W-:Y:S01]  /*1a20*/  LOP3.LUT P5, RZ, R98, 0xff, RZ, 0xc0, !PT ;  /* 0x000000ff62ff7812 */ /* 0x000fe200078ac0ff */
[----:B------:R-:W-:Y:S01]  /*1a30*/  FADD.FTZ R98, R34, -R103 ;  /* 0x8000006722627221 */ /* 0x000fe20000010000 */
[----:B------:R-:W-:Y:S01]  /*1a40*/  FSEL R96, R36, RZ, P6 ;  /* 0x000000ff24607208 */ /* 0x000fe20003000000 */
[----:B------:R-:W-:Y:S01]  /*1a50*/  FADD.FTZ R94, R94, -R75 ;  /* 0x8000004b5e5e7221 */ /* 0x000fe20000010000 */
[----:B------:R-:W-:Y:S01]  /*1a60*/  ISETP.NE.U32.AND P6, PT, RZ, UR4, PT ;  /* 0x00000004ff007c0c */ /* 0x000fe2000bfc5070 */
[----:B------:R-:W-:Y:S01]  /*1a70*/  FMUL.FTZ R0, R40, UR17 ;  /* 0x0000001128007c20 */ /* 0x000fe20008410000 */
[----:B------:R-:W-:-:S02]  /*1a80*/  PRMT R32, R20, 0x7632, R32 ;  /* 0x0000763214207816 */ /* 0x000fc40000000020 */
[----:B------:R-:W-:Y:S02]  /*1a90*/  ISETP.NE.AND.EX P6, PT, RZ, UR5, PT, P6 ;  /* 0x00000005ff007c0c */ /* 0x000fe4000bfc5360 */
[----:B------:R-:W-:Y:S02]  /*1aa0*/  PRMT R38, R23, 0x7632, R38 ;  /* 0x0000763217267816 */ /* 0x000fe40000000026 */
[----:B------:R-:W-:Y:S02]  /*1ab0*/  PRMT R34, R21, 0x7632, R34 ;  /* 0x0000763215227816 */ /* 0x000fe40000000022 */
[----:B------:R-:W-:Y:S01]  /*1ac0*/  PRMT R36, R22, 0x7632, R36 ;  /* 0x0000763216247816 */ /* 0x000fe20000000024 */
[----:B------:R-:W-:Y:S01]  /*1ad0*/  IMAD.U32 R41, R38, 0x10000, RZ ;  /* 0x0001000026297824 */ /* 0x000fe200078e00ff */
        /* <DEDUP_REMOVED lines=11> */
[----:B------:R-:W-:Y:S01]  /*1b90*/  @P6 F2FP.BF16.F32.PACK_AB R40, RZ, R41 ;  /* 0x00000029ff28623e */ /* 0x000fe200000010ff */
[----:B------:R-:W-:Y:S01]  /*1ba0*/  FMUL.FTZ R41, R41, UR17 ;  /* 0x0000001129297c20 */ /* 0x000fe20008410000 */
[----:B------:R-:W-:Y:S01]  /*1bb0*/  @P6 PRMT R24, R32, 0x7610, R24 ;  /* 0x0000761020186816 */ /* 0x000fe20000000018 */
[----:B------:R-:W-:Y:S01]  /*1bc0*/  FMUL.FTZ R32, R42, UR17 ;  /* 0x000000112a207c20 */ /* 0x000fe20008410000 */
[----:B------:R-:W-:Y:S01]  /*1bd0*/  @P6 PRMT R25, R34, 0x7610, R25 ;  /* 0x0000761022196816 */ /* 0x000fe20000000019 */
[----:B------:R-:W-:Y:S01]  /*1be0*/  FMUL.FTZ R34, R43, UR17 ;  /* 0x000000112b227c20 */ /* 0x000fe20008410000 */
[----:B------:R-:W-:Y:S01]  /*1bf0*/  @P6 PRMT R26, R35, 0x7610, R26 ;  /* 0x00007610231a6816 */ /* 0x000fe2000000001a */
[----:B------:R-:W-:Y:S01]  /*1c00*/  FMUL.FTZ R35, R69, UR17 ;  /* 0x0000001145237c20 */ /* 0x000fe20008410000 */
[----:B------:R-:W-:Y:S02]  /*1c10*/  FSEL R0, R0, RZ, P5 ;  /* 0x000000ff00007208 */ /* 0x000fe40002800000 */
[----:B------:R-:W-:-:S02]  /*1c20*/  @P6 F2FP.BF16.F32.PACK_AB R39, RZ, R74 ;  /* 0x0000004aff27623e */ /* 0x000fc400000010ff */
[----:B------:R-:W-:Y:S02]  /*1c30*/  LOP3.LUT P4, RZ, R79, 0xff, RZ, 0xc0, !PT ;  /* 0x000000ff4fff7812 */ /* 0x000fe4000788c0ff */
[----:B------:R-:W-:Y:S02]  /*1c40*/  LOP3.LUT P5, RZ, R93, 0xff, RZ, 0xc0, !PT ;  /* 0x000000ff5dff7812 */ /* 0x000fe400078ac0ff */
[----:B------:R-:W-:Y:S02]  /*1c50*/  @P6 F2FP.BF16.F32.PACK_AB R36, RZ, R42 ;  /* 0x0000002aff24623e */ /* 0x000fe400000010ff */
[----:B------:R-:W-:Y:S02]  /*1c60*/  @P6 F2FP.BF16.F32.PACK_AB R37, RZ, R43 ;  /* 0x0000002bff25623e */ /* 0x000fe400000010ff */
[----:B------:R-:W-:Y:S02]  /*1c70*/  @P6 PRMT R27, R39, 0x7610, R27 ;  /* 0x00007610271b6816 */ /* 0x000fe4000000001b */
[----:B------:R-:W-:-:S02]  /*1c80*/  @P6 F2FP.BF16.F32.PACK_AB R38, RZ, R69 ;  /* 0x00000045ff26623e */ /* 0x000fc400000010ff */
[----:B------:R-:W-:Y:S02]  /*1c90*/  FSEL R41, R41, RZ, P2 ;  /* 0x000000ff29297208 */ /* 0x000fe40001000000 */
[----:B------:R-:W-:Y:S02]  /*1ca0*/  FSEL R43, R35, RZ, P5 ;  /* 0x000000ff232b7208 */ /* 0x000fe40002800000 */
[----:B------:R-:W-:Y:S02]  /*1cb0*/  FSEL R42, R34, RZ, P4 ;  /* 0x000000ff222a7208 */ /* 0x000fe40002000000 */
[----:B------:R-:W-:Y:S02]  /*1cc0*/  FSEL R39, R32, RZ, P3 ;  /* 0x000000ff20277208 */ /* 0x000fe40001800000 */
[----:B------:R-:W-:Y:S02]  /*1cd0*/  F2FP.BF16.F32.PACK_AB R35, R41, R96 ;  /* 0x000000602923723e */ /* 0x000fe400000010ff */
[----:B------:R-:W-:-:S02]  /*1ce0*/  F2FP.BF16.F32.PACK_AB R34, R43, R68 ;  /* 0x000000442b22723e */ /* 0x000fc400000010ff */
[----:B------:R-:W-:Y:S02]  /*1cf0*/  F2FP.BF16.F32.PACK_AB R33, R42, R33 ;  /* 0x000000212a21723e */ /* 0x000fe400000010ff */
[----:B------:R-:W-:Y:S02]  /*1d00*/  F2FP.BF16.F32.PACK_AB R32, R39, R0 ;  /* 0x000000002720723e */ /* 0x000fe400000010ff */
[----:B------:R-:W-:Y:S02]  /*1d10*/  @P6 PRMT R24, R24, 0x5410, R36 ;  /* 0x0000541018186816 */ /* 0x000fe40000000024 */
[----:B------:R-:W-:Y:S02]  /*1d20*/  @P6 PRMT R25, R25, 0x5410, R37 ;  /* 0x0000541019196816 */ /* 0x000fe40000000025 */
[----:B------:R-:W-:Y:S02]  /*1d30*/  @P6 PRMT R26, R26, 0x5410, R38 ;  /* 0x000054101a1a6816 */ /* 0x000fe40000000026 */
[----:B------:R-:W-:Y:S01]  /*1d40*/  @P6 PRMT R27, R27, 0x5410, R40 ;  /* 0x000054101b1b6816 */ /* 0x000fe20000000028 */
[----:B------:R-:W-:Y:S06]  /*1d50*/  BRA `(.L_x_673) ;  /* 0x0000001400407947 */ /* 0x000fec0003800000 */
.L_x_670:
        /* <DEDUP_REMOVED lines=14> */
[C---:B------:R-:W-:Y:S01]  /*1e40*/  FMUL.FTZ R39, R78.reuse, R39 ;  /* 0x000000274e277220 */ /* 0x040fe20000410000 */
[C---:B------:R-:W-:Y:S01]  /*1e50*/  FMUL.FTZ R33, R78.reuse, R33 ;  /* 0x000000214e217220 */ /* 0x040fe20000410000 */
[----:B------:R-:W-:Y:S01]  /*1e60*/  LOP3.LUT P6, RZ, R99, 0xff, RZ, 0xc0, !PT ;  /* 0x000000ff63ff7812 */ /* 0x000fe200078cc0ff */
[----:B------:R-:W-:Y:S01]  /*1e70*/  FMUL.FTZ R37, R78, R37 ;  /* 0x000000254e257220 */ /* 0x000fe20000410000 */
[----:B------:R-:W-:Y:S01]  /*1e80*/  FMUL.FTZ R39, R39, UR17 ;  /* 0x0000001127277c20 */ /* 0x000fe20008410000 */
[--C-:B------:R-:W-:Y:S01]  /*1e90*/  FFMA.FTZ R29, R36, R97, R101.reuse ;  /* 0x00000061241d7223 */ /* 0x100fe20000010065 */
[----:B------:R-:W-:Y:S01]  /*1ea0*/  FMUL.FTZ R75, R78, R75 ;  /* 0x0000004b4e4b7220 */ /* 0x000fe20000410000 */
[----:B------:R-:W-:Y:S01]  /*1eb0*/  ISETP.GE.U32.AND P2, PT, R68, RZ, PT ;  /* 0x000000ff4400720c */ /* 0x000fe20003f46070 */
[----:B------:R-:W-:Y:S01]  /*1ec0*/  FMUL.FTZ R36, R33, UR17 ;  /* 0x0000001121247c20 */ /* 0x000fe20008410000 */
[----:B------:R-:W-:Y:S01]  /*1ed0*/  FSEL R33, R39, RZ, P6 ;  /* 0x000000ff27217208 */ /* 0x000fe20003000000 */
[----:B------:R-:W-:Y:S01]  /*1ee0*/  FMUL.FTZ R37, R37, UR17 ;  /* 0x0000001125257c20 */ /* 0x000fe20008410000 */
[----:B------:R-:W-:Y:S01]  /*1ef0*/  LOP3.LUT P6, RZ, R95, 0xff, RZ, 0xc0, !PT ;  /* 0x000000ff5fff7812 */ /* 0x000fe200078cc0ff */
[----:B------:R-:W-:Y:S01]  /*1f00*/  FMUL.FTZ R75, R75, UR17 ;  /* 0x000000114b4b7c20 */ /* 0x000fe20008410000 */
[----:B------:R-:W-:Y:S01]  /*1f10*/  ISETP.GE.U32.AND.EX P2, PT, R69, 0x1000000, PT, P2 ;  /* 0x010000004500780c */ /* 0x000fe20003f46120 */
        /* <DEDUP_REMOVED lines=9> */
[----:B------:R-:W-:Y:S01]  /*1fb0*/  LOP3.LUT P4, RZ, R93, 0xff, RZ, 0xc0, !PT ;  /* 0x000000ff5dff7812 */ /* 0x000fe2000788c0ff */
[C---:B------:R-:W-:Y:S01]  /*1fc0*/  FMUL.FTZ R41, R78.reuse, R41 ;  /* 0x000000294e297220 */ /* 0x040fe20000410000 */
[----:B------:R-:W-:Y:S01]  /*1fd0*/  FSEL R0, R75, RZ, P2 ;  /* 0x000000ff4b007208 */ /* 0x000fe20001000000 */
[----:B------:R-:W-:Y:S01]  /*1fe0*/  FMUL.FTZ R32, R78, R29 ;  /* 0x0000001d4e207220 */ /* 0x000fe20000410000 */
[----:B------:R-:W-:Y:S01]  /*1ff0*/  LOP3.LUT P2, RZ, R89, 0xff, RZ, 0xc0, !PT ;  /* 0x000000ff59ff7812 */ /* 0x000fe2000784c0ff */
[----:B------:R-:W-:Y:S01]  /*2000*/  FADD.FTZ R35, R35, -R38 ;  /* 0x8000002623237221 */ /* 0x000fe20000010000 */
[----:B------:R-:W-:Y:S01]  /*2010*/  FSEL R40, R36, RZ, P4 ;  /* 0x000000ff24287208 */ /* 0x000fe20002000000 */
        /* <DEDUP_REMOVED lines=9> */
[----:B------:R-:W-:Y:S01]  /*20b0*/  LOP3.LUT P4, RZ, R79, 0xff, RZ, 0xc0, !PT ;  /* 0x000000ff4fff7812 */ /* 0x000fe2000788c0ff */
[----:B------:R-:W-:Y:S01]  /*20c0*/  FMUL.FTZ R28, R28, UR17 ;  /* 0x000000111c1c7c20 */ /* 0x000fe20008410000 */
[----:B------:R-:W-:Y:S01]  /*20d0*/  FSEL R29, R36, RZ, P2 ;  /* 0x000000ff241d7208 */ /* 0x000fe20001000000 */
[----:B------:R-:W-:Y:S01]  /*20e0*/  FMUL.FTZ R43, R43, UR17 ;  /* 0x000000112b2b7c20 */ /* 0x000fe20008410000 */
[----:B------:R-:W-:-:S02]  /*20f0*/  LOP3.LUT P2, RZ, R87, 0xff, RZ, 0xc0, !PT ;  /* 0x000000ff57ff7812 */ /* 0x000fc4000784c0ff */
[----:B------:R-:W-:Y:S02]  /*2100*/  F2FP.BF16.F32.PACK_AB R34, R40, R33 ;  /* 0x000000212822723e */ /* 0x000fe400000010ff */
[----:B------:R-:W-:Y:S02]  /*2110*/  F2FP.BF16.F32.PACK_AB R30, R29, R30 ;  /* 0x0000001e1d1e723e */ /* 0x000fe400000010ff */
[----:B------:R-:W-:Y:S02]  /*2120*/  FSEL R33, R41, RZ, P6 ;  /* 0x000000ff29217208 */ /* 0x000fe40003000000 */
[----:B------:R-:W-:Y:S02]  /*2130*/  FSEL R36, R32, RZ, P4 ;  /* 0x000000ff20247208 */ /* 0x000fe40002000000 */
[----:B------:R-:W-:Y:S02]  /*2140*/  LOP3.LUT P5, RZ, R66, 0xff, RZ, 0xc0, !PT ;  /* 0x000000ff42ff7812 */ /* 0x000fe400078ac0ff */
[----:B------:R-:W-:-:S02]  /*2150*/  LOP3.LUT P6, RZ, R88, 0xff, RZ, 0xc0, !PT ;  /* 0x000000ff58ff7812 */ /* 0x000fc400078cc0ff */
[----:B------:R-:W-:Y:S02]  /*2160*/  LOP3.LUT P4, RZ, R86, 0xff, RZ, 0xc0, !PT ;  /* 0x000000ff56ff7812 */ /* 0x000fe4000788c0ff */
[----:B------:R-:W-:Y:S02]  /*2170*/  FSEL R29, R41, RZ, P2 ;  /* 0x000000ff291d7208 */ /* 0x000fe40001000000 */
[----:B------:R-:W-:Y:S02]  /*2180*/  LOP3.LUT P3, RZ, R98, 0xff, RZ, 0xc0, !PT ;  /* 0x000000ff62ff7812 */ /* 0x000fe4000786c0ff */
[----:B------:R-:W-:Y:S02]  /*2190*/  LOP3.LUT P2, RZ, R84, 0xff, RZ, 0xc0, !PT ;  /* 0x000000ff54ff7812 */ /* 0x000fe4000784c0ff */
[----:B------:R-:W-:Y:S02]  /*21a0*/  F2FP.BF16.F32.PACK_AB R31, R0, R31 ;  /* 0x0000001f001f723e */ /* 0x000fe400000010ff */
[----:B------:R-:W-:-:S02]  /*21b0*/  FSEL R0, R32, RZ, P6 ;  /* 0x000000ff20007208 */ /* 0x000fc40003000000 */
[C---:B------:R-:W-:Y:S02]  /*21c0*/  FSEL R39, R28.reuse, RZ, P5 ;  /* 0x000000ff1c277208 */ /* 0x040fe40002800000 */
[----:B------:R-:W-:Y:S02]  /*21d0*/  FSEL R37, R28, RZ, P4 ;  /* 0x000000ff1c257208 */ /* 0x000fe40002000000 */
[C---:B------:R-:W-:Y:S02]  /*21e0*/  FSEL R28, R43.reuse, RZ, P2 ;  /* 0x000000ff2b1c7208 */ /* 0x040fe40001000000 */
[----:B------:R-:W-:Y:S02]  /*21f0*/  FSEL R32, R43, RZ, P3 ;  /* 0x000000ff2b207208 */ /* 0x000fe40001800000 */
[----:B------:R-:W-:Y:S02]  /*2200*/  F2FP.BF16.F32.PACK_AB R35, R67, R42 ;  /* 0x0000002a4323723e */ /* 0x000fe400000010ff */
[----:B------:R-:W-:-:S02]  /*2210*/  F2FP.BF16.F32.PACK_AB R29, R0, R29 ;  /* 0x0000001d001d723e */ /* 0x000fc400000010ff */
[----:B------:R-:W-:Y:S02]  /*2220*/  F2FP.BF16.F32.PACK_AB R33, R36, R33 ;  /* 0x000000212421723e */ /* 0x000fe400000010ff */
[----:B------:R-:W-:Y:S02]  /*2230*/  F2FP.BF16.F32.PACK_AB R28, R37, R28 ;  /* 0x0000001c251c723e */ /* 0x000fe400000010ff */
[----:B------:R-:W-:Y:S01]  /*2240*/  F2FP.BF16.F32.PACK_AB R32, R39, R32 ;  /* 0x000000202720723e */ /* 0x000fe200000010ff */
[----:B------:R-:W-:Y:S06]  /*2250*/  BRA `(.L_x_673) ;  /* 0x0000001000007947 */ /* 0x000fec0003800000 */
.L_x_675:
[-CC-:B------:R-:W-:Y:S01]  /*2260*/  FFMA.FTZ R40, R40, R97.reuse, R101.reuse ;  /* 0x0000006128287223 */ /* 0x180fe20000010065 */
[-CC-:B------:R-:W-:Y:S01]  /*2270*/  FFMA.FTZ R75, R75, R97.reuse, R101.reuse ;  /* 0x000000614b4b7223 */ /* 0x180fe20000010065 */
[----:B------:R-:W-:Y:S01]  /*2280*/  LOP3.LUT P6, RZ, R95, 0xff, RZ, 0xc0, !PT ;  /* 0x000000ff5fff7812 */ /* 0x000fe200078cc0ff */
[-C--:B------:R-:W-:Y:S01]  /*2290*/  FFMA.FTZ R42, R42, R97.reuse, R101 ;  /* 0x000000612a2a7223 */ /* 0x080fe20000010065 */
[----:B------:R-:W-:Y:S01]  /*22a0*/  FADD.FTZ R37, R37, -R40 ;  /* 0x8000002825257221 */ /* 0x000fe20000010000 */
[----:B------:R-:W-:Y:S01]  /*22b0*/  FADD.FTZ R75, R94, -R75 ;  /* 0x8000004b5e4b7221 */ /* 0x000fe20000010000 */
[-CC-:B------:R-:W-:Y:S01]  /*22c0*/  FFMA.FTZ R25, R36, R97.reuse, R101.reuse ;  /* 0x0000006124197223 */ /* 0x180fe20000010065 */
[----:B------:R-:W-:Y:S01]  /*22d0*/  FFMA.FTZ R33, R33, R97, R101 ;  /* 0x0000006121217223 */ /* 0x000fe20000010065 */
[C---:B------:R-:W-:Y:S01]  /*22e0*/  FMUL.FTZ R37, R78.reuse, R37 ;  /* 0x000000254e257220 */ /* 0x040fe20000410000 */
[----:B------:R-:W-:Y:S01]  /*22f0*/  FMUL.FTZ R40, R78, R75 ;  /* 0x0000004b4e287220 */ /* 0x000fe20000410000 */
[----:B------:R-:W-:Y:S01]  /*2300*/  FADD.FTZ R39, R39, -R42 ;  /* 0x8000002a27277221 */ /* 0x000fe20000010000 */
[----:B------:R-:W-:Y:S01]  /*2310*/  FADD.FTZ R33, R32, -R33 ;  /* 0x8000002120217221 */ /* 0x000fe20000010000 */
[----:B------:R-:W-:Y:S01]  /*2320*/  FMUL.FTZ R24, R37, UR17 ;  /* 0x0000001125187c20 */ /* 0x000fe20008410000 */
[----:B------:R-:W-:Y:S01]  /*2330*/  FMUL.FTZ R27, R40, UR17 ;  /* 0x00000011281b7c20 */ /* 0x000fe20008410000 */
[C---:B------:R-:W-:Y:S01]  /*2340*/  FMUL.FTZ R26, R78.reuse, R39 ;  /* 0x000000274e1a7220 */ /* 0x040fe20000410000 */
[----:B------:R-:W-:Y:S01]  /*2350*/  LOP3.LUT P4, RZ, R67, 0xff, RZ, 0xc0, !PT ;  /* 0x000000ff43ff7812 */ /* 0x000fe2000788c0ff */
[----:B------:R-:W-:Y:S01]  /*2360*/  FMUL.FTZ R33, R78, R33 ;  /* 0x000000214e217220 */ /* 0x000fe20000410000 */
[----:B------:R-:W-:Y:S01]  /*2370*/  FSEL R36, R24, RZ, P6 ;  /* 0x000000ff18247208 */ /* 0x000fe20003000000 */
[-CC-:B------:R-:W-:Y:S01]  /*2380*/  FFMA.FTZ R74, R74, R97.reuse, R101.reuse ;  /* 0x000000614a4a7223 */ /* 0x180fe20000010065 */
[----:B------:R-:W-:Y:S01]  /*2390*/  LOP3.LUT P6, RZ, R91, 0xff, RZ, 0xc0, !PT ;  /* 0x000000ff5bff7812 */ /* 0x000fe200078cc0ff */
[----:B------:R-:W-:Y:S01]  /*23a0*/  FMUL.FTZ R31, R33, UR17 ;  /* 0x00000011211f7c20 */ /* 0x000fe20008410000 */
[----:B------:R-:W-:Y:S01]  /*23b0*/  ISETP.GE.U32.AND P2, PT, R68, RZ, PT ;  /* 0x000000ff4400720c */ /* 0x000fe20003f46070 */
[----:B------:R-:W-:Y:S01]  /*23c0*/  FADD.FTZ R41, R41, -R74 ;  /* 0x8000004a29297221 */ /* 0x000fe20000010000 */
[----:B------:R-:W-:Y:S01]  /*23d0*/  FSEL R32, R24, RZ, P6 ;  /* 0x000000ff18207208 */ /* 0x000fe20003000000 */
[----:B------:R-:W-:Y:S01]  /*23e0*/  FMUL.FTZ R24, R26, UR17 ;  /* 0x000000111a187c20 */ /* 0x000fe20008410000 */
[----:B------:R-:W-:Y:S01]  /*23f0*/  LOP3.LUT P6, RZ, R92, 0xff, RZ, 0xc0, !PT ;  /* 0x000000ff5cff7812 */ /* 0x000fe200078cc0ff */
[-CC-:B------:R-:W-:Y:S01]  /*2400*/  FFMA.FTZ R38, R38, R97.reuse, R101.reuse ;  /* 0x0000006126267223 */ /* 0x180fe20000010065 */
[----:B------:R-:W-:Y:S01]  /*2410*/  ISETP.GE.U32.AND.EX P2, PT, R69, 0x1000000, PT, P2 ;  /* 0x010000004500780c */ /* 0x000fe20003f46120 */
[----:B------:R-:W-:Y:S01]  /*2420*/  FFMA.FTZ R0, R0, R97, R101 ;  /* 0x0000006100007223 */ /* 0x000fe20000010065 */
[----:B------:R-:W-:Y:S01]  /*2430*/  FSEL R67, R27, RZ, P6 ;  /* 0x000000ff1b437208 */ /* 0x000fe20003000000 */
[----:B------:R-:W-:Y:S01]  /*2440*/  FADD.FTZ R35, R35, -R38 ;  /* 0x8000002623237221 */ /* 0x000fe20000010000 */
[----:B------:R-:W-:Y:S01]  /*2450*/  LOP3.LUT P6, RZ, R89, 0xff, RZ, 0xc0, !PT ;  /* 0x000000ff59ff7812 */ /* 0x000fe200078cc0ff */
[----:B------:R-:W-:Y:S01]  /*2460*/  FADD.FTZ R43, R43, -R0 ;  /* 0x800000002b2b7221 */ /* 0x000fe20000010000 */
[----:B------:R-:W-:Y:S01]  /*2470*/  FSEL R39, R27, RZ, P2 ;  /* 0x000000ff1b277208 */ /* 0x000fe20001000000 */
[----:B------:R-:W-:Y:S01]  /*2480*/  FADD.FTZ R27, R34, -R25 ;  /* 0x80000019221b7221 */ /* 0x000fe20000010000 */
[----:B------:R-:W-:Y:S01]  /*2490*/  FSEL R30, R24, RZ, P6 ;  /* 0x000000ff181e7208 */ /* 0x000fe20003000000 */
[C---:B------:R-:W-:Y:S01]  /*24a0*/  FMUL.FTZ R25, R78.reuse, R41 ;  /* 0x000000294e197220 */ /* 0x040fe20000410000 */
[----:B------:R-:W-:Y:S01]  /*24b0*/  LOP3.LUT P6, RZ, R93, 0xff, RZ, 0xc0, !PT ;  /* 0x000000ff5dff7812 */ /* 0x000fe200078cc0ff */
[C---:B------:R-:W-:Y:S01]  /*24c0*/  FMUL.FTZ R28, R78.reuse, R27 ;  /* 0x0000001b4e1c7220 */ /* 0x040fe20000410000 */
[----:B------:R-:W-:Y:S01]  /*24d0*/  LOP3.LUT P2, RZ, R99, 0xff, RZ, 0xc0, !PT ;  /* 0x000000ff63ff7812 */ /* 0x000fe2000784c0ff */
[----:B------:R-:W-:Y:S01]  /*24e0*/  FMUL.FTZ R0, R25, UR17 ;  /* 0x0000001119007c20 */ /* 0x000fe20008410000 */
[----:B------:R-:W-:Y:S01]  /*24f0*/  FSEL R34, R31, RZ, P6 ;  /* 0x000000ff1f227208 */ /* 0x000fe20003000000 */
[----:B------:R-:W-:Y:S01]  /*2500*/  FMUL.FTZ R43, R78, R43 ;  /* 0x0000002b4e2b7220 */ /* 0x000fe20000410000 */
[----:B------:R-:W-:-:S02]  /*2510*/  LOP3.LUT P6, RZ, R90, 0xff, RZ, 0xc0, !PT ;  /* 0x000000ff5aff7812 */ /* 0x000fc400078cc0ff */
[----:B------:R-:W-:Y:S02]  /*2520*/  F2FP.BF16.F32.PACK_AB R26, R33, R26 ;  /* 0x0000001a211a723e */ /* 0x000fe400000010ff */
[----:B------:R-:W-:Y:S01]  /*2530*/  FSEL R29, R24, RZ, P2 ;  /* 0x000000ff181d7208 */ /* 0x000fe20001000000 */
[----:B------:R-:W-:Y:S01]  /*2540*/  FMUL.FTZ R24, R78, R35 ;  /* 0x000000234e187220 */ /* 0x000fe20000410000 */
[----:B------:R-:W-:Y:S02]  /*2550*/  FSEL R33, R31, RZ, P6 ;  /* 0x000000ff1f217208 */ /* 0x000fe40003000000 */
[----:B------:R-:W-:Y:S02]  /*2560*/  LOP3.LUT P6, RZ, R87, 0xff, RZ, 0xc0, !PT ;  /* 0x000000ff57ff7812 */ /* 0x000fe400078cc0ff */
[C---:B------:R-:W-:Y:S01]  /*2570*/  F2FP.BF16.F32.PACK_AB R25, R28.reuse, R25 ;  /* 0x000000191c19723e */ /* 0x040fe200000010ff */
[----:B------:R-:W-:Y:S01]  /*2580*/  FMUL.FTZ R28, R28, UR17 ;  /* 0x000000111c1c7c20 */ /* 0x000fe20008410000 */
[----:B------:R-:W-:-:S02]  /*2590*/  LOP3.LUT P2, RZ, R79, 0xff, RZ, 0xc0, !PT ;  /* 0x000000ff4fff7812 */ /* 0x000fc4000784c0ff */
[----:B------:R-:W-:Y:S02]  /*25a0*/  F2FP.BF16.F32.PACK_AB R30, R33, R30 ;  /* 0x0000001e211e723e */ /* 0x000fe400000010ff */
[----:B------:R-:W-:Y:S02]  /*25b0*/  F2FP.BF16.F32.PACK_AB R34, R34, R29 ;  /* 0x0000001d2222723e */ /* 0x000fe400000010ff */
[C---:B------:R-:W-:Y:S02]  /*25c0*/  FSEL R33, R0.reuse, RZ, P4 ;  /* 0x000000ff00217208 */ /* 0x040fe40002000000 */
[----:B------:R-:W-:Y:S01]  /*25d0*/  FSEL R29, R0, RZ, P6 ;  /* 0x000000ff001d7208 */ /* 0x000fe20003000000 */
[C---:B------:R-:W-:Y:S01]  /*25e0*/  FMUL.FTZ R0, R24.reuse, UR17 ;  /* 0x0000001118007c20 */ /* 0x040fe20008410000 */
[----:B------:R-:W-:Y:S02]  /*25f0*/  F2FP.BF16.F32.PACK_AB R35, R39, R36 ;  /* 0x000000242723723e */ /* 0x000fe400000010ff */
[----:B------:R-:W-:Y:S01]  /*2600*/  F2FP.BF16.F32.PACK_AB R24, R24, R43 ;  /* 0x0000002b1818723e */ /* 0x000fe200000010ff */
[----:B------:R-:W-:Y:S01]  /*2610*/  FMUL.FTZ R43, R43, UR17 ;  /* 0x000000112b2b7c20 */ /* 0x000fe20008410000 */
[----:B------:R-:W-:-:S02]  /*2620*/  LOP3.LUT P4, RZ, R88, 0xff, RZ, 0xc0, !PT ;  /* 0x000000ff58ff7812 */ /* 0x000fc4000788c0ff */
[----:B------:R-:W-:Y:S02]  /*2630*/  FSEL R36, R28, RZ, P2 ;  /* 0x000000ff1c247208 */ /* 0x000fe40001000000 */
[----:B------:R-:W-:Y:S02]  /*2640*/  LOP3.LUT P3, RZ, R98, 0xff, RZ, 0xc0, !PT ;  /* 0x000000ff62ff7812 */ /* 0x000fe4000786c0ff */
[----:B------:R-:W-:Y:S02]  /*2650*/  LOP3.LUT P5, RZ, R66, 0xff, RZ, 0xc0, !PT ;  /* 0x000000ff42ff7812 */ /* 0x000fe400078ac0ff */
[----:B------:R-:W-:Y:S02]  /*2660*/  LOP3.LUT P6, RZ, R86, 0xff, RZ, 0xc0, !PT ;  /* 0x000000ff56ff7812 */ /* 0x000fe400078cc0ff */
[----:B------:R-:W-:Y:S02]  /*2670*/  LOP3.LUT P2, RZ, R84, 0xff, RZ, 0xc0, !PT ;  /* 0x000000ff54ff7812 */ /* 0x000fe4000784c0ff */
[----:B------:R-:W-:-:S02]  /*2680*/  F2FP.BF16.F32.PACK_AB R27, R40, R37 ;  /* 0x00000025281b723e */ /* 0x000fc400000010ff */
[----:B------:R-:W-:Y:S02]  /*2690*/  F2FP.BF16.F32.PACK_AB R31, R67, R32 ;  /* 0x00000020431f723e */ /* 0x000fe400000010ff */
[----:B------:R-:W-:Y:S02]  /*26a0*/  FSEL R38, R28, RZ, P4 ;  /* 0x000000ff1c267208 */ /* 0x000fe40002000000 */
[C---:B------:R-:W-:Y:S02]  /*26b0*/  FSEL R37, R0.reuse, RZ, P5 ;  /* 0x000000ff00257208 */ /* 0x040fe40002800000 */
[----:B------:R-:W-:Y:S02]  /*26c0*/  FSEL R39, R0, RZ, P6 ;  /* 0x000000ff00277208 */ /* 0x000fe40003000000 */
[C---:B------:R-:W-:Y:S02]  /*26d0*/  FSEL R28, R43.reuse, RZ, P2 ;  /* 0x000000ff2b1c7208 */ /* 0x040fe40001000000 */
[----:B------:R-:W-:-:S02]  /*26e0*/  FSEL R32, R43, RZ, P3 ;  /* 0x000000ff2b207208 */ /* 0x000fc40001800000 */
[----:B------:R-:W-:Y:S02]  /*26f0*/  F2FP.BF16.F32.PACK_AB R29, R38, R29 ;  /* 0x0000001d261d723e */ /* 0x000fe400000010ff */
[----:B------:R-:W-:Y:S02]  /*2700*/  F2FP.BF16.F32.PACK_AB R33, R36, R33 ;  /* 0x000000212421723e */ /* 0x000fe400000010ff */
[----:B------:R-:W-:Y:S02]  /*2710*/  F2FP.BF16.F32.PACK_AB R28, R39, R28 ;  /* 0x0000001c271c723e */ /* 0x000fe400000010ff */
[----:B------:R-:W-:Y:S01]  /*2720*/  F2FP.BF16.F32.PACK_AB R32, R37, R32 ;  /* 0x000000202520723e */ /* 0x000fe200000010ff */
[----:B------:R-:W-:Y:S06]  /*2730*/  BRA `(.L_x_673) ;  /* 0x0000000800c87947 */ /* 0x000fec0003800000 */
.L_x_674:
[----:B------:R-:W-:-:S04]  /*2740*/  UISETP.NE.U32.AND UP0, UPT, UR4, URZ, UPT ;  /* 0x000000ff0400728c */ /* 0x000fc8000bf05070 */
[----:B------:R-:W-:-:S09]  /*2750*/  UISETP.NE.AND.EX UP0, UPT, UR5, URZ, UPT, UP0 ;  /* 0x000000ff0500728c */ /* 0x000fd2000bf05300 */
[----:B------:R-:W-:Y:S05]  /*2760*/  BRA.U UP0, `(.L_x_676) ;  /* 0x0000000500587547 */ /* 0x000fea000b800000 */
[-CC-:B------:R-:W-:Y:S01]  /*2770*/  FFMA.FTZ R96, R38, R97.reuse, R101.reuse ;  /* 0x0000006126607223 */ /* 0x180fe20000010065 */
[-CC-:B------:R-:W-:Y:S01]  /*2780*/  FFMA.FTZ R42, R42, R97.reuse, R101.reuse ;  /* 0x000000612a2a7223 */ /* 0x180fe20000010065 */
[-CC-:B------:R-:W-:Y:S01]  /*2790*/  FFMA.FTZ R38, R0, R97.reuse, R101.reuse ;  /* 0x0000006100267223 */ /* 0x180fe20000010065 */
[C---:B-----5:R-:W-:Y:S01]  /*27a0*/  PRMT R0, R22.reuse, 0x7632, R0 ;  /* 0x0000763216007816 */ /* 0x060fe20000000000 */
[-CC-:B------:R-:W-:Y:S01]  /*27b0*/  FFMA.FTZ R33, R33, R97.reuse, R101.reuse ;  /* 0x0000006121217223 */ /* 0x180fe20000010065 */
[----:B------:R-:W-:Y:S01]  /*27c0*/  SHF.L.U32 R31, R22, 0x10, RZ ;  /* 0x00000010161f7819 */ /* 0x000fe200000006ff */
[----:B------:R-:W-:Y:S01]  /*27d0*/  FADD.FTZ R39, R39, -R42 ;  /* 0x8000002a27277221 */ /* 0x000fe20000010000 */
[----:B------:R-:W-:Y:S01]  /*27e0*/  PRMT R30, R23, 0x7632, R30 ;  /* 0x00007632171e7816 */ /* 0x000fe2000000001e */
[----:B------:R-:W-:Y:S02]  /*27f0*/  IMAD.U32 R28, R0, 0x10000, RZ ;  /* 0x00010000001c7824 */ /* 0x000fe400078e00ff */
[----:B------:R-:W-:Y:S01]  /*2800*/  FFMA.FTZ R75, R75, R97, R101 ;  /* 0x000000614b4b7223 */ /* 0x000fe20000010065 */
[----:B------:R-:W-:Y:S01]  /*2810*/  FFMA.FTZ R0, R78, R39, R31 ;  /* 0x000000274e007223 */ /* 0x000fe2000001001f */
[----:B------:R-:W-:Y:S01]  /*2820*/  FADD.FTZ R33, R32, -R33 ;  /* 0x8000002120217221 */ /* 0x000fe20000010000 */
[----:B------:R-:W-:Y:S01]  /*2830*/  FFMA.FTZ R40, R40, R97, R101 ;  /* 0x0000006128287223 */ /* 0x000fe20000010065 */
[----:B------:R-:W-:Y:S01]  /*2840*/  LOP3.LUT P2, RZ, R99, 0xff, RZ, 0xc0, !PT ;  /* 0x000000ff63ff7812 */ /* 0x000fe2000784c0ff */
[----:B------:R-:W-:Y:S01]  /*2850*/  FMUL.FTZ R0, R0, UR17 ;  /* 0x0000001100007c20 */ /* 0x000fe20008410000 */
[----:B------:R-:W-:Y:S01]  /*2860*/  FADD.FTZ R75, R94, -R75 ;  /* 0x8000004b5e4b7221 */ /* 0x000fe20000010000 */
[----:B------:R-:W-:-:S02]  /*2870*/  IMAD.U32 R32, R30, 0x10000, RZ ;  /* 0x000100001e207824 */ /* 0x000fc400078e00ff */
[C---:B------:R-:W-:Y:S01]  /*2880*/  FFMA.FTZ R28, R78.reuse, R33, R28 ;  /* 0x000000214e1c7223 */ /* 0x040fe2000001001c */
[----:B------:R-:W-:Y:S01]  /*2890*/  SHF.L.U32 R31, R23, 0x10, RZ ;  /* 0x00000010171f7819 */ /* 0x000fe200000006ff */
[----:B------:R-:W-:Y:S01]  /*28a0*/  FADD.FTZ R37, R37, -R40 ;  /* 0x8000002825257221 */ /* 0x000fe20000010000 */
[----:B------:R-:W-:Y:S01]  /*28b0*/  FFMA.FTZ R32, R78, R75, R32 ;  /* 0x0000004b4e207223 */ /* 0x000fe20000010020 */
[----:B------:R-:W-:Y:S01]  /*28c0*/  FSEL R33, R0, RZ, P2 ;  /* 0x000000ff00217208 */ /* 0x000fe20001000000 */
[----:B------:R-:W-:Y:S01]  /*28d0*/  FMUL.FTZ R28, R28, UR17 ;  /* 0x000000111c1c7c20 */ /* 0x000fe20008410000 */
[----:B------:R-:W-:Y:S01]  /*28e0*/  ISETP.GE.U32.AND P2, PT, R68, RZ, PT ;  /* 0x000000ff4400720c */ /* 0x000fe20003f46070 */
[----:B------:R-:W-:Y:S01]  /*28f0*/  FFMA.FTZ R30, R78, R37, R31 ;  /* 0x000000254e1e7223 */ /* 0x000fe2000001001f */
[----:B------:R-:W-:Y:S01]  /*2900*/  LOP3.LUT P6, RZ, R93, 0xff, RZ, 0xc0, !PT ;  /* 0x000000ff5dff7812 */ /* 0x000fe200078cc0ff */
[----:B------:R-:W-:Y:S01]  /*2910*/  FMUL.FTZ R37, R32, UR17 ;  /* 0x0000001120257c20 */ /* 0x000fe20008410000 */
[-CC-:B------:R-:W-:Y:S01]  /*2920*/  FFMA.FTZ R29, R36, R97.reuse, R101.reuse ;  /* 0x00000061241d7223 */ /* 0x180fe20000010065 */
[----:B------:R-:W-:Y:S01]  /*2930*/  ISETP.GE.U32.AND.EX P2, PT, R69, 0x1000000, PT, P2 ;  /* 0x010000004500780c */ /* 0x000fe20003f46120 */
[----:B------:R-:W-:Y:S01]  /*2940*/  FMUL.FTZ R30, R30, UR17 ;  /* 0x000000111e1e7c20 */ /* 0x000fe20008410000 */
[----:B------:R-:W-:Y:S01]  /*2950*/  FSEL R36, R28, RZ, P6 ;  /* 0x000000ff1c247208 */ /* 0x000fe20003000000 */
[----:B------:R-:W-:Y:S01]  /*2960*/  FFMA.FTZ R74, R74, R97, R101 ;  /* 0x000000614a4a7223 */ /* 0x000fe20000010065 */
[----:B------:R-:W-:Y:S01]  /*2970*/  LOP3.LUT P6, RZ, R67, 0xff, RZ, 0xc0, !PT ;  /* 0x000000ff43ff7812 */ /* 0x000fe200078cc0ff */
[----:B------:R-:W-:Y:S01]  /*2980*/  FADD.FTZ R67, R35, -R96 ;  /* 0x8000006023437221 */ /* 0x000fe20000010000 */
[----:B------:R-:W-:Y:S01]  /*2990*/  FSEL R35, R37, RZ, P2 ;  /* 0x000000ff25237208 */ /* 0x000fe20001000000 */
[----:B------:R-:W-:Y:S01]  /*29a0*/  FADD.FTZ R69, R34, -R29 ;  /* 0x8000001d22457221 */ /* 0x000fe20000010000 */
[----:B------:R-:W-:Y:S01]  /*29b0*/  LOP3.LUT P2, RZ, R91, 0xff, RZ, 0xc0, !PT ;  /* 0x000000ff5bff7812 */ /* 0x000fe2000784c0ff */
[----:B------:R-:W-:Y:S01]  /*29c0*/  FADD.FTZ R43, R43, -R38 ;  /* 0x800000262b2b7221 */ /* 0x000fe20000010000 */
[----:B------:R-:W-:Y:S01]  /*29d0*/  LOP3.LUT P4, RZ, R95, 0xff, RZ, 0xc0, !PT ;  /* 0x000000ff5fff7812 */ /* 0x000fe2000788c0ff */
[----:B------:R-:W-:Y:S01]  /*29e0*/  FADD.FTZ R41, R41, -R74 ;  /* 0x8000004a29297221 */ /* 0x000fe20000010000 */
[----:B------:R-:W-:-:S02]  /*29f0*/  FSEL R31, R30, RZ, P2 ;  /* 0x000000ff1e1f7208 */ /* 0x000fc40001000000 */
[----:B------:R-:W-:Y:S02]  /*2a00*/  LOP3.LUT P2, RZ, R92, 0xff, RZ, 0xc0, !PT ;  /* 0x000000ff5cff7812 */ /* 0x000fe4000784c0ff */
[----:B------:R-:W-:Y:S02]  /*2a10*/  FSEL R32, R30, RZ, P4 ;  /* 0x000000ff1e207208 */ /* 0x000fe40002000000 */
[----:B------:R-:W-:Y:S02]  /*2a20*/  PRMT R30, R21, 0x7632, R30 ;  /* 0x00007632151e7816 */ /* 0x000fe4000000001e */
[----:B------:R-:W-:Y:S02]  /*2a30*/  PRMT R29, R20, 0x7632, R29 ;  /* 0x00007632141d7816 */ /* 0x000fe4000000001d */
[----:B------:R-:W-:Y:S01]  /*2a40*/  FSEL R34, R37, RZ, P2 ;  /* 0x000000ff25227208 */ /* 0x000fe20001000000 */
[----:B------:R-:W-:Y:S01]  /*2a50*/  IMAD.U32 R40, R30, 0x10000, RZ ;  /* 0x000100001e287824 */ /* 0x000fe200078e00ff */
[----:B------:R-:W-:Y:S01]  /*2a60*/  LOP3.LUT P2, RZ, R89, 0xff, RZ, 0xc0, !PT ;  /* 0x000000ff59ff7812 */ /* 0x000fe2000784c0ff */
[----:B------:R-:W-:Y:S01]  /*2a70*/  IMAD.U32 R29, R29, 0x10000, RZ ;  /* 0x000100001d1d7824 */ /* 0x000fe200078e00ff */
[----:B------:R-:W-:Y:S01]  /*2a80*/  SHF.L.U32 R38, R21, 0x10, RZ ;  /* 0x0000001015267819 */ /* 0x000fe200000006ff */
[----:B------:R-:W-:Y:S01]  /*2a90*/  FFMA.FTZ R40, R78, R69, R40 ;  /* 0x000000454e287223 */ /* 0x000fe20000010028 */
[----:B------:R-:W-:Y:S01]  /*2aa0*/  FSEL R30, R0, RZ, P2 ;  /* 0x000000ff001e7208 */ /* 0x000fe20001000000 */
[----:B------:R-:W-:Y:S01]  /*2ab0*/  FFMA.FTZ R67, R78, R67, R29 ;  /* 0x000000434e437223 */ /* 0x000fe2000001001d */
[----:B------:R-:W-:Y:S01]  /*2ac0*/  LOP3.LUT P2, RZ, R90, 0xff, RZ, 0xc0, !PT ;  /* 0x000000ff5aff7812 */ /* 0x000fe2000784c0ff */
[----:B------:R-:W-:Y:S01]  /*2ad0*/  FFMA.FTZ R38, R78, R41, R38 ;  /* 0x000000294e267223 */ /* 0x000fe20000010026 */
[----:B------:R-:W-:-:S02]  /*2ae0*/  SHF.L.U32 R39, R20, 0x10, RZ ;  /* 0x0000001014277819 */ /* 0x000fc400000006ff */
[----:B------:R-:W-:Y:S01]  /*2af0*/  FSEL R29, R28, RZ, P2 ;  /* 0x000000ff1c1d7208 */ /* 0x000fe20001000000 */
[----:B------:R-:W-:Y:S01]  /*2b00*/  FMUL.FTZ R28, R38, UR17 ;  /* 0x00000011261c7c20 */ /* 0x000fe20008410000 */
[----:B------:R-:W-:Y:S01]  /*2b10*/  F2FP.BF16.F32.PACK_AB R35, R35, R32 ;  /* 0x000000202323723e */ /* 0x000fe200000010ff */
[----:B------:R-:W-:Y:S01]  /*2b20*/  FMUL.FTZ R32, R40, UR17 ;  /* 0x0000001128207c20 */ /* 0x000fe20008410000 */
[----:B------:R-:W-:Y:S01]  /*2b30*/  LOP3.LUT P4, RZ, R79, 0xff, RZ, 0xc0, !PT ;  /* 0x000000ff4fff7812 */ /* 0x000fe2000788c0ff */
[----:B------:R-:W-:Y:S01]  /*2b40*/  FFMA.FTZ R39, R78, R43, R39 ;  /* 0x0000002b4e277223 */ /* 0x000fe20000010027 */
[----:B------:R-:W-:Y:S02]  /*2b50*/  LOP3.LUT P2, RZ, R87, 0xff, RZ, 0xc0, !PT ;  /* 0x000000ff57ff7812 */ /* 0x000fe4000784c0ff */
[----:B------:R-:W-:Y:S01]  /*2b60*/  F2FP.BF16.F32.PACK_AB R31, R34, R31 ;  /* 0x0000001f221f723e */ /* 0x000fe200000010ff */
[----:B------:R-:W-:Y:S01]  /*2b70*/  FMUL.FTZ R0, R39, UR17 ;  /* 0x0000001127007c20 */ /* 0x000fe20008410000 */
[----:B------:R-:W-:-:S02]  /*2b80*/  F2FP.BF16.F32.PACK_AB R34, R36, R33 ;  /* 0x000000212422723e */ /* 0x000fc400000010ff */
[----:B------:R-:W-:Y:S01]  /*2b90*/  F2FP.BF16.F32.PACK_AB R30, R29, R30 ;  /* 0x0000001e1d1e723e */ /* 0x000fe200000010ff */
[----:B------:R-:W-:Y:S01]  /*2ba0*/  FMUL.FTZ R29, R67, UR17 ;  /* 0x00000011431d7c20 */ /* 0x000fe20008410000 */
[----:B------:R-:W-:Y:S02]  /*2bb0*/  FSEL R33, R28, RZ, P6 ;  /* 0x000000ff1c217208 */ /* 0x000fe40003000000 */
[----:B------:R-:W-:Y:S02]  /*2bc0*/  LOP3.LUT P6, RZ, R88, 0xff, RZ, 0xc0, !PT ;  /* 0x000000ff58ff7812 */ /* 0x000fe400078cc0ff */
[----:B------:R-:W-:Y:S02]  /*2bd0*/  FSEL R38, R32, RZ, P4 ;  /* 0x000000ff20267208 */ /* 0x000fe40002000000 */
[----:B------:R-:W-:Y:S02]  /*2be0*/  FSEL R36, R28, RZ, P2 ;  /* 0x000000ff1c247208 */ /* 0x000fe40001000000 */
[----:B------:R-:W-:-:S02]  /*2bf0*/  LOP3.LUT P5, RZ, R98, 0xff, RZ, 0xc0, !PT ;  /* 0x000000ff62ff7812 */ /* 0x000fc400078ac0ff */
[----:B------:R-:W-:Y:S02]  /*2c00*/  LOP3.LUT P3, RZ, R66, 0xff, RZ, 0xc0, !PT ;  /* 0x000000ff42ff7812 */ /* 0x000fe4000786c0ff */
[----:B------:R-:W-:Y:S02]  /*2c10*/  LOP3.LUT P4, RZ, R84, 0xff, RZ, 0xc0, !PT ;  /* 0x000000ff54ff7812 */ /* 0x000fe4000788c0ff */
[----:B------:R-:W-:Y:S02]  /*2c20*/  LOP3.LUT P2, RZ, R86, 0xff, RZ, 0xc0, !PT ;  /* 0x000000ff56ff7812 */ /* 0x000fe4000784c0ff */
        /* <DEDUP_REMOVED lines=8> */
[----:B------:R-:W-:Y:S01]  /*2cb0*/  F2FP.BF16.F32.PACK_AB R32, R37, R32 ;  /* 0x000000202520723e */ /* 0x000fe200000010ff */
[----:B------:R-:W-:Y:S06]  /*2cc0*/  BRA `(.L_x_673) ;  /* 0x0000000400647947 */ /* 0x000fec0003800000 */
.L_x_676:
[-CC-:B------:R-:W-:Y:S01]  /*2cd0*/  FFMA.FTZ R40, R40, R97.reuse, R101.reuse ;  /* 0x0000006128287223 */ /* 0x180fe20000010065 */
[----:B-----5:R-:W-:Y:S01]  /*2ce0*/  SHF.L.U32 R27, R23, 0x10, RZ ;  /* 0x00000010171b7819 */ /* 0x020fe200000006ff */
[-CC-:B------:R-:W-:Y:S01]  /*2cf0*/  FFMA.FTZ R75, R75, R97.reuse, R101.reuse ;  /* 0x000000614b4b7223 */ /* 0x180fe20000010065 */
[----:B------:R-:W-:Y:S01]  /*2d00*/  PRMT R24, R23, 0x7632, R24 ;  /* 0x0000763217187816 */ /* 0x000fe20000000018 */
[----:B------:R-:W-:Y:S01]  /*2d10*/  FADD.FTZ R37, R37, -R40 ;  /* 0x8000002825257221 */ /* 0x000fe20000010000 */
[----:B------:R-:W-:Y:S01]  /*2d20*/  LOP3.LUT P6, RZ, R95, 0xff, RZ, 0xc0, !PT ;  /* 0x000000ff5fff7812 */ /* 0x000fe200078cc0ff */
[-CC-:B------:R-:W-:Y:S01]  /*2d30*/  FFMA.FTZ R25, R36, R97.reuse, R101.reuse ;  /* 0x0000006124197223 */ /* 0x180fe20000010065 */
[----:B------:R-:W-:Y:S01]  /*2d40*/  FFMA.FTZ R42, R42, R97, R101 ;  /* 0x000000612a2a7223 */ /* 0x000fe20000010065 */
[----:B------:R-:W-:Y:S01]  /*2d50*/  FFMA.FTZ R37, R78, R37, R27 ;  /* 0x000000254e257223 */ /* 0x000fe2000001001b */
[----:B------:R-:W-:Y:S02]  /*2d60*/  IMAD.U32 R29, R24, 0x10000, RZ ;  /* 0x00010000181d7824 */ /* 0x000fe400078e00ff */
[----:B------:R-:W-:Y:S01]  /*2d70*/  FADD.FTZ R75, R94, -R75 ;  /* 0x8000004b5e4b7221 */ /* 0x000fe20000010000 */
[----:B------:R-:W-:Y:S01]  /*2d80*/  SHF.L.U32 R27, R22, 0x10, RZ ;  /* 0x00000010161b7819 */ /* 0x000fe200000006ff */
[----:B------:R-:W-:Y:S01]  /*2d90*/  FMUL.FTZ R24, R37, UR17 ;  /* 0x0000001125187c20 */ /* 0x000fe20008410000 */
[----:B------:R-:W-:Y:S01]  /*2da0*/  FADD.FTZ R39, R39, -R42 ;  /* 0x8000002a27277221 */ /* 0x000fe20000010000 */
[----:B------:R-:W-:Y:S01]  /*2db0*/  FFMA.FTZ R40, R78, R75, R29 ;  /* 0x0000004b4e287223 */ /* 0x000fe2000001001d */
[----:B------:R-:W-:Y:S01]  /*2dc0*/  FFMA.FTZ R33, R33, R97, R101 ;  /* 0x0000006121217223 */ /* 0x000fe20000010065 */
[----:B------:R-:W-:Y:S01]  /*2dd0*/  ISETP.GE.U32.AND P2, PT, R68, RZ, PT ;  /* 0x000000ff4400720c */ /* 0x000fe20003f46070 */
[----:B------:R-:W-:Y:S01]  /*2de0*/  FFMA.FTZ R39, R78, R39, R27 ;  /* 0x000000274e277223 */ /* 0x000fe2000001001b */
[----:B------:R-:W-:Y:S01]  /*2df0*/  FSEL R36, R24, RZ, P6 ;  /* 0x000000ff18247208 */ /* 0x000fe20003000000 */
[----:B------:R-:W-:Y:S01]  /*2e00*/  FMUL.FTZ R27, R40, UR17 ;  /* 0x00000011281b7c20 */ /* 0x000fe20008410000 */
[----:B------:R-:W-:Y:S01]  /*2e10*/  LOP3.LUT P6, RZ, R91, 0xff, RZ, 0xc0, !PT ;  /* 0x000000ff5bff7812 */ /* 0x000fe200078cc0ff */
[-C--:B------:R-:W-:Y:S01]  /*2e20*/  FFMA.FTZ R0, R0, R97.reuse, R101 ;  /* 0x0000006100007223 */ /* 0x080fe20000010065 */
[----:B------:R-:W-:Y:S01]  /*2e30*/  FADD.FTZ R33, R32, -R33 ;  /* 0x8000002120217221 */ /* 0x000fe20000010000 */
[----:B------:R-:W-:Y:S01]  /*2e40*/  ISETP.GE.U32.AND.EX P2, PT, R69, 0x1000000, PT, P2 ;  /* 0x010000004500780c */ /* 0x000fe20003f46120 */
[----:B------:R-:W-:Y:S01]  /*2e50*/  FMUL.FTZ R26, R39, UR17 ;  /* 0x00000011271a7c20 */ /* 0x000fe20008410000 */
[----:B------:R-:W-:Y:S01]  /*2e60*/  FSEL R31, R24, RZ, P6 ;  /* 0x000000ff181f7208 */ /* 0x000fe20003000000 */
[----:B------:R-:W-:Y:S01]  /*2e70*/  FADD.FTZ R43, R43, -R0 ;  /* 0x800000002b2b7221 */ /* 0x000fe20000010000 */
[----:B------:R-:W-:Y:S01]  /*2e80*/  PRMT R24, R22, 0x7632, R24 ;  /* 0x0000763216187816 */ /* 0x000fe20000000018 */
[-CC-:B------:R-:W-:Y:S01]  /*2e90*/  FFMA.FTZ R38, R38, R97.reuse, R101.reuse ;  /* 0x0000006126267223 */ /* 0x180fe20000010065 */
[----:B------:R-:W-:Y:S01]  /*2ea0*/  LOP3.LUT P6, RZ, R92, 0xff, RZ, 0xc0, !PT ;  /* 0x000000ff5cff7812 */ /* 0x000fe200078cc0ff */
[----:B------:R-:W-:Y:S01]  /*2eb0*/  FFMA.FTZ R74, R74, R97, R101 ;  /* 0x000000614a4a7223 */ /* 0x000fe20000010065 */
[----:B------:R-:W-:Y:S01]  /*2ec0*/  LOP3.LUT P4, RZ, R99, 0xff, RZ, 0xc0, !PT ;  /* 0x000000ff63ff7812 */ /* 0x000fe2000788c0ff */
[----:B------:R-:W-:Y:S01]  /*2ed0*/  IMAD.U32 R29, R24, 0x10000, RZ ;  /* 0x00010000181d7824 */ /* 0x000fe200078e00ff */
[----:B------:R-:W-:Y:S01]  /*2ee0*/  FSEL R42, R27, RZ, P6 ;  /* 0x000000ff1b2a7208 */ /* 0x000fe20003000000 */
[----:B------:R-:W-:Y:S01]  /*2ef0*/  FADD.FTZ R35, R35, -R38 ;  /* 0x8000002623237221 */ /* 0x000fe20000010000 */
[----:B------:R-:W-:Y:S01]  /*2f00*/  LOP3.LUT P6, RZ, R89, 0xff, RZ, 0xc0, !PT ;  /* 0x000000ff59ff7812 */ /* 0x000fe200078cc0ff */
[----:B------:R-:W-:Y:S01]  /*2f10*/  FFMA.FTZ R32, R78, R33, R29 ;  /* 0x000000214e207223 */ /* 0x000fe2000001001d */
[----:B------:R-:W-:Y:S01]  /*2f20*/  PRMT R0, R20, 0x7632, R0 ;  /* 0x0000763214007816 */ /* 0x000fe20000000000 */
[----:B------:R-:W-:Y:S01]  /*2f30*/  FADD.FTZ R41, R41, -R74 ;  /* 0x8000004a29297221 */ /* 0x000fe20000010000 */
[----:B------:R-:W-:Y:S01]  /*2f40*/  FSEL R69, R27, RZ, P2 ;  /* 0x000000ff1b457208 */ /* 0x000fe20001000000 */
[----:B------:R-:W-:Y:S01]  /*2f50*/  FADD.FTZ R27, R34, -R25 ;  /* 0x80000019221b7221 */ /* 0x000fe20000010000 */
[C---:B------:R-:W-:Y:S01]  /*2f60*/  PRMT R24, R21.reuse, 0x7632, R24 ;  /* 0x0000763215187816 */ /* 0x040fe20000000018 */
[----:B------:R-:W-:Y:S01]  /*2f70*/  FMUL.FTZ R29, R32, UR17 ;  /* 0x00000011201d7c20 */ /* 0x000fe20008410000 */
[----:B------:R-:W-:Y:S01]  /*2f80*/  FSEL R28, R26, RZ, P4 ;  /* 0x000000ff1a1c7208 */ /* 0x000fe20002000000 */
[----:B------:R-:W-:Y:S01]  /*2f90*/  IMAD.U32 R0, R0, 0x10000, RZ ;  /* 0x0001000000007824 */ /* 0x000fe200078e00ff */
[----:B------:R-:W-:Y:S01]  /*2fa0*/  FSEL R30, R26, RZ, P6 ;  /* 0x000000ff1a1e7208 */ /* 0x000fe20003000000 */
[----:B------:R-:W-:Y:S01]  /*2fb0*/  IMAD.U32 R24, R24, 0x10000, RZ ;  /* 0x0001000018187824 */ /* 0x000fe200078e00ff */
[----:B------:R-:W-:Y:S01]  /*2fc0*/  SHF.L.U32 R25, R20, 0x10, RZ ;  /* 0x0000001014197819 */ /* 0x000fe200000006ff */
[----:B------:R-:W-:Y:S01]  /*2fd0*/  FFMA.FTZ R0, R78, R35, R0 ;  /* 0x000000234e007223 */ /* 0x000fe20000010000 */
[----:B------:R-:W-:-:S02]  /*2fe0*/  SHF.L.U32 R26, R21, 0x10, RZ ;  /* 0x00000010151a7819 */ /* 0x000fc400000006ff */
[----:B------:R-:W-:Y:S01]  /*2ff0*/  LOP3.LUT P6, RZ, R93, 0xff, RZ, 0xc0, !PT ;  /* 0x000000ff5dff7812 */ /* 0x000fe200078cc0ff */
[C---:B------:R-:W-:Y:S01]  /*3000*/  FFMA.FTZ R43, R78.reuse, R43, R25 ;  /* 0x0000002b4e2b7223 */ /* 0x040fe20000010019 */
[----:B------:R-:W-:Y:S01]  /*3010*/  LOP3.LUT P2, RZ, R67, 0xff, RZ, 0xc0, !PT ;  /* 0x000000ff43ff7812 */ /* 0x000fe2000784c0ff */
[C---:B------:R-:W-:Y:S01]  /*3020*/  FFMA.FTZ R25, R78.reuse, R41, R26 ;  /* 0x000000294e197223 */ /* 0x040fe2000001001a */
[----:B------:R-:W-:Y:S01]  /*3030*/  FSEL R33, R29, RZ, P6 ;  /* 0x000000ff1d217208 */ /* 0x000fe20003000000 */
[----:B------:R-:W-:Y:S01]  /*3040*/  FFMA.FTZ R78, R78, R27, R24 ;  /* 0x0000001b4e4e7223 */ /* 0x000fe20000010018 */
[----:B------:R-:W-:Y:S01]  /*3050*/  LOP3.LUT P6, RZ, R90, 0xff, RZ, 0xc0, !PT ;  /* 0x000000ff5aff7812 */ /* 0x000fe200078cc0ff */
[----:B------:R-:W-:Y:S01]  /*3060*/  FMUL.FTZ R24, R25, UR17 ;  /* 0x0000001119187c20 */ /* 0x000fe20008410000 */
[----:B------:R-:W-:Y:S02]  /*3070*/  LOP3.LUT P4, RZ, R79, 0xff, RZ, 0xc0, !PT ;  /* 0x000000ff4fff7812 */ /* 0x000fe4000788c0ff */
[----:B------:R-:W-:-:S02]  /*3080*/  FSEL R29, R29, RZ, P6 ;  /* 0x000000ff1d1d7208 */ /* 0x000fc40003000000 */
[----:B------:R-:W-:Y:S02]  /*3090*/  LOP3.LUT P6, RZ, R87, 0xff, RZ, 0xc0, !PT ;  /* 0x000000ff57ff7812 */ /* 0x000fe400078cc0ff */
[C---:B------:R-:W-:Y:S01]  /*30a0*/  F2FP.BF16.F32.PACK_AB R25, R78.reuse, R25 ;  /* 0x000000194e19723e */ /* 0x040fe200000010ff */
[----:B------:R-:W-:Y:S01]  /*30b0*/  FMUL.FTZ R78, R78, UR17 ;  /* 0x000000114e4e7c20 */ /* 0x000fe20008410000 */
[----:B------:R-:W-:Y:S02]  /*30c0*/  F2FP.BF16.F32.PACK_AB R30, R29, R30 ;  /* 0x0000001e1d1e723e */ /* 0x000fe400000010ff */
[----:B------:R-:W-:Y:S01]  /*30d0*/  F2FP.BF16.F32.PACK_AB R34, R33, R28 ;  /* 0x0000001c2122723e */ /* 0x000fe200000010ff */
[----:B------:R-:W-:Y:S01]  /*30e0*/  FMUL.FTZ R28, R0, UR17 ;  /* 0x00000011001c7c20 */ /* 0x000fe20008410000 */
[C---:B------:R-:W-:Y:S02]  /*30f0*/  FSEL R33, R24.reuse, RZ, P2 ;  /* 0x000000ff18217208 */ /* 0x040fe40001000000 */
[----:B------:R-:W-:-:S02]  /*3100*/  FSEL R29, R24, RZ, P6 ;  /* 0x000000ff181d7208 */ /* 0x000fc40003000000 */
[----:B------:R-:W-:Y:S01]  /*3110*/  F2FP.BF16.F32.PACK_AB R24, R0, R43 ;  /* 0x0000002b0018723e */ /* 0x000fe200000010ff */
[----:B------:R-:W-:Y:S01]  /*3120*/  FMUL.FTZ R43, R43, UR17 ;  /* 0x000000112b2b7c20 */ /* 0x000fe20008410000 */
[----:B------:R-:W-:Y:S02]  /*3130*/  LOP3.LUT P5, RZ, R66, 0xff, RZ, 0xc0, !PT ;  /* 0x000000ff42ff7812 */ /* 0x000fe400078ac0ff */
        /* <DEDUP_REMOVED lines=17> */
[----:B------:R-:W-:-:S07]  /*3250*/  F2FP.BF16.F32.PACK_AB R32, R37, R32 ;  /* 0x000000202520723e */ /* 0x000fce00000010ff */
.L_x_673:
        /* <DEDUP_REMOVED lines=16> */
.L_x_668:
        /* <DEDUP_REMOVED lines=16> */
[----:B-----5:R-:W-:Y:S01]  /*3460*/  IMAD.MOV.U32 R20, RZ, RZ, R57 ;  /* 0x000000ffff147224 */ /* 0x020fe200078e0039 */
[----:B-1----:R-:W-:Y:S01]  /*3470*/  MOV R32, R53 ;  /* 0x0000003500207202 */ /* 0x002fe20000000f00 */
        /* <DEDUP_REMOVED lines=14> */
.L_x_667:
[----:B0-----:R-:W-:Y:S05]  /*3560*/  BSYNC B0 ;  /* 0x0000000000007941 */ /* 0x001fea0003800000 */
.L_x_666:
[----:B------:R-:W0:Y:S01]  /*3570*/  S2R R3, SR_CgaCtaId ;  /* 0x0000000000037919 */ /* 0x000e220000008800 */
[----:B------:R-:W-:Y:S01]  /*3580*/  MOV R0, 0x400 ;  /* 0x0000040000007802 */ /* 0x000fe20000000f00 */
[----:B------:R-:W-:Y:S05]  /*3590*/  WARPSYNC.ALL ;  /* 0x0000000000007948 */ /* 0x000fea0003800000 */
[----:B------:R-:W1:Y:S01]  /*35a0*/  S2R R47, SR_TID.X ;  /* 0x00000000002f7919 */ /* 0x000e620000002100 */
[----:B------:R-:W2:Y:S01]  /*35b0*/  LDCU.128 UR20, c[0x0][0x440] ;  /* 0x00008800ff1477ac */ /* 0x000ea20008000c00 */
[----:B------:R-:W3:Y:S01]  /*35c0*/  LDCU.128 UR24, c[0x0][0x450] ;  /* 0x00008a00ff1877ac */ /* 0x000ee20008000c00 */
[----:B0-----:R-:W-:-:S05]  /*35d0*/  LEA R0, R3, R0, 0x18 ;  /* 0x0000000003007211 */ /* 0x001fca00078ec0ff */
[C---:B-1----:R-:W-:Y:S01]  /*35e0*/  IMAD R2, R47.reuse, 0x20, R0 ;  /* 0x000000202f027824 */ /* 0x042fe200078e0200 */
[----:B------:R-:W-:-:S04]  /*35f0*/  LEA R0, R47, R0, 0x2 ;  /* 0x000000002f007211 */ /* 0x000fc800078e10ff */
        /* <DEDUP_REMOVED lines=10> */
[----:B------:R-:W-:Y:S01]  /*36a0*/  LDS R9, [R0+0xe00] ;  /* 0x000e000000097984 */ /* 0x000fe20000000800 */
[----:B------:R-:W-:Y:S01]  /*36b0*/  BAR.SYNC.DEFER_BLOCKING 0x0 ;  /* 0x0000000000007b1d */ /* 0x000fe20000010000 */
[----:B0-----:R-:W-:-:S04]  /*36c0*/  FADD.FTZ R3, RZ, R3 ;  /* 0x00000003ff037221 */ /* 0x001fc80000010000 */
[----:B-1----:R-:W-:Y:S01]  /*36d0*/  FADD.FTZ R3, R3, R38 ;  /* 0x0000002603037221 */ /* 0x002fe20000010000 */
[----:B----4-:R-:W-:-:S04]  /*36e0*/  FADD.FTZ R36, RZ, R36 ;  /* 0x00000024ff247221 */ /* 0x010fc80000010000 */
[----:B-----5:R-:W-:Y:S01]  /*36f0*/  FADD.FTZ R36, R36, R37 ;  /* 0x0000002524247221 */ /* 0x020fe20000010000 */
[----:B------:R-:W-:Y:S01]  /*3700*/  STS.128 [R2], R4 ;  /* 0x0000000402007388 */ /* 0x000fe20000000c00 */
[----:B--2---:R-:W-:-:S03]  /*3710*/  FADD.FTZ R3, R3, R40 ;  /* 0x0000002803037221 */ /* 0x004fc60000010000 */
[----:B------:R-:W-:Y:S01]  /*3720*/  STS.128 [R2+0x10], R20 ;  /* 0x0000101402007388 */ /* 0x000fe20000000c00 */
[----:B---3--:R-:W-:Y:S01]  /*3730*/  FADD.FTZ R36, R36, R39 ;  /* 0x0000002724247221 */ /* 0x008fe20000010000 */
[----:B------:R-:W-:Y:S06]  /*3740*/  BAR.SYNC.DEFER_BLOCKING 0x0 ;  /* 0x0000000000007b1d */ /* 0x000fec0000010000 */
        /* <DEDUP_REMOVED lines=11> */
[----:B------:R-:W-:Y:S01]  /*3800*/  FADD.FTZ R11, R3, R42 ;  /* 0x0000002a030b7221 */ /* 0x000fe20000010000 */
[----:B--2---:R-:W-:-:S04]  /*3810*/  FADD.FTZ R10, RZ, R10 ;  /* 0x0000000aff0a7221 */ /* 0x004fc80000010000 */
[----:B---3--:R-:W-:Y:S01]  /*3820*/  FADD.FTZ R10, R10, R33 ;  /* 0x000000210a0a7221 */ /* 0x008fe20000010000 */
[----:B------:R0:W-:Y:S01]  /*3830*/  STS.128 [R2], R16 ;  /* 0x0000001002007388 */ /* 0x0001e20000000c00 */
[----:B----4-:R-:W-:-:S03]  /*3840*/  FADD.FTZ R8, R8, R35 ;  /* 0x0000002308087221 */ /* 0x010fc60000010000 */
[----:B------:R-:W-:Y:S01]  /*3850*/  STS.128 [R2+0x10], R28 ;  /* 0x0000101c02007388 */ /* 0x000fe20000000c00 */
[----:B-----5:R-:W-:Y:S01]  /*3860*/  FADD.FTZ R10, R10, R41 ;  /* 0x000000290a0a7221 */ /* 0x020fe20000010000 */
[----:B------:R-:W-:Y:S01]  /*3870*/  BAR.SYNC.DEFER_BLOCKING 0x0 ;  /* 0x0000000000007b1d */ /* 0x000fe20000010000 */
[----:B------:R-:W-:Y:S02]  /*3880*/  FADD.FTZ R43, R8, R43 ;  /* 0x0000002b082b7221 */ /* 0x000fe40000010000 */
        /* <DEDUP_REMOVED lines=14> */
[----:B---3--:R-:W-:-:S04]  /*3970*/  FADD.FTZ R5, RZ, R5 ;  /* 0x00000005ff057221 */ /* 0x008fc80000010000 */
[----:B0-----:R-:W-:Y:S01]  /*3980*/  FADD.FTZ R5, R5, R6 ;  /* 0x0000000605057221 */ /* 0x001fe20000010000 */
[----:B------:R0:W-:Y:S01]  /*3990*/  STS.128 [R2], R12 ;  /* 0x0000000c02007388 */ /* 0x0001e20000000c00 */
[----:B----4-:R-:W-:-:S03]  /*39a0*/  FADD.FTZ R4, R4, R21 ;  /* 0x0000001504047221 */ /* 0x010fc60000010000 */
[----:B------:R-:W-:Y:S01]  /*39b0*/  STS.128 [R2+0x10], R24 ;  /* 0x0000101802007388 */ /* 0x000fe20000000c00 */
[----:B-----5:R-:W-:Y:S01]  /*39c0*/  FADD.FTZ R5, R5, R20 ;  /* 0x0000001405057221 */ /* 0x020fe20000010000 */
[----:B------:R-:W-:Y:S01]  /*39d0*/  BAR.SYNC.DEFER_BLOCKING 0x0 ;  /* 0x0000000000007b1d */ /* 0x000fe20000010000 */
[----:B------:R-:W-:Y:S02]  /*39e0*/  FADD.FTZ R23, R4, R23 ;  /* 0x0000001704177221 */ /* 0x000fe40000010000 */
[----:B0-----:R-:W-:Y:S01]  /*39f0*/  FADD.FTZ R15, R5, R22 ;  /* 0x00000016050f7221 */ /* 0x001fe20000010000 */
[----:B------:R-:W-:Y:S02]  /*3a00*/  FADD.FTZ R13, R36, R9 ;  /* 0x00000009240d7221 */ /* 0x000fe40000010000 */
        /* <DEDUP_REMOVED lines=10> */
[----:B------:R-:W-:Y:S01]  /*3ab0*/  IMAD.X R3, RZ, RZ, RZ, P0 ;  /* 0x000000ffff037224 */ /* 0x000fe200000e06ff */
[----:B------:R-:W-:Y:S01]  /*3ac0*/  SHF.L.U32 R8, R0, 0x2, RZ ;  /* 0x0000000200087819 */ /* 0x000fe200000006ff */
        /* <DEDUP_REMOVED lines=25> */
.L_x_669:
[----:B------:R-:W-:Y:S01]  /*3c60*/  HFMA2 R102, -RZ, RZ, 0, 5.9604644775390625e-08 ;  /* 0x00000001ff667431 */ /* 0x000fe200000001ff */
[----:B------:R-:W-:Y:S01]  /*3c70*/  BSSY B2, `(.L_x_678) ;  /* 0x0000007000027945 */ /* 0x000fe20003800000 */
[----:B------:R-:W-:Y:S01]  /*3c80*/  IMAD.MOV.U32 R103, RZ, RZ, R97 ;  /* 0x000000ffff677224 */ /* 0x000fe200078e0061 */
[----:B------:R-:W-:Y:S01]  /*3c90*/  MOV R100, 0xffffffff ;  /* 0xffffffff00647802 */ /* 0x000fe20000000f00 */
[----:B------:R-:W-:-:S07]  /*3ca0*/  IMAD.MOV.U32 R101, RZ, RZ, 0x1f ;  /* 0x0000001fff657424 */ /* 0x000fce00078e00ff */
[----:B-----5:R-:W-:Y:S05]  /*3cb0*/  WARPSYNC.COLLECTIVE R100, `(.L_x_679) ;  /* 0x0000000064087348 */ /* 0x020fea0003c00000 */
[----:B------:R0:W1:Y:S02]  /*3cc0*/  SHFL.BFLY P4, R104, R103, R102, R101 ;  /* 0x0c00006667687389 */ /* 0x0000640000080065 */
[----:B01---5:R-:W-:Y:S05]  /*3cd0*/  ENDCOLLECTIVE ;  /* 0x000000000000791b */ /* 0x023fea0003800000 */
.L_x_679:
[----:B------:R-:W-:Y:S05]  /*3ce0*/  BSYNC B2 ;  /* 0x0000000000027941 */ /* 0x000fea0003800000 */
.L_x_678:
        /* <DEDUP_REMOVED lines=8> */
.L_x_680:
[----:B------:R-:W-:-:S05]  /*3d70*/  FADD.FTZ R106, R97, R106 ;  /* 0x0000006a616a7221 */ /* 0x000fca0000010000 */
[----:B------:R-:W-:Y:S01]  /*3d80*/  MOV R103, R106 ;  /* 0x0000006a00677202 */ /* 0x000fe20000000f00 */
[----:B------:R-:W-:Y:S02]  /*3d90*/  IMAD.MOV.U32 R102, RZ, RZ, 0x2 ;  /* 0x00000002ff667424 */ /* 0x000fe400078e00ff */
[----:B------:R-:W-:-:S07]  /*3da0*/  FADD.FTZ R105, R96, R104 ;  /* 0x0000006860697221 */ /* 0x000fce0000010000 */
[----:B------:R-:W-:Y:S05]  /*3db0*/  WARPSYNC.COLLECTIVE R100, `(.L_x_681) ;  /* 0x0000000064087348 */ /* 0x000fea0003c00000 */
[----:B------:R0:W1:Y:S02]  /*3dc0*/  SHFL.BFLY P4, R104, R103, R102, R101 ;  /* 0x0c00006667687389 */ /* 0x0000640000080065 */
[----:B01----:R-:W-:Y:S05]  /*3dd0*/  ENDCOLLECTIVE ;  /* 0x000000000000791b */ /* 0x003fea0003800000 */
.L_x_681:
[----:B------:R-:W-:Y:S01]  /*3de0*/  IMAD.MOV.U32 R103, RZ, RZ, R105 ;  /* 0x000000ffff677224 */ /* 0x000fe200078e0069 */
[----:B------:R-:W-:-:S07]  /*3df0*/  MOV R107, R104 ;  /* 0x00000068006b7202 */ /* 0x000fce0000000f00 */
[----:B------:R-:W-:Y:S05]  /*3e00*/  WARPSYNC.COLLECTIVE R100, `(.L_x_682) ;  /* 0x0000000064087348 */ /* 0x000fea0003c00000 */
[----:B------:R0:W1:Y:S02]  /*3e10*/  SHFL.BFLY P4, R104, R103, R102, R101 ;  /* 0x0c00006667687389 */ /* 0x0000640000080065 */
[----:B01----:R-:W-:Y:S05]  /*3e20*/  ENDCOLLECTIVE ;  /* 0x000000000000791b */ /* 0x003fea0003800000 */
.L_x_682:
[----:B------:R-:W-:-:S05]  /*3e30*/  FADD.FTZ R107, R106, R107 ;  /* 0x0000006b6a6b7221 */ /* 0x000fca0000010000 */
[----:B------:R-:W-:Y:S01]  /*3e40*/  MOV R103, R107 ;  /* 0x0000006b00677202 */ /* 0x000fe20000000f00 */
[----:B------:R-:W-:Y:S02]  /*3e50*/  IMAD.MOV.U32 R102, RZ, RZ, 0x4 ;  /* 0x00000004ff667424 */ /* 0x000fe400078e00ff */
[----:B------:R-:W-:-:S07]  /*3e60*/  FADD.FTZ R108, R105, R104 ;  /* 0x00000068696c7221 */ /* 0x000fce0000010000 */
[----:B------:R-:W-:Y:S05]  /*3e70*/  WARPSYNC.COLLECTIVE R100, `(.L_x_683) ;  /* 0x0000000064087348 */ /* 0x000fea0003c00000 */
[----:B------:R0:W1:Y:S02]  /*3e80*/  SHFL.BFLY P4, R104, R103, R102, R101 ;  /* 0x0c00006667687389 */ /* 0x0000640000080065 */
[----:B01----:R-:W-:Y:S05]  /*3e90*/  ENDCOLLECTIVE ;  /* 0x000000000000791b */ /* 0x003fea0003800000 */
.L_x_683:
[----:B------:R-:W-:Y:S01]  /*3ea0*/  IMAD.MOV.U32 R103, RZ, RZ, R108 ;  /* 0x000000ffff677224 */ /* 0x000fe200078e006c */
[----:B------:R-:W-:-:S07]  /*3eb0*/  MOV R110, R104 ;  /* 0x00000068006e7202 */ /* 0x000fce0000000f00 */
[----:B------:R-:W-:Y:S05]  /*3ec0*/  WARPSYNC.COLLECTIVE R100, `(.L_x_684) ;  /* 0x0000000064087348 */ /* 0x000fea0003c00000 */
[----:B------:R0:W1:Y:S02]  /*3ed0*/  SHFL.BFLY P4, R104, R103, R102, R101 ;  /* 0x0c00006667687389 */ /* 0x0000640000080065 */
[----:B01----:R-:W-:Y:S05]  /*3ee0*/  ENDCOLLECTIVE ;  /* 0x000000000000791b */ /* 0x003fea0003800000 */
.L_x_684:
[----:B------:R-:W-:-:S05]  /*3ef0*/  FADD.FTZ R110, R107, R110 ;  /* 0x0000006e6b6e7221 */ /* 0x000fca0000010000 */
[----:B------:R-:W-:Y:S01]  /*3f00*/  MOV R103, R110 ;  /* 0x0000006e00677202 */ /* 0x000fe20000000f00 */
[----:B------:R-:W-:Y:S02]  /*3f10*/  IMAD.MOV.U32 R102, RZ, RZ, 0x8 ;  /* 0x00000008ff667424 */ /* 0x000fe400078e00ff */
[----:B------:R-:W-:-:S07]  /*3f20*/  FADD.FTZ R109, R108, R104 ;  /* 0x000000686c6d7221 */ /* 0x000fce0000010000 */
[----:B------:R-:W-:Y:S05]  /*3f30*/  WARPSYNC.COLLECTIVE R100, `(.L_x_685) ;  /* 0x0000000064087348 */ /* 0x000fea0003c00000 */
[----:B------:R0:W1:Y:S02]  /*3f40*/  SHFL.BFLY P4, R104, R103, R102, R101 ;  /* 0x0c00006667687389 */ /* 0x0000640000080065 */
[----:B01----:R-:W-:Y:S05]  /*3f50*/  ENDCOLLECTIVE ;  /* 0x000000000000791b */ /* 0x003fea0003800000 */
.L_x_685:
[----:B------:R-:W-:Y:S01]  /*3f60*/  IMAD.MOV.U32 R103, RZ, RZ, R109 ;  /* 0x000000ffff677224 */ /* 0x000fe200078e006d */
[----:B------:R-:W-:-:S07]  /*3f70*/  MOV R97, R104 ;  /* 0x0000006800617202 */ /* 0x000fce0000000f00 */
[----:B------:R-:W-:Y:S05]  /*3f80*/  WARPSYNC.COLLECTIVE R100, `(.L_x_686) ;  /* 0x0000000064087348 */ /* 0x000fea0003c00000 */
[----:B------:R0:W1:Y:S02]  /*3f90*/  SHFL.BFLY P4, R104, R103, R102, R101 ;  /* 0x0c00006667687389 */ /* 0x0000640000080065 */
[----:B01----:R-:W-:Y:S05]  /*3fa0*/  ENDCOLLECTIVE ;  /* 0x000000000000791b */ /* 0x003fea0003800000 */
.L_x_686:
[----:B------:R-:W-:-:S05]  /*3fb0*/  FADD.FTZ R96, R110, R97 ;  /* 0x000000616e607221 */ /* 0x000fca0000010000 */
[----:B------:R-:W-:Y:S01]  /*3fc0*/  MOV R103, R96 ;  /* 0x0000006000677202 */ /* 0x000fe20000000f00 */
[----:B------:R-:W-:Y:S02]  /*3fd0*/  IMAD.MOV.U32 R102, RZ, RZ, 0x10 ;  /* 0x00000010ff667424 */ /* 0x000fe400078e00ff */
[----:B------:R-:W-:-:S07]  /*3fe0*/  FADD.FTZ R97, R109, R104 ;  /* 0x000000686d617221 */ /* 0x000fce0000010000 */
[----:B------:R-:W-:Y:S05]  /*3ff0*/  WARPSYNC.COLLECTIVE R100, `(.L_x_687) ;  /* 0x0000000064087348 */ /* 0x000fea0003c00000 */
[----:B------:R0:W1:Y:S02]  /*4000*/  SHFL.BFLY P4, R104, R103, R102, R101 ;  /* 0x0c00006667687389 */ /* 0x0000640000080065 */
[----:B01----:R-:W-:Y:S05]  /*4010*/  ENDCOLLECTIVE ;  /* 0x000000000000791b */ /* 0x003fea0003800000 */
.L_x_687:
[----:B------:R-:W-:Y:S02]  /*4020*/  MOV R103, R97 ;  /* 0x0000006100677202 */ /* 0x000fe40000000f00 */
[----:B------:R-:W-:-:S07]  /*4030*/  MOV R105, R104 ;  /* 0x0000006800697202 */ /* 0x000fce0000000f00 */
[----:B------:R-:W-:Y:S05]  /*4040*/  WARPSYNC.COLLECTIVE R100, `(.L_x_688) ;  /* 0x0000000064087348 */ /* 0x000fea0003c00000 */
[----:B------:R0:W1:Y:S02]  /*4050*/  SHFL.BFLY P4, R104, R103, R102, R101 ;  /* 0x0c00006667687389 */ /* 0x0000640000080065 */
[----:B01----:R-:W-:Y:S05]  /*4060*/  ENDCOLLECTIVE ;  /* 0x000000000000791b */ /* 0x003fea0003800000 */
.L_x_688:
[----:B------:R-:W-:Y:S05]  /*4070*/  BRA `(.L_x_689) ;  /* 0xffffffcc00f87947 */ /* 0x000fea000383ffff */
.L_x_690:
        /* <DEDUP_REMOVED lines=16> */
.L_x_2829:


//--------------------- .text._ZN10layer_norm22ln_bwd_finalize_kernelINS_22Kernel_traits_finalizeILj256Ef13__nv_bfloat16S2_S2_fjLb0ELj1024ELj4ENS_18Kernel_traits_baseILj256EfS2_S2_S2_fjLj1024EEEEELb0ELb0EEEvNS_9BwdParamsE --------------------------
	.section	.text._ZN10layer_norm22ln_bwd_finalize_kernelINS_22Kernel_traits_finalizeILj256Ef13__nv_bfloat16S2_S2_fjLb0ELj1024ELj4ENS_18Kernel_traits_baseILj256EfS2_S2_S2_fjLj1024EEEEELb0ELb0EEEvNS_9BwdParamsE,"ax",@progbits
	.align	128
        .global         _ZN10layer_norm22ln_bwd_finalize_kernelINS_22Kernel_traits_finalizeILj256Ef13__nv_bfloat16S2_S2_fjLb0ELj1024ELj4ENS_18Kernel_traits_baseILj256EfS2_S2_S2_fjLj1024EEEEELb0ELb0EEEvNS_9BwdParamsE
        .type           _ZN10layer_norm22ln_bwd_finalize_kernelINS_22Kernel_traits_finalizeILj256Ef13__nv_bfloat16S2_S2_fjLb0ELj1024ELj4ENS_18Kernel_traits_baseILj256EfS2_S2_S2_fjLj1024EEEEELb0ELb0EEEvNS_9BwdParamsE,@function
        .size           _ZN10layer_norm22ln_bwd_finalize_kernelINS_22Kernel_traits_finalizeILj256Ef13__nv_bfloat16S2_S2_fjLb0ELj1024ELj4ENS_18Kernel_traits_baseILj256EfS2_S2_S2_fjLj1024EEEEELb0ELb0EEEvNS_9BwdParamsE,(.L_x_2830 - _ZN10layer_norm22ln_bwd_finalize_kernelINS_22Kernel_traits_finalizeILj256Ef13__nv_bfloat16S2_S2_fjLb0ELj1024ELj4ENS_18Kernel_traits_baseILj256EfS2_S2_S2_fjLj1024EEEEELb0ELb0EEEvNS_9BwdParamsE)
        .other          _ZN10layer_norm22ln_bwd_finalize_kernelINS_22Kernel_traits_finalizeILj256Ef13__nv_bfloat16S2_S2_fjLb0ELj1024ELj4ENS_18Kernel_traits_baseILj256EfS2_S2_S2_fjLj1024EEEEELb0ELb0EEEvNS_9BwdParamsE,@"STO_CUDA_ENTRY STV_DEFAULT"
_ZN10layer_norm22ln_bwd_finalize_kernelINS_22Kernel_traits_finalizeILj256Ef13__nv_bfloat16S2_S2_fjLb0ELj1024ELj4ENS_18Kernel_traits_baseILj256EfS2_S2_S2_fjLj1024EEEEELb0ELb0EEEvNS_9BwdParamsE:
.text._ZN10layer_norm22ln_bwd_finalize_kernelINS_22Kernel_traits_finalizeILj256Ef13__nv_bfloat16S2_S2_fjLb0ELj1024ELj4ENS_18Kernel_traits_baseILj256EfS2_S2_S2_fjLj1024EEEEELb0ELb0EEEvNS_9BwdParamsE:
        /* <DEDUP_REMOVED lines=13> */
[----:B------:R-:W-:Y:S02]  /*00d0*/  LOP3.LUT R57, R0, 0x1f, RZ, 0xc0, !PT ;  /* 0x0000001f00397812 */ /* 0x000fe400078ec0ff */
[----:B------:R-:W-:Y:S02]  /*00e0*/  MOV R2, RZ ;  /* 0x000000ff00027202 */ /* 0x000fe40000000f00 */
[----:B-1----:R-:W-:-:S04]  /*00f0*/  ISETP.GE.U32.AND P0, PT, R3, UR8, PT ;  /* 0x0000000803007c0c */ /* 0x002fc8000bf06070 */
[----:B0-----:R-:W-:-:S13]  /*0100*/  ISETP.GE.U32.OR P0, PT, R7, R54, P0 ;  /* 0x000000360700720c */ /* 0x001fda0000706470 */
        /* <DEDUP_REMOVED lines=12> */
[C---:B------:R-:W-:Y:S01]  /*01d0*/  LOP3.LUT R7, R3.reuse, 0x140, RZ, 0xfc, !PT ;  /* 0x0000014003077812 */ /* 0x040fe200078efcff */
[-CC-:B------:R-:W-:Y:S01]  /*01e0*/  IMAD R32, R32, R54.reuse, R5.reuse ;  /* 0x0000003620207224 */ /* 0x180fe200078e0205 */
[C---:B------:R-:W-:Y:S02]  /*01f0*/  LOP3.LUT R9, R3.reuse, 0x160, RZ, 0xfc, !PT ;  /* 0x0000016003097812 */ /* 0x040fe400078efcff */
[----:B------:R-:W-:Y:S01]  /*0200*/  LOP3.LUT R11, R3, 0x180, RZ, 0xfc, !PT ;  /* 0x00000180030b7812 */ /* 0x000fe200078efcff */
[-CC-:B------:R-:W-:Y:S01]  /*0210*/  IMAD R8, R7, R54.reuse, R5.reuse ;  /* 0x0000003607087224 */ /* 0x180fe200078e0205 */
[----:B------:R-:W-:Y:S01]  /*0220*/  LOP3.LUT R0, R3, 0x100, RZ, 0xfc, !PT ;  /* 0x0000010003007812 */ /* 0x000fe200078efcff */
[-CC-:B------:R-:W-:Y:S01]  /*0230*/  IMAD R10, R9, R54.reuse, R5.reuse ;  /* 0x00000036090a7224 */ /* 0x180fe200078e0205 */
[----:B------:R-:W-:Y:S01]  /*0240*/  LOP3.LUT R13, R3, 0x1a0, RZ, 0xfc, !PT ;  /* 0x000001a0030d7812 */ /* 0x000fe200078efcff */
        /* <DEDUP_REMOVED lines=20> */
[--C-:B------:R-:W-:Y:S01]  /*0390*/  IMAD R28, R27, R54, R5.reuse ;  /* 0x000000361b1c7224 */ /* 0x100fe200078e0205 */
[----:B------:R-:W-:Y:S01]  /*03a0*/  IADD3 R7, PT, PT, R57, R8, RZ ;  /* 0x0000000839077210 */ /* 0x000fe20007ffe0ff */
[----:B------:R-:W-:-:S02]  /*03b0*/  IMAD R30, R29, R54, R5 ;  /* 0x000000361d1e7224 */ /* 0x000fc400078e0205 */
[----:B------:R-:W-:Y:S02]  /*03c0*/  HFMA2 R2, -RZ, RZ, 0, 0 ;  /* 0x00000000ff027431 */ /* 0x000fe400000001ff */
[----:B------:R-:W-:Y:S01]  /*03d0*/  IMAD R0, R3, R54, R5 ;  /* 0x0000003603007224 */ /* 0x000fe200078e0205 */
[C---:B------:R-:W-:Y:S02]  /*03e0*/  IADD3 R8, PT, PT, R57.reuse, R10, RZ ;  /* 0x0000000a39087210 */ /* 0x040fe40007ffe0ff */
[C---:B------:R-:W-:Y:S02]  /*03f0*/  IADD3 R9, PT, PT, R57.reuse, R12, RZ ;  /* 0x0000000c39097210 */ /* 0x040fe40007ffe0ff */
[C---:B------:R-:W-:Y:S02]  /*0400*/  IADD3 R17, PT, PT, R57.reuse, R4, RZ ;  /* 0x0000000439117210 */ /* 0x040fe40007ffe0ff */
[C---:B------:R-:W-:Y:S02]  /*0410*/  IADD3 R10, PT, PT, R57.reuse, R14, RZ ;  /* 0x0000000e390a7210 */ /* 0x040fe40007ffe0ff */
[----:B------:R-:W-:-:S02]  /*0420*/  IADD3 R11, PT, PT, R57, R16, RZ ;  /* 0x00000010390b7210 */ /* 0x000fc40007ffe0ff */
[C---:B------:R-:W-:Y:S02]  /*0430*/  IADD3 R12, PT, PT, R57.reuse, R18, RZ ;  /* 0x00000012390c7210 */ /* 0x040fe40007ffe0ff */
[C---:B------:R-:W-:Y:S02]  /*0440*/  IADD3 R5, PT, PT, R57.reuse, R32, RZ ;  /* 0x0000002039057210 */ /* 0x040fe40007ffe0ff */
[----:B------:R-:W-:Y:S02]  /*0450*/  IADD3 R0, PT, PT, R57, R0, RZ ;  /* 0x0000000039007210 */ /* 0x000fe40007ffe0ff */
[----:B------:R-:W-:Y:S02]  /*0460*/  IADD3 R19, PT, PT, -R19, RZ, RZ ;  /* 0x000000ff13137210 */ /* 0x000fe40007ffe1ff */
[C---:B------:R-:W-:Y:S02]  /*0470*/  IADD3 R6, PT, PT, R57.reuse, R6, RZ ;  /* 0x0000000639067210 */ /* 0x040fe40007ffe0ff */
[----:B------:R-:W-:-:S02]  /*0480*/  IADD3 R13, PT, PT, R57, R20, RZ ;  /* 0x00000014390d7210 */ /* 0x000fc40007ffe0ff */
[C---:B------:R-:W-:Y:S02]  /*0490*/  IADD3 R14, PT, PT, R57.reuse, R22, RZ ;  /* 0x00000016390e7210 */ /* 0x040fe40007ffe0ff */
[C---:B------:R-:W-:Y:S02]  /*04a0*/  IADD3 R15, PT, PT, R57.reuse, R24, RZ ;  /* 0x00000018390f7210 */ /* 0x040fe40007ffe0ff */
[C---:B------:R-:W-:Y:S02]  /*04b0*/  IADD3 R16, PT, PT, R57.reuse, R26, RZ ;  /* 0x0000001a39107210 */ /* 0x040fe40007ffe0ff */
[C---:B------:R-:W-:Y:S02]  /*04c0*/  IADD3 R4, PT, PT, R57.reuse, R28, RZ ;  /* 0x0000001c39047210 */ /* 0x040fe40007ffe0ff */
[----:B------:R-:W-:-:S07]  /*04d0*/  IADD3 R18, PT, PT, R57, R30, RZ ;  /* 0x0000001e39127210 */ /* 0x000fce0007ffe0ff */
.L_x_695:
        /* <DEDUP_REMOVED lines=118> */
.L_x_694:
[----:B------:R-:W-:Y:S05]  /*0c40*/  BSYNC.RECONVERGENT B1 ;  /* 0x0000000000017941 */ /* 0x000fea0003800200 */
.L_x_693:
        /* <DEDUP_REMOVED lines=16> */
[----:B0-----:R-:W-:-:S04]  /*0d50*/  IMAD.WIDE.U32 R14, R9, 0x4, R6 ;  /* 0x00000004090e7825 */ /* 0x001fc800078e0006 */
[----:B------:R-:W-:Y:S01]  /*0d60*/  IMAD.WIDE.U32 R18, R21, 0x4, R6 ;  /* 0x0000000415127825 */ /* 0x000fe200078e0006 */
[----:B------:R0:W2:Y:S03]  /*0d70*/  LDG.E R10, desc[UR6][R14.64] ;  /* 0x000000060e0a7981 */ /* 0x0000a6000c1e1900 */
[--C-:B-1----:R-:W-:Y:S02]  /*0d80*/  IMAD.WIDE.U32 R16, R9, 0x4, R4.reuse ;  /* 0x0000000409107825 */ /* 0x102fe400078e0004 */
[----:B------:R1:W3:Y:S02]  /*0d90*/  LDG.E R9, desc[UR6][R18.64] ;  /* 0x0000000612097981 */ /* 0x0002e4000c1e1900 */
[----:B------:R-:W-:Y:S02]  /*0da0*/  IMAD.WIDE.U32 R20, R21, 0x4, R4 ;  /* 0x0000000415147825 */ /* 0x000fe400078e0004 */
[----:B------:R4:W5:Y:S02]  /*0db0*/  LDG.E R13, desc[UR6][R16.64] ;  /* 0x00000006100d7981 */ /* 0x000964000c1e1900 */
[----:B------:R-:W-:-:S02]  /*0dc0*/  IMAD.WIDE.U32 R22, R25, 0x4, R6 ;  /* 0x0000000419167825 */ /* 0x000fc400078e0006 */
[----:B------:R-:W5:Y:S02]  /*0dd0*/  LDG.E R32, desc[UR6][R20.64] ;  /* 0x0000000614207981 */ /* 0x000f64000c1e1900 */
[----:B------:R-:W-:Y:S01]  /*0de0*/  IMAD.WIDE.U32 R24, R25, 0x4, R4 ;  /* 0x0000000419187825 */ /* 0x000fe200078e0004 */
[CC--:B0-----:R-:W-:Y:S01]  /*0df0*/  LEA R15, R54.reuse, R35.reuse, 0x5 ;  /* 0x00000023360f7211 */ /* 0x0c1fe200078e28ff */
[----:B------:R0:W5:Y:S02]  /*0e00*/  LDG.E R12, desc[UR6][R22.64] ;  /* 0x00000006160c7981 */ /* 0x000164000c1e1900 */
[C---:B------:R-:W-:Y:S02]  /*0e10*/  IMAD.WIDE.U32 R26, R31.reuse, 0x4, R6 ;  /* 0x000000041f1a7825 */ /* 0x040fe400078e0006 */
[----:B------:R-:W5:Y:S02]  /*0e20*/  LDG.E R24, desc[UR6][R24.64] ;  /* 0x0000000618187981 */ /* 0x000f64000c1e1900 */
[--C-:B-1----:R-:W-:Y:S01]  /*0e30*/  IMAD.WIDE.U32 R18, R31, 0x4, R4.reuse ;  /* 0x000000041f127825 */ /* 0x102fe200078e0004 */
[----:B----4-:R-:W-:Y:S01]  /*0e40*/  LEA R17, R54, R35, 0x6 ;  /* 0x0000002336117211 */ /* 0x010fe200078e30ff */
[----:B------:R-:W4:Y:S02]  /*0e50*/  LDG.E R26, desc[UR6][R26.64] ;  /* 0x000000061a1a7981 */ /* 0x000f24000c1e1900 */
[----:B------:R-:W-:-:S02]  /*0e60*/  IMAD.WIDE.U32 R30, R35, 0x4, R4 ;  /* 0x00000004231e7825 */ /* 0x000fc400078e0004 */
[----:B------:R-:W4:Y:S02]  /*0e70*/  LDG.E R18, desc[UR6][R18.64] ;  /* 0x0000000612127981 */ /* 0x000f24000c1e1900 */
[--C-:B------:R-:W-:Y:S02]  /*0e80*/  IMAD.WIDE.U32 R28, R35, 0x4, R6.reuse ;  /* 0x00000004231c7825 */ /* 0x100fe400078e0006 */
[----:B------:R-:W4:Y:S02]  /*0e90*/  LDG.E R30, desc[UR6][R30.64] ;  /* 0x000000061e1e7981 */ /* 0x000f24000c1e1900 */
[C---:B0-----:R-:W-:Y:S02]  /*0ea0*/  IMAD.WIDE.U32 R22, R15.reuse, 0x4, R6 ;  /* 0x000000040f167825 */ /* 0x041fe400078e0006 */
[----:B------:R0:W4:Y:S02]  /*0eb0*/  LDG.E R11, desc[UR6][R28.64] ;  /* 0x000000061c0b7981 */ /* 0x000124000c1e1900 */
[----:B------:R-:W-:-:S02]  /*0ec0*/  IMAD.WIDE.U32 R20, R15, 0x4, R4 ;  /* 0x000000040f147825 */ /* 0x000fc400078e0004 */
[----:B------:R-:W4:Y:S02]  /*0ed0*/  LDG.E R22, desc[UR6][R22.64] ;  /* 0x0000000616167981 */ /* 0x000f24000c1e1900 */
[C---:B------:R-:W-:Y:S02]  /*0ee0*/  IMAD.WIDE.U32 R14, R17.reuse, 0x4, R6 ;  /* 0x00000004110e7825 */ /* 0x040fe400078e0006 */
[----:B------:R-:W4:Y:S01]  /*0ef0*/  LDG.E R20, desc[UR6][R20.64] ;  /* 0x0000000614147981 */ /* 0x000f22000c1e1900 */
[----:B0-----:R-:W-:Y:S01]  /*0f00*/  LEA R29, R54, R17, 0x5 ;  /* 0x00000011361d7211 */ /* 0x001fe200078e28ff */
[----:B------:R-:W-:Y:S02]  /*0f10*/  IMAD.WIDE.U32 R16, R17, 0x4, R4 ;  /* 0x0000000411107825 */ /* 0x000fe400078e0004 */
[----:B------:R-:W4:Y:S02]  /*0f20*/  LDG.E R14, desc[UR6][R14.64] ;  /* 0x000000060e0e7981 */ /* 0x000f24000c1e1900 */
[----:B------:R-:W-:-:S02]  /*0f30*/  IMAD.WIDE.U32 R6, R29, 0x4, R6 ;  /* 0x000000041d067825 */ /* 0x000fc400078e0006 */
[----:B------:R-:W4:Y:S02]  /*0f40*/  LDG.E R16, desc[UR6][R16.64] ;  /* 0x0000000610107981 */ /* 0x000f24000c1e1900 */
[----:B------:R-:W-:Y:S02]  /*0f50*/  IMAD.WIDE.U32 R4, R29, 0x4, R4 ;  /* 0x000000041d047825 */ /* 0x000fe400078e0004 */
[----:B------:R-:W4:Y:S04]  /*0f60*/  LDG.E R6, desc[UR6][R6.64] ;  /* 0x0000000606067981 */ /* 0x000f28000c1e1900 */
[----:B------:R-:W4:Y:S01]  /*0f70*/  LDG.E R4, desc[UR6][R4.64] ;  /* 0x0000000604047981 */ /* 0x000f22000c1e1900 */
[----:B------:R-:W-:Y:S01]  /*0f80*/  IADD3 R3, PT, PT, R3, 0x100, RZ ;  /* 0x0000010003037810 */ /* 0x000fe20007ffe0ff */
[----:B--2---:R-:W-:-:S04]  /*0f90*/  FADD.FTZ R10, R43, R10 ;  /* 0x0000000a2b0a7221 */ /* 0x004fc80000010000 */
[----:B---3--:R-:W-:Y:S01]  /*0fa0*/  FADD.FTZ R9, R10, R9 ;  /* 0x000000090a097221 */ /* 0x008fe20000010000 */
[----:B-----5:R-:W-:-:S04]  /*0fb0*/  FADD.FTZ R13, R2, R13 ;  /* 0x0000000d020d7221 */ /* 0x020fc80000010000 */
[----:B------:R-:W-:Y:S01]  /*0fc0*/  FADD.FTZ R13, R13, R32 ;  /* 0x000000200d0d7221 */ /* 0x000fe20000010000 */
[----:B------:R-:W-:-:S03]  /*0fd0*/  FADD.FTZ R9, R9, R12 ;  /* 0x0000000c09097221 */ /* 0x000fc60000010000 */
[----:B------:R-:W-:Y:S01]  /*0fe0*/  FADD.FTZ R13, R13, R24 ;  /* 0x000000180d0d7221 */ /* 0x000fe20000010000 */
[----:B----4-:R-:W-:-:S03]  /*0ff0*/  FADD.FTZ R26, R9, R26 ;  /* 0x0000001a091a7221 */ /* 0x010fc60000010000 */
[----:B------:R-:W-:-:S04]  /*1000*/  FADD.FTZ R13, R13, R18 ;  /* 0x000000120d0d7221 */ /* 0x000fc80000010000 */
[----:B------:R-:W-:Y:S01]  /*1010*/  FADD.FTZ R13, R13, R30 ;  /* 0x0000001e0d0d7221 */ /* 0x000fe20000010000 */
[----:B------:R-:W-:-:S04]  /*1020*/  FADD.FTZ R11, R26, R11 ;  /* 0x0000000b1a0b7221 */ /* 0x000fc80000010000 */
[----:B------:R-:W-:Y:S01]  /*1030*/  FADD.FTZ R11, R11, R22 ;  /* 0x000000160b0b7221 */ /* 0x000fe20000010000 */
[----:B------:R-:W-:-:S03]  /*1040*/  FADD.FTZ R13, R13, R20 ;  /* 0x000000140d0d7221 */ /* 0x000fc60000010000 */
[----:B------:R-:W-:Y:S01]  /*1050*/  FADD.FTZ R11, R11, R14 ;  /* 0x0000000e0b0b7221 */ /* 0x000fe20000010000 */
[----:B------:R-:W-:-:S03]  /*1060*/  FADD.FTZ R13, R13, R16 ;  /* 0x000000100d0d7221 */ /* 0x000fc60000010000 */
[----:B------:R-:W-:Y:S01]  /*1070*/  FADD.FTZ R43, R11, R6 ;  /* 0x000000060b2b7221 */ /* 0x000fe20000010000 */
[----:B------:R-:W-:-:S07]  /*1080*/  FADD.FTZ R2, R13, R4 ;  /* 0x000000040d027221 */ /* 0x000fce0000010000 */
.L_x_697:
[----:B------:R-:W-:Y:S05]  /*1090*/  BSYNC.RECONVERGENT B1 ;  /* 0x0000000000017941 */ /* 0x000fea0003800200 */
.L_x_696:
        /* <DEDUP_REMOVED lines=37> */
.L_x_699:
[----:B------:R-:W-:Y:S05]  /*12f0*/  BSYNC.RECONVERGENT B1 ;  /* 0x0000000000017941 */ /* 0x000fea0003800200 */
.L_x_698:
[----:B------:R-:W-:Y:S05]  /*1300*/  @!P1 BRA `(.L_x_692) ;  /* 0x00000000003c9947 */ /* 0x000fea0003800000 */
[----:B------:R-:W0:Y:S01]  /*1310*/  LDC.64 R8, c[0x0][0x440] ;  /* 0x00011000ff087b82 */ /* 0x000e220000000a00 */
[----:B------:R-:W-:Y:S01]  /*1320*/  IMAD R0, R3, R54, R0 ;  /* 0x0000003603007224 */ /* 0x000fe200078e0200 */
[----:B------:R-:W-:-:S04]  /*1330*/  IADD3 R12, PT, PT, -R55, RZ, RZ ;  /* 0x000000ff370c7210 */ /* 0x000fc80007ffe1ff */
[----:B------:R-:W-:Y:S02]  /*1340*/  IADD3 R3, PT, PT, R57, R0, RZ ;  /* 0x0000000039037210 */ /* 0x000fe40007ffe0ff */
[----:B------:R-:W1:Y:S05]  /*1350*/  LDC.64 R10, c[0x0][0x448] ;  /* 0x00011200ff0a7b82 */ /* 0x000e6a0000000a00 */
.L_x_700:
        /* <DEDUP_REMOVED lines=10> */
.L_x_692:
[----:B------:R-:W-:Y:S05]  /*1400*/  BSYNC.RECONVERGENT B0 ;  /* 0x0000000000007941 */ /* 0x000fea0003800200 */
.L_x_691:
[----:B------:R-:W0:Y:S01]  /*1410*/  S2R R3, SR_TID.X ;  /* 0x0000000000037919 */ /* 0x000e220000002100 */
[----:B------:R-:W1:Y:S01]  /*1420*/  S2UR UR5, SR_CgaCtaId ;  /* 0x00000000000579c3 */ /* 0x000e620000008800 */
[----:B------:R-:W-:Y:S01]  /*1430*/  UMOV UR4, 0x400 ;  /* 0x0000040000047882 */ /* 0x000fe20000000000 */
[C---:B------:R-:W-:Y:S02]  /*1440*/  SHF.L.U32 R5, R57.reuse, 0x7, RZ ;  /* 0x0000000739057819 */ /* 0x040fe400000006ff */
[----:B------:R-:W-:Y:S02]  /*1450*/  SHF.L.U32 R58, R58, 0x4, RZ ;  /* 0x000000043a3a7819 */ /* 0x000fe400000006ff */
[----:B------:R-:W-:Y:S02]  /*1460*/  ISETP.NE.AND P0, PT, R57, RZ, PT ;  /* 0x000000ff3900720c */ /* 0x000fe40003f05270 */
[----:B------:R-:W-:-:S04]  /*1470*/  LOP3.LUT R58, R58, 0x7ffffff0, RZ, 0xc0, !PT ;  /* 0x7ffffff03a3a7812 */ /* 0x000fc800078ec0ff */
[----:B------:R-:W-:Y:S01]  /*1480*/  IADD3 R11, PT, PT, R57, R58, RZ ;  /* 0x0000003a390b7210 */ /* 0x000fe20007ffe0ff */
[----:B-1----:R-:W-:Y:S01]  /*1490*/  ULEA UR4, UR5, UR4, 0x18 ;  /* 0x0000000405047291 */ /* 0x002fe2000f8ec0ff */
[----:B0-----:R-:W-:-:S04]  /*14a0*/  SHF.R.U32.HI R12, RZ, 0x5, R3 ;  /* 0x00000005ff0c7819 */ /* 0x001fc80000011603 */
[----:B------:R-:W-:-:S04]  /*14b0*/  LOP3.LUT R0, R12, 0x1f, R3, 0x78, !PT ;  /* 0x0000001f0c007812 */ /* 0x000fc800078e7803 */
[C---:B------:R-:W-:Y:S02]  /*14c0*/  LOP3.LUT R3, R0.reuse, 0x3e0, R3, 0xf8, !PT ;  /* 0x000003e000037812 */ /* 0x040fe400078ef803 */
[----:B------:R-:W-:Y:S02]  /*14d0*/  SHF.L.U32 R0, R0, 0x2, RZ ;  /* 0x0000000200007819 */ /* 0x000fe400000006ff */
[----:B------:R-:W-:Y:S02]  /*14e0*/  LEA R3, R3, UR4, 0x2 ;  /* 0x0000000403037c11 */ /* 0x000fe4000f8e10ff */
[----:B------:R-:W-:-:S03]  /*14f0*/  LOP3.LUT R0, R5, R0, RZ, 0xfc, !PT ;  /* 0x0000000005007212 */ /* 0x000fc600078efcff */
[----:B------:R-:W-:Y:S04]  /*1500*/  STS [R3], R2 ;  /* 0x0000000203007388 */ /* 0x000fe80000000800 */
        /* <DEDUP_REMOVED lines=38> */
[----:B------:R-:W3:Y:S01]  /*1770*/  LDC.64 R8, c[0x0][0x480] ;  /* 0x00012000ff087b82 */ /* 0x000ee20000000a00 */
[----:B0-----:R-:W-:-:S04]  /*1780*/  IMAD.WIDE.U32 R6, R11, 0x8, R6 ;  /* 0x000000080b067825 */ /* 0x001fc800078e0006 */
[----:B---3--:R-:W-:Y:S01]  /*1790*/  IMAD.WIDE.U32 R8, R11, 0x8, R8 ;  /* 0x000000080b087825 */ /* 0x008fe200078e0008 */
[----:B-1----:R-:W-:Y:S04]  /*17a0*/  STG.E.64 desc[UR6][R6.64], R4 ;  /* 0x0000000406007986 */ /* 0x002fe8000c101b06 */
[----:B--2---:R-:W-:Y:S01]  /*17b0*/  STG.E.64 desc[UR6][R8.64], R2 ;  /* 0x0000000208007986 */ /* 0x004fe2000c101b06 */
[----:B------:R-:W-:Y:S05]  /*17c0*/  EXIT ;  /* 0x000000000000794d */ /* 0x000fea0003800000 */
.L_x_701:
        /* <DEDUP_REMOVED lines=11> */
.L_x_2830:


//--------------------- .text._ZN10layer_norm40ln_parallel_residual_bwd_finalize_kernelINS_22Kernel_traits_finalizeILj256Ef13__nv_bfloat16S2_S2_fjLb0ELj1024ELj4ENS_18Kernel_traits_baseILj256EfS2_S2_S2_fjLj1024EEEEELb0EEEvNS_9BwdParamsE --------------------------
	.section	.text._ZN10layer_norm40ln_parallel_residual_bwd_finalize_kernelINS_22Kernel_traits_finalizeILj256Ef13__nv_bfloat16S2_S2_fjLb0ELj1024ELj4ENS_18Kernel_traits_baseILj256EfS2_S2_S2_fjLj1024EEEEELb0EEEvNS_9BwdParamsE,"ax",@progbits
	.align	128
        .global         _ZN10layer_norm40ln_parallel_residual_bwd_finalize_kernelINS_22Kernel_traits_finalizeILj256Ef13__nv_bfloat16S2_S2_fjLb0ELj1024ELj4ENS_18Kernel_traits_baseILj256EfS2_S2_S2_fjLj1024EEEEELb0EEEvNS_9BwdParamsE
        .type           _ZN10layer_norm40ln_parallel_residual_bwd_finalize_kernelINS_22Kernel_traits_finalizeILj256Ef13__nv_bfloat16S2_S2_fjLb0ELj1024ELj4ENS_18Kernel_traits_baseILj256EfS2_S2_S2_fjLj1024EEEEELb0EEEvNS_9BwdParamsE,@function
        .size           _ZN10layer_norm40ln_parallel_residual_bwd_finalize_kernelINS_22Kernel_traits_finalizeILj256Ef13__nv_bfloat16S2_S2_fjLb0ELj1024ELj4ENS_18Kernel_traits_baseILj256EfS2_S2_S2_fjLj1024EEEEELb0EEEvNS_9BwdParamsE,(.L_x_2831 - _ZN10layer_norm40ln_parallel_residual_bwd_finalize_kernelINS_22Kernel_traits_finalizeILj256Ef13__nv_bfloat16S2_S2_fjLb0ELj1024ELj4ENS_18Kernel_traits_baseILj256EfS2_S2_S2_fjLj1024EEEEELb0EEEvNS_9BwdParamsE)
        .other          _ZN10layer_norm40ln_parallel_residual_bwd_finalize_kernelINS_22Kernel_traits_finalizeILj256Ef13__nv_bfloat16S2_S2_fjLb0ELj1024ELj4ENS_18Kernel_traits_baseILj256EfS2_S2_S2_fjLj1024EEEEELb0EEEvNS_9BwdParamsE,@"STO_CUDA_ENTRY STV_DEFAULT"
_ZN10layer_norm40ln_parallel_residual_bwd_finalize_kernelINS_22Kernel_traits_finalizeILj256Ef13__nv_bfloat16S2_S2_fjLb0ELj1024ELj4ENS_18Kernel_traits_baseILj256EfS2_S2_S2_fjLj1024EEEEELb0EEEvNS_9BwdParamsE:
.text._ZN10layer_norm40ln_parallel_residual_bwd_finalize_kernelINS_22Kernel_traits_finalizeILj256Ef13__nv_bfloat16S2_S2_fjLb0ELj1024ELj4ENS_18Kernel_traits_baseILj256EfS2_S2_S2_fjLj1024EEEEELb0EEEvNS_9BwdParamsE:
        /* <DEDUP_REMOVED lines=58> */
.L_x_706:
        /* <DEDUP_REMOVED lines=16> */
[----:B------:R0:W3:Y:S02]  /*04a0*/  LDG.E R22, desc[UR6][R16.64] ;  /* 0x0000000610167981 */ /* 0x0000e4000c1e1900 */
[----:B0-----:R-:W-:-:S05]  /*04b0*/  IMAD.WIDE.U32 R16, R21, 0x4, R14 ;  /* 0x0000000415107825 */ /* 0x001fca00078e000e */
[----:B------:R-:W4:Y:S01]  /*04c0*/  LDG.E R24, desc[UR6][R16.64] ;  /* 0x0000000610187981 */ /* 0x000f22000c1e1900 */
[----:B------:R-:W-:-:S05]  /*04d0*/  IMAD.WIDE.U32 R14, R23, 0x4, R14 ;  /* 0x00000004170e7825 */ /* 0x000fca00078e000e */
[----:B------:R0:W5:Y:S02]  /*04e0*/  LDG.E R26, desc[UR6][R14.64] ;  /* 0x000000060e1a7981 */ /* 0x000164000c1e1900 */
[----:B0-----:R-:W0:Y:S02]  /*04f0*/  LDC.64 R14, c[0x0][0x448] ;  /* 0x00011200ff0e7b82 */ /* 0x001e240000000a00 */
[----:B0-----:R-:W-:-:S04]  /*0500*/  IMAD.WIDE.U32 R16, R12, 0x4, R14 ;  /* 0x000000040c107825 */ /* 0x001fc800078e000e */
[----:B--2---:R-:W-:Y:S01]  /*0510*/  FADD.FTZ R8, R29, R8 ;  /* 0x000000081d087221 */ /* 0x004fe20000010000 */
[----:B------:R-:W-:-:S04]  /*0520*/  IMAD.WIDE.U32 R28, R4, 0x4, R14 ;  /* 0x00000004041c7825 */ /* 0x000fc800078e000e */
[----:B---3--:R-:W-:-:S04]  /*0530*/  FADD.FTZ R8, R8, R22 ;  /* 0x0000001608087221 */ /* 0x008fc80000010000 */
[----:B----4-:R-:W-:Y:S02]  /*0540*/  FADD.FTZ R8, R8, R24 ;  /* 0x0000001808087221 */ /* 0x010fe40000010000 */
[----:B------:R0:W2:Y:S02]  /*0550*/  LDG.E R24, desc[UR6][R28.64] ;  /* 0x000000061c187981 */ /* 0x0000a4000c1e1900 */
[----:B0-----:R-:W-:-:S05]  /*0560*/  IMAD.WIDE.U32 R28, R13, 0x4, R14 ;  /* 0x000000040d1c7825 */ /* 0x001fca00078e000e */
[----:B------:R-:W3:Y:S01]  /*0570*/  LDG.E R22, desc[UR6][R28.64] ;  /* 0x000000061c167981 */ /* 0x000ee2000c1e1900 */
[----:B-----5:R-:W-:-:S03]  /*0580*/  FADD.FTZ R8, R8, R26 ;  /* 0x0000001a08087221 */ /* 0x020fc60000010000 */
[----:B------:R0:W4:Y:S02]  /*0590*/  LDG.E R26, desc[UR6][R16.64] ;  /* 0x00000006101a7981 */ /* 0x000124000c1e1900 */
[----:B0-----:R-:W-:-:S04]  /*05a0*/  IMAD.WIDE.U32 R16, R27, 0x4, R14 ;  /* 0x000000041b107825 */ /* 0x001fc800078e000e */
[----:B--2---:R-:W-:Y:S02]  /*05b0*/  FADD.FTZ R24, R24, R20 ;  /* 0x0000001418187221 */ /* 0x004fe40000010000 */
[----:B------:R0:W2:Y:S02]  /*05c0*/  LDG.E R20, desc[UR6][R16.64] ;  /* 0x0000000610147981 */ /* 0x0000a4000c1e1900 */
[----:B0-----:R-:W-:-:S04]  /*05d0*/  IMAD.WIDE.U32 R16, R25, 0x4, R14 ;  /* 0x0000000419107825 */ /* 0x001fc800078e000e */
[----:B---3--:R-:W-:Y:S02]  /*05e0*/  FADD.FTZ R22, R24, R22 ;  /* 0x0000001618167221 */ /* 0x008fe40000010000 */
[----:B------:R0:W3:Y:S02]  /*05f0*/  LDG.E R24, desc[UR6][R16.64] ;  /* 0x0000000610187981 */ /* 0x0000e4000c1e1900 */
        /* <DEDUP_REMOVED lines=74> */
.L_x_705:
[----:B------:R-:W-:Y:S05]  /*0aa0*/  BSYNC.RECONVERGENT B1 ;  /* 0x0000000000017941 */ /* 0x000fea0003800200 */
.L_x_704:
        /* <DEDUP_REMOVED lines=17> */
[----:B--2---:R-:W-:-:S06]  /*0bc0*/  IMAD.WIDE.U32 R26, R19, 0x4, R14 ;  /* 0x00000004131a7825 */ /* 0x004fcc00078e000e */
[----:B------:R-:W2:Y:S01]  /*0bd0*/  LDG.E R26, desc[UR6][R26.64] ;  /* 0x000000061a1a7981 */ /* 0x000ea2000c1e1900 */
[----:B0-----:R-:W-:-:S06]  /*0be0*/  IMAD.WIDE.U32 R24, R19, 0x4, R12 ;  /* 0x0000000413187825 */ /* 0x001fcc00078e000c */
[----:B------:R-:W4:Y:S01]  /*0bf0*/  LDG.E R25, desc[UR6][R24.64] ;  /* 0x0000000618197981 */ /* 0x000f22000c1e1900 */
[----:B---3--:R-:W-:-:S03]  /*0c00*/  FADD.FTZ R8, R8, R21 ;  /* 0x0000001508087221 */ /* 0x008fc60000010000 */
[----:B------:R0:W3:Y:S02]  /*0c10*/  LDG.E R21, desc[UR6][R28.64] ;  /* 0x000000061c157981 */ /* 0x0000e4000c1e1900 */
[----:B0-----:R-:W-:Y:S01]  /*0c20*/  LEA R29, R3, R19, 0x5 ;  /* 0x00000013031d7211 */ /* 0x001fe200078e28ff */
[----:B--2---:R-:W-:-:S04]  /*0c30*/  FADD.FTZ R24, R11, R26 ;  /* 0x0000001a0b187221 */ /* 0x004fc80000010000 */
[----:B------:R-:W-:-:S05]  /*0c40*/  IMAD.WIDE.U32 R26, R29, 0x4, R22 ;  /* 0x000000041d1a7825 */ /* 0x000fca00078e0016 */
[----:B------:R-:W2:Y:S01]  /*0c50*/  LDG.E R11, desc[UR6][R26.64] ;  /* 0x000000061a0b7981 */ /* 0x000ea2000c1e1900 */
[----:B----4-:R-:W-:Y:S01]  /*0c60*/  FADD.FTZ R25, R20, R25 ;  /* 0x0000001914197221 */ /* 0x010fe20000010000 */
[----:B---3--:R-:W-:Y:S01]  /*0c70*/  FADD.FTZ R18, R18, R21 ;  /* 0x0000001512127221 */ /* 0x008fe20000010000 */
[----:B------:R-:W-:-:S06]  /*0c80*/  IMAD.WIDE.U32 R20, R29, 0x4, R12 ;  /* 0x000000041d147825 */ /* 0x000fcc00078e000c */
[----:B------:R-:W3:Y:S01]  /*0c90*/  LDG.E R20, desc[UR6][R20.64] ;  /* 0x0000000614147981 */ /* 0x000ee2000c1e1900 */
[----:B------:R-:W-:Y:S01]  /*0ca0*/  LEA R19, R3, R19, 0x6 ;  /* 0x0000001303137211 */ /* 0x000fe200078e30ff */
[----:B--2---:R-:W-:Y:S01]  /*0cb0*/  FADD.FTZ R11, R8, R11 ;  /* 0x0000000b080b7221 */ /* 0x004fe20000010000 */
[----:B---3--:R-:W-:Y:S01]  /*0cc0*/  FADD.FTZ R25, R25, R20 ;  /* 0x0000001419197221 */ /* 0x008fe20000010000 */
[----:B------:R-:W-:-:S04]  /*0cd0*/  IMAD.WIDE.U32 R20, R29, 0x4, R14 ;  /* 0x000000041d147825 */ /* 0x000fc800078e000e */
[----:B------:R-:W-:Y:S02]  /*0ce0*/  IMAD.WIDE.U32 R28, R29, 0x4, R16 ;  /* 0x000000041d1c7825 */ /* 0x000fe400078e0010 */
[----:B------:R-:W2:Y:S04]  /*0cf0*/  LDG.E R21, desc[UR6][R20.64] ;  /* 0x0000000614157981 */ /* 0x000ea8000c1e1900 */
[----:B------:R0:W3:Y:S02]  /*0d00*/  LDG.E R8, desc[UR6][R28.64] ;  /* 0x000000061c087981 */ /* 0x0000e4000c1e1900 */
[----:B0-----:R-:W-:-:S06]  /*0d10*/  IMAD.WIDE.U32 R28, R19, 0x4, R22 ;  /* 0x00000004131c7825 */ /* 0x001fcc00078e0016 */
[----:B------:R-:W4:Y:S01]  /*0d20*/  LDG.E R28, desc[UR6][R28.64] ;  /* 0x000000061c1c7981 */ /* 0x000f22000c1e1900 */
[----:B------:R-:W-:-:S04]  /*0d30*/  IMAD.WIDE.U32 R26, R19, 0x4, R12 ;  /* 0x00000004131a7825 */ /* 0x000fc800078e000c */
[----:B--2---:R-:W-:Y:S01]  /*0d40*/  FADD.FTZ R24, R24, R21 ;  /* 0x0000001518187221 */ /* 0x004fe20000010000 */
[----:B---3--:R-:W-:Y:S02]  /*0d50*/  FADD.FTZ R21, R18, R8 ;  /* 0x0000000812157221 */ /* 0x008fe40000010000 */
[----:B------:R0:W2:Y:S02]  /*0d60*/  LDG.E R8, desc[UR6][R26.64] ;  /* 0x000000061a087981 */ /* 0x0000a4000c1e1900 */
[----:B0-----:R-:W-:Y:S01]  /*0d70*/  LEA R27, R3, R19, 0x5 ;  /* 0x00000013031b7211 */ /* 0x001fe200078e28ff */
[----:B----4-:R-:W-:Y:S01]  /*0d80*/  FADD.FTZ R20, R11, R28 ;  /* 0x0000001c0b147221 */ /* 0x010fe20000010000 */
[----:B------:R-:W-:-:S04]  /*0d90*/  IMAD.WIDE.U32 R28, R19, 0x4, R14 ;  /* 0x00000004131c7825 */ /* 0x000fc800078e000e */
[----:B------:R-:W-:Y:S01]  /*0da0*/  IMAD.WIDE.U32 R18, R19, 0x4, R16 ;  /* 0x0000000413127825 */ /* 0x000fe200078e0010 */
[----:B------:R-:W3:Y:S03]  /*0db0*/  LDG.E R11, desc[UR6][R28.64] ;  /* 0x000000061c0b7981 */ /* 0x000ee6000c1e1900 */
[C---:B------:R-:W-:Y:S02]  /*0dc0*/  IMAD.WIDE.U32 R22, R27.reuse, 0x4, R22 ;  /* 0x000000041b167825 */ /* 0x040fe400078e0016 */
[----:B------:R-:W4:Y:S02]  /*0dd0*/  LDG.E R18, desc[UR6][R18.64] ;  /* 0x0000000612127981 */ /* 0x000f24000c1e1900 */
[C---:B------:R-:W-:Y:S02]  /*0de0*/  IMAD.WIDE.U32 R12, R27.reuse, 0x4, R12 ;  /* 0x000000041b0c7825 */ /* 0x040fe400078e000c */
[----:B------:R-:W5:Y:S02]  /*0df0*/  LDG.E R23, desc[UR6][R22.64] ;  /* 0x0000000616177981 */ /* 0x000f64000c1e1900 */
[----:B------:R-:W-:-:S02]  /*0e00*/  IMAD.WIDE.U32 R14, R27, 0x4, R14 ;  /* 0x000000041b0e7825 */ /* 0x000fc400078e000e */
[----:B------:R-:W5:Y:S02]  /*0e10*/  LDG.E R12, desc[UR6][R12.64] ;  /* 0x000000060c0c7981 */ /* 0x000f64000c1e1900 */
[----:B------:R-:W-:Y:S02]  /*0e20*/  IMAD.WIDE.U32 R16, R27, 0x4, R16 ;  /* 0x000000041b107825 */ /* 0x000fe400078e0010 */
[----:B------:R-:W5:Y:S04]  /*0e30*/  LDG.E R14, desc[UR6][R14.64] ;  /* 0x000000060e0e7981 */ /* 0x000f68000c1e1900 */
[----:B------:R-:W5:Y:S01]  /*0e40*/  LDG.E R16, desc[UR6][R16.64] ;  /* 0x0000000610107981 */ /* 0x000f62000c1e1900 */
[----:B------:R-:W-:Y:S01]  /*0e50*/  IADD3 R10, PT, PT, R10, 0x80, RZ ;  /* 0x000000800a0a7810 */ /* 0x000fe20007ffe0ff */
[----:B--2---:R-:W-:Y:S01]  /*0e60*/  FADD.FTZ R25, R25, R8 ;  /* 0x0000000819197221 */ /* 0x004fe20000010000 */
[----:B---3--:R-:W-:Y:S01]  /*0e70*/  FADD.FTZ R11, R24, R11 ;  /* 0x0000000b180b7221 */ /* 0x008fe20000010000 */
[----:B----4-:R-:W-:Y:S01]  /*0e80*/  FADD.FTZ R21, R21, R18 ;  /* 0x0000001215157221 */ /* 0x010fe20000010000 */
[----:B-----5:R-:W-:Y:S01]  /*0e90*/  FADD.FTZ R8, R20, R23 ;  /* 0x0000001714087221 */ /* 0x020fe20000010000 */
[----:B------:R-:W-:Y:S01]  /*0ea0*/  FADD.FTZ R20, R25, R12 ;  /* 0x0000000c19147221 */ /* 0x000fe20000010000 */
[----:B------:R-:W-:Y:S01]  /*0eb0*/  FADD.FTZ R11, R11, R14 ;  /* 0x0000000e0b0b7221 */ /* 0x000fe20000010000 */
[----:B------:R-:W-:-:S07]  /*0ec0*/  FADD.FTZ R18, R21, R16 ;  /* 0x0000001015127221 */ /* 0x000fce0000010000 */
.L_x_708:
[----:B------:R-:W-:Y:S05]  /*0ed0*/  BSYNC.RECONVERGENT B1 ;  /* 0x0000000000017941 */ /* 0x000fea0003800200 */
.L_x_707:
        /* <DEDUP_REMOVED lines=36> */
.L_x_710:
[----:B------:R-:W-:Y:S05]  /*1120*/  BSYNC.RECONVERGENT B1 ;  /* 0x0000000000017941 */ /* 0x000fea0003800200 */
.L_x_709:
        /* <DEDUP_REMOVED lines=18> */
.L_x_703:
[----:B------:R-:W-:Y:S05]  /*1250*/  BSYNC.RECONVERGENT B0 ;  /* 0x0000000000007941 */ /* 0x000fea0003800200 */
.L_x_702:
        /* <DEDUP_REMOVED lines=35> */
[----:B------:R-:W-:Y:S01]  /*1490*/  LOP3.LUT R17, R0, 0x7ffffff0, RZ, 0xc0, !PT ;  /* 0x7ffffff000117812 */ /* 0x000fe200078ec0ff */
[----:B--2---:R-:W-:Y:S02]  /*14a0*/  FADD.FTZ R8, R13, R8 ;  /* 0x000000080d087221 */ /* 0x004fe40000010000 */
[----:B------:R-:W1:Y:S01]  /*14b0*/  SHFL.BFLY PT, R19, R16, 0x4, 0x1f ;  /* 0x0c801f0010137f89 */ /* 0x000e6200000e0000 */
[----:B------:R-:W-:Y:S01]  /*14c0*/  IADD3 R0, PT, PT, R6, R17, RZ ;  /* 0x0000001106007210 */ /* 0x000fe20007ffe0ff */
[----:B---3--:R-:W-:Y:S02]  /*14d0*/  FADD.FTZ R10, R11, R4 ;  /* 0x000000040b0a7221 */ /* 0x008fe40000010000 */
        /* <DEDUP_REMOVED lines=11> */
[----:B------:R-:W-:Y:S01]  /*1590*/  SHF.L.U32 R4, R0, 0x1, RZ ;  /* 0x0000000100047819 */ /* 0x000fe200000006ff */
[----:B-1----:R-:W-:-:S03]  /*15a0*/  FADD.FTZ R18, R19, R18 ;  /* 0x0000001213127221 */ /* 0x002fc60000010000 */
[----:B------:R-:W0:Y:S01]  /*15b0*/  SHFL.BFLY PT, R11, R8, 0x10, 0x1f ;  /* 0x0e001f00080b7f89 */ /* 0x000e2200000e0000 */
[----:B------:R-:W-:Y:S01]  /*15c0*/  ISETP.GE.U32.AND P1, PT, R4, R3, PT ;  /* 0x000000030400720c */ /* 0x000fe20003f26070 */
[----:B--2---:R-:W-:Y:S02]  /*15d0*/  FADD.FTZ R2, R7, R2 ;  /* 0x0000000207027221 */ /* 0x004fe40000010000 */
[----:B------:R-:W1:Y:S01]  /*15e0*/  SHFL.BFLY PT, R15, R18, 0x10, 0x1f ;  /* 0x0e001f00120f7f89 */ /* 0x000e6200000e0000 */
[----:B---3--:R-:W-:-:S03]  /*15f0*/  FADD.FTZ R12, R13, R12 ;  /* 0x0000000c0d0c7221 */ /* 0x008fc60000010000 */
[----:B------:R-:W2:Y:S04]  /*1600*/  SHFL.BFLY PT, R9, R2, 0x10, 0x1f ;  /* 0x0e001f0002097f89 */ /* 0x000ea800000e0000 */
[----:B------:R-:W3:Y:S01]  /*1610*/  SHFL.BFLY PT, R7, R12, 0x10, 0x1f ;  /* 0x0e001f000c077f89 */ /* 0x000ee200000e0000 */
[----:B0-----:R-:W-:Y:S01]  /*1620*/  FADD.FTZ R11, R8, R11 ;  /* 0x0000000b080b7221 */ /* 0x001fe20000010000 */
[----:B-1----:R-:W-:Y:S01]  /*1630*/  FADD.FTZ R15, R18, R15 ;  /* 0x0000000f120f7221 */ /* 0x002fe20000010000 */
[----:B--2---:R-:W-:Y:S01]  /*1640*/  FADD.FTZ R9, R2, R9 ;  /* 0x0000000902097221 */ /* 0x004fe20000010000 */
[----:B------:R-:W-:Y:S01]  /*1650*/  @!P0 LEA R2, R5, UR4, 0x2 ;  /* 0x0000000405028c11 */ /* 0x000fe2000f8e10ff */
[----:B---3--:R-:W-:-:S04]  /*1660*/  FADD.FTZ R7, R12, R7 ;  /* 0x000000070c077221 */ /* 0x008fc80000010000 */
[----:B------:R0:W-:Y:S04]  /*1670*/  @!P0 STS [R2+0x4080], R9 ;  /* 0x0040800902008388 */ /* 0x0001e80000000800 */
        /* <DEDUP_REMOVED lines=20> */
[----:B------:R-:W-:Y:S04]  /*17c0*/  STG.E.64 desc[UR6][R10.64], R8 ;  /* 0x000000080a007986 */ /* 0x000fe8000c101b06 */
[----:B--2---:R-:W-:Y:S01]  /*17d0*/  STG.E.64 desc[UR6][R12.64], R6 ;  /* 0x000000060c007986 */ /* 0x004fe2000c101b06 */
[----:B0-----:R-:W-:-:S03]  /*17e0*/  IMAD.WIDE.U32 R16, R0, 0x8, R16 ;  /* 0x0000000800107825 */ /* 0x001fc600078e0010 */
[----:B----4-:R-:W-:Y:S04]  /*17f0*/  STG.E.64 desc[UR6][R14.64], R4 ;  /* 0x000000040e007986 */ /* 0x010fe8000c101b06 */
[----:B-----5:R-:W-:Y:S01]  /*1800*/  STG.E.64 desc[UR6][R16.64], R2 ;  /* 0x0000000210007986 */ /* 0x020fe2000c101b06 */
[----:B------:R-:W-:Y:S05]  /*1810*/  EXIT ;  /* 0x000000000000794d */ /* 0x000fea0003800000 */
.L_x_711:
        /* <DEDUP_REMOVED lines=14> */
.L_x_2831:


//--------------------- .text._ZN10layer_norm31ln_parallel_residual_bwd_kernelINS_13Kernel_traitsIf13__nv_bfloat16S2_S2_fjLj256ELj1ELj4ELj1ELj16ENS_18Kernel_traits_baseILj256EfS2_S2_S2_fjLj128EEEEELb1ELb1ELb0EEEvNS_9BwdParamsE --------------------------
	.section	.text._ZN10layer_norm31ln_parallel_residual_bwd_kernelINS_13Kernel_traitsIf13__nv_bfloat16S2_S2_fjLj256ELj1ELj4ELj1ELj16ENS_18Kernel_traits_baseILj256EfS2_S2_S2_fjLj128EEEEELb1ELb1ELb0EEEvNS_9BwdParamsE,"ax",@progbits
	.align	128
        .global         _ZN10layer_norm31ln_parallel_residual_bwd_kernelINS_13Kernel_traitsIf13__nv_bfloat16S2_S2_fjLj256ELj1ELj4ELj1ELj16ENS_18Kernel_traits_baseILj256EfS2_S2_S2_fjLj128EEEEELb1ELb1ELb0EEEvNS_9BwdParamsE
        .type           _ZN10layer_norm31ln_parallel_residual_bwd_kernelINS_13Kernel_traitsIf13__nv_bfloat16S2_S2_fjLj256ELj1ELj4ELj1ELj16ENS_18Kernel_traits_baseILj256EfS2_S2_S2_fjLj128EEEEELb1ELb1ELb0EEEvNS_9BwdParamsE,@function
        .size           _ZN10layer_norm31ln_parallel_residual_bwd_kernelINS_13Kernel_traitsIf13__nv_bfloat16S2_S2_fjLj256ELj1ELj4ELj1ELj16ENS_18Kernel_traits_baseILj256EfS2_S2_S2_fjLj128EEEEELb1ELb1ELb0EEEvNS_9BwdParamsE,(.L_x_2832 - _ZN10layer_norm31ln_parallel_residual_bwd_kernelINS_13Kernel_traitsIf13__nv_bfloat16S2_S2_fjLj256ELj1ELj4ELj1ELj16ENS_18Kernel_traits_baseILj256EfS2_S2_S2_fjLj128EEEEELb1ELb1ELb0EEEvNS_9BwdParamsE)
        .other          _ZN10layer_norm31ln_parallel_residual_bwd_kernelINS_13Kernel_traitsIf13__nv_bfloat16S2_S2_fjLj256ELj1ELj4ELj1ELj16ENS_18Kernel_traits_baseILj256EfS2_S2_S2_fjLj128EEEEELb1ELb1ELb0EEEvNS_9BwdParamsE,@"STO_CUDA_ENTRY STV_DEFAULT"
_ZN10layer_norm31ln_parallel_residual_bwd_kernelINS_13Kernel_traitsIf13__nv_bfloat16S2_S2_fjLj256ELj1ELj4ELj1ELj16ENS_18Kernel_traits_baseILj256EfS2_S2_S2_fjLj128EEEEELb1ELb1ELb0EEEvNS_9BwdParamsE:
.text._ZN10layer_norm31ln_parallel_residual_bwd_kernelINS_13Kernel_traitsIf13__nv_bfloat16S2_S2_fjLj256ELj1ELj4ELj1ELj16ENS_18Kernel_traits_baseILj256EfS2_S2_S2_fjLj128EEEEELb1ELb1ELb0EEEvNS_9BwdParamsE:
        /* <DEDUP_REMOVED lines=22> */
[----:B------:R2:W5:Y:S04]  /*0160*/  @P2 LDG.E.128 R20, desc[UR8][R2.64] ;  /* 0x0000000802142981 */ /* 0x000568000c1e1d00 */
[----:B------:R2:W5:Y:S01]  /*0170*/  @P2 LDG.E.128 R24, desc[UR8][R2.64+0x10] ;  /* 0x0000100802182981 */ /* 0x000562000c1e1d00 */
[----:B---3--:R-:W-:Y:S01]  /*0180*/  USHF.L.U32 UR6, UR7, 0x2, URZ ;  /* 0x0000000207067899 */ /* 0x008fe200080006ff */
        /* <DEDUP_REMOVED lines=10> */
[----:B------:R-:W-:-:S11]  /*0230*/  CS2R R40, SRZ ;  /* 0x0000000000287805 */ /* 0x000fd6000001ff00 */
[----:B012---:R-:W-:Y:S05]  /*0240*/  @P0 BRA `(.L_x_713) ;  /* 0x0000002c00540947 */ /* 0x007fea0003800000 */
[----:B------:R-:W0:Y:S01]  /*0250*/  LDC.U8 R10, c[0x0][0x410] ;  /* 0x00010400ff0a7b82 */ /* 0x000e220000000000 */
[----:B------:R-:W-:-:S07]  /*0260*/  HFMA2 R36, -RZ, RZ, 0, 0 ;  /* 0x00000000ff247431 */ /* 0x000fce00000001ff */
.L_x_726:
[----:B-1----:R-:W1:Y:S08]  /*0270*/  LDC.64 R14, c[0x0][0x3c8] ;  /* 0x0000f200ff0e7b82 */ /* 0x002e700000000a00 */
[----:B------:R-:W2:Y:S01]  /*0280*/  LDC.64 R52, c[0x0][0x3c0] ;  /* 0x0000f000ff347b82 */ /* 0x000ea20000000a00 */
[----:B-1----:R-:W-:-:S05]  /*0290*/  IMAD.WIDE R54, R11, 0x4, R14 ;  /* 0x000000040b367825 */ /* 0x002fca00078e020e */
[----:B-----5:R1:W5:Y:S01]  /*02a0*/  LDG.E R64, desc[UR8][R54.64] ;  /* 0x0000000836407981 */ /* 0x020362000c1e1900 */
[----:B------:R-:W-:Y:S01]  /*02b0*/  IMAD.U32 R14, RZ, RZ, UR15 ;  /* 0x0000000fff0e7e24 */ /* 0x000fe2000f8e00ff */
[----:B------:R-:W-:Y:S01]  /*02c0*/  BSSY.RECONVERGENT B1, `(.L_x_714) ;  /* 0x0000089000017945 */ /* 0x000fe20003800200 */
[----:B------:R-:W-:Y:S01]  /*02d0*/  IMAD.MOV.U32 R65, RZ, RZ, RZ ;  /* 0x000000ffff417224 */ /* 0x000fe200078e00ff */
[----:B------:R-:W-:Y:S01]  /*02e0*/  MOV R67, RZ ;  /* 0x000000ff00437202 */ /* 0x000fe20000000f00 */
[----:B------:R-:W-:-:S05]  /*02f0*/  IMAD R15, R11, R14, RZ ;  /* 0x0000000e0b0f7224 */ /* 0x000fca00078e02ff */
[----:B------:R-:W-:-:S04]  /*0300*/  SHF.R.S32.HI R66, RZ, 0x1f, R15 ;  /* 0x0000001fff427819 */ /* 0x000fc8000001140f */
[----:B------:R-:W-:-:S04]  /*0310*/  LEA.HI R66, R66, R15, RZ, 0x3 ;  /* 0x0000000f42427211 */ /* 0x000fc800078f18ff */
[----:B------:R-:W-:Y:S01]  /*0320*/  LEA.HI.SX32 R15, R66, R13, 0x1d ;  /* 0x0000000d420f7211 */ /* 0x000fe200078feaff */
[----:B-12---:R-:W-:Y:S06]  /*0330*/  @!P2 BRA `(.L_x_715) ;  /* 0x000000080004a947 */ /* 0x006fec0003800000 */
[----:B------:R-:W-:Y:S01]  /*0340*/  ISETP.NE.U32.AND P1, PT, RZ, UR12, PT ;  /* 0x0000000cff007c0c */ /* 0x000fe2000bf25070 */
[----:B------:R-:W1:Y:S03]  /*0350*/  LDC.64 R54, c[0x0][0x3a8] ;  /* 0x0000ea00ff367b82 */ /* 0x000e660000000a00 */
[----:B------:R-:W-:-:S05]  /*0360*/  ISETP.NE.AND.EX P1, PT, RZ, UR13, PT, P1 ;  /* 0x0000000dff007c0c */ /* 0x000fca000bf25310 */
[----:B------:R-:W2:Y:S08]  /*0370*/  LDC.64 R56, c[0x0][0x428] ;  /* 0x00010a00ff387b82 */ /* 0x000eb00000000a00 */
[----:B------:R-:W3:Y:S08]  /*0380*/  @P1 LDC.64 R62, c[0x0][0x3b8] ;  /* 0x0000ee00ff3e1b82 */ /* 0x000ef00000000a00 */
[----:B------:R-:W4:Y:S01]  /*0390*/  LDC.64 R60, c[0x0][0x3b0] ;  /* 0x0000ec00ff3c7b82 */ /* 0x000f220000000a00 */
[----:B------:R-:W-:-:S04]  /*03a0*/  IMAD.WIDE R66, R11, 0x4, R52 ;  /* 0x000000040b427825 */ /* 0x000fc800078e0234 */
[C---:B-1----:R-:W-:Y:S01]  /*03b0*/  IMAD.WIDE.U32 R52, R15.reuse, 0x10, R54 ;  /* 0x000000100f347825 */ /* 0x042fe200078e0036 */
[----:B------:R-:W4:Y:S05]  /*03c0*/  LDG.E R3, desc[UR8][R66.64] ;  /* 0x0000000842037981 */ /* 0x000f2a000c1e1900 */
[----:B------:R-:W4:Y:S01]  /*03d0*/  LDG.E.128 R52, desc[UR8][R52.64] ;  /* 0x0000000834347981 */ /* 0x000f22000c1e1d00 */
[----:B---3--:R-:W-:-:S06]  /*03e0*/  @P1 IMAD.WIDE.U32 R62, R15, 0x8, R62 ;  /* 0x000000080f3e1825 */ /* 0x008fcc00078e003e */
[----:B------:R-:W3:Y:S01]  /*03f0*/  @P1 LDG.E.64 R62, desc[UR8][R62.64] ;  /* 0x000000083e3e1981 */ /* 0x000ee2000c1e1b00 */
[----:B--2---:R-:W-:-:S04]  /*0400*/  IMAD.WIDE.U32 R56, R15, 0x10, R56 ;  /* 0x000000100f387825 */ /* 0x004fc800078e0038 */
[----:B----4-:R-:W-:Y:S02]  /*0410*/  IMAD.WIDE.U32 R60, R15, 0x8, R60 ;  /* 0x000000080f3c7825 */ /* 0x010fe400078e003c */
[----:B------:R-:W2:Y:S04]  /*0420*/  LDG.E.128 R56, desc[UR8][R56.64] ;  /* 0x0000000838387981 */ /* 0x000ea8000c1e1d00 */
[----:B------:R-:W4:Y:S01]  /*0430*/  LDG.E.64 R60, desc[UR8][R60.64] ;  /* 0x000000083c3c7981 */ /* 0x000f22000c1e1b00 */
[----:B------:R-:W-:-:S04]  /*0440*/  ISETP.NE.U32.AND P0, PT, RZ, UR20, PT ;  /* 0x00000014ff007c0c */ /* 0x000fc8000bf05070 */
[----:B------:R-:W-:-:S13]  /*0450*/  ISETP.NE.AND.EX P0, PT, RZ, UR21, PT, P0 ;  /* 0x00000015ff007c0c */ /* 0x000fda000bf05300 */
[----:B------:R-:W1:Y:S02]  /*0460*/  @P0 LDC.64 R68, c[0x0][0x438] ;  /* 0x00010e00ff440b82 */ /* 0x000e640000000a00 */
[----:B-1----:R-:W-:-:S05]  /*0470*/  @P0 IMAD.WIDE.U32 R68, R15, 0x10, R68 ;  /* 0x000000100f440825 */ /* 0x002fca00078e0044 */
[----:B------:R1:W5:Y:S01]  /*0480*/  @P0 LDG.E.128 R16, desc[UR8][R68.64] ;  /* 0x0000000844100981 */ /* 0x000362000c1e1d00 */
[----:B0-----:R-:W-:-:S04]  /*0490*/  ISETP.NE.AND P0, PT, R10, RZ, PT ;  /* 0x000000ff0a00720c */ /* 0x001fc80003f05270 */
[----:B------:R-:W-:Y:S02]  /*04a0*/  FSEL R3, R3, RZ, !P0 ;  /* 0x000000ff03037208 */ /* 0x000fe40004000000 */
[C-C-:B---3--:R-:W-:Y:S02]  /*04b0*/  @P1 SHF.R.U64 R65, R62.reuse, 0x8, R63.reuse ;  /* 0x000000083e411819 */ /* 0x148fe4000000123f */
[C-C-:B------:R-:W-:Y:S02]  /*04c0*/  @P1 SHF.R.U64 R66, R62.reuse, 0x10, R63.reuse ;  /* 0x000000103e421819 */ /* 0x140fe4000000123f */
[C---:B------:R-:W-:Y:S02]  /*04d0*/  @P1 SHF.R.U64 R67, R62.reuse, 0x18, R63 ;  /* 0x000000183e431819 */ /* 0x040fe4000000123f */
[----:B------:R-:W-:Y:S02]  /*04e0*/  @P1 PRMT R9, R62, 0x7610, R9 ;  /* 0x000076103e091816 */ /* 0x000fe40000000009 */
[----:B------:R-:W-:-:S02]  /*04f0*/  @P1 PRMT R8, R65, 0x7610, R8 ;  /* 0x0000761041081816 */ /* 0x000fc40000000008 */
[----:B------:R-:W-:Y:S02]  /*0500*/  @P1 SHF.R.U32.HI R62, RZ, 0x8, R63 ;  /* 0x00000008ff3e1819 */ /* 0x000fe4000001163f */
[----:B------:R-:W-:Y:S02]  /*0510*/  @P1 PRMT R5, R63, 0x7610, R5 ;  /* 0x000076103f051816 */ /* 0x000fe40000000005 */
[--C-:B------:R-:W-:Y:S02]  /*0520*/  @P1 SHF.R.U32.HI R65, RZ, 0x10, R63.reuse ;  /* 0x00000010ff411819 */ /* 0x100fe4000001163f */
[----:B------:R-:W-:Y:S02]  /*0530*/  @P1 SHF.R.U32.HI R63, RZ, 0x18, R63 ;  /* 0x00000018ff3f1819 */ /* 0x000fe4000001163f */
[----:B------:R-:W-:Y:S02]  /*0540*/  @P1 PRMT R4, R62, 0x7610, R4 ;  /* 0x000076103e041816 */ /* 0x000fe40000000004 */
[C---:B------:R-:W-:Y:S01]  /*0550*/  PRMT R62, R52.reuse, 0x7632, R62 ;  /* 0x00007632343e7816 */ /* 0x040fe2000000003e */
[----:B------:R-:W-:Y:S01]  /*0560*/  IMAD.U32 R52, R52, 0x10000, RZ ;  /* 0x0001000034347824 */ /* 0x000fe200078e00ff */
[----:B------:R-:W-:Y:S01]  /*0570*/  @P1 PRMT R7, R66, 0x7610, R7 ;  /* 0x0000761042071816 */ /* 0x000fe20000000007 */
[----:B------:R-:W-:Y:S01]  /*0580*/  IMAD.U32 R66, R53, 0x10000, RZ ;  /* 0x0001000035427824 */ /* 0x000fe200078e00ff */
[----:B------:R-:W-:-:S02]  /*0590*/  @P1 PRMT R0, R63, 0x7610, R0 ;  /* 0x000076103f001816 */ /* 0x000fc40000000000 */
[----:B------:R-:W-:Y:S02]  /*05a0*/  PRMT R63, R53, 0x7632, R63 ;  /* 0x00007632353f7816 */ /* 0x000fe4000000003f */
[C---:B------:R-:W-:Y:S01]  /*05b0*/  PRMT R53, R54.reuse, 0x7632, R53 ;  /* 0x0000763236357816 */ /* 0x040fe20000000035 */
[----:B------:R-:W-:Y:S01]  /*05c0*/  FADD.FTZ R71, -R3, R52 ;  /* 0x0000003403477221 */ /* 0x000fe20000010100 */
[----:B------:R-:W-:Y:S02]  /*05d0*/  @P1 PRMT R2, R65, 0x7610, R2 ;  /* 0x0000761041021816 */ /* 0x000fe40000000002 */
[----:B------:R-:W-:Y:S02]  /*05e0*/  SHF.L.U32 R54, R54, 0x10, RZ ;  /* 0x0000001036367819 */ /* 0x000fe400000006ff */
[----:B------:R-:W-:Y:S02]  /*05f0*/  PRMT R65, R55, 0x7632, R65 ;  /* 0x0000763237417816 */ /* 0x000fe40000000041 */
[----:B------:R-:W-:Y:S01]  /*0600*/  SHF.L.U32 R52, R63, 0x10, RZ ;  /* 0x000000103f347819 */ /* 0x000fe200000006ff */
[----:B------:R-:W-:-:S02]  /*0610*/  IMAD.U32 R62, R62, 0x10000, RZ ;  /* 0x000100003e3e7824 */ /* 0x000fc400078e00ff */
[C---:B------:R-:W-:Y:S01]  /*0620*/  FADD.FTZ R79, -R3.reuse, R66 ;  /* 0x00000042034f7221 */ /* 0x040fe20000010100 */
[----:B------:R-:W-:Y:S01]  /*0630*/  FADD.FTZ R63, -R3, R54 ;  /* 0x00000036033f7221 */ /* 0x000fe20000010100 */
[----:B-1----:R-:W-:Y:S02]  /*0640*/  IMAD.U32 R68, R55, 0x10000, RZ ;  /* 0x0001000037447824 */ /* 0x002fe400078e00ff */
[----:B------:R-:W-:Y:S02]  /*0650*/  IMAD.U32 R54, R53, 0x10000, RZ ;  /* 0x0001000035367824 */ /* 0x000fe400078e00ff */
[----:B------:R-:W-:Y:S02]  /*0660*/  IMAD.U32 R66, R65, 0x10000, RZ ;  /* 0x0001000041427824 */ /* 0x000fe400078e00ff */
[----:B------:R-:W-:Y:S01]  /*0670*/  FADD.FTZ R65, -R3, R52 ;  /* 0x0000003403417221 */ /* 0x000fe20000010100 */
[----:B------:R-:W-:Y:S01]  /*0680*/  @P1 PRMT R6, R67, 0x7610, R6 ;  /* 0x0000761043061816 */ /* 0x000fe20000000006 */
[----:B------:R-:W-:Y:S01]  /*0690*/  FADD.FTZ R67, -R3, R62 ;  /* 0x0000003e03437221 */ /* 0x000fe20000010100 */
[----:B--2---:R-:W-:-:S02]  /*06a0*/  PRMT R52, R56, 0x7632, R52 ;  /* 0x0000763238347816 */ /* 0x004fc40000000034 */
[----:B----4-:R-:W-:Y:S01]  /*06b0*/  SHF.R.U32.HI R74, RZ, 0x8, R61 ;  /* 0x00000008ff4a7819 */ /* 0x010fe2000001163d */
[C---:B------:R-:W-:Y:S01]  /*06c0*/  FADD.FTZ R69, -R3.reuse, R68 ;  /* 0x0000004403457221 */ /* 0x040fe20000010100 */
[----:B------:R-:W-:Y:S01]  /*06d0*/  SHF.L.U32 R77, R56, 0x10, RZ ;  /* 0x00000010384d7819 */ /* 0x000fe200000006ff */
[C---:B------:R-:W-:Y:S01]  /*06e0*/  FADD.FTZ R55, -R3.reuse, R54 ;  /* 0x0000003603377221 */ /* 0x040fe20000010100 */
[--C-:B------:R-:W-:Y:S01]  /*06f0*/  FADD.FTZ R53, -R3, R66.reuse ;  /* 0x0000004203357221 */ /* 0x100fe20000010100 */
[----:B-----5:R-:W-:Y:S01]  /*0700*/  FMUL.FTZ R3, R64, R71 ;  /* 0x0000004740037220 */ /* 0x020fe20000410000 */
[----:B------:R-:W-:Y:S02]  /*0710*/  SHF.L.U32 R68, R52, 0x10, RZ ;  /* 0x0000001034447819 */ /* 0x000fe400000006ff */
[----:B------:R-:W-:Y:S01]  /*0720*/  PRMT R71, R74, 0x7610, R71 ;  /* 0x000076104a477816 */ /* 0x000fe20000000047 */
[----:B------:R-:W-:Y:S01]  /*0730*/  FMUL.FTZ R74, R64, R67 ;  /* 0x00000043404a7220 */ /* 0x000fe20000410000 */
[--C-:B------:R-:W-:Y:S01]  /*0740*/  SHF.R.U32.HI R70, RZ, 0x18, R61.reuse ;  /* 0x00000018ff467819 */ /* 0x100fe2000001163d */
[-C--:B------:R-:W-:Y:S01]  /*0750*/  FMUL.FTZ R56, R20, R77.reuse ;  /* 0x0000004d14387220 */ /* 0x080fe20000410000 */
[--C-:B------:R-:W-:Y:S01]  /*0760*/  SHF.R.U32.HI R72, RZ, 0x10, R61.reuse ;  /* 0x00000010ff487819 */ /* 0x100fe2000001163d */
[----:B------:R-:W-:Y:S01]  /*0770*/  IMAD.MOV.U32 R76, RZ, RZ, R61 ;  /* 0x000000ffff4c7224 */ /* 0x000fe200078e003d */
[----:B------:R-:W-:Y:S01]  /*0780*/  PRMT R66, R57, 0x7632, R66 ;  /* 0x0000763239427816 */ /* 0x000fe20000000042 */
[----:B------:R-:W-:Y:S01]  /*0790*/  FADD.FTZ R36, R36, R77 ;  /* 0x0000004d24247221 */ /* 0x000fe20000010000 */
[----:B------:R-:W-:Y:S01]  /*07a0*/  PRMT R62, R59, 0x7632, R62 ;  /* 0x000076323b3e7816 */ /* 0x000fe2000000003e */
[----:B------:R-:W-:Y:S01]  /*07b0*/  FFMA.FTZ R40, R3, R77, R40 ;  /* 0x0000004d03287223 */ /* 0x000fe20000010028 */
[----:B------:R-:W-:Y:S01]  /*07c0*/  SHF.L.U32 R85, R59, 0x10, RZ ;  /* 0x000000103b557819 */ /* 0x000fe200000006ff */
[----:B------:R-:W-:Y:S01]  /*07d0*/  FMUL.FTZ R59, R64, R63 ;  /* 0x0000003f403b7220 */ /* 0x000fe20000410000 */
[----:B------:R-:W-:Y:S01]  /*07e0*/  FADD.FTZ R37, R37, R68 ;  /* 0x0000004425257221 */ /* 0x000fe20000010000 */
[-C--:B------:R-:W-:Y:S01]  /*07f0*/  FFMA.FTZ R41, R74, R68.reuse, R41 ;  /* 0x000000444a297223 */ /* 0x080fe20000010029 */
[----:B------:R-:W-:Y:S01]  /*0800*/  FMUL.FTZ R77, R21, R68 ;  /* 0x00000044154d7220 */ /* 0x000fe20000410000 */
[----:B------:R-:W-:Y:S01]  /*0810*/  IMAD.U32 R81, R57, 0x10000, RZ ;  /* 0x0001000039517824 */ /* 0x000fe200078e00ff */
[----:B------:R-:W-:Y:S01]  /*0820*/  PRMT R63, R70, 0x7610, R63 ;  /* 0x00007610463f7816 */ /* 0x000fe2000000003f */
[----:B------:R-:W-:Y:S01]  /*0830*/  FADD.FTZ R68, RZ, R56 ;  /* 0x00000038ff447221 */ /* 0x000fe20000010000 */
[----:B------:R-:W-:Y:S01]  /*0840*/  PRMT R70, R72, 0x7610, R70 ;  /* 0x0000761048467816 */ /* 0x000fe20000000046 */
[----:B------:R-:W-:Y:S01]  /*0850*/  FFMA.FTZ R67, R3, R56, RZ ;  /* 0x0000003803437223 */ /* 0x000fe200000100ff */
[----:B------:R-:W-:Y:S01]  /*0860*/  PRMT R72, R76, 0x7610, R72 ;  /* 0x000076104c487816 */ /* 0x000fe20000000048 */
[C---:B------:R-:W-:Y:S01]  /*0870*/  IMAD.U32 R83, R58.reuse, 0x10000, RZ ;  /* 0x000100003a537824 */ /* 0x040fe200078e00ff */
[----:B------:R-:W-:Y:S01]  /*0880*/  PRMT R54, R58, 0x7632, R54 ;  /* 0x000076323a367816 */ /* 0x000fe20000000036 */
[----:B------:R-:W-:-:S02]  /*0890*/  IMAD.U32 R66, R66, 0x10000, RZ ;  /* 0x0001000042427824 */ /* 0x000fc400078e00ff */
[----:B------:R-:W-:Y:S01]  /*08a0*/  FMUL.FTZ R76, R64, R65 ;  /* 0x00000041404c7220 */ /* 0x000fe20000410000 */
[----:B------:R-:W-:Y:S01]  /*08b0*/  FMUL.FTZ R58, R22, R81 ;  /* 0x00000051163a7220 */ /* 0x000fe20000410000 */
[----:B------:R-:W-:Y:S01]  /*08c0*/  FADD.FTZ R65, R68, R77 ;  /* 0x0000004d44417221 */ /* 0x000fe20000010000 */
[----:B------:R-:W-:Y:S01]  /*08d0*/  FMUL.FTZ R57, R64, R79 ;  /* 0x0000004f40397220 */ /* 0x000fe20000410000 */
[----:B------:R-:W-:Y:S01]  /*08e0*/  FFMA.FTZ R68, R74, R77, R67 ;  /* 0x0000004d4a447223 */ /* 0x000fe20000010043 */
[----:B------:R-:W-:Y:S01]  /*08f0*/  FADD.FTZ R39, R39, R66 ;  /* 0x0000004227277221 */ /* 0x000fe20000010000 */
[-C--:B------:R-:W-:Y:S01]  /*0900*/  FFMA.FTZ R43, R76, R66.reuse, R43 ;  /* 0x000000424c2b7223 */ /* 0x080fe2000001002b */
[----:B------:R-:W-:Y:S01]  /*0910*/  FMUL.FTZ R79, R23, R66 ;  /* 0x00000042174f7220 */ /* 0x000fe20000410000 */
[----:B------:R-:W-:Y:S01]  /*0920*/  FADD.FTZ R66, R65, R58 ;  /* 0x0000003a41427221 */ /* 0x000fe20000010000 */
[C---:B------:R-:W-:Y:S01]  /*0930*/  FFMA.FTZ R65, R57.reuse, R58, R68 ;  /* 0x0000003a39417223 */ /* 0x040fe20000010044 */
[C-C-:B------:R-:W-:Y:S01]  /*0940*/  SHF.R.U64 R73, R60.reuse, 0x18, R61.reuse ;  /* 0x000000183c497819 */ /* 0x140fe2000000123d */
[----:B------:R-:W-:Y:S01]  /*0950*/  IMAD.MOV.U32 R84, RZ, RZ, R60 ;  /* 0x000000ffff547224 */ /* 0x000fe200078e003c */
[--C-:B------:R-:W-:Y:S01]  /*0960*/  SHF.R.U64 R75, R60, 0x10, R61.reuse ;  /* 0x000000103c4b7819 */ /* 0x100fe2000000123d */
[----:B------:R-:W-:Y:S01]  /*0970*/  IMAD.U32 R54, R54, 0x10000, RZ ;  /* 0x0001000036367824 */ /* 0x000fe200078e00ff */
[----:B------:R-:W-:Y:S01]  /*0980*/  SHF.R.U64 R82, R60, 0x8, R61 ;  /* 0x000000083c527819 */ /* 0x000fe2000000123d */
[----:B------:R-:W-:Y:S01]  /*0990*/  FMUL.FTZ R78, R64, R55 ;  /* 0x00000037404e7220 */ /* 0x000fe20000410000 */
[----:B------:R-:W-:Y:S01]  /*09a0*/  FMUL.FTZ R60, R24, R83 ;  /* 0x00000053183c7220 */ /* 0x000fe20000410000 */
[----:B------:R-:W-:Y:S01]  /*09b0*/  FADD.FTZ R55, R66, R79 ;  /* 0x0000004f42377221 */ /* 0x000fe20000010000 */
[----:B------:R-:W-:Y:S01]  /*09c0*/  FFMA.FTZ R66, R76, R79, R65 ;  /* 0x0000004f4c427223 */ /* 0x000fe20000010041 */
[----:B------:R-:W-:Y:S01]  /*09d0*/  FADD.FTZ R38, R38, R81 ;  /* 0x0000005126267221 */ /* 0x000fe20000010000 */
[----:B------:R-:W-:Y:S01]  /*09e0*/  FFMA.FTZ R42, R57, R81, R42 ;  /* 0x00000051392a7223 */ /* 0x000fe2000001002a */
[----:B------:R-:W-:Y:S01]  /*09f0*/  FADD.FTZ R33, R33, R54 ;  /* 0x0000003621217221 */ /* 0x000fe20000010000 */
[-C--:B------:R-:W-:Y:S01]  /*0a00*/  FFMA.FTZ R45, R78, R54.reuse, R45 ;  /* 0x000000364e2d7223 */ /* 0x080fe2000001002d */
[----:B------:R-:W-:Y:S01]  /*0a10*/  FMUL.FTZ R81, R25, R54 ;  /* 0x0000003619517220 */ /* 0x000fe20000410000 */
[----:B------:R-:W-:Y:S01]  /*0a20*/  FADD.FTZ R54, R55, R60 ;  /* 0x0000003c37367221 */ /* 0x000fe20000010000 */
[C---:B------:R-:W-:Y:S01]  /*0a30*/  FFMA.FTZ R55, R59.reuse, R60, R66 ;  /* 0x0000003c3b377223 */ /* 0x040fe20000010042 */
[----:B------:R-:W-:Y:S01]  /*0a40*/  SHF.L.U32 R52, R62, 0x10, RZ ;  /* 0x000000103e347819 */ /* 0x000fe200000006ff */
[----:B------:R-:W-:Y:S01]  /*0a50*/  FMUL.FTZ R80, R64, R53 ;  /* 0x0000003540507220 */ /* 0x000fe20000410000 */
[----:B------:R-:W-:Y:S01]  /*0a60*/  FADD.FTZ R53, R54, R81 ;  /* 0x0000005136357221 */ /* 0x000fe20000010000 */
[----:B------:R-:W-:Y:S01]  /*0a70*/  FMUL.FTZ R61, R64, R69 ;  /* 0x00000045403d7220 */ /* 0x000fe20000410000 */
[----:B------:R-:W-:Y:S01]  /*0a80*/  FMUL.FTZ R62, R26, R85 ;  /* 0x000000551a3e7220 */ /* 0x000fe20000410000 */
        /* <DEDUP_REMOVED lines=8> */
[----:B------:R-:W-:Y:S01]  /*0b10*/  FADD.FTZ R34, R34, R85 ;  /* 0x0000005522227221 */ /* 0x000fe20000010000 */
[----:B------:R-:W-:Y:S01]  /*0b20*/  FFMA.FTZ R46, R61, R85, R46 ;  /* 0x000000553d2e7223 */ /* 0x000fe2000001002e */
[----:B------:R-:W-:Y:S01]  /*0b30*/  FADD.FTZ R65, R52, R83 ;  /* 0x0000005334417221 */ /* 0x000fe20000010000 */
[----:B------:R-:W-:-:S07]  /*0b40*/  FFMA.FTZ R67, R80, R83, R67 ;  /* 0x0000005350437223 */ /* 0x000fce0000010043 */
.L_x_715:
[----:B------:R-:W-:Y:S05]  /*0b50*/  BSYNC.RECONVERGENT B1 ;  /* 0x0000000000017941 */ /* 0x000fea0003800200 */
.L_x_714:
        /* <DEDUP_REMOVED lines=21> */
.L_x_738:
        /* <DEDUP_REMOVED lines=8> */
[----:B------:R-:W-:Y:S01]  /*0d30*/  UISETP.NE.AND.EX UP0, UPT, UR13, URZ, UPT, UP0 ;  /* 0x000000ff0d00728c */ /* 0x000fe2000bf05300 */
[C---:B-1----:R-:W-:Y:S02]  /*0d40*/  PRMT R65, R16.reuse, 0x7632, R65 ;  /* 0x0000763210417816 */ /* 0x042fe40000000041 */
[----:B------:R-:W-:Y:S02]  /*0d50*/  PRMT R54, R16, 0x7632, R54 ;  /* 0x0000763210367816 */ /* 0x000fe40000000036 */
[----:B------:R-:W-:-:S04]  /*0d60*/  FSEL R53, R53, RZ, !P0 ;  /* 0x000000ff35357208 */ /* 0x000fc80004000000 */
        /* <DEDUP_REMOVED lines=60> */
.L_x_721:
        /* <DEDUP_REMOVED lines=28> */
[----:B------:R-:W-:Y:S01]  /*12f0*/  FMUL.FTZ R65, R49, UR14 ;  /* 0x0000000e31417c20 */ /* 0x000fe20008410000 */
[----:B------:R-:W-:Y:S01]  /*1300*/  FMUL.FTZ R66, R50, UR14 ;  /* 0x0000000e32427c20 */ /* 0x000fe20008410000 */
[C---:B------:R-:W-:Y:S01]  /*1310*/  F2FP.BF16.F32.PACK_AB R49, R48.reuse, R49 ;  /* 0x000000313031723e */ /* 0x040fe200000010ff */
[----:B------:R-:W-:Y:S01]  /*1320*/  FMUL.FTZ R67, R48, UR14 ;  /* 0x0000000e30437c20 */ /* 0x000fe20008410000 */
[----:B------:R-:W-:-:S02]  /*1330*/  LOP3.LUT P5, RZ, R72, 0xff, RZ, 0xc0, !PT ;  /* 0x000000ff48ff7812 */ /* 0x000fc400078ac0ff */
[----:B------:R-:W-:Y:S01]  /*1340*/  F2FP.BF16.F32.PACK_AB R51, R64, R85 ;  /* 0x000000554033723e */ /* 0x000fe200000010ff */
[----:B------:R-:W-:Y:S01]  /*1350*/  FMUL.FTZ R64, R54, UR14 ;  /* 0x0000000e36407c20 */ /* 0x000fe20008410000 */
[C---:B------:R-:W-:Y:S01]  /*1360*/  F2FP.BF16.F32.PACK_AB R50, R69.reuse, R50 ;  /* 0x000000324532723e */ /* 0x040fe200000010ff */
[----:B------:R-:W-:Y:S01]  /*1370*/  FMUL.FTZ R69, R69, UR14 ;  /* 0x0000000e45457c20 */ /* 0x000fe20008410000 */
[C---:B------:R-:W-:Y:S01]  /*1380*/  F2FP.BF16.F32.PACK_AB R48, R53.reuse, R54 ;  /* 0x000000363530723e */ /* 0x040fe200000010ff */
[----:B------:R-:W-:Y:S01]  /*1390*/  FMUL.FTZ R53, R53, UR14 ;  /* 0x0000000e35357c20 */ /* 0x000fe20008410000 */
[----:B------:R-:W-:Y:S02]  /*13a0*/  LOP3.LUT P3, RZ, R75, 0xff, RZ, 0xc0, !PT ;  /* 0x000000ff4bff7812 */ /* 0x000fe4000786c0ff */
[----:B------:R-:W-:Y:S02]  /*13b0*/  FSEL R52, R52, RZ, P0 ;  /* 0x000000ff34347208 */ /* 0x000fe40000000000 */
[----:B------:R-:W-:-:S02]  /*13c0*/  FSEL R55, R55, RZ, P6 ;  /* 0x000000ff37377208 */ /* 0x000fc40003000000 */
        /* <DEDUP_REMOVED lines=15> */
.L_x_720:
        /* <DEDUP_REMOVED lines=8> */
[----:B------:R-:W-:Y:S01]  /*1540*/  FFMA.FTZ R54, R80, R52, R53 ;  /* 0x0000003450367223 */ /* 0x000fe20000010035 */
[----:B------:R-:W-:Y:S01]  /*1550*/  IMAD.U32 R65, R65, 0x10000, RZ ;  /* 0x0001000041417824 */ /* 0x000fe200078e00ff */
[----:B------:R-:W-:Y:S01]  /*1560*/  PRMT R52, R17, 0x7632, R52 ;  /* 0x0000763211347816 */ /* 0x000fe20000000034 */
[----:B------:R-:W-:Y:S01]  /*1570*/  FADD.FTZ R68, R79, -R68 ;  /* 0x800000444f447221 */ /* 0x000fe20000010000 */
[----:B------:R-:W-:Y:S01]  /*1580*/  FADD.FTZ R86, R81, -R86 ;  /* 0x8000005651567221 */ /* 0x000fe20000010000 */
[----:B-----5:R-:W-:Y:S01]  /*1590*/  FFMA.FTZ R53, R64, R66, R65 ;  /* 0x0000004240357223 */ /* 0x020fe20000010041 */
[----:B------:R-:W-:Y:S01]  /*15a0*/  PRMT R66, R18, 0x7632, R66 ;  /* 0x0000763212427816 */ /* 0x000fe20000000042 */
[----:B------:R-:W-:-:S02]  /*15b0*/  IMAD.U32 R65, R52, 0x10000, RZ ;  /* 0x0001000034417824 */ /* 0x000fc400078e00ff */
[----:B------:R-:W-:Y:S01]  /*15c0*/  FADD.FTZ R88, R62, -R67 ;  /* 0x800000433e587221 */ /* 0x000fe20000010000 */
[----:B------:R-:W-:Y:S01]  /*15d0*/  IMAD.U32 R67, R18, 0x10000, RZ ;  /* 0x0001000012437824 */ /* 0x000fe200078e00ff */
[----:B------:R-:W-:Y:S01]  /*15e0*/  SHF.L.U32 R87, R66, 0x10, RZ ;  /* 0x0000001042577819 */ /* 0x000fe200000006ff */
[----:B------:R-:W-:Y:S01]  /*15f0*/  FFMA.FTZ R52, R64, R68, R65 ;  /* 0x0000004440347223 */ /* 0x000fe20000010041 */
[----:B------:R-:W-:Y:S01]  /*1600*/  FADD.FTZ R68, R58, -R55 ;  /* 0x800000373a447221 */ /* 0x000fe20000010000 */
[----:B------:R-:W-:Y:S01]  /*1610*/  FADD.FTZ R66, R56, -R85 ;  /* 0x8000005538427221 */ /* 0x000fe20000010000 */
[----:B------:R-:W-:Y:S02]  /*1620*/  IMAD.U32 R55, R16, 0x10000, RZ ;  /* 0x0001000010377824 */ /* 0x000fe400078e00ff */
[----:B------:R-:W-:Y:S01]  /*1630*/  FFMA.FTZ R65, R64, R86, R87 ;  /* 0x0000005640417223 */ /* 0x000fe20000010057 */
[----:B------:R-:W-:Y:S02]  /*1640*/  IMAD.U32 R85, R17, 0x10000, RZ ;  /* 0x0001000011557824 */ /* 0x000fe400078e00ff */
[----:B------:R-:W-:Y:S01]  /*1650*/  FADD.FTZ R86, R60, -R69 ;  /* 0x800000453c567221 */ /* 0x000fe20000010000 */
[C---:B------:R-:W-:Y:S01]  /*1660*/  FFMA.FTZ R55, R64.reuse, R66, R55 ;  /* 0x0000004240377223 */ /* 0x040fe20000010037 */
[----:B------:R-:W-:Y:S01]  /*1670*/  PRMT R66, R19, 0x7632, R66 ;  /* 0x0000763213427816 */ /* 0x000fe20000000042 */
[----:B------:R-:W-:Y:S01]  /*1680*/  FFMA.FTZ R68, R64, R68, R85 ;  /* 0x0000004440447223 */ /* 0x000fe20000010055 */
[----:B------:R-:W-:Y:S01]  /*1690*/  ISETP.NE.U32.AND P0, PT, RZ, UR4, PT ;  /* 0x00000004ff007c0c */ /* 0x000fe2000bf05070 */
[----:B------:R-:W-:Y:S01]  /*16a0*/  FADD.FTZ R54, R83, -R54 ;  /* 0x8000003653367221 */ /* 0x000fe20000010000 */
[----:B------:R-:W-:Y:S01]  /*16b0*/  SHF.L.U32 R85, R66, 0x10, RZ ;  /* 0x0000001042557819 */ /* 0x000fe200000006ff */
[----:B------:R-:W-:Y:S01]  /*16c0*/  FFMA.FTZ R86, R64, R86, R67 ;  /* 0x0000005640567223 */ /* 0x000fe20000010043 */
[----:B------:R-:W-:-:S02]  /*16d0*/  SHF.L.U32 R69, R19, 0x10, RZ ;  /* 0x0000001013457819 */ /* 0x000fc400000006ff */
[----:B------:R-:W-:Y:S01]  /*16e0*/  ISETP.NE.AND.EX P0, PT, RZ, UR5, PT, P0 ;  /* 0x00000005ff007c0c */ /* 0x000fe2000bf05300 */
[----:B------:R-:W-:Y:S01]  /*16f0*/  FFMA.FTZ R67, R64, R54, R85 ;  /* 0x0000003640437223 */ /* 0x000fe20000010055 */
[----:B------:R-:W-:Y:S01]  /*1700*/  FMUL.FTZ R54, R86, UR14 ;  /* 0x0000000e56367c20 */ /* 0x000fe20008410000 */
[----:B------:R-:W-:Y:S01]  /*1710*/  FFMA.FTZ R66, R64, R88, R69 ;  /* 0x0000005840427223 */ /* 0x000fe20000010045 */
[----:B------:R-:W-:Y:S01]  /*1720*/  FMUL.FTZ R64, R65, UR14 ;  /* 0x0000000e41407c20 */ /* 0x000fe20008410000 */
[----:B------:R-:W-:Y:S02]  /*1730*/  LOP3.LUT P1, RZ, R72, 0xff, RZ, 0xc0, !PT ;  /* 0x000000ff48ff7812 */ /* 0x000fe4000782c0ff */
[----:B------:R-:W-:Y:S02]  /*1740*/  LOP3.LUT P3, RZ, R71, 0xff, RZ, 0xc0, !PT ;  /* 0x000000ff47ff7812 */ /* 0x000fe4000786c0ff */
[----:B------:R-:W-:Y:S02]  /*1750*/  FSEL R54, R54, RZ, P1 ;  /* 0x000000ff36367208 */ /* 0x000fe40000800000 */
[----:B------:R-:W-:-:S02]  /*1760*/  FSEL R69, R64, RZ, P3 ;  /* 0x000000ff40457208 */ /* 0x000fc40001800000 */
[----:B------:R-:W-:Y:S02]  /*1770*/  @P0 F2FP.BF16.F32.PACK_AB R86, RZ, R86 ;  /* 0x00000056ff56023e */ /* 0x000fe400000010ff */
[----:B------:R-:W-:Y:S02]  /*1780*/  F2FP.BF16.F32.PACK_AB R54, R69, R54 ;  /* 0x000000364536723e */ /* 0x000fe400000010ff */
[----:B------:R-:W-:Y:S01]  /*1790*/  @P0 F2FP.BF16.F32.PACK_AB R85, RZ, R68 ;  /* 0x00000044ff55023e */ /* 0x000fe200000010ff */
[----:B------:R-:W-:Y:S01]  /*17a0*/  FMUL.FTZ R68, R68, UR14 ;  /* 0x0000000e44447c20 */ /* 0x000fe20008410000 */
[----:B------:R-:W-:Y:S01]  /*17b0*/  @P0 F2FP.BF16.F32.PACK_AB R69, RZ, R55 ;  /* 0x00000037ff45023e */ /* 0x000fe200000010ff */
[----:B------:R-:W-:Y:S01]  /*17c0*/  FMUL.FTZ R55, R55, UR14 ;  /* 0x0000000e37377c20 */ /* 0x000fe20008410000 */
[----:B------:R-:W-:Y:S02]  /*17d0*/  @P0 F2FP.BF16.F32.PACK_AB R64, RZ, R65 ;  /* 0x00000041ff40023e */ /* 0x000fe400000010ff */
[----:B------:R-:W-:-:S02]  /*17e0*/  LOP3.LUT P6, RZ, R75, 0xff, RZ, 0xc0, !PT ;  /* 0x000000ff4bff7812 */ /* 0x000fc400078cc0ff */
[----:B------:R-:W-:Y:S01]  /*17f0*/  @P0 F2FP.BF16.F32.PACK_AB R65, RZ, R52 ;  /* 0x00000034ff41023e */ /* 0x000fe200000010ff */
[----:B------:R-:W-:Y:S01]  /*1800*/  FMUL.FTZ R52, R52, UR14 ;  /* 0x0000000e34347c20 */ /* 0x000fe20008410000 */
[----:B------:R-:W-:Y:S02]  /*1810*/  @P0 PRMT R50, R86, 0x7610, R50 ;  /* 0x0000761056320816 */ /* 0x000fe40000000032 */
[----:B------:R-:W-:Y:S02]  /*1820*/  @P0 PRMT R49, R85, 0x7610, R49 ;  /* 0x0000761055310816 */ /* 0x000fe40000000031 */
[----:B------:R-:W-:Y:S02]  /*1830*/  @P0 PRMT R48, R69, 0x7610, R48 ;  /* 0x0000761045300816 */ /* 0x000fe40000000030 */
[----:B------:R-:W-:Y:S01]  /*1840*/  @P0 F2FP.BF16.F32.PACK_AB R86, RZ, R66 ;  /* 0x00000042ff56023e */ /* 0x000fe200000010ff */
[----:B------:R-:W-:Y:S01]  /*1850*/  FMUL.FTZ R66, R66, UR14 ;  /* 0x0000000e42427c20 */ /* 0x000fe20008410000 */
[----:B------:R-:W-:Y:S01]  /*1860*/  @P0 F2FP.BF16.F32.PACK_AB R69, RZ, R53 ;  /* 0x00000035ff45023e */ /* 0x000fe200000010ff */
[----:B------:R-:W-:Y:S01]  /*1870*/  FMUL.FTZ R53, R53, UR14 ;  /* 0x0000000e35357c20 */ /* 0x000fe20008410000 */
[----:B------:R-:W-:Y:S01]  /*1880*/  @P0 F2FP.BF16.F32.PACK_AB R85, RZ, R67 ;  /* 0x00000043ff55023e */ /* 0x000fe200000010ff */
[----:B------:R-:W-:Y:S01]  /*1890*/  FMUL.FTZ R67, R67, UR14 ;  /* 0x0000000e43437c20 */ /* 0x000fe20008410000 */
[----:B------:R-:W-:-:S02]  /*18a0*/  LOP3.LUT P5, RZ, R73, 0xff, RZ, 0xc0, !PT ;  /* 0x000000ff49ff7812 */ /* 0x000fc400078ac0ff */
[----:B------:R-:W-:Y:S02]  /*18b0*/  LOP3.LUT P4, RZ, R84, 0xff, RZ, 0xc0, !PT ;  /* 0x000000ff54ff7812 */ /* 0x000fe4000788c0ff */
[----:B------:R-:W-:Y:S02]  /*18c0*/  FSEL R68, R68, RZ, P6 ;  /* 0x000000ff44447208 */ /* 0x000fe40003000000 */
[----:B------:R-:W-:Y:S02]  /*18d0*/  LOP3.LUT P3, RZ, R82, 0xff, RZ, 0xc0, !PT ;  /* 0x000000ff52ff7812 */ /* 0x000fe4000786c0ff */
[----:B------:R-:W-:Y:S02]  /*18e0*/  LOP3.LUT P1, RZ, R70, 0xff, RZ, 0xc0, !PT ;  /* 0x000000ff46ff7812 */ /* 0x000fe4000782c0ff */
[----:B------:R-:W-:Y:S02]  /*18f0*/  LOP3.LUT P6, RZ, R63, 0xff, RZ, 0xc0, !PT ;  /* 0x000000ff3fff7812 */ /* 0x000fe400078cc0ff */
[----:B------:R-:W-:-:S02]  /*1900*/  FSEL R89, R52, RZ, P5 ;  /* 0x000000ff34597208 */ /* 0x000fc40002800000 */
[----:B------:R-:W-:Y:S02]  /*1910*/  FSEL R52, R55, RZ, P4 ;  /* 0x000000ff37347208 */ /* 0x000fe40002000000 */
[----:B------:R-:W-:Y:S02]  /*1920*/  @P0 PRMT R51, R86, 0x7610, R51 ;  /* 0x0000761056330816 */ /* 0x000fe40000000033 */
[----:B------:R-:W-:Y:S02]  /*1930*/  FSEL R87, R53, RZ, P3 ;  /* 0x000000ff35577208 */ /* 0x000fe40001800000 */
[----:B------:R-:W-:Y:S02]  /*1940*/  FSEL R66, R66, RZ, P1 ;  /* 0x000000ff42427208 */ /* 0x000fe40000800000 */
[----:B------:R-:W-:Y:S02]  /*1950*/  FSEL R55, R67, RZ, P6 ;  /* 0x000000ff43377208 */ /* 0x000fe40003000000 */
        /* <DEDUP_REMOVED lines=8> */
.L_x_719:
        /* <DEDUP_REMOVED lines=25> */
[----:B------:R-:W-:Y:S01]  /*1b70*/  FADD.FTZ R85, R83, -R52 ;  /* 0x8000003453557221 */ /* 0x000fe20000010000 */
[----:B------:R-:W-:Y:S01]  /*1b80*/  LOP3.LUT P6, RZ, R5, 0xff, RZ, 0xc0, !PT ;  /* 0x000000ff05ff7812 */ /* 0x000fe200078cc0ff */
[----:B------:R-:W-:Y:S01]  /*1b90*/  FMUL.FTZ R52, R64, R29 ;  /* 0x0000001d40347220 */ /* 0x000fe20000410000 */
        /* <DEDUP_REMOVED lines=9> */
[C---:B------:R-:W-:Y:S01]  /*1c30*/  FMUL.FTZ R31, R64.reuse, R31 ;  /* 0x0000001f401f7220 */ /* 0x040fe20000410000 */
[----:B------:R-:W-:Y:S01]  /*1c40*/  LOP3.LUT P0, RZ, R73, 0xff, RZ, 0xc0, !PT ;  /* 0x000000ff49ff7812 */ /* 0x000fe2000780c0ff */
[----:B------:R-:W-:Y:S01]  /*1c50*/  FMUL.FTZ R28, R64, R69 ;  /* 0x00000045401c7220 */ /* 0x000fe20000410000 */
[----:B------:R-:W-:Y:S01]  /*1c60*/  FSEL R30, R65, RZ, P6 ;  /* 0x000000ff411e7208 */ /* 0x000fe20003000000 */
[----:B------:R-:W-:Y:S01]  /*1c70*/  FMUL.FTZ R52, R52, UR14 ;  /* 0x0000000e34347c20 */ /* 0x000fe20008410000 */
[----:B------:R-:W-:Y:S01]  /*1c80*/  LOP3.LUT P6, RZ, R6, 0xff, RZ, 0xc0, !PT ;  /* 0x000000ff06ff7812 */ /* 0x000fe200078cc0ff */
[----:B------:R-:W-:Y:S01]  /*1c90*/  FMUL.FTZ R64, R64, R85 ;  /* 0x0000005540407220 */ /* 0x000fe20000410000 */
[C---:B------:R-:W-:Y:S01]  /*1ca0*/  FSEL R53, R66.reuse, RZ, P4 ;  /* 0x000000ff42357208 */ /* 0x040fe20002000000 */
[----:B------:R-:W-:Y:S01]  /*1cb0*/  FMUL.FTZ R31, R31, UR14 ;  /* 0x0000000e1f1f7c20 */ /* 0x000fe20008410000 */
[----:B------:R-:W-:-:S02]  /*1cc0*/  FSEL R86, R66, RZ, P5 ;  /* 0x000000ff42567208 */ /* 0x000fc40002800000 */
[----:B------:R-:W-:Y:S02]  /*1cd0*/  FSEL R55, R29, RZ, P3 ;  /* 0x000000ff1d377208 */ /* 0x000fe40001800000 */
[C---:B------:R-:W-:Y:S02]  /*1ce0*/  FSEL R68, R54.reuse, RZ, P0 ;  /* 0x000000ff36447208 */ /* 0x040fe40000000000 */
[----:B------:R-:W-:Y:S02]  /*1cf0*/  LOP3.LUT P1, RZ, R7, 0xff, RZ, 0xc0, !PT ;  /* 0x000000ff07ff7812 */ /* 0x000fe4000782c0ff */
[----:B------:R-:W-:Y:S02]  /*1d00*/  FSEL R66, R54, RZ, P6 ;  /* 0x000000ff36427208 */ /* 0x000fe40003000000 */
[----:B------:R-:W-:Y:S02]  /*1d10*/  LOP3.LUT P6, RZ, R9, 0xff, RZ, 0xc0, !PT ;  /* 0x000000ff09ff7812 */ /* 0x000fe400078cc0ff */
[----:B------:R-:W-:-:S02]  /*1d20*/  F2FP.BF16.F32.PACK_AB R30, R53, R30 ;  /* 0x0000001e351e723e */ /* 0x000fc400000010ff */
[----:B------:R-:W-:Y:S02]  /*1d30*/  LOP3.LUT P0, RZ, R84, 0xff, RZ, 0xc0, !PT ;  /* 0x000000ff54ff7812 */ /* 0x000fe4000780c0ff */
[----:B------:R-:W-:Y:S01]  /*1d40*/  F2FP.BF16.F32.PACK_AB R53, R68, R55 ;  /* 0x000000374435723e */ /* 0x000fe200000010ff */
[----:B------:R-:W-:Y:S01]  /*1d50*/  FMUL.FTZ R55, R28, UR14 ;  /* 0x0000000e1c377c20 */ /* 0x000fe20008410000 */
[----:B------:R-:W-:Y:S02]  /*1d60*/  FSEL R29, R29, RZ, P1 ;  /* 0x000000ff1d1d7208 */ /* 0x000fe40000800000 */
[----:B------:R-:W-:Y:S01]  /*1d70*/  F2FP.BF16.F32.PACK_AB R54, R86, R67 ;  /* 0x000000435636723e */ /* 0x000fe200000010ff */
[----:B------:R-:W-:Y:S01]  /*1d80*/  FMUL.FTZ R67, R64, UR14 ;  /* 0x0000000e40437c20 */ /* 0x000fe20008410000 */
[----:B------:R-:W-:Y:S02]  /*1d90*/  LOP3.LUT P5, RZ, R82, 0xff, RZ, 0xc0, !PT ;  /* 0x000000ff52ff7812 */ /* 0x000fe400078ac0ff */
[----:B------:R-:W-:-:S02]  /*1da0*/  LOP3.LUT P4, RZ, R8, 0xff, RZ, 0xc0, !PT ;  /* 0x000000ff08ff7812 */ /* 0x000fc4000788c0ff */
[----:B------:R-:W-:Y:S02]  /*1db0*/  LOP3.LUT P3, RZ, R70, 0xff, RZ, 0xc0, !PT ;  /* 0x000000ff46ff7812 */ /* 0x000fe4000786c0ff */
[----:B------:R-:W-:Y:S02]  /*1dc0*/  FSEL R28, R52, RZ, P6 ;  /* 0x000000ff341c7208 */ /* 0x000fe40003000000 */
[----:B------:R-:W-:Y:S02]  /*1dd0*/  LOP3.LUT P1, RZ, R2, 0xff, RZ, 0xc0, !PT ;  /* 0x000000ff02ff7812 */ /* 0x000fe4000782c0ff */
[----:B------:R-:W-:Y:S02]  /*1de0*/  FSEL R65, R52, RZ, P0 ;  /* 0x000000ff34417208 */ /* 0x000fe40000000000 */
[----:B------:R-:W-:Y:S02]  /*1df0*/  LOP3.LUT P6, RZ, R0, 0xff, RZ, 0xc0, !PT ;  /* 0x000000ff00ff7812 */ /* 0x000fe400078cc0ff */
[----:B------:R-:W-:-:S02]  /*1e00*/  LOP3.LUT P0, RZ, R63, 0xff, RZ, 0xc0, !PT ;  /* 0x000000ff3fff7812 */ /* 0x000fc4000780c0ff */
[----:B------:R-:W-:Y:S02]  /*1e10*/  F2FP.BF16.F32.PACK_AB R29, R66, R29 ;  /* 0x0000001d421d723e */ /* 0x000fe400000010ff */
[C---:B------:R-:W-:Y:S02]  /*1e20*/  FSEL R52, R31.reuse, RZ, P5 ;  /* 0x000000ff1f347208 */ /* 0x040fe40002800000 */
[----:B------:R-:W-:Y:S02]  /*1e30*/  FSEL R31, R31, RZ, P4 ;  /* 0x000000ff1f1f7208 */ /* 0x000fe40002000000 */
[C---:B------:R-:W-:Y:S02]  /*1e40*/  FSEL R66, R55.reuse, RZ, P3 ;  /* 0x000000ff37427208 */ /* 0x040fe40001800000 */
        /* <DEDUP_REMOVED lines=8> */
.L_x_724:
        /* <DEDUP_REMOVED lines=16> */
[C---:B------:R-:W-:Y:S01]  /*1fd0*/  FMUL.FTZ R55, R64.reuse, R55 ;  /* 0x0000003740377220 */ /* 0x040fe20000410000 */
[----:B------:R-:W-:Y:S01]  /*1fe0*/  FMUL.FTZ R31, R64, R29 ;  /* 0x0000001d401f7220 */ /* 0x000fe20000410000 */
[----:B------:R-:W-:Y:S01]  /*1ff0*/  FMUL.FTZ R29, R50, UR14 ;  /* 0x0000000e321d7c20 */ /* 0x000fe20008410000 */
[----:B------:R-:W-:Y:S01]  /*2000*/  LOP3.LUT P0, RZ, R72, 0xff, RZ, 0xc0, !PT ;  /* 0x000000ff48ff7812 */ /* 0x000fe2000780c0ff */
[C---:B------:R-:W-:Y:S01]  /*2010*/  FMUL.FTZ R49, R64.reuse, R49 ;  /* 0x0000003140317220 */ /* 0x040fe20000410000 */
[----:B------:R-:W-:Y:S01]  /*2020*/  LOP3.LUT P6, RZ, R5, 0xff, RZ, 0xc0, !PT ;  /* 0x000000ff05ff7812 */ /* 0x000fe200078cc0ff */
[----:B------:R-:W-:Y:S01]  /*2030*/  FMUL.FTZ R30, R64, R51 ;  /* 0x00000033401e7220 */ /* 0x000fe20000410000 */
[C---:B------:R-:W-:Y:S01]  /*2040*/  F2FP.BF16.F32.PACK_AB R50, R55.reuse, R50 ;  /* 0x000000323732723e */ /* 0x040fe200000010ff */
[----:B------:R-:W-:Y:S01]  /*2050*/  FMUL.FTZ R48, R55, UR14 ;  /* 0x0000000e37307c20 */ /* 0x000fe20008410000 */
[C---:B------:R-:W-:Y:S01]  /*2060*/  FSEL R54, R29.reuse, RZ, P0 ;  /* 0x000000ff1d367208 */ /* 0x040fe20000000000 */
[----:B------:R-:W-:Y:S01]  /*2070*/  FADD.FTZ R65, R62, -R65 ;  /* 0x800000413e417221 */ /* 0x000fe20000010000 */
[----:B------:R-:W-:Y:S01]  /*2080*/  FSEL R55, R29, RZ, P6 ;  /* 0x000000ff1d377208 */ /* 0x000fe20003000000 */
[----:B------:R-:W-:Y:S01]  /*2090*/  FMUL.FTZ R29, R49, UR14 ;  /* 0x0000000e311d7c20 */ /* 0x000fe20008410000 */
[C---:B------:R-:W-:Y:S01]  /*20a0*/  F2FP.BF16.F32.PACK_AB R49, R30.reuse, R49 ;  /* 0x000000311e31723e */ /* 0x040fe200000010ff */
[----:B------:R-:W-:Y:S01]  /*20b0*/  FMUL.FTZ R30, R30, UR14 ;  /* 0x0000000e1e1e7c20 */ /* 0x000fe20008410000 */
[----:B------:R-:W-:Y:S01]  /*20c0*/  LOP3.LUT P3, RZ, R75, 0xff, RZ, 0xc0, !PT ;  /* 0x000000ff4bff7812 */ /* 0x000fe2000786c0ff */
[----:B------:R-:W-:Y:S01]  /*20d0*/  FADD.FTZ R67, R83, -R52 ;  /* 0x8000003453437221 */ /* 0x000fe20000010000 */
[----:B------:R-:W-:Y:S01]  /*20e0*/  LOP3.LUT P1, RZ, R7, 0xff, RZ, 0xc0, !PT ;  /* 0x000000ff07ff7812 */ /* 0x000fe2000782c0ff */
[----:B------:R-:W-:Y:S01]  /*20f0*/  FMUL.FTZ R51, R64, R65 ;  /* 0x0000004140337220 */ /* 0x000fe20000410000 */
[----:B------:R-:W-:Y:S01]  /*2100*/  LOP3.LUT P6, RZ, R6, 0xff, RZ, 0xc0, !PT ;  /* 0x000000ff06ff7812 */ /* 0x000fe200078cc0ff */
[----:B------:R-:W-:Y:S01]  /*2110*/  FMUL.FTZ R64, R64, R67 ;  /* 0x0000004340407220 */ /* 0x000fe20000410000 */
[----:B------:R-:W-:-:S02]  /*2120*/  LOP3.LUT P5, RZ, R71, 0xff, RZ, 0xc0, !PT ;  /* 0x000000ff47ff7812 */ /* 0x000fc400078ac0ff */
[----:B------:R-:W-:Y:S02]  /*2130*/  LOP3.LUT P4, RZ, R4, 0xff, RZ, 0xc0, !PT ;  /* 0x000000ff04ff7812 */ /* 0x000fe4000788c0ff */
[----:B------:R-:W-:Y:S02]  /*2140*/  LOP3.LUT P0, RZ, R73, 0xff, RZ, 0xc0, !PT ;  /* 0x000000ff49ff7812 */ /* 0x000fe4000780c0ff */
[C---:B------:R-:W-:Y:S02]  /*2150*/  FSEL R53, R29.reuse, RZ, P3 ;  /* 0x000000ff1d357208 */ /* 0x040fe40001800000 */
[----:B------:R-:W-:Y:S02]  /*2160*/  FSEL R29, R29, RZ, P1 ;  /* 0x000000ff1d1d7208 */ /* 0x000fe40000800000 */
[----:B------:R-:W-:Y:S02]  /*2170*/  FSEL R52, R30, RZ, P6 ;  /* 0x000000ff1e347208 */ /* 0x000fe40003000000 */
[----:B------:R-:W-:-:S02]  /*2180*/  FSEL R65, R48, RZ, P5 ;  /* 0x000000ff30417208 */ /* 0x000fc40002800000 */
[----:B------:R-:W-:Y:S02]  /*2190*/  FSEL R66, R48, RZ, P4 ;  /* 0x000000ff30427208 */ /* 0x000fe40002000000 */
[----:B------:R-:W-:Y:S02]  /*21a0*/  FSEL R48, R30, RZ, P0 ;  /* 0x000000ff1e307208 */ /* 0x000fe40000000000 */
[----:B------:R-:W-:Y:S01]  /*21b0*/  F2FP.BF16.F32.PACK_AB R29, R52, R29 ;  /* 0x0000001d341d723e */ /* 0x000fe200000010ff */
[----:B------:R-:W-:Y:S01]  /*21c0*/  FMUL.FTZ R52, R31, UR14 ;  /* 0x0000000e1f347c20 */ /* 0x000fe20008410000 */
[----:B------:R-:W-:Y:S02]  /*21d0*/  F2FP.BF16.F32.PACK_AB R53, R48, R53 ;  /* 0x000000353035723e */ /* 0x000fe400000010ff */
[----:B------:R-:W-:Y:S02]  /*21e0*/  LOP3.LUT P6, RZ, R84, 0xff, RZ, 0xc0, !PT ;  /* 0x000000ff54ff7812 */ /* 0x000fe400078cc0ff */
[----:B------:R-:W-:-:S02]  /*21f0*/  LOP3.LUT P0, RZ, R9, 0xff, RZ, 0xc0, !PT ;  /* 0x000000ff09ff7812 */ /* 0x000fc4000780c0ff */
[C---:B------:R-:W-:Y:S01]  /*2200*/  F2FP.BF16.F32.PACK_AB R48, R28.reuse, R31 ;  /* 0x0000001f1c30723e */ /* 0x040fe200000010ff */
[----:B------:R-:W-:Y:S01]  /*2210*/  FMUL.FTZ R31, R28, UR14 ;  /* 0x0000000e1c1f7c20 */ /* 0x000fe20008410000 */
[----:B------:R-:W-:Y:S01]  /*2220*/  F2FP.BF16.F32.PACK_AB R54, R65, R54 ;  /* 0x000000364136723e */ /* 0x000fe200000010ff */
[----:B------:R-:W-:Y:S01]  /*2230*/  FMUL.FTZ R65, R51, UR14 ;  /* 0x0000000e33417c20 */ /* 0x000fe20008410000 */
[----:B------:R-:W-:Y:S01]  /*2240*/  F2FP.BF16.F32.PACK_AB R30, R66, R55 ;  /* 0x00000037421e723e */ /* 0x000fe200000010ff */
[----:B------:R-:W-:Y:S01]  /*2250*/  FMUL.FTZ R66, R64, UR14 ;  /* 0x0000000e40427c20 */ /* 0x000fe20008410000 */
[----:B------:R-:W-:Y:S02]  /*2260*/  LOP3.LUT P1, RZ, R82, 0xff, RZ, 0xc0, !PT ;  /* 0x000000ff52ff7812 */ /* 0x000fe4000782c0ff */
[----:B------:R-:W-:Y:S02]  /*2270*/  LOP3.LUT P3, RZ, R8, 0xff, RZ, 0xc0, !PT ;  /* 0x000000ff08ff7812 */ /* 0x000fe4000786c0ff */
[----:B------:R-:W-:-:S02]  /*2280*/  LOP3.LUT P4, RZ, R70, 0xff, RZ, 0xc0, !PT ;  /* 0x000000ff46ff7812 */ /* 0x000fc4000788c0ff */
[C---:B------:R-:W-:Y:S02]  /*2290*/  FSEL R55, R52.reuse, RZ, P6 ;  /* 0x000000ff34377208 */ /* 0x040fe40003000000 */
[----:B------:R-:W-:Y:S02]  /*22a0*/  FSEL R28, R52, RZ, P0 ;  /* 0x000000ff341c7208 */ /* 0x000fe40000000000 */
[----:B------:R-:W-:Y:S02]  /*22b0*/  LOP3.LUT P5, RZ, R2, 0xff, RZ, 0xc0, !PT ;  /* 0x000000ff02ff7812 */ /* 0x000fe400078ac0ff */
[----:B------:R-:W-:Y:S02]  /*22c0*/  LOP3.LUT P6, RZ, R63, 0xff, RZ, 0xc0, !PT ;  /* 0x000000ff3fff7812 */ /* 0x000fe400078cc0ff */
[----:B------:R-:W-:Y:S02]  /*22d0*/  LOP3.LUT P0, RZ, R0, 0xff, RZ, 0xc0, !PT ;  /* 0x000000ff00ff7812 */ /* 0x000fe4000780c0ff */
[----:B------:R-:W-:-:S02]  /*22e0*/  F2FP.BF16.F32.PACK_AB R51, R64, R51 ;  /* 0x000000334033723e */ /* 0x000fc400000010ff */
[C---:B------:R-:W-:Y:S02]  /*22f0*/  FSEL R52, R31.reuse, RZ, P1 ;  /* 0x000000ff1f347208 */ /* 0x040fe40000800000 */
        /* <DEDUP_REMOVED lines=10> */
.L_x_723:
        /* <DEDUP_REMOVED lines=11> */
[----:B------:R-:W-:Y:S01]  /*2450*/  IMAD.U32 R53, R54, 0x10000, RZ ;  /* 0x0001000036357824 */ /* 0x000fe200078e00ff */
[----:B------:R-:W-:Y:S01]  /*2460*/  SHF.L.U32 R65, R16, 0x10, RZ ;  /* 0x0000001010417819 */ /* 0x000fe200000006ff */
[----:B------:R-:W-:Y:S01]  /*2470*/  FADD.FTZ R31, R56, -R31 ;  /* 0x8000001f381f7221 */ /* 0x000fe20000010000 */
[C---:B------:R-:W-:Y:S01]  /*2480*/  PRMT R54, R17.reuse, 0x7632, R54 ;  /* 0x0000763211367816 */ /* 0x040fe20000000036 */
[----:B------:R-:W-:-:S02]  /*2490*/  IMAD.U32 R66, R17, 0x10000, RZ ;  /* 0x0001000011427824 */ /* 0x000fc400078e00ff */
[----:B------:R-:W-:Y:S01]  /*24a0*/  FADD.FTZ R67, R58, -R67 ;  /* 0x800000433a437221 */ /* 0x000fe20000010000 */
[----:B------:R-:W-:Y:S01]  /*24b0*/  FADD.FTZ R28, R77, -R28 ;  /* 0x8000001c4d1c7221 */ /* 0x000fe20000010000 */
[----:B------:R-:W-:Y:S01]  /*24c0*/  SHF.L.U32 R86, R54, 0x10, RZ ;  /* 0x0000001036567819 */ /* 0x000fe200000006ff */
[----:B------:R-:W-:Y:S01]  /*24d0*/  FADD.FTZ R69, R79, -R68 ;  /* 0x800000444f457221 */ /* 0x000fe20000010000 */
[C-C-:B-----5:R-:W-:Y:S01]  /*24e0*/  FFMA.FTZ R31, R64.reuse, R31, R65.reuse ;  /* 0x0000001f401f7223 */ /* 0x160fe20000010041 */
[----:B------:R-:W-:Y:S01]  /*24f0*/  FFMA.FTZ R54, R64, R67, R66 ;  /* 0x0000004340367223 */ /* 0x000fe20000010042 */
[C---:B------:R-:W-:Y:S01]  /*2500*/  PRMT R65, R18.reuse, 0x7632, R65 ;  /* 0x0000763212417816 */ /* 0x040fe20000000041 */
[----:B------:R-:W-:Y:S02]  /*2510*/  IMAD.U32 R67, R18, 0x10000, RZ ;  /* 0x0001000012437824 */ /* 0x000fe400078e00ff */
[----:B------:R-:W-:Y:S01]  /*2520*/  FADD.FTZ R29, R60, -R29 ;  /* 0x8000001d3c1d7221 */ /* 0x000fe20000010000 */
[C---:B------:R-:W-:Y:S01]  /*2530*/  FFMA.FTZ R28, R64.reuse, R28, R53 ;  /* 0x0000001c401c7223 */ /* 0x040fe20000010035 */
[----:B------:R-:W-:Y:S01]  /*2540*/  FFMA.FTZ R53, R64, R69, R86 ;  /* 0x0000004540357223 */ /* 0x000fe20000010056 */
[----:B------:R-:W-:Y:S01]  /*2550*/  PRMT R66, R19, 0x7632, R66 ;  /* 0x0000763213427816 */ /* 0x000fe20000000042 */
[----:B------:R-:W-:Y:S01]  /*2560*/  FADD.FTZ R69, R81, -R30 ;  /* 0x8000001e51457221 */ /* 0x000fe20000010000 */
[----:B------:R-:W-:-:S02]  /*2570*/  IMAD.U32 R30, R65, 0x10000, RZ ;  /* 0x00010000411e7824 */ /* 0x000fc400078e00ff */
[----:B------:R-:W-:Y:S01]  /*2580*/  FFMA.FTZ R29, R64, R29, R67 ;  /* 0x0000001d401d7223 */ /* 0x000fe20000010043 */
[----:B------:R-:W-:Y:S01]  /*2590*/  SHF.L.U32 R68, R19, 0x10, RZ ;  /* 0x0000001013447819 */ /* 0x000fe200000006ff */
[----:B------:R-:W-:Y:S01]  /*25a0*/  FADD.FTZ R55, R62, -R55 ;  /* 0x800000373e377221 */ /* 0x000fe20000010000 */
[----:B------:R-:W-:Y:S01]  /*25b0*/  SHF.L.U32 R66, R66, 0x10, RZ ;  /* 0x0000001042427819 */ /* 0x000fe200000006ff */
[----:B------:R-:W-:Y:S01]  /*25c0*/  FADD.FTZ R65, R83, -R52 ;  /* 0x8000003453417221 */ /* 0x000fe20000010000 */
[----:B------:R-:W-:Y:S01]  /*25d0*/  FFMA.FTZ R30, R64, R69, R30 ;  /* 0x00000045401e7223 */ /* 0x000fe2000001001e */
[----:B------:R-:W-:Y:S01]  /*25e0*/  FMUL.FTZ R29, R29, UR14 ;  /* 0x0000000e1d1d7c20 */ /* 0x000fe20008410000 */
[----:B------:R-:W-:Y:S01]  /*25f0*/  LOP3.LUT P0, RZ, R72, 0xff, RZ, 0xc0, !PT ;  /* 0x000000ff48ff7812 */ /* 0x000fe2000780c0ff */
[C---:B------:R-:W-:Y:S01]  /*2600*/  FFMA.FTZ R52, R64.reuse, R55, R68 ;  /* 0x0000003740347223 */ /* 0x040fe20000010044 */
[----:B------:R-:W-:Y:S01]  /*2610*/  FFMA.FTZ R64, R64, R65, R66 ;  /* 0x0000004140407223 */ /* 0x000fe20000010042 */
        /* <DEDUP_REMOVED lines=8> */
[----:B------:R-:W-:Y:S01]  /*26a0*/  LOP3.LUT P3, RZ, R75, 0xff, RZ, 0xc0, !PT ;  /* 0x000000ff4bff7812 */ /* 0x000fe2000786c0ff */
[----:B------:R-:W-:Y:S01]  /*26b0*/  FMUL.FTZ R67, R64, UR14 ;  /* 0x0000000e40437c20 */ /* 0x000fe20008410000 */
[----:B------:R-:W-:-:S02]  /*26c0*/  LOP3.LUT P0, RZ, R73, 0xff, RZ, 0xc0, !PT ;  /* 0x000000ff49ff7812 */ /* 0x000fc4000780c0ff */
[----:B------:R-:W-:Y:S02]  /*26d0*/  FSEL R65, R29, RZ, P6 ;  /* 0x000000ff1d417208 */ /* 0x000fe40003000000 */
[----:B------:R-:W-:Y:S02]  /*26e0*/  LOP3.LUT P6, RZ, R6, 0xff, RZ, 0xc0, !PT ;  /* 0x000000ff06ff7812 */ /* 0x000fe400078cc0ff */
[C---:B------:R-:W-:Y:S02]  /*26f0*/  FSEL R86, R66.reuse, RZ, P5 ;  /* 0x000000ff42567208 */ /* 0x040fe40002800000 */
[----:B------:R-:W-:Y:S02]  /*2700*/  FSEL R88, R66, RZ, P4 ;  /* 0x000000ff42587208 */ /* 0x000fe40002000000 */
[----:B------:R-:W-:Y:S02]  /*2710*/  FSEL R53, R54, RZ, P3 ;  /* 0x000000ff36357208 */ /* 0x000fe40001800000 */
[----:B------:R-:W-:-:S02]  /*2720*/  FSEL R66, R30, RZ, P0 ;  /* 0x000000ff1e427208 */ /* 0x000fc40000000000 */
[----:B------:R-:W-:Y:S02]  /*2730*/  LOP3.LUT P1, RZ, R7, 0xff, RZ, 0xc0, !PT ;  /* 0x000000ff07ff7812 */ /* 0x000fe4000782c0ff */
[----:B------:R-:W-:Y:S02]  /*2740*/  FSEL R68, R30, RZ, P6 ;  /* 0x000000ff1e447208 */ /* 0x000fe40003000000 */
[----:B------:R-:W-:Y:S02]  /*2750*/  LOP3.LUT P0, RZ, R9, 0xff, RZ, 0xc0, !PT ;  /* 0x000000ff09ff7812 */ /* 0x000fe4000780c0ff */
[----:B------:R-:W-:Y:S02]  /*2760*/  LOP3.LUT P6, RZ, R84, 0xff, RZ, 0xc0, !PT ;  /* 0x000000ff54ff7812 */ /* 0x000fe400078cc0ff */
[----:B------:R-:W-:Y:S01]  /*2770*/  F2FP.BF16.F32.PACK_AB R30, R88, R65 ;  /* 0x00000041581e723e */ /* 0x000fe200000010ff */
[----:B------:R-:W-:Y:S01]  /*2780*/  FMUL.FTZ R65, R28, UR14 ;  /* 0x0000000e1c417c20 */ /* 0x000fe20008410000 */
[----:B------:R-:W-:Y:S01]  /*2790*/  F2FP.BF16.F32.PACK_AB R53, R66, R53 ;  /* 0x000000354235723e */ /* 0x000fe200000010ff */
[----:B------:R-:W-:Y:S01]  /*27a0*/  FMUL.FTZ R66, R52, UR14 ;  /* 0x0000000e34427c20 */ /* 0x000fe20008410000 */
[----:B------:R-:W-:-:S02]  /*27b0*/  FSEL R29, R54, RZ, P1 ;  /* 0x000000ff361d7208 */ /* 0x000fc40000800000 */
[----:B------:R-:W-:Y:S02]  /*27c0*/  F2FP.BF16.F32.PACK_AB R54, R86, R55 ;  /* 0x000000375636723e */ /* 0x000fe400000010ff */
[----:B------:R-:W-:Y:S02]  /*27d0*/  LOP3.LUT P4, RZ, R70, 0xff, RZ, 0xc0, !PT ;  /* 0x000000ff46ff7812 */ /* 0x000fe4000788c0ff */
[----:B------:R-:W-:Y:S02]  /*27e0*/  LOP3.LUT P5, RZ, R2, 0xff, RZ, 0xc0, !PT ;  /* 0x000000ff02ff7812 */ /* 0x000fe400078ac0ff */
[C---:B------:R-:W-:Y:S02]  /*27f0*/  FSEL R28, R31.reuse, RZ, P0 ;  /* 0x000000ff1f1c7208 */ /* 0x040fe40000000000 */
        /* <DEDUP_REMOVED lines=17> */
.L_x_725:
[-CC-:B------:R-:W-:Y:S01]  /*2910*/  FFMA.FTZ R31, R3, R52.reuse, R53.reuse ;  /* 0x00000034031f7223 */ /* 0x180fe20000010035 */
[-CC-:B------:R-:W-:Y:S01]  /*2920*/  FFMA.FTZ R30, R74, R52.reuse, R53.reuse ;  /* 0x000000344a1e7223 */ /* 0x180fe20000010035 */
[-CC-:B------:R-:W-:Y:S01]  /*2930*/  FFMA.FTZ R55, R57, R52.reuse, R53.reuse ;  /* 0x0000003439377223 */ /* 0x180fe20000010035 */
[-CC-:B------:R-:W-:Y:S01]  /*2940*/  FFMA.FTZ R66, R76, R52.reuse, R53.reuse ;  /* 0x000000344c427223 */ /* 0x180fe20000010035 */
[-CC-:B------:R-:W-:Y:S01]  /*2950*/  FFMA.FTZ R51, R59, R52.reuse, R53.reuse ;  /* 0x000000343b337223 */ /* 0x180fe20000010035 */
[-CC-:B------:R-:W-:Y:S01]  /*2960*/  FFMA.FTZ R28, R78, R52.reuse, R53.reuse ;  /* 0x000000344e1c7223 */ /* 0x180fe20000010035 */
[-CC-:B------:R-:W-:Y:S01]  /*2970*/  FFMA.FTZ R29, R61, R52.reuse, R53.reuse ;  /* 0x000000343d1d7223 */ /* 0x180fe20000010035 */
[----:B------:R-:W-:Y:S01]  /*2980*/  SHF.L.U32 R49, R16, 0x10, RZ ;  /* 0x0000001010317819 */ /* 0x000fe200000006ff */
[----:B------:R-:W-:Y:S01]  /*2990*/  FFMA.FTZ R52, R80, R52, R53 ;  /* 0x0000003450347223 */ /* 0x000fe20000010035 */
[----:B------:R-:W-:Y:S01]  /*29a0*/  PRMT R48, R17, 0x7632, R48 ;  /* 0x0000763211307816 */ /* 0x000fe20000000030 */
[----:B------:R-:W-:Y:S01]  /*29b0*/  FADD.FTZ R31, R56, -R31 ;  /* 0x8000001f381f7221 */ /* 0x000fe20000010000 */
[----:B------:R-:W-:-:S02]  /*29c0*/  IMAD.U32 R50, R65, 0x10000, RZ ;  /* 0x0001000041327824 */ /* 0x000fc400078e00ff */
[----:B------:R-:W-:Y:S01]  /*29d0*/  FADD.FTZ R53, R77, -R30 ;  /* 0x8000001e4d357221 */ /* 0x000fe20000010000 */
[----:B------:R-:W-:Y:S01]  /*29e0*/  SHF.L.U32 R30, R48, 0x10, RZ ;  /* 0x00000010301e7819 */ /* 0x000fe200000006ff */
[----:B-----5:R-:W-:Y:S01]  /*29f0*/  FFMA.FTZ R48, R64, R31, R49 ;  /* 0x0000001f40307223 */ /* 0x020fe20000010031 */
[----:B------:R-:W-:Y:S02]  /*2a00*/  IMAD.U32 R54, R17, 0x10000, RZ ;  /* 0x0001000011367824 */ /* 0x000fe400078e00ff */
[----:B------:R-:W-:Y:S01]  /*2a10*/  FADD.FTZ R55, R58, -R55 ;  /* 0x800000373a377221 */ /* 0x000fe20000010000 */
[--C-:B------:R-:W-:Y:S01]  /*2a20*/  FFMA.FTZ R31, R64, R53, R50.reuse ;  /* 0x00000035401f7223 */ /* 0x100fe20000010032 */
[C---:B------:R-:W-:Y:S01]  /*2a30*/  PRMT R50, R18.reuse, 0x7632, R50 ;  /* 0x0000763212327816 */ /* 0x040fe20000000032 */
[----:B------:R-:W-:Y:S02]  /*2a40*/  IMAD.U32 R53, R18, 0x10000, RZ ;  /* 0x0001000012357824 */ /* 0x000fe400078e00ff */
[----:B------:R-:W-:Y:S01]  /*2a50*/  FADD.FTZ R51, R60, -R51 ;  /* 0x800000333c337221 */ /* 0x000fe20000010000 */
[----:B------:R-:W-:Y:S01]  /*2a60*/  FFMA.FTZ R49, R64, R55, R54 ;  /* 0x0000003740317223 */ /* 0x000fe20000010036 */
[----:B------:R-:W-:Y:S01]  /*2a70*/  FADD.FTZ R55, R81, -R28 ;  /* 0x8000001c51377221 */ /* 0x000fe20000010000 */
[----:B------:R-:W-:Y:S01]  /*2a80*/  FADD.FTZ R65, R79, -R66 ;  /* 0x800000424f417221 */ /* 0x000fe20000010000 */
[----:B------:R-:W-:Y:S01]  /*2a90*/  PRMT R54, R19, 0x7632, R54 ;  /* 0x0000763213367816 */ /* 0x000fe20000000036 */
[----:B------:R-:W-:-:S02]  /*2aa0*/  IMAD.U32 R28, R50, 0x10000, RZ ;  /* 0x00010000321c7824 */ /* 0x000fc400078e00ff */
[C---:B------:R-:W-:Y:S01]  /*2ab0*/  FFMA.FTZ R50, R64.reuse, R51, R53 ;  /* 0x0000003340327223 */ /* 0x040fe20000010035 */
[----:B------:R-:W-:Y:S01]  /*2ac0*/  SHF.L.U32 R66, R19, 0x10, RZ ;  /* 0x0000001013427819 */ /* 0x000fe200000006ff */
[----:B------:R-:W-:Y:S01]  /*2ad0*/  FFMA.FTZ R30, R64, R65, R30 ;  /* 0x00000041401e7223 */ /* 0x000fe2000001001e */
[----:B------:R-:W-:Y:S01]  /*2ae0*/  FADD.FTZ R29, R62, -R29 ;  /* 0x8000001d3e1d7221 */ /* 0x000fe20000010000 */
[----:B------:R-:W-:Y:S01]  /*2af0*/  SHF.L.U32 R54, R54, 0x10, RZ ;  /* 0x0000001036367819 */ /* 0x000fe200000006ff */
[----:B------:R-:W-:Y:S01]  /*2b00*/  FFMA.FTZ R55, R64, R55, R28 ;  /* 0x0000003740377223 */ /* 0x000fe2000001001c */
[----:B------:R-:W-:Y:S01]  /*2b10*/  FADD.FTZ R65, R83, -R52 ;  /* 0x8000003453417221 */ /* 0x000fe20000010000 */
[----:B------:R-:W-:Y:S01]  /*2b20*/  FMUL.FTZ R28, R50, UR14 ;  /* 0x0000000e321c7c20 */ /* 0x000fe20008410000 */
[----:B------:R-:W-:Y:S01]  /*2b30*/  LOP3.LUT P0, RZ, R72, 0xff, RZ, 0xc0, !PT ;  /* 0x000000ff48ff7812 */ /* 0x000fe2000780c0ff */
[C---:B------:R-:W-:Y:S01]  /*2b40*/  FFMA.FTZ R51, R64.reuse, R29, R66 ;  /* 0x0000001d40337223 */ /* 0x040fe20000010042 */
[----:B------:R-:W-:Y:S01]  /*2b50*/  LOP3.LUT P6, RZ, R5, 0xff, RZ, 0xc0, !PT ;  /* 0x000000ff05ff7812 */ /* 0x000fe200078cc0ff */
[----:B------:R-:W-:Y:S01]  /*2b60*/  FFMA.FTZ R64, R64, R65, R54 ;  /* 0x0000004140407223 */ /* 0x000fe20000010036 */
[C---:B------:R-:W-:Y:S01]  /*2b70*/  F2FP.BF16.F32.PACK_AB R50, R55.reuse, R50 ;  /* 0x000000323732723e */ /* 0x040fe200000010ff */
[----:B------:R-:W-:Y:S01]  /*2b80*/  FMUL.FTZ R29, R55, UR14 ;  /* 0x0000000e371d7c20 */ /* 0x000fe20008410000 */
[----:B------:R-:W-:Y:S01]  /*2b90*/  FSEL R54, R28, RZ, P0 ;  /* 0x000000ff1c367208 */ /* 0x000fe20000000000 */
[----:B------:R-:W-:Y:S01]  /*2ba0*/  FMUL.FTZ R67, R64, UR14 ;  /* 0x0000000e40437c20 */ /* 0x000fe20008410000 */
[----:B------:R-:W-:Y:S01]  /*2bb0*/  FSEL R55, R28, RZ, P6 ;  /* 0x000000ff1c377208 */ /* 0x000fe20003000000 */
[----:B------:R-:W-:Y:S01]  /*2bc0*/  FMUL.FTZ R28, R49, UR14 ;  /* 0x0000000e311c7c20 */ /* 0x000fe20008410000 */
[----:B------:R-:W-:-:S02]  /*2bd0*/  LOP3.LUT P5, RZ, R71, 0xff, RZ, 0xc0, !PT ;  /* 0x000000ff47ff7812 */ /* 0x000fc400078ac0ff */
[----:B------:R-:W-:Y:S02]  /*2be0*/  LOP3.LUT P4, RZ, R4, 0xff, RZ, 0xc0, !PT ;  /* 0x000000ff04ff7812 */ /* 0x000fe4000788c0ff */
[C---:B------:R-:W-:Y:S01]  /*2bf0*/  F2FP.BF16.F32.PACK_AB R49, R30.reuse, R49 ;  /* 0x000000311e31723e */ /* 0x040fe200000010ff */
        /* <DEDUP_REMOVED lines=15> */
[C---:B------:R-:W-:Y:S01]  /*2cf0*/  F2FP.BF16.F32.PACK_AB R48, R31.reuse, R48 ;  /* 0x000000301f30723e */ /* 0x040fe200000010ff */
[----:B------:R-:W-:Y:S01]  /*2d00*/  FMUL.FTZ R31, R31, UR14 ;  /* 0x0000000e1f1f7c20 */ /* 0x000fe20008410000 */
[----:B------:R-:W-:Y:S01]  /*2d10*/  F2FP.BF16.F32.PACK_AB R30, R66, R55 ;  /* 0x00000037421e723e */ /* 0x000fe200000010ff */
[----:B------:R-:W-:Y:S01]  /*2d20*/  FMUL.FTZ R66, R51, UR14 ;  /* 0x0000000e33427c20 */ /* 0x000fe20008410000 */
[----:B------:R-:W-:Y:S02]  /*2d30*/  F2FP.BF16.F32.PACK_AB R54, R65, R54 ;  /* 0x000000364136723e */ /* 0x000fe400000010ff */
[----:B------:R-:W-:-:S02]  /*2d40*/  LOP3.LUT P1, RZ, R82, 0xff, RZ, 0xc0, !PT ;  /* 0x000000ff52ff7812 */ /* 0x000fc4000782c0ff */
[----:B------:R-:W-:Y:S02]  /*2d50*/  LOP3.LUT P3, RZ, R8, 0xff, RZ, 0xc0, !PT ;  /* 0x000000ff08ff7812 */ /* 0x000fe4000786c0ff */
[----:B------:R-:W-:Y:S02]  /*2d60*/  LOP3.LUT P4, RZ, R70, 0xff, RZ, 0xc0, !PT ;  /* 0x000000ff46ff7812 */ /* 0x000fe4000788c0ff */
[----:B------:R-:W-:Y:S02]  /*2d70*/  LOP3.LUT P5, RZ, R2, 0xff, RZ, 0xc0, !PT ;  /* 0x000000ff02ff7812 */ /* 0x000fe400078ac0ff */
[C---:B------:R-:W-:Y:S02]  /*2d80*/  FSEL R65, R28.reuse, RZ, P0 ;  /* 0x000000ff1c417208 */ /* 0x040fe40000000000 */
[----:B------:R-:W-:Y:S02]  /*2d90*/  FSEL R55, R28, RZ, P6 ;  /* 0x000000ff1c377208 */ /* 0x000fe40003000000 */
[----:B------:R-:W-:-:S02]  /*2da0*/  LOP3.LUT P0, RZ, R0, 0xff, RZ, 0xc0, !PT ;  /* 0x000000ff00ff7812 */ /* 0x000fc4000780c0ff */
[----:B------:R-:W-:Y:S02]  /*2db0*/  F2FP.BF16.F32.PACK_AB R29, R52, R29 ;  /* 0x0000001d341d723e */ /* 0x000fe400000010ff */
        /* <DEDUP_REMOVED lines=12> */
.L_x_722:
        /* <DEDUP_REMOVED lines=13> */
.L_x_718:
[----:B------:R-:W-:Y:S05]  /*2f50*/  BSYNC.RECONVERGENT B1 ;  /* 0x0000000000017941 */ /* 0x000fea0003800200 */
.L_x_717:
[----:B---3--:R-:W2:Y:S02]  /*2f60*/  LDC.64 R52, c[0x0][0x380] ;  /* 0x0000e000ff347b82 */ /* 0x008ea40000000a00 */
[----:B--2---:R-:W-:-:S05]  /*2f70*/  IMAD R11, R52, 0x4, R11 ;  /* 0x00000004340b7824 */ /* 0x004fca00078e020b */
[----:B------:R-:W-:-:S13]  /*2f80*/  ISETP.GE.AND P0, PT, R11, R53, PT ;  /* 0x000000350b00720c */ /* 0x000fda0003f06270 */
[----:B------:R-:W-:Y:S05]  /*2f90*/  @!P0 BRA `(.L_x_726) ;  /* 0xffffffd000b48947 */ /* 0x000fea000383ffff */
.L_x_713:
[----:B------:R-:W-:Y:S05]  /*2fa0*/  BSYNC B0 ;  /* 0x0000000000007941 */ /* 0x000fea0003800000 */
.L_x_712:
[----:B------:R-:W2:Y:S01]  /*2fb0*/  S2R R12, SR_TID.X ;  /* 0x00000000000c7919 */ /* 0x000ea20000002100 */
[----:B------:R-:W-:Y:S01]  /*2fc0*/  MOV R2, 0x400 ;  /* 0x0000040000027802 */ /* 0x000fe20000000f00 */
[----:B------:R-:W-:Y:S05]  /*2fd0*/  WARPSYNC.ALL ;  /* 0x0000000000007948 */ /* 0x000fea0003800000 */
[----:B------:R-:W3:Y:S01]  /*2fe0*/  S2R R3, SR_CgaCtaId ;  /* 0x0000000000037919 */ /* 0x000ee20000008800 */
[----:B------:R-:W4:Y:S01]  /*2ff0*/  LDCU.128 UR16, c[0x0][0x440] ;  /* 0x00008800ff1077ac */ /* 0x000f220008000c00 */
[----:B------:R-:W-:Y:S01]  /*3000*/  IMAD R29, R14, UR7, RZ ;  /* 0x000000070e1d7c24 */ /* 0x000fe2000f8e02ff */
[----:B--2---:R-:W-:-:S02]  /*3010*/  LOP3.LUT R0, R12, 0x60, RZ, 0xc0, !PT ;  /* 0x000000600c007812 */ /* 0x004fc400078ec0ff */
[----:B-----5:R-:W-:Y:S02]  /*3020*/  LOP3.LUT R27, R12, 0x7f, RZ, 0x3c, !PT ;  /* 0x0000007f0c1b7812 */ /* 0x020fe400078e3cff */
[----:B------:R-:W-:Y:S02]  /*3030*/  LOP3.LUT R0, R0, 0x1f, R12, 0xf8, !PT ;  /* 0x0000001f00007812 */ /* 0x000fe400078ef80c */
[----:B------:R-:W-:Y:S02]  /*3040*/  IADD3 R27, PT, PT, R27, R14, RZ ;  /* 0x0000000e1b1b7210 */ /* 0x000fe40007ffe0ff */
[----:B---3--:R-:W-:Y:S02]  /*3050*/  LEA R3, R3, R2, 0x18 ;  /* 0x0000000203037211 */ /* 0x008fe400078ec0ff */
[----:B------:R-:W-:Y:S02]  /*3060*/  ISETP.GE.U32.AND P1, PT, R27, 0x100, PT ;  /* 0x000001001b00780c */ /* 0x000fe40003f26070 */
[----:B------:R-:W-:Y:S01]  /*3070*/  LEA R0, R0, R3, 0x5 ;  /* 0x0000000300007211 */ /* 0x000fe200078e28ff */
[----:B------:R-:W-:Y:S01]  /*3080*/  IMAD R3, R12, 0x4, R3 ;  /* 0x000000040c037824 */ /* 0x000fe200078e0203 */
[----:B------:R-:W-:-:S03]  /*3090*/  IADD3 R12, P0, PT, R29, R12, RZ ;  /* 0x0000000c1d0c7210 */ /* 0x000fc60007f1e0ff */
[----:B------:R-:W-:Y:S02]  /*30a0*/  STS.128 [R0], R36 ;  /* 0x0000002400007388 */ /* 0x000fe40000000c00 */
[----:B------:R-:W-:Y:S01]  /*30b0*/  IMAD.X R29, RZ, RZ, RZ, P0 ;  /* 0x000000ffff1d7224 */ /* 0x000fe200000e06ff */
[----:B------:R-:W-:Y:S01]  /*30c0*/  ISETP.GE.U32.AND P0, PT, R27, 0x80, PT ;  /* 0x000000801b00780c */ /* 0x000fe20003f06070 */
[----:B------:R-:W-:Y:S03]  /*30d0*/  STS.128 [R0+0x10], R32 ;  /* 0x0000102000007388 */ /* 0x000fe60000000c00 */
[----:B------:R-:W-:Y:S01]  /*30e0*/  SHF.L.U64.HI R14, R12, 0x2, R29 ;  /* 0x000000020c0e7819 */ /* 0x000fe2000001021d */
        /* <DEDUP_REMOVED lines=14> */
[----:B------:R-:W-:Y:S01]  /*31d0*/  STS.128 [R0], R40 ;  /* 0x0000002800007388 */ /* 0x000fe20000000c00 */
[----:B----4-:R-:W-:-:S03]  /*31e0*/  FADD.FTZ R2, R2, R9 ;  /* 0x0000000902027221 */ /* 0x010fc60000010000 */
[----:B------:R0:W-:Y:S01]  /*31f0*/  STS.128 [R0+0x10], R44 ;  /* 0x0000102c00007388 */ /* 0x0001e20000000c00 */
[----:B------:R-:W-:Y:S01]  /*3200*/  FADD.FTZ R11, R4, R11 ;  /* 0x0000000b040b7221 */ /* 0x000fe20000010000 */
[----:B------:R-:W-:Y:S01]  /*3210*/  BAR.SYNC.DEFER_BLOCKING 0x0 ;  /* 0x0000000000007b1d */ /* 0x000fe20000010000 */
[----:B------:R-:W-:Y:S02]  /*3220*/  FADD.FTZ R13, R2, R13 ;  /* 0x0000000d020d7221 */ /* 0x000fe40000010000 */
[----:B------:R-:W-:Y:S01]  /*3230*/  FADD.FTZ R11, R11, R6 ;  /* 0x000000060b0b7221 */ /* 0x000fe20000010000 */
[----:B0-----:R-:W-:-:S04]  /*3240*/  SHF.L.U32 R0, R12, 0x2, RZ ;  /* 0x000000020c007819 */ /* 0x001fc800000006ff */
[C---:B------:R-:W-:Y:S02]  /*3250*/  IADD3 R12, P2, PT, R0.reuse, UR18, RZ ;  /* 0x00000012000c7c10 */ /* 0x040fe4000ff5e0ff */
[----:B------:R-:W-:Y:S02]  /*3260*/  IADD3 R0, P3, PT, R0, UR16, RZ ;  /* 0x0000001000007c10 */ /* 0x000fe4000ff7e0ff */
[----:B------:R-:W-:Y:S01]  /*3270*/  IADD3.X R27, PT, PT, R14, UR19, RZ, P2, !PT ;  /* 0x000000130e1b7c10 */ /* 0x000fe200097fe4ff */
[----:B------:R-:W-:Y:S01]  /*3280*/  @P0 IMAD.MOV.U32 R2, RZ, RZ, R12 ;  /* 0x000000ffff020224 */ /* 0x000fe200078e000c */
[----:B------:R-:W-:Y:S01]  /*3290*/  @P0 IADD3 R12, P2, PT, R12, 0x200, RZ ;  /* 0x000002000c0c0810 */ /* 0x000fe20007f5e0ff */
[----:B------:R-:W-:Y:S01]  /*32a0*/  @P0 IMAD.MOV.U32 R4, RZ, RZ, R0 ;  /* 0x000000ffff040224 */ /* 0x000fe200078e0000 */
        /* <DEDUP_REMOVED lines=8> */
[----:B0-----:R-:W-:Y:S01]  /*3330*/  @P0 MOV R3, R27 ;  /* 0x0000001b00030202 */ /* 0x001fe20000000f00 */
[----:B------:R-:W-:-:S02]  /*3340*/  @P0 IMAD.X R27, RZ, RZ, R27, P2 ;  /* 0x000000ffff1b0224 */ /* 0x000fc400010e061b */
[----:B------:R-:W-:-:S04]  /*3350*/  FADD.FTZ R8, RZ, R8 ;  /* 0x00000008ff087221 */ /* 0x000fc80000010000 */
[----:B-1----:R-:W-:Y:S01]  /*3360*/  FADD.FTZ R8, R8, R15 ;  /* 0x0000000f08087221 */ /* 0x002fe20000010000 */
[----:B------:R-:W-:Y:S02]  /*3370*/  IADD3.X R15, PT, PT, R14, UR17, RZ, P3, !PT ;  /* 0x000000110e0f7c10 */ /* 0x000fe40009ffe4ff */
[----:B------:R-:W-:Y:S01]  /*3380*/  @P0 IADD3 R0, P3, PT, R0, 0x200, RZ ;  /* 0x0000020000000810 */ /* 0x000fe20007f7e0ff */
[----:B--2---:R-:W-:Y:S01]  /*3390*/  FADD.FTZ R8, R8, R19 ;  /* 0x0000001308087221 */ /* 0x004fe20000010000 */
[-C--:B------:R-:W-:Y:S02]  /*33a0*/  @P0 MOV R5, R15.reuse ;  /* 0x0000000f00050202 */ /* 0x080fe40000000f00 */
[----:B------:R-:W-:Y:S01]  /*33b0*/  @P0 IADD3.X R15, PT, PT, RZ, R15, RZ, P3, !PT ;  /* 0x0000000fff0f0210 */ /* 0x000fe20001ffe4ff */
[----:B---3--:R-:W-:Y:S01]  /*33c0*/  FADD.FTZ R10, RZ, R10 ;  /* 0x0000000aff0a7221 */ /* 0x008fe20000010000 */
[----:B----4-:R-:W-:-:S03]  /*33d0*/  FADD.FTZ R23, R8, R23 ;  /* 0x0000001708177221 */ /* 0x010fc60000010000 */
[----:B------:R-:W-:Y:S02]  /*33e0*/  FADD.FTZ R10, R10, R17 ;  /* 0x000000110a0a7221 */ /* 0x000fe40000010000 */
[----:B------:R0:W-:Y:S02]  /*33f0*/  @P0 STG.E desc[UR8][R2.64], R23 ;  /* 0x0000001702000986 */ /* 0x0001e4000c101908 */
[----:B------:R-:W-:Y:S02]  /*3400*/  FADD.FTZ R10, R10, R21 ;  /* 0x000000150a0a7221 */ /* 0x000fe40000010000 */
[----:B------:R1:W-:Y:S02]  /*3410*/  @P0 STG.E desc[UR8][R4.64], R13 ;  /* 0x0000000d04000986 */ /* 0x0003e4000c101908 */
        /* <DEDUP_REMOVED lines=9> */
.L_x_716:
[----:B------:R-:W-:Y:S01]  /*34b0*/  HFMA2 R87, -RZ, RZ, 0, 5.9604644775390625e-08 ;  /* 0x00000001ff577431 */ /* 0x000fe200000001ff */
[----:B------:R-:W-:Y:S01]  /*34c0*/  BSSY B1, `(.L_x_727) ;  /* 0x0000007000017945 */ /* 0x000fe20003800000 */
[----:B------:R-:W-:Y:S01]  /*34d0*/  IMAD.MOV.U32 R86, RZ, RZ, R65 ;  /* 0x000000ffff567224 */ /* 0x000fe200078e0041 */
[----:B------:R-:W-:Y:S01]  /*34e0*/  MOV R69, 0xffffffff ;  /* 0xffffffff00457802 */ /* 0x000fe20000000f00 */
[----:B------:R-:W-:-:S07]  /*34f0*/  IMAD.MOV.U32 R88, RZ, RZ, 0x1f ;  /* 0x0000001fff587424 */ /* 0x000fce00078e00ff */
[----:B0----5:R-:W-:Y:S05]  /*3500*/  WARPSYNC.COLLECTIVE R69, `(.L_x_728) ;  /* 0x0000000045087348 */ /* 0x021fea0003c00000 */
[----:B------:R1:W2:Y:S02]  /*3510*/  SHFL.BFLY P0, R85, R86, R87, R88 ;  /* 0x0c00005756557389 */ /* 0x0002a40000000058 */
[----:B012--5:R-:W-:Y:S05]  /*3520*/  ENDCOLLECTIVE ;  /* 0x000000000000791b */ /* 0x027fea0003800000 */
.L_x_728:
[----:B------:R-:W-:Y:S05]  /*3530*/  BSYNC B1 ;  /* 0x0000000000017941 */ /* 0x000fea0003800000 */
.L_x_727:
        /* <DEDUP_REMOVED lines=8> */
.L_x_729:
[----:B------:R-:W-:Y:S01]  /*35c0*/  FADD.FTZ R52, R52, R65 ;  /* 0x0000004134347221 */ /* 0x000fe20000010000 */
[----:B------:R-:W-:-:S03]  /*35d0*/  HFMA2 R87, -RZ, RZ, 0, 1.1920928955078125e-07 ;  /* 0x00000002ff577431 */ /* 0x000fc600000001ff */
[----:B------:R-:W-:Y:S01]  /*35e0*/  IMAD.MOV.U32 R86, RZ, RZ, R52 ;  /* 0x000000ffff567224 */ /* 0x000fe200078e0034 */
[----:B------:R-:W-:-:S07]  /*35f0*/  MOV R54, R85 ;  /* 0x0000005500367202 */ /* 0x000fce0000000f00 */
[----:B------:R-:W-:Y:S05]  /*3600*/  WARPSYNC.COLLECTIVE R69, `(.L_x_730) ;  /* 0x0000000045087348 */ /* 0x000fea0003c00000 */
[----:B------:R0:W1:Y:S02]  /*3610*/  SHFL.BFLY P0, R85, R86, R87, R88 ;  /* 0x0c00005756557389 */ /* 0x0000640000000058 */
[----:B01----:R-:W-:Y:S05]  /*3620*/  ENDCOLLECTIVE ;  /* 0x000000000000791b */ /* 0x003fea0003800000 */
.L_x_730:
[----:B------:R-:W-:-:S05]  /*3630*/  FADD.FTZ R54, R54, R67 ;  /* 0x0000004336367221 */ /* 0x000fca0000010000 */
[----:B------:R-:W-:Y:S01]  /*3640*/  MOV R86, R54 ;  /* 0x0000003600567202 */ /* 0x000fe20000000f00 */
[----:B------:R-:W-:-:S07]  /*3650*/  IMAD.MOV.U32 R53, RZ, RZ, R85 ;  /* 0x000000ffff357224 */ /* 0x000fce00078e0055 */
[----:B------:R-:W-:Y:S05]  /*3660*/  WARPSYNC.COLLECTIVE R69, `(.L_x_731) ;  /* 0x0000000045087348 */ /* 0x000fea0003c00000 */
[----:B------:R0:W1:Y:S02]  /*3670*/  SHFL.BFLY P0, R85, R86, R87, R88 ;  /* 0x0c00005756557389 */ /* 0x0000640000000058 */
[----:B01----:R-:W-:Y:S05]  /*3680*/  ENDCOLLECTIVE ;  /* 0x000000000000791b */ /* 0x003fea0003800000 */
.L_x_731:
[----:B------:R-:W-:-:S05]  /*3690*/  FADD.FTZ R53, R52, R53 ;  /* 0x0000003534357221 */ /* 0x000fca0000010000 */
[----:B------:R-:W-:Y:S01]  /*36a0*/  MOV R86, R53 ;  /* 0x0000003500567202 */ /* 0x000fe20000000f00 */
[----:B------:R-:W-:Y:S02]  /*36b0*/  IMAD.MOV.U32 R87, RZ, RZ, 0x4 ;  /* 0x00000004ff577424 */ /* 0x000fe400078e00ff */
[----:B------:R-:W-:-:S07]  /*36c0*/  IMAD.MOV.U32 R55, RZ, RZ, R85 ;  /* 0x000000ffff377224 */ /* 0x000fce00078e0055 */
[----:B------:R-:W-:Y:S05]  /*36d0*/  WARPSYNC.COLLECTIVE R69, `(.L_x_732) ;  /* 0x0000000045087348 */ /* 0x000fea0003c00000 */
[----:B------:R0:W1:Y:S02]  /*36e0*/  SHFL.BFLY P0, R85, R86, R87, R88 ;  /* 0x0c00005756557389 */ /* 0x0000640000000058 */
[----:B01----:R-:W-:Y:S05]  /*36f0*/  ENDCOLLECTIVE ;  /* 0x000000000000791b */ /* 0x003fea0003800000 */
.L_x_732:
[----:B------:R-:W-:-:S04]  /*3700*/  FADD.FTZ R55, R54, R55 ;  /* 0x0000003736377221 */ /* 0x000fc80000010000 */
[----:B------:R-:W-:Y:S01]  /*3710*/  IMAD.MOV.U32 R86, RZ, RZ, R55 ;  /* 0x000000ffff567224 */ /* 0x000fe200078e0037 */
[----:B------:R-:W-:-:S07]  /*3720*/  MOV R66, R85 ;  /* 0x0000005500427202 */ /* 0x000fce0000000f00 */
[----:B------:R-:W-:Y:S05]  /*3730*/  WARPSYNC.COLLECTIVE R69, `(.L_x_733) ;  /* 0x0000000045087348 */ /* 0x000fea0003c00000 */
[----:B------:R0:W1:Y:S02]  /*3740*/  SHFL.BFLY P0, R85, R86, R87, R88 ;  /* 0x0c00005756557389 */ /* 0x0000640000000058 */
[----:B01----:R-:W-:Y:S05]  /*3750*/  ENDCOLLECTIVE ;  /* 0x000000000000791b */ /* 0x003fea0003800000 */
.L_x_733:
[----:B------:R-:W-:Y:S01]  /*3760*/  FADD.FTZ R66, R53, R66 ;  /* 0x0000004235427221 */ /* 0x000fe20000010000 */
[----:B------:R-:W-:-:S03]  /*3770*/  HFMA2 R87, -RZ, RZ, 0, 4.76837158203125e-07 ;  /* 0x00000008ff577431 */ /* 0x000fc600000001ff */
[----:B------:R-:W-:Y:S01]  /*3780*/  IMAD.MOV.U32 R86, RZ, RZ, R66 ;  /* 0x000000ffff567224 */ /* 0x000fe200078e0042 */
[----:B------:R-:W-:-:S07]  /*3790*/  MOV R68, R85 ;  /* 0x0000005500447202 */ /* 0x000fce0000000f00 */
[----:B------:R-:W-:Y:S05]  /*37a0*/  WARPSYNC.COLLECTIVE R69, `(.L_x_734) ;  /* 0x0000000045087348 */ /* 0x000fea0003c00000 */
[----:B------:R0:W1:Y:S02]  /*37b0*/  SHFL.BFLY P0, R85, R86, R87, R88 ;  /* 0x0c00005756557389 */ /* 0x0000640000000058 */
[----:B01----:R-:W-:Y:S05]  /*37c0*/  ENDCOLLECTIVE ;  /* 0x000000000000791b */ /* 0x003fea0003800000 */
.L_x_734:
[----:B------:R-:W-:-:S05]  /*37d0*/  FADD.FTZ R68, R55, R68 ;  /* 0x0000004437447221 */ /* 0x000fca0000010000 */
[----:B------:R-:W-:Y:S01]  /*37e0*/  MOV R86, R68 ;  /* 0x0000004400567202 */ /* 0x000fe20000000f00 */
[----:B------:R-:W-:-:S07]  /*37f0*/  IMAD.MOV.U32 R65, RZ, RZ, R85 ;  /* 0x000000ffff417224 */ /* 0x000fce00078e0055 */
[----:B------:R-:W-:Y:S05]  /*3800*/  WARPSYNC.COLLECTIVE R69, `(.L_x_735) ;  /* 0x0000000045087348 */ /* 0x000fea0003c00000 */
[----:B------:R0:W1:Y:S02]  /*3810*/  SHFL.BFLY P0, R85, R86, R87, R88 ;  /* 0x0c00005756557389 */ /* 0x0000640000000058 */
[----:B01----:R-:W-:Y:S05]  /*3820*/  ENDCOLLECTIVE ;  /* 0x000000000000791b */ /* 0x003fea0003800000 */
.L_x_735:
[----:B------:R-:W-:-:S05]  /*3830*/  FADD.FTZ R65, R66, R65 ;  /* 0x0000004142417221 */ /* 0x000fca0000010000 */
[----:B------:R-:W-:Y:S01]  /*3840*/  MOV R86, R65 ;  /* 0x0000004100567202 */ /* 0x000fe20000000f00 */
[----:B------:R-:W-:Y:S02]  /*3850*/  IMAD.MOV.U32 R87, RZ, RZ, 0x10 ;  /* 0x00000010ff577424 */ /* 0x000fe400078e00ff */
[----:B------:R-:W-:-:S07]  /*3860*/  IMAD.MOV.U32 R67, RZ, RZ, R85 ;  /* 0x000000ffff437224 */ /* 0x000fce00078e0055 */
[----:B------:R-:W-:Y:S05]  /*3870*/  WARPSYNC.COLLECTIVE R69, `(.L_x_736) ;  /* 0x0000000045087348 */ /* 0x000fea0003c00000 */
[----:B------:R0:W1:Y:S02]  /*3880*/  SHFL.BFLY P0, R85, R86, R87, R88 ;  /* 0x0c00005756557389 */ /* 0x0000640000000058 */
[----:B01----:R-:W-:Y:S05]  /*3890*/  ENDCOLLECTIVE ;  /* 0x000000000000791b */ /* 0x003fea0003800000 */
.L_x_736:
[----:B------:R-:W-:-:S04]  /*38a0*/  FADD.FTZ R67, R68, R67 ;  /* 0x0000004344437221 */ /* 0x000fc80000010000 */
[----:B------:R-:W-:Y:S01]  /*38b0*/  IMAD.MOV.U32 R86, RZ, RZ, R67 ;  /* 0x000000ffff567224 */ /* 0x000fe200078e0043 */
[----:B------:R-:W-:-:S07]  /*38c0*/  MOV R52, R85 ;  /* 0x0000005500347202 */ /* 0x000fce0000000f00 */
[----:B------:R-:W-:Y:S05]  /*38d0*/  WARPSYNC.COLLECTIVE R69, `(.L_x_737) ;  /* 0x0000000045087348 */ /* 0x000fea0003c00000 */
[----:B------:R0:W1:Y:S02]  /*38e0*/  SHFL.BFLY P0, R85, R86, R87, R88 ;  /* 0x0c00005756557389 */ /* 0x0000640000000058 */
[----:B01----:R-:W-:Y:S05]  /*38f0*/  ENDCOLLECTIVE ;  /* 0x000000000000791b */ /* 0x003fea0003800000 */
.L_x_737:
[----:B------:R-:W-:Y:S01]  /*3900*/  MOV R54, R85 ;  /* 0x0000005500367202 */ /* 0x000fe20000000f00 */
[----:B------:R-:W-:Y:S06]  /*3910*/  BRA `(.L_x_738) ;  /* 0xffffffd000e47947 */ /* 0x000fec000383ffff */
.L_x_739:
        /* <DEDUP_REMOVED lines=14> */
.L_x_2832:


//--------------------- .text._ZN10layer_norm22ln_bwd_finalize_kernelINS_22Kernel_traits_finalizeILj256Ef13__nv_bfloat16S2_S2_fjLb0ELj1024ELj4ENS_18Kernel_traits_baseILj256EfS2_S2_S2_fjLj1024EEEEELb0ELb1EEEvNS_9BwdParamsE --------------------------
	.section	.text._ZN10layer_norm22ln_bwd_finalize_kernelINS_22Kernel_traits_finalizeILj256Ef13__nv_bfloat16S2_S2_fjLb0ELj1024ELj4ENS_18Kernel_traits_baseILj256EfS2_S2_S2_fjLj1024EEEEELb0ELb1EEEvNS_9BwdParamsE,"ax",@progbits
	.align	128
        .global         _ZN10layer_norm22ln_bwd_finalize_kernelINS_22Kernel_traits_finalizeILj256Ef13__nv_bfloat16S2_S2_fjLb0ELj1024ELj4ENS_18Kernel_traits_baseILj256EfS2_S2_S2_fjLj1024EEEEELb0ELb1EEEvNS_9BwdParamsE
        .type           _ZN10layer_norm22ln_bwd_finalize_kernelINS_22Kernel_traits_finalizeILj256Ef13__nv_bfloat16S2_S2_fjLb0ELj1024ELj4ENS_18Kernel_traits_baseILj256EfS2_S2_S2_fjLj1024EEEEELb0ELb1EEEvNS_9BwdParamsE,@function
        .size           _ZN10layer_norm22ln_bwd_finalize_kernelINS_22Kernel_traits_finalizeILj256Ef13__nv_bfloat16S2_S2_fjLb0ELj1024ELj4ENS_18Kernel_traits_baseILj256EfS2_S2_S2_fjLj1024EEEEELb0ELb1EEEvNS_9BwdParamsE,(.L_x_2833 - _ZN10layer_norm22ln_bwd_finalize_kernelINS_22Kernel_traits_finalizeILj256Ef13__nv_bfloat16S2_S2_fjLb0ELj1024ELj4ENS_18Kernel_traits_baseILj256EfS2_S2_S2_fjLj1024EEEEELb0ELb1EEEvNS_9BwdParamsE)
        .other          _ZN10layer_norm22ln_bwd_finalize_kernelINS_22Kernel_traits_finalizeILj256Ef13__nv_bfloat16S2_S2_fjLb0ELj1024ELj4ENS_18Kernel_traits_baseILj256EfS2_S2_S2_fjLj1024EEEEELb0ELb1EEEvNS_9BwdParamsE,@"STO_CUDA_ENTRY STV_DEFAULT"
_ZN10layer_norm22ln_bwd_finalize_kernelINS_22Kernel_traits_finalizeILj256Ef13__nv_bfloat16S2_S2_fjLb0ELj1024ELj4ENS_18Kernel_traits_baseILj256EfS2_S2_S2_fjLj1024EEEEELb0ELb1EEEvNS_9BwdParamsE:
.text._ZN10layer_norm22ln_bwd_finalize_kernelINS_22Kernel_traits_finalizeILj256Ef13__nv_bfloat16S2_S2_fjLb0ELj1024ELj4ENS_18Kernel_traits_baseILj256EfS2_S2_S2_fjLj1024EEEEELb0ELb1EEEvNS_9BwdParamsE:
        /* <DEDUP_REMOVED lines=28> */
[C---:B------:R-:W-:Y:S02]  /*01c0*/  LOP3.LUT R7, R3.reuse, 0x160, RZ, 0xfc, !PT ;  /* 0x0000016003077812 */ /* 0x040fe400078efcff */
        /* <DEDUP_REMOVED lines=10> */
[----:B------:R-:W-:Y:S01]  /*0270*/  LOP3.LUT R21, R3, 0xe0, RZ, 0xfc, !PT ;  /* 0x000000e003157812 */ /* 0x000fe200078efcff */
[-CC-:B0-----:R-:W-:Y:S01]  /*0280*/  IMAD R8, R7, R55.reuse, R0.reuse ;  /* 0x0000003707087224 */ /* 0x181fe200078e0200 */
[----:B------:R-:W-:Y:S01]  /*0290*/  LOP3.LUT R23, R3, 0x40, RZ, 0xfc, !PT ;  /* 0x0000004003177812 */ /* 0x000fe200078efcff */
[-CC-:B------:R-:W-:Y:S01]  /*02a0*/  IMAD R10, R9, R55.reuse, R0.reuse ;  /* 0x00000037090a7224 */ /* 0x180fe200078e0200 */
[----:B------:R-:W-:Y:S01]  /*02b0*/  LOP3.LUT R25, R3, 0x60, RZ, 0xfc, !PT ;  /* 0x0000006003197812 */ /* 0x000fe200078efcff */
[-CC-:B------:R-:W-:Y:S01]  /*02c0*/  IMAD R34, R34, R55.reuse, R0.reuse ;  /* 0x0000003722227224 */ /* 0x180fe200078e0200 */
[----:B------:R-:W-:Y:S01]  /*02d0*/  LOP3.LUT R27, R54, 0xffffff0, RZ, 0xc0, !PT ;  /* 0x0ffffff0361b7812 */ /* 0x000fe200078ec0ff */
[-CC-:B------:R-:W-:Y:S01]  /*02e0*/  IMAD R16, R2, R55.reuse, R0.reuse ;  /* 0x0000003702107224 */ /* 0x180fe200078e0200 */
[----:B------:R-:W-:Y:S01]  /*02f0*/  IADD3 R7, PT, PT, R57, R8, RZ ;  /* 0x0000000839077210 */ /* 0x000fe20007ffe0ff */
[----:B------:R-:W-:-:S02]  /*0300*/  IMAD R4, R4, R55, R0 ;  /* 0x0000003704047224 */ /* 0x000fc400078e0200 */
[----:B------:R-:W-:Y:S02]  /*0310*/  HFMA2 R2, -RZ, RZ, 0, 0 ;  /* 0x00000000ff027431 */ /* 0x000fe400000001ff */
        /* <DEDUP_REMOVED lines=19> */
[----:B------:R-:W-:Y:S01]  /*0450*/  IADD3 R18, PT, PT, R57, R22, RZ ;  /* 0x0000001639127210 */ /* 0x000fe20007ffe0ff */
[----:B------:R-:W-:Y:S01]  /*0460*/  IMAD R0, R3, R55, R0 ;  /* 0x0000003703007224 */ /* 0x000fe200078e0200 */
[----:B------:R-:W-:-:S02]  /*0470*/  IADD3 R13, PT, PT, R57, R24, RZ ;  /* 0x00000018390d7210 */ /* 0x000fc40007ffe0ff */
[C---:B------:R-:W-:Y:S02]  /*0480*/  IADD3 R14, PT, PT, R57.reuse, R26, RZ ;  /* 0x0000001a390e7210 */ /* 0x040fe40007ffe0ff */
[C---:B------:R-:W-:Y:S02]  /*0490*/  IADD3 R15, PT, PT, R57.reuse, R28, RZ ;  /* 0x0000001c390f7210 */ /* 0x040fe40007ffe0ff */
[C---:B------:R-:W-:Y:S02]  /*04a0*/  IADD3 R4, PT, PT, R57.reuse, R30, RZ ;  /* 0x0000001e39047210 */ /* 0x040fe40007ffe0ff */
[C---:B------:R-:W-:Y:S02]  /*04b0*/  IADD3 R17, PT, PT, R57.reuse, R32, RZ ;  /* 0x0000002039117210 */ /* 0x040fe40007ffe0ff */
[----:B------:R-:W-:-:S07]  /*04c0*/  IADD3 R0, PT, PT, R57, R0, RZ ;  /* 0x0000000039007210 */ /* 0x000fce0007ffe0ff */
.L_x_744:
        /* <DEDUP_REMOVED lines=118> */
.L_x_743:
[----:B------:R-:W-:Y:S05]  /*0c30*/  BSYNC.RECONVERGENT B1 ;  /* 0x0000000000017941 */ /* 0x000fea0003800200 */
.L_x_742:
        /* <DEDUP_REMOVED lines=17> */
[----:B------:R-:W-:Y:S01]  /*0d50*/  IMAD.WIDE.U32 R18, R21, 0x4, R6 ;  /* 0x0000000415127825 */ /* 0x000fe200078e0006 */
[----:B------:R0:W3:Y:S03]  /*0d60*/  LDG.E R10, desc[UR6][R14.64] ;  /* 0x000000060e0a7981 */ /* 0x0000e6000c1e1900 */
[--C-:B--2---:R-:W-:Y:S01]  /*0d70*/  IMAD.WIDE.U32 R16, R9, 0x4, R4.reuse ;  /* 0x0000000409107825 */ /* 0x104fe200078e0004 */
[----:B------:R-:W-:Y:S01]  /*0d80*/  LEA R31, R32, R25, 0x5 ;  /* 0x00000019201f7211 */ /* 0x000fe200078e28ff */
[----:B------:R1:W2:Y:S02]  /*0d90*/  LDG.E R9, desc[UR6][R18.64] ;  /* 0x0000000612097981 */ /* 0x0002a4000c1e1900 */
[----:B------:R-:W-:Y:S02]  /*0da0*/  IMAD.WIDE.U32 R20, R21, 0x4, R4 ;  /* 0x0000000415147825 */ /* 0x000fe400078e0004 */
[----:B------:R4:W5:Y:S02]  /*0db0*/  LDG.E R13, desc[UR6][R16.64] ;  /* 0x00000006100d7981 */ /* 0x000964000c1e1900 */
[----:B------:R-:W-:-:S02]  /*0dc0*/  IMAD.WIDE.U32 R22, R25, 0x4, R6 ;  /* 0x0000000419167825 */ /* 0x000fc400078e0006 */
[----:B------:R-:W5:Y:S02]  /*0dd0*/  LDG.E R28, desc[UR6][R20.64] ;  /* 0x00000006141c7981 */ /* 0x000f64000c1e1900 */
[----:B------:R-:W-:Y:S02]  /*0de0*/  IMAD.WIDE.U32 R24, R25, 0x4, R4 ;  /* 0x0000000419187825 */ /* 0x000fe400078e0004 */
[----:B------:R4:W5:Y:S02]  /*0df0*/  LDG.E R12, desc[UR6][R22.64] ;  /* 0x00000006160c7981 */ /* 0x000964000c1e1900 */
[C---:B0-----:R-:W-:Y:S02]  /*0e00*/  IMAD.WIDE.U32 R14, R31.reuse, 0x4, R6 ;  /* 0x000000041f0e7825 */ /* 0x041fe400078e0006 */
[----:B------:R0:W5:Y:S02]  /*0e10*/  LDG.E R30, desc[UR6][R24.64] ;  /* 0x00000006181e7981 */ /* 0x000164000c1e1900 */
[--C-:B-1----:R-:W-:Y:S01]  /*0e20*/  IMAD.WIDE.U32 R18, R31, 0x4, R4.reuse ;  /* 0x000000041f127825 */ /* 0x102fe200078e0004 */
[----:B------:R-:W-:Y:S01]  /*0e30*/  LEA R31, R32, R33, 0x5 ;  /* 0x00000021201f7211 */ /* 0x000fe200078e28ff */
[----:B------:R-:W5:Y:S02]  /*0e40*/  LDG.E R14, desc[UR6][R14.64] ;  /* 0x000000060e0e7981 */ /* 0x000f64000c1e1900 */
[----:B----4-:R-:W-:-:S02]  /*0e50*/  IMAD.WIDE.U32 R16, R33, 0x4, R4 ;  /* 0x0000000421107825 */ /* 0x010fc400078e0004 */
[----:B------:R-:W4:Y:S02]  /*0e60*/  LDG.E R18, desc[UR6][R18.64] ;  /* 0x0000000612127981 */ /* 0x000f24000c1e1900 */
[--C-:B------:R-:W-:Y:S01]  /*0e70*/  IMAD.WIDE.U32 R26, R33, 0x4, R6.reuse ;  /* 0x00000004211a7825 */ /* 0x100fe200078e0006 */
[C---:B------:R-:W-:Y:S01]  /*0e80*/  LEA R33, R32.reuse, R33, 0x6 ;  /* 0x0000002120217211 */ /* 0x040fe200078e30ff */
[----:B------:R-:W4:Y:S02]  /*0e90*/  LDG.E R16, desc[UR6][R16.64] ;  /* 0x0000000610107981 */ /* 0x000f24000c1e1900 */
[C---:B------:R-:W-:Y:S02]  /*0ea0*/  IMAD.WIDE.U32 R22, R31.reuse, 0x4, R6 ;  /* 0x000000041f167825 */ /* 0x040fe400078e0006 */
[----:B------:R1:W4:Y:S02]  /*0eb0*/  LDG.E R11, desc[UR6][R26.64] ;  /* 0x000000061a0b7981 */ /* 0x000324000c1e1900 */
[--C-:B------:R-:W-:Y:S01]  /*0ec0*/  IMAD.WIDE.U32 R20, R31, 0x4, R4.reuse ;  /* 0x000000041f147825 */ /* 0x100fe200078e0004 */
[----:B------:R-:W-:Y:S01]  /*0ed0*/  LEA R31, R32, R33, 0x5 ;  /* 0x00000021201f7211 */ /* 0x000fe200078e28ff */
[----:B------:R-:W4:Y:S02]  /*0ee0*/  LDG.E R22, desc[UR6][R22.64] ;  /* 0x0000000616167981 */ /* 0x000f24000c1e1900 */
[----:B0-----:R-:W-:-:S02]  /*0ef0*/  IMAD.WIDE.U32 R24, R33, 0x4, R4 ;  /* 0x0000000421187825 */ /* 0x001fc400078e0004 */
[----:B------:R-:W4:Y:S02]  /*0f00*/  LDG.E R20, desc[UR6][R20.64] ;  /* 0x0000000614147981 */ /* 0x000f24000c1e1900 */
[--C-:B-1----:R-:W-:Y:S02]  /*0f10*/  IMAD.WIDE.U32 R26, R33, 0x4, R6.reuse ;  /* 0x00000004211a7825 */ /* 0x102fe400078e0006 */
[----:B------:R-:W4:Y:S02]  /*0f20*/  LDG.E R24, desc[UR6][R24.64] ;  /* 0x0000000618187981 */ /* 0x000f24000c1e1900 */
[C---:B------:R-:W-:Y:S02]  /*0f30*/  IMAD.WIDE.U32 R6, R31.reuse, 0x4, R6 ;  /* 0x000000041f067825 */ /* 0x040fe400078e0006 */
[----:B------:R-:W4:Y:S02]  /*0f40*/  LDG.E R26, desc[UR6][R26.64] ;  /* 0x000000061a1a7981 */ /* 0x000f24000c1e1900 */
[----:B------:R-:W-:-:S02]  /*0f50*/  IMAD.WIDE.U32 R4, R31, 0x4, R4 ;  /* 0x000000041f047825 */ /* 0x000fc400078e0004 */
[----:B------:R-:W4:Y:S04]  /*0f60*/  LDG.E R6, desc[UR6][R6.64] ;  /* 0x0000000606067981 */ /* 0x000f28000c1e1900 */
[----:B------:R-:W4:Y:S01]  /*0f70*/  LDG.E R4, desc[UR6][R4.64] ;  /* 0x0000000604047981 */ /* 0x000f22000c1e1900 */
[----:B------:R-:W-:Y:S01]  /*0f80*/  IADD3 R3, PT, PT, R3, 0x100, RZ ;  /* 0x0000010003037810 */ /* 0x000fe20007ffe0ff */
[----:B---3--:R-:W-:-:S04]  /*0f90*/  FADD.FTZ R10, R43, R10 ;  /* 0x0000000a2b0a7221 */ /* 0x008fc80000010000 */
[----:B--2---:R-:W-:Y:S01]  /*0fa0*/  FADD.FTZ R9, R10, R9 ;  /* 0x000000090a097221 */ /* 0x004fe20000010000 */
[----:B-----5:R-:W-:-:S04]  /*0fb0*/  FADD.FTZ R13, R2, R13 ;  /* 0x0000000d020d7221 */ /* 0x020fc80000010000 */
[----:B------:R-:W-:Y:S01]  /*0fc0*/  FADD.FTZ R13, R13, R28 ;  /* 0x0000001c0d0d7221 */ /* 0x000fe20000010000 */
[----:B------:R-:W-:-:S03]  /*0fd0*/  FADD.FTZ R9, R9, R12 ;  /* 0x0000000c09097221 */ /* 0x000fc60000010000 */
[----:B------:R-:W-:Y:S01]  /*0fe0*/  FADD.FTZ R13, R13, R30 ;  /* 0x0000001e0d0d7221 */ /* 0x000fe20000010000 */
[----:B------:R-:W-:-:S03]  /*0ff0*/  FADD.FTZ R14, R9, R14 ;  /* 0x0000000e090e7221 */ /* 0x000fc60000010000 */
[----:B----4-:R-:W-:-:S04]  /*1000*/  FADD.FTZ R13, R13, R18 ;  /* 0x000000120d0d7221 */ /* 0x010fc80000010000 */
        /* <DEDUP_REMOVED lines=8> */
.L_x_746:
[----:B------:R-:W-:Y:S05]  /*1090*/  BSYNC.RECONVERGENT B1 ;  /* 0x0000000000017941 */ /* 0x000fea0003800200 */
.L_x_745:
        /* <DEDUP_REMOVED lines=38> */
.L_x_748:
[----:B------:R-:W-:Y:S05]  /*1300*/  BSYNC.RECONVERGENT B1 ;  /* 0x0000000000017941 */ /* 0x000fea0003800200 */
.L_x_747:
[----:B------:R-:W-:Y:S05]  /*1310*/  @!P1 BRA `(.L_x_741) ;  /* 0x0000000000409947 */ /* 0x000fea0003800000 */
[----:B------:R-:W0:Y:S01]  /*1320*/  LDC R14, c[0x0][0x388] ;  /* 0x0000e200ff0e7b82 */ /* 0x000e220000000800 */
[----:B------:R-:W-:-:S07]  /*1330*/  IADD3 R12, PT, PT, -R54, RZ, RZ ;  /* 0x000000ff360c7210 */ /* 0x000fce0007ffe1ff */
[----:B------:R-:W1:Y:S08]  /*1340*/  LDC.64 R8, c[0x0][0x440] ;  /* 0x00011000ff087b82 */ /* 0x000e700000000a00 */
[----:B------:R-:W2:Y:S01]  /*1350*/  LDC.64 R10, c[0x0][0x448] ;  /* 0x00011200ff0a7b82 */ /* 0x000ea20000000a00 */
[----:B0-----:R-:W-:-:S05]  /*1360*/  IMAD R0, R3, R14, R0 ;  /* 0x0000000e03007224 */ /* 0x001fca00078e0200 */
[----:B------:R-:W-:-:S07]  /*1370*/  IADD3 R3, PT, PT, R57, R0, RZ ;  /* 0x0000000039037210 */ /* 0x000fce0007ffe0ff */
.L_x_749:
        /* <DEDUP_REMOVED lines=10> */
.L_x_741:
[----:B------:R-:W-:Y:S05]  /*1420*/  BSYNC.RECONVERGENT B0 ;  /* 0x0000000000007941 */ /* 0x000fea0003800200 */
.L_x_740:
[----:B------:R-:W0:Y:S01]  /*1430*/  S2R R3, SR_TID.X ;  /* 0x0000000000037919 */ /* 0x000e220000002100 */
[----:B------:R-:W1:Y:S01]  /*1440*/  S2UR UR5, SR_CgaCtaId ;  /* 0x00000000000579c3 */ /* 0x000e620000008800 */
[----:B------:R-:W-:Y:S01]  /*1450*/  UMOV UR4, 0x400 ;  /* 0x0000040000047882 */ /* 0x000fe20000000000 */
[C---:B------:R-:W-:Y:S02]  /*1460*/  SHF.L.U32 R5, R57.reuse, 0x7, RZ ;  /* 0x0000000739057819 */ /* 0x040fe400000006ff */
[C---:B------:R-:W-:Y:S02]  /*1470*/  ISETP.NE.AND P1, PT, R57.reuse, RZ, PT ;  /* 0x000000ff3900720c */ /* 0x040fe40003f25270 */
[----:B------:R-:W-:Y:S01]  /*1480*/  ISETP.GT.U32.AND P0, PT, R57, 0xf, PT ;  /* 0x0000000f3900780c */ /* 0x000fe20003f04070 */
[----:B-1----:R-:W-:Y:S01]  /*1490*/  ULEA UR4, UR5, UR4, 0x18 ;  /* 0x0000000405047291 */ /* 0x002fe2000f8ec0ff */
[----:B0-----:R-:W-:-:S04]  /*14a0*/  SHF.R.U32.HI R12, RZ, 0x5, R3 ;  /* 0x00000005ff0c7819 */ /* 0x001fc80000011603 */
[C-C-:B------:R-:W-:Y:S02]  /*14b0*/  LOP3.LUT R0, R12.reuse, 0x1f, R3.reuse, 0x78, !PT ;  /* 0x0000001f0c007812 */ /* 0x140fe400078e7803 */
[----:B------:R-:W-:Y:S02]  /*14c0*/  ISETP.NE.OR P0, PT, R12, 0x1f, P0 ;  /* 0x0000001f0c00780c */ /* 0x000fe40000705670 */
        /* <DEDUP_REMOVED lines=44> */
[----:B-1----:R-:W-:Y:S04]  /*1790*/  STG.E.64 desc[UR6][R6.64], R4 ;  /* 0x0000000406007986 */ /* 0x002fe8000c101b06 */
[----:B--2---:R-:W-:Y:S01]  /*17a0*/  STG.E.64 desc[UR6][R8.64], R2 ;  /* 0x0000000208007986 */ /* 0x004fe2000c101b06 */
[----:B------:R-:W-:Y:S05]  /*17b0*/  EXIT ;  /* 0x000000000000794d */ /* 0x000fea0003800000 */
.L_x_750:
        /* <DEDUP_REMOVED lines=12> */
.L_x_2833:


//--------------------- .text._ZN10layer_norm40ln_parallel_residual_bwd_finalize_kernelINS_22Kernel_traits_finalizeILj256Ef13__nv_bfloat16S2_S2_fjLb0ELj1024ELj4ENS_18Kernel_traits_baseILj256EfS2_S2_S2_fjLj1024EEEEELb1EEEvNS_9BwdParamsE --------------------------
	.section	.text._ZN10layer_norm40ln_parallel_residual_bwd_finalize_kernelINS_22Kernel_traits_finalizeILj256Ef13__nv_bfloat16S2_S2_fjLb0ELj1024ELj4ENS_18Kernel_traits_baseILj256EfS2_S2_S2_fjLj1024EEEEELb1EEEvNS_9BwdParamsE,"ax",@progbits
	.align	128
        .global         _ZN10layer_norm40ln_parallel_residual_bwd_finalize_kernelINS_22Kernel_traits_finalizeILj256Ef13__nv_bfloat16S2_S2_fjLb0ELj1024ELj4ENS_18Kernel_traits_baseILj256EfS2_S2_S2_fjLj1024EEEEELb1EEEvNS_9BwdParamsE
        .type           _ZN10layer_norm40ln_parallel_residual_bwd_finalize_kernelINS_22Kernel_traits_finalizeILj256Ef13__nv_bfloat16S2_S2_fjLb0ELj1024ELj4ENS_18Kernel_traits_baseILj256EfS2_S2_S2_fjLj1024EEEEELb1EEEvNS_9BwdParamsE,@function
        .size           _ZN10layer_norm40ln_parallel_residual_bwd_finalize_kernelINS_22Kernel_traits_finalizeILj256Ef13__nv_bfloat16S2_S2_fjLb0ELj1024ELj4ENS_18Kernel_traits_baseILj256EfS2_S2_S2_fjLj1024EEEEELb1EEEvNS_9BwdParamsE,(.L_x_2834 - _ZN10layer_norm40ln_parallel_residual_bwd_finalize_kernelINS_22Kernel_traits_finalizeILj256Ef13__nv_bfloat16S2_S2_fjLb0ELj1024ELj4ENS_18Kernel_traits_baseILj256EfS2_S2_S2_fjLj1024EEEEELb1EEEvNS_9BwdParamsE)
        .other          _ZN10layer_norm40ln_parallel_residual_bwd_finalize_kernelINS_22Kernel_traits_finalizeILj256Ef13__nv_bfloat16S2_S2_fjLb0ELj1024ELj4ENS_18Kernel_traits_baseILj256EfS2_S2_S2_fjLj1024EEEEELb1EEEvNS_9BwdParamsE,@"STO_CUDA_ENTRY STV_DEFAULT"
_ZN10layer_norm40ln_parallel_residual_bwd_finalize_kernelINS_22Kernel_traits_finalizeILj256Ef13__nv_bfloat16S2_S2_fjLb0ELj1024ELj4ENS_18Kernel_traits_baseILj256EfS2_S2_S2_fjLj1024EEEEELb1EEEvNS_9BwdParamsE:
.text._ZN10layer_norm40ln_parallel_residual_bwd_finalize_kernelINS_22Kernel_traits_finalizeILj256Ef13__nv_bfloat16S2_S2_fjLb0ELj1024ELj4ENS_18Kernel_traits_baseILj256EfS2_S2_S2_fjLj1024EEEEELb1EEEvNS_9BwdParamsE:
        /* <DEDUP_REMOVED lines=57> */
.L_x_755:
        /* <DEDUP_REMOVED lines=112> */
.L_x_754:
[----:B------:R-:W-:Y:S05]  /*0a90*/  BSYNC.RECONVERGENT B1 ;  /* 0x0000000000017941 */ /* 0x000fea0003800200 */
.L_x_753:
        /* <DEDUP_REMOVED lines=16> */
[----:B-1----:R-:W1:Y:S01]  /*0ba0*/  LDC.64 R14, c[0x0][0x448] ;  /* 0x00011200ff0e7b82 */ /* 0x002e620000000a00 */
[----:B--2---:R-:W-:-:S06]  /*0bb0*/  IMAD.WIDE.U32 R24, R21, 0x4, R16 ;  /* 0x0000000415187825 */ /* 0x004fcc00078e0010 */
[----:B------:R-:W2:Y:S01]  /*0bc0*/  LDG.E R25, desc[UR6][R24.64] ;  /* 0x0000000618197981 */ /* 0x000ea2000c1e1900 */
[----:B-1----:R-:W-:-:S05]  /*0bd0*/  IMAD.WIDE.U32 R28, R21, 0x4, R14 ;  /* 0x00000004151c7825 */ /* 0x002fca00078e000e */
[----:B------:R-:W4:Y:S01]  /*0be0*/  LDG.E R23, desc[UR6][R28.64] ;  /* 0x000000061c177981 */ /* 0x000f22000c1e1900 */
[----:B---3--:R-:W-:Y:S01]  /*0bf0*/  FADD.FTZ R7, R7, R26 ;  /* 0x0000001a07077221 */ /* 0x008fe20000010000 */
[----:B0-----:R-:W-:-:S06]  /*0c00*/  IMAD.WIDE.U32 R26, R21, 0x4, R18 ;  /* 0x00000004151a7825 */ /* 0x001fcc00078e0012 */
[----:B------:R0:W3:Y:S02]  /*0c10*/  LDG.E R26, desc[UR6][R26.64] ;  /* 0x000000061a1a7981 */ /* 0x0000e4000c1e1900 */
[----:B0-----:R-:W-:-:S05]  /*0c20*/  LEA R27, R6, R21, 0x5 ;  /* 0x00000015061b7211 */ /* 0x001fca00078e28ff */
[----:B------:R-:W-:-:S06]  /*0c30*/  IMAD.WIDE.U32 R28, R27, 0x4, R14 ;  /* 0x000000041b1c7825 */ /* 0x000fcc00078e000e */
[----:B------:R-:W5:Y:S01]  /*0c40*/  LDG.E R28, desc[UR6][R28.64] ;  /* 0x000000061c1c7981 */ /* 0x000f62000c1e1900 */
[----:B--2---:R-:W-:Y:S01]  /*0c50*/  FADD.FTZ R10, R10, R25 ;  /* 0x000000190a0a7221 */ /* 0x004fe20000010000 */
[----:B------:R-:W-:-:S04]  /*0c60*/  IMAD.WIDE.U32 R24, R27, 0x4, R12 ;  /* 0x000000041b187825 */ /* 0x000fc800078e000c */
[----:B----4-:R-:W-:Y:S01]  /*0c70*/  FADD.FTZ R23, R22, R23 ;  /* 0x0000001716177221 */ /* 0x010fe20000010000 */
[----:B---3--:R-:W-:Y:S02]  /*0c80*/  FADD.FTZ R22, R20, R26 ;  /* 0x0000001a14167221 */ /* 0x008fe40000010000 */
[----:B------:R-:W2:Y:S01]  /*0c90*/  LDG.E R20, desc[UR6][R24.64] ;  /* 0x0000000618147981 */ /* 0x000ea2000c1e1900 */
[----:B------:R-:W-:Y:S01]  /*0ca0*/  LEA R21, R6, R21, 0x6 ;  /* 0x0000001506157211 */ /* 0x000fe200078e30ff */
[----:B-----5:R-:W-:Y:S01]  /*0cb0*/  FADD.FTZ R23, R23, R28 ;  /* 0x0000001c17177221 */ /* 0x020fe20000010000 */
[----:B------:R-:W-:-:S04]  /*0cc0*/  IMAD.WIDE.U32 R28, R27, 0x4, R16 ;  /* 0x000000041b1c7825 */ /* 0x000fc800078e0010 */
[----:B------:R-:W-:-:S05]  /*0cd0*/  IMAD.WIDE.U32 R26, R27, 0x4, R18 ;  /* 0x000000041b1a7825 */ /* 0x000fca00078e0012 */
[----:B------:R0:W3:Y:S02]  /*0ce0*/  LDG.E R25, desc[UR6][R26.64] ;  /* 0x000000061a197981 */ /* 0x0000e4000c1e1900 */
[----:B0-----:R-:W-:-:S06]  /*0cf0*/  IMAD.WIDE.U32 R26, R21, 0x4, R12 ;  /* 0x00000004151a7825 */ /* 0x001fcc00078e000c */
[----:B------:R-:W4:Y:S01]  /*0d00*/  LDG.E R26, desc[UR6][R26.64] ;  /* 0x000000061a1a7981 */ /* 0x000f22000c1e1900 */
[----:B--2---:R-:W-:-:S03]  /*0d10*/  FADD.FTZ R7, R7, R20 ;  /* 0x0000001407077221 */ /* 0x004fc60000010000 */
[----:B------:R0:W2:Y:S02]  /*0d20*/  LDG.E R20, desc[UR6][R28.64] ;  /* 0x000000061c147981 */ /* 0x0000a4000c1e1900 */
[----:B0-----:R-:W-:-:S04]  /*0d30*/  IMAD.WIDE.U32 R28, R21, 0x4, R14 ;  /* 0x00000004151c7825 */ /* 0x001fc800078e000e */
[----:B---3--:R-:W-:Y:S01]  /*0d40*/  FADD.FTZ R22, R22, R25 ;  /* 0x0000001916167221 */ /* 0x008fe20000010000 */
[----:B------:R-:W-:Y:S02]  /*0d50*/  LEA R25, R6, R21, 0x5 ;  /* 0x0000001506197211 */ /* 0x000fe400078e28ff */
[----:B------:R-:W3:Y:S03]  /*0d60*/  LDG.E R6, desc[UR6][R28.64] ;  /* 0x000000061c067981 */ /* 0x000ee6000c1e1900 */
[----:B------:R-:W-:-:S04]  /*0d70*/  IMAD.WIDE.U32 R12, R25, 0x4, R12 ;  /* 0x00000004190c7825 */ /* 0x000fc800078e000c */
[----:B------:R-:W-:Y:S02]  /*0d80*/  IMAD.WIDE.U32 R14, R25, 0x4, R14 ;  /* 0x00000004190e7825 */ /* 0x000fe400078e000e */
[----:B------:R-:W5:Y:S04]  /*0d90*/  LDG.E R13, desc[UR6][R12.64] ;  /* 0x000000060c0d7981 */ /* 0x000f68000c1e1900 */
[----:B------:R-:W5:Y:S01]  /*0da0*/  LDG.E R15, desc[UR6][R14.64] ;  /* 0x000000060e0f7981 */ /* 0x000f62000c1e1900 */
[----:B--2---:R-:W-:Y:S01]  /*0db0*/  FADD.FTZ R24, R10, R20 ;  /* 0x000000140a187221 */ /* 0x004fe20000010000 */
[----:B----4-:R-:W-:Y:S01]  /*0dc0*/  FADD.FTZ R10, R7, R26 ;  /* 0x0000001a070a7221 */ /* 0x010fe20000010000 */
[----:B------:R-:W-:-:S04]  /*0dd0*/  IMAD.WIDE.U32 R26, R21, 0x4, R16 ;  /* 0x00000004151a7825 */ /* 0x000fc800078e0010 */
[----:B------:R-:W-:Y:S01]  /*0de0*/  IMAD.WIDE.U32 R20, R21, 0x4, R18 ;  /* 0x0000000415147825 */ /* 0x000fe200078e0012 */
[----:B------:R-:W2:Y:S03]  /*0df0*/  LDG.E R7, desc[UR6][R26.64] ;  /* 0x000000061a077981 */ /* 0x000ea6000c1e1900 */
[C---:B------:R-:W-:Y:S02]  /*0e00*/  IMAD.WIDE.U32 R16, R25.reuse, 0x4, R16 ;  /* 0x0000000419107825 */ /* 0x040fe400078e0010 */
[----:B------:R-:W4:Y:S02]  /*0e10*/  LDG.E R21, desc[UR6][R20.64] ;  /* 0x0000000614157981 */ /* 0x000f24000c1e1900 */
[----:B------:R-:W-:Y:S02]  /*0e20*/  IMAD.WIDE.U32 R18, R25, 0x4, R18 ;  /* 0x0000000419127825 */ /* 0x000fe400078e0012 */
[----:B------:R-:W4:Y:S04]  /*0e30*/  LDG.E R17, desc[UR6][R16.64] ;  /* 0x0000000610117981 */ /* 0x000f28000c1e1900 */
[----:B------:R-:W4:Y:S01]  /*0e40*/  LDG.E R18, desc[UR6][R18.64] ;  /* 0x0000000612127981 */ /* 0x000f22000c1e1900 */
[----:B------:R-:W-:Y:S01]  /*0e50*/  IADD3 R8, PT, PT, R8, 0x80, RZ ;  /* 0x0000008008087810 */ /* 0x000fe20007ffe0ff */
[----:B---3--:R-:W-:Y:S01]  /*0e60*/  FADD.FTZ R6, R23, R6 ;  /* 0x0000000617067221 */ /* 0x008fe20000010000 */
[----:B--2---:R-:W-:Y:S01]  /*0e70*/  FADD.FTZ R24, R24, R7 ;  /* 0x0000000718187221 */ /* 0x004fe20000010000 */
[----:B-----5:R-:W-:Y:S01]  /*0e80*/  FADD.FTZ R7, R10, R13 ;  /* 0x0000000d0a077221 */ /* 0x020fe20000010000 */
[----:B----4-:R-:W-:Y:S01]  /*0e90*/  FADD.FTZ R23, R22, R21 ;  /* 0x0000001516177221 */ /* 0x010fe20000010000 */
[----:B------:R-:W-:Y:S01]  /*0ea0*/  FADD.FTZ R22, R6, R15 ;  /* 0x0000000f06167221 */ /* 0x000fe20000010000 */
[----:B------:R-:W-:-:S02]  /*0eb0*/  FADD.FTZ R10, R24, R17 ;  /* 0x00000011180a7221 */ /* 0x000fc40000010000 */
[----:B------:R-:W-:-:S07]  /*0ec0*/  FADD.FTZ R20, R23, R18 ;  /* 0x0000001217147221 */ /* 0x000fce0000010000 */
.L_x_757:
[----:B------:R-:W-:Y:S05]  /*0ed0*/  BSYNC.RECONVERGENT B1 ;  /* 0x0000000000017941 */ /* 0x000fea0003800200 */
.L_x_756:
        /* <DEDUP_REMOVED lines=13> */
[----:B------:R2:W4:Y:S01]  /*0fb0*/  LDG.E R4, desc[UR6][R12.64] ;  /* 0x000000060c047981 */ /* 0x000522000c1e1900 */
[----:B------:R-:W-:-:S06]  /*0fc0*/  IMAD.WIDE.U32 R14, R9, 0x4, R14 ;  /* 0x00000004090e7825 */ /* 0x000fcc00078e000e */
[----:B------:R-:W5:Y:S01]  /*0fd0*/  LDG.E R15, desc[UR6][R14.64] ;  /* 0x000000060e0f7981 */ /* 0x000f62000c1e1900 */
[----:B--2---:R-:W-:-:S04]  /*0fe0*/  IMAD.WIDE.U32 R12, R6, 0x4, R24 ;  /* 0x00000004060c7825 */ /* 0x004fc800078e0018 */
[C---:B---3--:R-:W-:Y:S02]  /*0ff0*/  IMAD.WIDE.U32 R28, R6.reuse, 0x4, R16 ;  /* 0x00000004061c7825 */ /* 0x048fe400078e0010 */
[----:B------:R-:W2:Y:S02]  /*1000*/  LDG.E R13, desc[UR6][R12.64] ;  /* 0x000000060c0d7981 */ /* 0x000ea4000c1e1900 */
[----:B0-----:R-:W-:Y:S02]  /*1010*/  IMAD.WIDE.U32 R26, R6, 0x4, R18 ;  /* 0x00000004061a7825 */ /* 0x001fe400078e0012 */
[----:B------:R-:W3:Y:S02]  /*1020*/  LDG.E R21, desc[UR6][R28.64] ;  /* 0x000000061c157981 */ /* 0x000ee4000c1e1900 */
[C---:B------:R-:W-:Y:S02]  /*1030*/  IMAD.WIDE.U32 R16, R9.reuse, 0x4, R16 ;  /* 0x0000000409107825 */ /* 0x040fe400078e0010 */
[----:B------:R-:W3:Y:S02]  /*1040*/  LDG.E R23, desc[UR6][R26.64] ;  /* 0x000000061a177981 */ /* 0x000ee4000c1e1900 */
[----:B------:R-:W-:-:S02]  /*1050*/  IMAD.WIDE.U32 R18, R9, 0x4, R18 ;  /* 0x0000000409127825 */ /* 0x000fc400078e0012 */
[----:B------:R-:W3:Y:S02]  /*1060*/  LDG.E R16, desc[UR6][R16.64] ;  /* 0x0000000610107981 */ /* 0x000ee4000c1e1900 */
[----:B------:R-:W-:Y:S02]  /*1070*/  IMAD.WIDE.U32 R24, R9, 0x4, R24 ;  /* 0x0000000409187825 */ /* 0x000fe400078e0018 */
[----:B------:R-:W3:Y:S04]  /*1080*/  LDG.E R19, desc[UR6][R18.64] ;  /* 0x0000000612137981 */ /* 0x000ee8000c1e1900 */
[----:B------:R-:W3:Y:S01]  /*1090*/  LDG.E R25, desc[UR6][R24.64] ;  /* 0x0000000618197981 */ /* 0x000ee2000c1e1900 */
[----:B------:R-:W-:Y:S01]  /*10a0*/  IADD3 R8, PT, PT, R8, 0x40, RZ ;  /* 0x0000004008087810 */ /* 0x000fe20007ffe0ff */
[----:B----4-:R-:W-:-:S04]  /*10b0*/  FADD.FTZ R4, R7, R4 ;  /* 0x0000000407047221 */ /* 0x010fc80000010000 */
[----:B-----5:R-:W-:Y:S01]  /*10c0*/  FADD.FTZ R7, R4, R15 ;  /* 0x0000000f04077221 */ /* 0x020fe20000010000 */
[----:B--2---:R-:W-:Y:S01]  /*10d0*/  FADD.FTZ R20, R20, R13 ;  /* 0x0000000d14147221 */ /* 0x004fe20000010000 */
[----:B---3--:R-:W-:Y:S01]  /*10e0*/  FADD.FTZ R21, R22, R21 ;  /* 0x0000001516157221 */ /* 0x008fe20000010000 */
[----:B------:R-:W-:-:S03]  /*10f0*/  FADD.FTZ R10, R10, R23 ;  /* 0x000000170a0a7221 */ /* 0x000fc60000010000 */
[----:B------:R-:W-:Y:S01]  /*1100*/  FADD.FTZ R22, R21, R16 ;  /* 0x0000001015167221 */ /* 0x000fe20000010000 */
[----:B------:R-:W-:Y:S01]  /*1110*/  FADD.FTZ R10, R10, R19 ;  /* 0x000000130a0a7221 */ /* 0x000fe20000010000 */
[----:B------:R-:W-:-:S07]  /*1120*/  FADD.FTZ R20, R20, R25 ;  /* 0x0000001914147221 */ /* 0x000fce0000010000 */
.L_x_759:
[----:B------:R-:W-:Y:S05]  /*1130*/  BSYNC.RECONVERGENT B1 ;  /* 0x0000000000017941 */ /* 0x000fea0003800200 */
.L_x_758:
        /* <DEDUP_REMOVED lines=19> */
.L_x_752:
[----:B------:R-:W-:Y:S05]  /*1270*/  BSYNC.RECONVERGENT B0 ;  /* 0x0000000000007941 */ /* 0x000fea0003800200 */
.L_x_751:
        /* <DEDUP_REMOVED lines=68> */
[----:B------:R-:W-:Y:S01]  /*16c0*/  LEA R20, R5, UR4, 0x3 ;  /* 0x0000000405147c11 */ /* 0x000fe2000f8e18ff */
[----:B------:R-:W1:Y:S01]  /*16d0*/  LDC.64 R16, c[0x0][0x488] ;  /* 0x00012200ff107b82 */ /* 0x000e620000000a00 */
[----:B------:R-:W-:-:S03]  /*16e0*/  SHF.L.U32 R0, R0, 0x4, RZ ;  /* 0x0000000400007819 */ /* 0x000fc600000006ff */
[----:B------:R-:W2:Y:S01]  /*16f0*/  LDS.64 R10, [R20+0x4000] ;  /* 0x00400000140a7984 */ /* 0x000ea20000000a00 */
[----:B------:R-:W-:-:S03]  /*1700*/  LOP3.LUT R0, R0, 0x7ffffff0, RZ, 0xc0, !PT ;  /* 0x7ffffff000007812 */ /* 0x000fc600078ec0ff */
[----:B0-----:R-:W0:Y:S01]  /*1710*/  LDS.64 R8, [R20+0x4080] ;  /* 0x0040800014087984 */ /* 0x001e220000000a00 */
[----:B------:R-:W3:Y:S01]  /*1720*/  LDC.64 R18, c[0x0][0x480] ;  /* 0x00012000ff127b82 */ /* 0x000ee20000000a00 */
[----:B------:R-:W-:Y:S02]  /*1730*/  IADD3 R21, PT, PT, R5, R0, RZ ;  /* 0x0000000005157210 */ /* 0x000fe40007ffe0ff */
[----:B------:R-:W4:Y:S04]  /*1740*/  LDS.64 R6, [R20+0x4100] ;  /* 0x0041000014067984 */ /* 0x000f280000000a00 */
[----:B------:R-:W5:Y:S01]  /*1750*/  LDS.64 R2, [R20+0x4180] ;  /* 0x0041800014027984 */ /* 0x000f620000000a00 */
[----:B------:R-:W2:Y:S01]  /*1760*/  LDC.64 R14, c[0x0][0x498] ;  /* 0x00012600ff0e7b82 */ /* 0x000ea20000000a00 */
[----:B-1----:R-:W-:-:S07]  /*1770*/  IMAD.WIDE.U32 R4, R21, 0x8, R16 ;  /* 0x0000000815047825 */ /* 0x002fce00078e0010 */
[----:B------:R-:W1:Y:S01]  /*1780*/  LDC.64 R12, c[0x0][0x490] ;  /* 0x00012400ff0c7b82 */ /* 0x000e620000000a00 */
[----:B---3--:R-:W-:-:S04]  /*1790*/  IMAD.WIDE.U32 R16, R21, 0x8, R18 ;  /* 0x0000000815107825 */ /* 0x008fc800078e0012 */
[C---:B--2---:R-:W-:Y:S01]  /*17a0*/  IMAD.WIDE.U32 R14, R21.reuse, 0x8, R14 ;  /* 0x00000008150e7825 */ /* 0x044fe200078e000e */
[----:B------:R-:W-:Y:S04]  /*17b0*/  STG.E.64 desc[UR6][R4.64], R10 ;  /* 0x0000000a04007986 */ /* 0x000fe8000c101b06 */
[----:B0-----:R-:W-:Y:S01]  /*17c0*/  STG.E.64 desc[UR6][R16.64], R8 ;  /* 0x0000000810007986 */ /* 0x001fe2000c101b06 */
[----:B-1----:R-:W-:-:S03]  /*17d0*/  IMAD.WIDE.U32 R12, R21, 0x8, R12 ;  /* 0x00000008150c7825 */ /* 0x002fc600078e000c */
[----:B----4-:R-:W-:Y:S04]  /*17e0*/  STG.E.64 desc[UR6][R14.64], R6 ;  /* 0x000000060e007986 */ /* 0x010fe8000c101b06 */
[----:B-----5:R-:W-:Y:S01]  /*17f0*/  STG.E.64 desc[UR6][R12.64], R2 ;  /* 0x000000020c007986 */ /* 0x020fe2000c101b06 */
[----:B------:R-:W-:Y:S05]  /*1800*/  EXIT ;  /* 0x000000000000794d */ /* 0x000fea0003800000 */
.L_x_760:
        /* <DEDUP_REMOVED lines=15> */
.L_x_2834:


//--------------------- .text._ZN10layer_norm31ln_parallel_residual_bwd_kernelINS_13Kernel_traitsIf13__nv_bfloat16S2_S2_fjLj256ELj1ELj4ELj1ELj16ENS_18Kernel_traits_baseILj256EfS2_S2_S2_fjLj128EEEEELb1ELb1ELb1EEEvNS_9BwdParamsE --------------------------
	.section	.text._ZN10layer_norm31ln_parallel_residual_bwd_kernelINS_13Kernel_traitsIf13__nv_bfloat16S2_S2_fjLj256ELj1ELj4ELj1ELj16ENS_18Kernel_traits_baseILj256EfS2_S2_S2_fjLj128EEEEELb1ELb1ELb1EEEvNS_9BwdParamsE,"ax",@progbits
	.align	128
        .global         _ZN10layer_norm31ln_parallel_residual_bwd_kernelINS_13Kernel_traitsIf13__nv_bfloat16S2_S2_fjLj256ELj1ELj4ELj1ELj16ENS_18Kernel_traits_baseILj256EfS2_S2_S2_fjLj128EEEEELb1ELb1ELb1EEEvNS_9BwdParamsE
        .type           _ZN10layer_norm31ln_parallel_residual_bwd_kernelINS_13Kernel_traitsIf13__nv_bfloat16S2_S2_fjLj256ELj1ELj4ELj1ELj16ENS_18Kernel_traits_baseILj256EfS2_S2_S2_fjLj128EEEEELb1ELb1ELb1EEEvNS_9BwdParamsE,@function
        .size           _ZN10layer_norm31ln_parallel_residual_bwd_kernelINS_13Kernel_traitsIf13__nv_bfloat16S2_S2_fjLj256ELj1ELj4ELj1ELj16ENS_18Kernel_traits_baseILj256EfS2_S2_S2_fjLj128EEEEELb1ELb1ELb1EEEvNS_9BwdParamsE,(.L_x_2835 - _ZN10layer_norm31ln_parallel_residual_bwd_kernelINS_13Kernel_traitsIf13__nv_bfloat16S2_S2_fjLj256ELj1ELj4ELj1ELj16ENS_18Kernel_traits_baseILj256EfS2_S2_S2_fjLj128EEEEELb1ELb1ELb1EEEvNS_9BwdParamsE)
        .other          _ZN10layer_norm31ln_parallel_residual_bwd_kernelINS_13Kernel_traitsIf13__nv_bfloat16S2_S2_fjLj256ELj1ELj4ELj1ELj16ENS_18Kernel_traits_baseILj256EfS2_S2_S2_fjLj128EEEEELb1ELb1ELb1EEEvNS_9BwdParamsE,@"STO_CUDA_ENTRY STV_DEFAULT"
_ZN10layer_norm31ln_parallel_residual_bwd_kernelINS_13Kernel_traitsIf13__nv_bfloat16S2_S2_fjLj256ELj1ELj4ELj1ELj16ENS_18Kernel_traits_baseILj256EfS2_S2_S2_fjLj128EEEEELb1ELb1ELb1EEEvNS_9BwdParamsE:
.text._ZN10layer_norm31ln_parallel_residual_bwd_kernelINS_13Kernel_traitsIf13__nv_bfloat16S2_S2_fjLj256ELj1ELj4ELj1ELj16ENS_18Kernel_traits_baseILj256EfS2_S2_S2_fjLj128EEEEELb1ELb1ELb1EEEvNS_9BwdParamsE:
        /* <DEDUP_REMOVED lines=30> */
[----:B------:R0:W5:Y:S04]  /*01e0*/  LDG.E.128 R24, desc[UR8][R2.64] ;  /* 0x0000000802187981 */ /* 0x000168000c1e1d00 */
[----:B------:R0:W5:Y:S01]  /*01f0*/  LDG.E.128 R28, desc[UR8][R2.64+0x10] ;  /* 0x00001008021c7981 */ /* 0x000162000c1e1d00 */
[----:B-1----:R-:W-:Y:S01]  /*0200*/  ISETP.NE.U32.AND P0, PT, RZ, UR10, PT ;  /* 0x0000000aff007c0c */ /* 0x002fe2000bf05070 */
[----:B------:R-:W-:Y:S01]  /*0210*/  BSSY B1, `(.L_x_763) ;  /* 0x00002d0000017945 */ /* 0x000fe20003800000 */
[----:B------:R-:W-:Y:S01]  /*0220*/  IMAD.MOV.U32 R54, RZ, RZ, RZ ;  /* 0x000000ffff367224 */ /* 0x000fe200078e00ff */
[----:B------:R-:W-:Y:S02]  /*0230*/  CS2R R52, SRZ ;  /* 0x0000000000347805 */ /* 0x000fe4000001ff00 */
[----:B------:R-:W-:-:S02]  /*0240*/  ISETP.NE.AND.EX P0, PT, RZ, UR11, PT, P0 ;  /* 0x0000000bff007c0c */ /* 0x000fc4000bf05300 */
[----:B------:R-:W-:Y:S02]  /*0250*/  CS2R R50, SRZ ;  /* 0x0000000000327805 */ /* 0x000fe4000001ff00 */
[----:B------:R-:W-:Y:S02]  /*0260*/  CS2R R48, SRZ ;  /* 0x0000000000307805 */ /* 0x000fe4000001ff00 */
[----:B------:R-:W-:Y:S02]  /*0270*/  CS2R R18, SRZ ;  /* 0x0000000000127805 */ /* 0x000fe4000001ff00 */
[----:B------:R-:W-:Y:S02]  /*0280*/  CS2R R16, SRZ ;  /* 0x0000000000107805 */ /* 0x000fe4000001ff00 */
[----:B------:R-:W-:Y:S02]  /*0290*/  CS2R R14, SRZ ;  /* 0x00000000000e7805 */ /* 0x000fe4000001ff00 */
[----:B------:R-:W-:Y:S01]  /*02a0*/  CS2R R12, SRZ ;  /* 0x00000000000c7805 */ /* 0x000fe2000001ff00 */
[----:B0-2---:R-:W-:-:S07]  /*02b0*/  IMAD.MOV.U32 R11, RZ, RZ, RZ ;  /* 0x000000ffff0b7224 */ /* 0x005fce00078e00ff */
.L_x_772:
[----:B------:R-:W-:Y:S01]  /*02c0*/  ISETP.NE.U32.AND P1, PT, RZ, UR14, PT ;  /* 0x0000000eff007c0c */ /* 0x000fe2000bf25070 */
[----:B------:R-:W-:Y:S01]  /*02d0*/  IMAD R0, R55, UR12, RZ ;  /* 0x0000000c37007c24 */ /* 0x000fe2000f8e02ff */
[----:B0-----:R-:W0:Y:S02]  /*02e0*/  LDC.64 R40, c[0x0][0x3c0] ;  /* 0x0000f000ff287b82 */ /* 0x001e240000000a00 */
        /* <DEDUP_REMOVED lines=8> */
[----:B0-----:R-:W-:-:S07]  /*0370*/  IMAD.WIDE R66, R55, 0x4, R40 ;  /* 0x0000000437427825 */ /* 0x001fce00078e0228 */
[----:B------:R-:W0:Y:S01]  /*0380*/  LDC.64 R64, c[0x0][0x3b0] ;  /* 0x0000ec00ff407b82 */ /* 0x000e220000000a00 */
[C---:B--2---:R-:W-:Y:S01]  /*0390*/  @P1 IMAD.WIDE.U32 R60, R10.reuse, 0x8, R60 ;  /* 0x000000080a3c1825 */ /* 0x044fe200078e003c */
[----:B------:R2:W2:Y:S05]  /*03a0*/  LDG.E R0, desc[UR8][R66.64] ;  /* 0x0000000842007981 */ /* 0x0004aa000c1e1900 */
[----:B------:R-:W2:Y:S01]  /*03b0*/  @P1 LDG.E.64 R60, desc[UR8][R60.64] ;  /* 0x000000083c3c1981 */ /* 0x000ea2000c1e1b00 */
[C---:B---3--:R-:W-:Y:S01]  /*03c0*/  IMAD.WIDE.U32 R40, R10.reuse, 0x10, R42 ;  /* 0x000000100a287825 */ /* 0x048fe200078e002a */
[----:B------:R-:W3:Y:S05]  /*03d0*/  @P0 LDC.64 R62, c[0x0][0x438] ;  /* 0x00010e00ff3e0b82 */ /* 0x000eea0000000a00 */
[----:B------:R-:W2:Y:S01]  /*03e0*/  LDG.E.128 R40, desc[UR8][R40.64] ;  /* 0x0000000828287981 */ /* 0x000ea2000c1e1d00 */
[----:B-1----:R-:W-:-:S04]  /*03f0*/  IMAD.WIDE.U32 R44, R10, 0x10, R44 ;  /* 0x000000100a2c7825 */ /* 0x002fc800078e002c */
[----:B----4-:R-:W-:Y:S02]  /*0400*/  IMAD.WIDE R58, R55, 0x4, R58 ;  /* 0x00000004373a7825 */ /* 0x010fe400078e023a */
[----:B------:R-:W4:Y:S02]  /*0410*/  LDG.E.128 R44, desc[UR8][R44.64] ;  /* 0x000000082c2c7981 */ /* 0x000f24000c1e1d00 */
[C---:B0-----:R-:W-:Y:S02]  /*0420*/  IMAD.WIDE.U32 R64, R10.reuse, 0x8, R64 ;  /* 0x000000080a407825 */ /* 0x041fe400078e0040 */
[----:B------:R-:W4:Y:S04]  /*0430*/  LDG.E R58, desc[UR8][R58.64] ;  /* 0x000000083a3a7981 */ /* 0x000f28000c1e1900 */
[----:B------:R0:W4:Y:S01]  /*0440*/  LDG.E.64 R86, desc[UR8][R64.64] ;  /* 0x0000000840567981 */ /* 0x000122000c1e1b00 */
[----:B---3--:R-:W-:-:S05]  /*0450*/  @P0 IMAD.WIDE.U32 R62, R10, 0x10, R62 ;  /* 0x000000100a3e0825 */ /* 0x008fca00078e003e */
[----:B------:R1:W3:Y:S01]  /*0460*/  @P0 LDG.E.128 R20, desc[UR8][R62.64] ;  /* 0x000000083e140981 */ /* 0x0002e2000c1e1d00 */
[----:B------:R-:W-:Y:S01]  /*0470*/  ISETP.NE.AND P3, PT, R56, RZ, PT ;  /* 0x000000ff3800720c */ /* 0x000fe20003f65270 */
[----:B------:R-:W-:Y:S01]  /*0480*/  UMOV UR6, 0xffffffff ;  /* 0xffffffff00067882 */ /* 0x000fe20000000000 */
[----:B------:R-:W-:-:S04]  /*0490*/  ISETP.NE.U32.AND P2, PT, RZ, UR14, PT ;  /* 0x0000000eff007c0c */ /* 0x000fc8000bf45070 */
[----:B------:R-:W-:Y:S02]  /*04a0*/  ISETP.NE.AND.EX P2, PT, RZ, UR15, PT, P2 ;  /* 0x0000000fff007c0c */ /* 0x000fe4000bf45320 */
[C-C-:B--2---:R-:W-:Y:S02]  /*04b0*/  @P1 SHF.R.U64 R67, R60.reuse, 0x10, R61.reuse ;  /* 0x000000103c431819 */ /* 0x144fe4000000123d */
[C---:B------:R-:W-:Y:S02]  /*04c0*/  @P1 SHF.R.U64 R66, R60.reuse, 0x8, R61 ;  /* 0x000000083c421819 */ /* 0x040fe4000000123d */
[----:B------:R-:W-:Y:S02]  /*04d0*/  @P1 PRMT R7, R67, 0x7610, R7 ;  /* 0x0000761043071816 */ /* 0x000fe40000000007 */
[----:B------:R-:W-:Y:S01]  /*04e0*/  @P1 SHF.R.U64 R68, R60, 0x18, R61 ;  /* 0x000000183c441819 */ /* 0x000fe2000000123d */
[----:B0-----:R-:W-:Y:S01]  /*04f0*/  IMAD.U32 R65, R41, 0x10000, RZ ;  /* 0x0001000029417824 */ /* 0x001fe200078e00ff */
[----:B------:R-:W-:-:S02]  /*0500*/  PRMT R59, R40, 0x7632, R59 ;  /* 0x00007632283b7816 */ /* 0x000fc4000000003b */
[----:B------:R-:W-:Y:S01]  /*0510*/  SHF.L.U32 R67, R40, 0x10, RZ ;  /* 0x0000001028437819 */ /* 0x000fe200000006ff */
[----:B------:R-:W-:Y:S01]  /*0520*/  IMAD.U32 R85, R42, 0x10000, RZ ;  /* 0x000100002a557824 */ /* 0x000fe200078e00ff */
[----:B------:R-:W-:Y:S02]  /*0530*/  @P1 PRMT R9, R60, 0x7610, R9 ;  /* 0x000076103c091816 */ /* 0x000fe40000000009 */
[----:B------:R-:W-:Y:S02]  /*0540*/  PRMT R40, R41, 0x7632, R40 ;  /* 0x0000763229287816 */ /* 0x000fe40000000028 */
[----:B------:R-:W-:Y:S02]  /*0550*/  @P1 PRMT R5, R61, 0x7610, R5 ;  /* 0x000076103d051816 */ /* 0x000fe40000000005 */
[--C-:B------:R-:W-:Y:S02]  /*0560*/  @P1 SHF.R.U32.HI R60, RZ, 0x8, R61.reuse ;  /* 0x00000008ff3c1819 */ /* 0x100fe4000001163d */
[----:B-1----:R-:W-:-:S02]  /*0570*/  @P1 SHF.R.U32.HI R62, RZ, 0x10, R61 ;  /* 0x00000010ff3e1819 */ /* 0x002fc4000001163d */
[----:B------:R-:W-:Y:S02]  /*0580*/  PRMT R41, R42, 0x7632, R41 ;  /* 0x000076322a297816 */ /* 0x000fe40000000029 */
[----:B------:R-:W-:Y:S02]  /*0590*/  @P1 SHF.R.U32.HI R61, RZ, 0x18, R61 ;  /* 0x00000018ff3d1819 */ /* 0x000fe4000001163d */
[----:B------:R-:W-:Y:S01]  /*05a0*/  PRMT R42, R43, 0x7632, R42 ;  /* 0x000076322b2a7816 */ /* 0x000fe2000000002a */
[----:B------:R-:W-:Y:S01]  /*05b0*/  IMAD.U32 R59, R59, 0x10000, RZ ;  /* 0x000100003b3b7824 */ /* 0x000fe200078e00ff */
[----:B------:R-:W-:Y:S02]  /*05c0*/  FSEL R0, R0, RZ, !P3 ;  /* 0x000000ff00007208 */ /* 0x000fe40005800000 */
[----:B------:R-:W-:Y:S01]  /*05d0*/  @P1 PRMT R2, R61, 0x7610, R2 ;  /* 0x000076103d021816 */ /* 0x000fe20000000002 */
[----:B------:R-:W-:Y:S01]  /*05e0*/  IMAD.U32 R61, R42, 0x10000, RZ ;  /* 0x000100002a3d7824 */ /* 0x000fe200078e00ff */
[----:B------:R-:W-:Y:S01]  /*05f0*/  SHF.L.U32 R41, R41, 0x10, RZ ;  /* 0x0000001029297819 */ /* 0x000fe200000006ff */
[----:B------:R-:W-:Y:S01]  /*0600*/  IMAD.U32 R81, R40, 0x10000, RZ ;  /* 0x0001000028517824 */ /* 0x000fe200078e00ff */
[----:B------:R-:W-:Y:S01]  /*0610*/  SHF.L.U32 R83, R43, 0x10, RZ ;  /* 0x000000102b537819 */ /* 0x000fe200000006ff */
[----:B------:R-:W-:Y:S01]  /*0620*/  FADD.FTZ R67, -R0, R67 ;  /* 0x0000004300437221 */ /* 0x000fe20000010100 */
[----:B----4-:R-:W-:Y:S01]  /*0630*/  PRMT R42, R44, 0x7632, R42 ;  /* 0x000076322c2a7816 */ /* 0x010fe2000000002a */
[----:B------:R-:W-:Y:S01]  /*0640*/  FADD.FTZ R59, -R0, R59 ;  /* 0x0000003b003b7221 */ /* 0x000fe20000010100 */
[----:B------:R-:W-:Y:S01]  /*0650*/  @P1 PRMT R3, R62, 0x7610, R3 ;  /* 0x000076103e031816 */ /* 0x000fe20000000003 */
[----:B------:R-:W-:-:S02]  /*0660*/  IMAD.U32 R62, R44, 0x10000, RZ ;  /* 0x000100002c3e7824 */ /* 0x000fc400078e00ff */
[----:B------:R-:W-:Y:S01]  /*0670*/  FADD.FTZ R43, -R0, R41 ;  /* 0x00000029002b7221 */ /* 0x000fe20000010100 */
[----:B------:R-:W-:Y:S01]  /*0680*/  @P1 PRMT R8, R66, 0x7610, R8 ;  /* 0x0000761042081816 */ /* 0x000fe20000000008 */
[C---:B------:R-:W-:Y:S01]  /*0690*/  FADD.FTZ R65, -R0.reuse, R65 ;  /* 0x0000004100417221 */ /* 0x040fe20000010100 */
[C---:B------:R-:W-:Y:S01]  /*06a0*/  FADD.FTZ R85, -R0.reuse, R85 ;  /* 0x0000005500557221 */ /* 0x040fe20000010100 */
[C---:B------:R-:W-:Y:S01]  /*06b0*/  FADD.FTZ R83, -R0.reuse, R83 ;  /* 0x0000005300537221 */ /* 0x040fe20000010100 */
[C---:B------:R-:W-:Y:S01]  /*06c0*/  FADD.FTZ R81, -R0.reuse, R81 ;  /* 0x0000005100517221 */ /* 0x040fe20000010100 */
[----:B------:R-:W-:Y:S01]  /*06d0*/  FADD.FTZ R41, -R0, R61 ;  /* 0x0000003d00297221 */ /* 0x000fe20000010100 */
[----:B------:R-:W-:Y:S01]  /*06e0*/  @P1 PRMT R6, R68, 0x7610, R6 ;  /* 0x0000761044061816 */ /* 0x000fe20000000006 */
[----:B------:R-:W-:Y:S01]  /*06f0*/  FMUL.FTZ R0, R58, R67 ;  /* 0x000000433a007220 */ /* 0x000fe20000410000 */
[----:B------:R-:W-:Y:S01]  /*0700*/  PRMT R66, R45, 0x7632, R66 ;  /* 0x000076322d427816 */ /* 0x000fe20000000042 */
[----:B------:R-:W-:-:S02]  /*0710*/  IMAD.U32 R44, R42, 0x10000, RZ ;  /* 0x000100002a2c7824 */ /* 0x000fc400078e00ff */
[----:B------:R-:W-:Y:S01]  /*0720*/  FMUL.FTZ R59, R58, R59 ;  /* 0x0000003b3a3b7220 */ /* 0x000fe20000410000 */
[----:B------:R-:W-:Y:S01]  /*0730*/  SHF.L.U32 R68, R45, 0x10, RZ ;  /* 0x000000102d447819 */ /* 0x000fe200000006ff */
[C---:B------:R-:W-:Y:S01]  /*0740*/  IMAD.U32 R64, R46.reuse, 0x10000, RZ ;  /* 0x000100002e407824 */ /* 0x040fe200078e00ff */
[----:B------:R-:W-:Y:S01]  /*0750*/  PRMT R40, R46, 0x7632, R40 ;  /* 0x000076322e287816 */ /* 0x000fe20000000028 */
[----:B-----5:R-:W-:Y:S01]  /*0760*/  FMUL.FTZ R67, R24, R62 ;  /* 0x0000003e18437220 */ /* 0x020fe20000410000 */
[----:B------:R-:W-:Y:S01]  /*0770*/  MOV R46, R86 ;  /* 0x00000056002e7202 */ /* 0x000fe20000000f00 */
[----:B------:R-:W-:Y:S01]  /*0780*/  IMAD.MOV.U32 R45, RZ, RZ, R87 ;  /* 0x000000ffff2d7224 */ /* 0x000fe200078e0057 */
[----:B------:R-:W-:Y:S01]  /*0790*/  SHF.L.U32 R42, R66, 0x10, RZ ;  /* 0x00000010422a7819 */ /* 0x000fe200000006ff */
[----:B------:R-:W-:Y:S01]  /*07a0*/  FADD.FTZ R48, R44, R48 ;  /* 0x000000302c307221 */ /* 0x000fe20000010000 */
[----:B------:R-:W-:Y:S01]  /*07b0*/  FFMA.FTZ R12, R59, R44, R12 ;  /* 0x0000002c3b0c7223 */ /* 0x000fe2000001000c */
[----:B------:R-:W-:Y:S01]  /*07c0*/  FADD.FTZ R19, R62, R19 ;  /* 0x000000133e137221 */ /* 0x000fe20000010000 */
[----:B------:R-:W-:Y:S01]  /*07d0*/  FFMA.FTZ R11, R0, R62, R11 ;  /* 0x0000003e000b7223 */ /* 0x000fe2000001000b */
[----:B------:R-:W-:Y:S01]  /*07e0*/  FMUL.FTZ R66, R58, R83 ;  /* 0x000000533a427220 */ /* 0x000fe20000410000 */
[----:B------:R-:W-:Y:S01]  /*07f0*/  FMUL.FTZ R44, R25, R44 ;  /* 0x0000002c192c7220 */ /* 0x000fe20000410000 */
[----:B------:R-:W-:Y:S01]  /*0800*/  FFMA.FTZ R80, R0, R67, RZ ;  /* 0x0000004300507223 */ /* 0x000fe200000100ff */
[----:B------:R-:W-:Y:S01]  /*0810*/  PRMT R62, R46, 0x7610, R62 ;  /* 0x000076102e3e7816 */ /* 0x000fe2000000003e */
[----:B------:R-:W-:Y:S01]  /*0820*/  FADD.FTZ R83, RZ, R67 ;  /* 0x00000043ff537221 */ /* 0x000fe20000010000 */
[C---:B------:R-:W-:Y:S01]  /*0830*/  FMUL.FTZ R70, R58.reuse, R65 ;  /* 0x000000413a467220 */ /* 0x040fe20000410000 */
[----:B------:R-:W-:Y:S01]  /*0840*/  PRMT R46, R45, 0x7610, R46 ;  /* 0x000076102d2e7816 */ /* 0x000fe2000000002e */
[----:B------:R-:W-:Y:S01]  /*0850*/  FMUL.FTZ R45, R58, R81 ;  /* 0x000000513a2d7220 */ /* 0x000fe20000410000 */
[----:B------:R-:W-:Y:S01]  /*0860*/  FMUL.FTZ R65, R26, R68 ;  /* 0x000000441a417220 */ /* 0x000fe20000410000 */
[----:B------:R-:W-:Y:S01]  /*0870*/  FFMA.FTZ R81, R59, R44, R80 ;  /* 0x0000002c3b517223 */ /* 0x000fe20000010050 */
[----:B------:R-:W-:Y:S01]  /*0880*/  FADD.FTZ R82, R83, R44 ;  /* 0x0000002c53527221 */ /* 0x000fe20000010000 */
[----:B------:R-:W-:Y:S01]  /*0890*/  FADD.FTZ R49, R68, R49 ;  /* 0x0000003144317221 */ /* 0x000fe20000010000 */
[----:B------:R-:W-:Y:S01]  /*08a0*/  FFMA.FTZ R13, R70, R68, R13 ;  /* 0x00000044460d7223 */ /* 0x000fe2000001000d */
[----:B------:R-:W-:Y:S01]  /*08b0*/  FMUL.FTZ R68, R58, R85 ;  /* 0x000000553a447220 */ /* 0x000fe20000410000 */
[----:B------:R-:W-:Y:S01]  /*08c0*/  FADD.FTZ R50, R42, R50 ;  /* 0x000000322a327221 */ /* 0x000fe20000010000 */
[-C--:B------:R-:W-:Y:S01]  /*08d0*/  FFMA.FTZ R14, R45, R42.reuse, R14 ;  /* 0x0000002a2d0e7223 */ /* 0x080fe2000001000e */
[----:B------:R-:W-:Y:S01]  /*08e0*/  FMUL.FTZ R42, R27, R42 ;  /* 0x0000002a1b2a7220 */ /* 0x000fe20000410000 */
[----:B------:R-:W-:Y:S01]  /*08f0*/  FFMA.FTZ R80, R70, R65, R81 ;  /* 0x0000004146507223 */ /* 0x000fe20000010051 */
[----:B------:R-:W-:Y:S01]  /*0900*/  FADD.FTZ R83, R82, R65 ;  /* 0x0000004152537221 */ /* 0x000fe20000010000 */
[----:B------:R-:W-:-:S02]  /*0910*/  IMAD.U32 R40, R40, 0x10000, RZ ;  /* 0x0001000028287824 */ /* 0x000fc400078e00ff */
[----:B------:R-:W-:Y:S01]  /*0920*/  FADD.FTZ R51, R64, R51 ;  /* 0x0000003340337221 */ /* 0x000fe20000010000 */
[-C--:B------:R-:W-:Y:S01]  /*0930*/  FFMA.FTZ R15, R68, R64.reuse, R15 ;  /* 0x00000040440f7223 */ /* 0x080fe2000001000f */
[----:B------:R-:W-:Y:S01]  /*0940*/  FMUL.FTZ R43, R58, R43 ;  /* 0x0000002b3a2b7220 */ /* 0x000fe20000410000 */
[----:B------:R-:W-:Y:S01]  /*0950*/  FMUL.FTZ R64, R28, R64 ;  /* 0x000000401c407220 */ /* 0x000fe20000410000 */
[----:B------:R-:W-:Y:S01]  /*0960*/  FFMA.FTZ R81, R45, R42, R80 ;  /* 0x0000002a2d517223 */ /* 0x000fe20000010050 */
[----:B------:R-:W-:Y:S01]  /*0970*/  FADD.FTZ R83, R83, R42 ;  /* 0x0000002a53537221 */ /* 0x000fe20000010000 */
[C---:B------:R-:W-:Y:S01]  /*0980*/  PRMT R78, R47.reuse, 0x7632, R78 ;  /* 0x000076322f4e7816 */ /* 0x040fe2000000004e */
[----:B------:R-:W-:Y:S02]  /*0990*/  IMAD.U32 R63, R47, 0x10000, RZ ;  /* 0x000100002f3f7824 */ /* 0x000fe400078e00ff */
[----:B------:R-:W-:Y:S01]  /*09a0*/  FADD.FTZ R52, R40, R52 ;  /* 0x0000003428347221 */ /* 0x000fe20000010000 */
[-C--:B------:R-:W-:Y:S01]  /*09b0*/  FFMA.FTZ R16, R43, R40.reuse, R16 ;  /* 0x000000282b107223 */ /* 0x080fe20000010010 */
[----:B------:R-:W-:Y:S01]  /*09c0*/  FMUL.FTZ R40, R29, R40 ;  /* 0x000000281d287220 */ /* 0x000fe20000410000 */
[----:B------:R-:W-:Y:S01]  /*09d0*/  FFMA.FTZ R80, R68, R64, R81 ;  /* 0x0000004044507223 */ /* 0x000fe20000010051 */
[----:B------:R-:W-:Y:S01]  /*09e0*/  FADD.FTZ R83, R83, R64 ;  /* 0x0000004053537221 */ /* 0x000fe20000010000 */
[----:B------:R-:W-:-:S02]  /*09f0*/  IMAD.U32 R78, R78, 0x10000, RZ ;  /* 0x000100004e4e7824 */ /* 0x000fc400078e00ff */
[----:B------:R-:W-:Y:S01]  /*0a00*/  FADD.FTZ R53, R63, R53 ;  /* 0x000000353f357221 */ /* 0x000fe20000010000 */
[----:B------:R-:W-:Y:S01]  /*0a10*/  FFMA.FTZ R17, R66, R63, R17 ;  /* 0x0000003f42117223 */ /* 0x000fe20000010011 */
[----:B------:R-:W-:Y:S01]  /*0a20*/  FMUL.FTZ R41, R58, R41 ;  /* 0x000000293a297220 */ /* 0x000fe20000410000 */
[----:B------:R-:W-:Y:S01]  /*0a30*/  FMUL.FTZ R63, R30, R63 ;  /* 0x0000003f1e3f7220 */ /* 0x000fe20000410000 */
[----:B------:R-:W-:Y:S01]  /*0a40*/  FFMA.FTZ R81, R43, R40, R80 ;  /* 0x000000282b517223 */ /* 0x000fe20000010050 */
[----:B------:R-:W-:Y:S01]  /*0a50*/  FADD.FTZ R82, R83, R40 ;  /* 0x0000002853527221 */ /* 0x000fe20000010000 */
[----:B------:R-:W-:Y:S01]  /*0a60*/  FADD.FTZ R54, R78, R54 ;  /* 0x000000364e367221 */ /* 0x000fe20000010000 */
[-C--:B------:R-:W-:Y:S01]  /*0a70*/  FFMA.FTZ R18, R41, R78.reuse, R18 ;  /* 0x0000004e29127223 */ /* 0x080fe20000010012 */
[----:B------:R-:W-:Y:S01]  /*0a80*/  FMUL.FTZ R78, R31, R78 ;  /* 0x0000004e1f4e7220 */ /* 0x000fe20000410000 */
[----:B------:R-:W-:Y:S01]  /*0a90*/  FFMA.FTZ R80, R66, R63, R81 ;  /* 0x0000003f42507223 */ /* 0x000fe20000010051 */
[----:B------:R-:W-:Y:S01]  /*0aa0*/  FADD.FTZ R83, R82, R63 ;  /* 0x0000003f52537221 */ /* 0x000fe20000010000 */
[----:B------:R-:W-:-:S02]  /*0ab0*/  @P1 PRMT R4, R60, 0x7610, R4 ;  /* 0x000076103c041816 */ /* 0x000fc40000000004 */
[----:B------:R-:W-:Y:S01]  /*0ac0*/  FFMA.FTZ R81, R41, R78, R80 ;  /* 0x0000004e29517223 */ /* 0x000fe20000010050 */
[----:B---3--:R-:W-:Y:S01]  /*0ad0*/  PRMT R76, R23, 0x7632, R76 ;  /* 0x00007632174c7816 */ /* 0x008fe2000000004c */
[----:B------:R-:W-:Y:S01]  /*0ae0*/  FADD.FTZ R90, R83, R78 ;  /* 0x0000004e535a7221 */ /* 0x000fe20000010000 */
[----:B------:R-:W-:Y:S02]  /*0af0*/  PRMT R75, R23, 0x7632, R75 ;  /* 0x00007632174b7816 */ /* 0x000fe4000000004b */
[C---:B------:R-:W-:Y:S02]  /*0b00*/  PRMT R74, R22.reuse, 0x7632, R74 ;  /* 0x00007632164a7816 */ /* 0x040fe4000000004a */
[----:B------:R-:W-:Y:S02]  /*0b10*/  PRMT R73, R22, 0x7632, R73 ;  /* 0x0000763216497816 */ /* 0x000fe40000000049 */
[C---:B------:R-:W-:Y:S02]  /*0b20*/  PRMT R72, R21.reuse, 0x7632, R72 ;  /* 0x0000763215487816 */ /* 0x040fe40000000048 */
[----:B------:R-:W-:-:S02]  /*0b30*/  PRMT R71, R21, 0x7632, R71 ;  /* 0x0000763215477816 */ /* 0x000fc40000000047 */
[----:B------:R-:W-:Y:S02]  /*0b40*/  PRMT R69, R20, 0x7632, R69 ;  /* 0x0000763214457816 */ /* 0x000fe40000000045 */
[C-C-:B------:R-:W-:Y:S02]  /*0b50*/  SHF.R.U64 R61, R86.reuse, 0x8, R87.reuse ;  /* 0x00000008563d7819 */ /* 0x140fe40000001257 */
[C-C-:B------:R-:W-:Y:S02]  /*0b60*/  SHF.R.U64 R60, R86.reuse, 0x10, R87.reuse ;  /* 0x00000010563c7819 */ /* 0x140fe40000001257 */
[--C-:B------:R-:W-:Y:S02]  /*0b70*/  SHF.R.U64 R47, R86, 0x18, R87.reuse ;  /* 0x00000018562f7819 */ /* 0x100fe40000001257 */
[--C-:B------:R-:W-:Y:S02]  /*0b80*/  SHF.R.U32.HI R77, RZ, 0x8, R87.reuse ;  /* 0x00000008ff4d7819 */ /* 0x100fe40000011657 */
[----:B------:R-:W-:-:S02]  /*0b90*/  SHF.R.U32.HI R79, RZ, 0x10, R87 ;  /* 0x00000010ff4f7819 */ /* 0x000fc40000011657 */
        /* <DEDUP_REMOVED lines=20> */
.L_x_784:
        /* <DEDUP_REMOVED lines=19> */
[-C--:B------:R-:W-:Y:S01]  /*0e10*/  FFMA.FTZ R0, R0, R82.reuse, R81 ;  /* 0x0000005200007223 */ /* 0x080fe20000010051 */
        /* <DEDUP_REMOVED lines=46> */
.L_x_767:
[-CC-:B------:R-:W-:Y:S01]  /*1100*/  FFMA.FTZ R66, R66, R82.reuse, R81.reuse ;  /* 0x0000005242427223 */ /* 0x180fe20000010051 */
[-CC-:B------:R-:W-:Y:S01]  /*1110*/  FFMA.FTZ R33, R68, R82.reuse, R81.reuse ;  /* 0x0000005244217223 */ /* 0x180fe20000010051 */
[-CC-:B------:R-:W-:Y:S01]  /*1120*/  FFMA.FTZ R41, R41, R82.reuse, R81.reuse ;  /* 0x0000005229297223 */ /* 0x180fe20000010051 */
[-C--:B------:R-:W-:Y:S01]  /*1130*/  FFMA.FTZ R70, R70, R82.reuse, R81 ;  /* 0x0000005246467223 */ /* 0x080fe20000010051 */
[----:B------:R-:W-:Y:S01]  /*1140*/  FADD.FTZ R63, R63, -R66 ;  /* 0x800000423f3f7221 */ /* 0x000fe20000010000 */
[----:B------:R-:W-:Y:S01]  /*1150*/  FADD.FTZ R33, R64, -R33 ;  /* 0x8000002140217221 */ /* 0x000fe20000010000 */
[-CC-:B------:R-:W-:Y:S01]  /*1160*/  FFMA.FTZ R45, R45, R82.reuse, R81.reuse ;  /* 0x000000522d2d7223 */ /* 0x180fe20000010051 */
[-CC-:B------:R-:W-:Y:S01]  /*1170*/  FFMA.FTZ R59, R59, R82.reuse, R81.reuse ;  /* 0x000000523b3b7223 */ /* 0x180fe20000010051 */
[C---:B------:R-:W-:Y:S01]  /*1180*/  FMUL.FTZ R35, R58.reuse, R63 ;  /* 0x0000003f3a237220 */ /* 0x040fe20000410000 */
[----:B------:R-:W-:Y:S01]  /*1190*/  FMUL.FTZ R34, R58, R33 ;  /* 0x000000213a227220 */ /* 0x000fe20000410000 */
[-CC-:B------:R-:W-:Y:S01]  /*11a0*/  FFMA.FTZ R43, R43, R82.reuse, R81.reuse ;  /* 0x000000522b2b7223 */ /* 0x180fe20000010051 */
[----:B------:R-:W-:Y:S01]  /*11b0*/  FFMA.FTZ R0, R0, R82, R81 ;  /* 0x0000005200007223 */ /* 0x000fe20000010051 */
[----:B------:R-:W-:Y:S01]  /*11c0*/  FMUL.FTZ R33, R35, UR16 ;  /* 0x0000001023217c20 */ /* 0x000fe20008410000 */
[----:B------:R-:W-:Y:S01]  /*11d0*/  FADD.FTZ R41, R78, -R41 ;  /* 0x800000294e297221 */ /* 0x000fe20000010000 */
[----:B------:R-:W-:Y:S01]  /*11e0*/  LOP3.LUT P6, RZ, R79, 0xff, RZ, 0xc0, !PT ;  /* 0x000000ff4fff7812 */ /* 0x000fe200078cc0ff */
[----:B------:R-:W-:Y:S01]  /*11f0*/  FMUL.FTZ R32, R34, UR16 ;  /* 0x0000001022207c20 */ /* 0x000fe20008410000 */
[----:B------:R-:W-:Y:S01]  /*1200*/  FADD.FTZ R65, R65, -R70 ;  /* 0x8000004641417221 */ /* 0x000fe20000010000 */
[----:B------:R-:W-:Y:S01]  /*1210*/  FADD.FTZ R45, R42, -R45 ;  /* 0x8000002d2a2d7221 */ /* 0x000fe20000010000 */
[----:B------:R-:W-:Y:S01]  /*1220*/  LOP3.LUT P5, RZ, R46, 0xff, RZ, 0xc0, !PT ;  /* 0x000000ff2eff7812 */ /* 0x000fe200078ac0ff */
[----:B------:R-:W-:Y:S01]  /*1230*/  FADD.FTZ R59, R44, -R59 ;  /* 0x8000003b2c3b7221 */ /* 0x000fe20000010000 */
[----:B------:R-:W-:Y:S01]  /*1240*/  LOP3.LUT P3, RZ, R62, 0xff, RZ, 0xc0, !PT ;  /* 0x000000ff3eff7812 */ /* 0x000fe2000786c0ff */
[----:B------:R-:W-:Y:S01]  /*1250*/  FADD.FTZ R43, R40, -R43 ;  /* 0x8000002b282b7221 */ /* 0x000fe20000010000 */
[----:B------:R-:W-:Y:S01]  /*1260*/  LOP3.LUT P4, RZ, R61, 0xff, RZ, 0xc0, !PT ;  /* 0x000000ff3dff7812 */ /* 0x000fe2000788c0ff */
[----:B------:R-:W-:Y:S01]  /*1270*/  FADD.FTZ R67, R67, -R0 ;  /* 0x8000000043437221 */ /* 0x000fe20000010000 */
[C---:B------:R-:W-:Y:S01]  /*1280*/  FMUL.FTZ R62, R58.reuse, R41 ;  /* 0x000000293a3e7220 */ /* 0x040fe20000410000 */
[----:B------:R-:W-:Y:S01]  /*1290*/  FSEL R61, R33, RZ, P6 ;  /* 0x000000ff213d7208 */ /* 0x000fe20003000000 */
[----:B------:R-:W-:Y:S01]  /*12a0*/  FMUL.FTZ R33, R58, R65 ;  /* 0x000000413a217220 */ /* 0x000fe20000410000 */
[----:B------:R-:W-:Y:S01]  /*12b0*/  ISETP.GE.U32.AND P2, PT, R86, RZ, PT ;  /* 0x000000ff5600720c */ /* 0x000fe20003f46070 */
[----:B------:R-:W-:Y:S01]  /*12c0*/  FMUL.FTZ R0, R58, R45 ;  /* 0x0000002d3a007220 */ /* 0x000fe20000410000 */
[----:B------:R-:W-:Y:S01]  /*12d0*/  FSEL R46, R32, RZ, P5 ;  /* 0x000000ff202e7208 */ /* 0x000fe20002800000 */
[C---:B------:R-:W-:Y:S01]  /*12e0*/  FMUL.FTZ R32, R58.reuse, R59 ;  /* 0x0000003b3a207220 */ /* 0x040fe20000410000 */
[C---:B------:R-:W-:Y:S01]  /*12f0*/  FMUL.FTZ R43, R58.reuse, R43 ;  /* 0x0000002b3a2b7220 */ /* 0x040fe20000410000 */
[----:B------:R-:W-:Y:S01]  /*1300*/  FMUL.FTZ R67, R58, R67 ;  /* 0x000000433a437220 */ /* 0x000fe20000410000 */
[----:B------:R-:W-:Y:S01]  /*1310*/  FMUL.FTZ R41, R62, UR16 ;  /* 0x000000103e297c20 */ /* 0x000fe20008410000 */
[----:B------:R-:W-:Y:S01]  /*1320*/  ISETP.GE.U32.AND.EX P2, PT, R87, 0x1000000, PT, P2 ;  /* 0x010000005700780c */ /* 0x000fe20003f46120 */
[----:B------:R-:W-:Y:S01]  /*1330*/  FMUL.FTZ R40, R33, UR16 ;  /* 0x0000001021287c20 */ /* 0x000fe20008410000 */
[C---:B------:R-:W-:Y:S01]  /*1340*/  F2FP.BF16.F32.PACK_AB R33, R0.reuse, R33 ;  /* 0x000000210021723e */ /* 0x040fe200000010ff */
[----:B------:R-:W-:Y:S01]  /*1350*/  FMUL.FTZ R42, R0, UR16 ;  /* 0x00000010002a7c20 */ /* 0x000fe20008410000 */
[----:B------:R-:W-:Y:S01]  /*1360*/  FMUL.FTZ R0, R32, UR16 ;  /* 0x0000001020007c20 */ /* 0x000fe20008410000 */
[----:B------:R-:W-:-:S02]  /*1370*/  LOP3.LUT P6, RZ, R60, 0xff, RZ, 0xc0, !PT ;  /* 0x000000ff3cff7812 */ /* 0x000fc400078cc0ff */
[C---:B------:R-:W-:Y:S01]  /*1380*/  F2FP.BF16.F32.PACK_AB R34, R43.reuse, R34 ;  /* 0x000000222b22723e */ /* 0x040fe200000010ff */
[----:B------:R-:W-:Y:S01]  /*1390*/  FMUL.FTZ R43, R43, UR16 ;  /* 0x000000102b2b7c20 */ /* 0x000fe20008410000 */
[----:B------:R-:W-:Y:S01]  /*13a0*/  F2FP.BF16.F32.PACK_AB R32, R32, R67 ;  /* 0x000000432020723e */ /* 0x000fe200000010ff */
[----:B------:R-:W-:Y:S01]  /*13b0*/  FMUL.FTZ R67, R67, UR16 ;  /* 0x0000001043437c20 */ /* 0x000fe20008410000 */
[----:B------:R-:W-:Y:S02]  /*13c0*/  FSEL R60, R41, RZ, P2 ;  /* 0x000000ff293c7208 */ /* 0x000fe40001000000 */
[----:B------:R-:W-:Y:S02]  /*13d0*/  LOP3.LUT P2, RZ, R47, 0xff, RZ, 0xc0, !PT ;  /* 0x000000ff2fff7812 */ /* 0x000fe4000784c0ff */
[----:B------:R-:W-:Y:S02]  /*13e0*/  LOP3.LUT P5, RZ, R77, 0xff, RZ, 0xc0, !PT ;  /* 0x000000ff4dff7812 */ /* 0x000fe400078ac0ff */
        /* <DEDUP_REMOVED lines=9> */
[----:B------:R-:W-:Y:S01]  /*1480*/  F2FP.BF16.F32.PACK_AB R40, R45, R40 ;  /* 0x000000282d28723e */ /* 0x000fe200000010ff */
[----:B------:R-:W-:Y:S06]  /*1490*/  BRA `(.L_x_768) ;  /* 0x0000001800607947 */ /* 0x000fec0003800000 */
.L_x_766:
[-CC-:B------:R-:W-:Y:S01]  /*14a0*/  FFMA.FTZ R43, R43, R82.reuse, R81.reuse ;  /* 0x000000522b2b7223 */ /* 0x180fe20000010051 */
[-CC-:B------:R-:W-:Y:S01]  /*14b0*/  FFMA.FTZ R69, R45, R82.reuse, R81.reuse ;  /* 0x000000522d457223 */ /* 0x180fe20000010051 */
[----:B------:R-:W-:Y:S01]  /*14c0*/  LOP3.LUT P5, RZ, R60, 0xff, RZ, 0xc0, !PT ;  /* 0x000000ff3cff7812 */ /* 0x000fe200078ac0ff */
[----:B------:R-:W-:Y:S01]  /*14d0*/  FFMA.FTZ R0, R0, R82, R81 ;  /* 0x0000005200007223 */ /* 0x000fe20000010051 */
[----:B------:R-:W-:Y:S01]  /*14e0*/  SHF.L.U32 R73, R73, 0x10, RZ ;  /* 0x0000001049497819 */ /* 0x000fe200000006ff */
[----:B------:R-:W-:Y:S01]  /*14f0*/  FADD.FTZ R60, R40, -R43 ;  /* 0x8000002b283c7221 */ /* 0x000fe20000010000 */
[----:B------:R-:W-:Y:S01]  /*1500*/  LOP3.LUT P3, RZ, R47, 0xff, RZ, 0xc0, !PT ;  /* 0x000000ff2fff7812 */ /* 0x000fe2000786c0ff */
[----:B------:R-:W-:Y:S01]  /*1510*/  FADD.FTZ R42, R42, -R69 ;  /* 0x800000452a2a7221 */ /* 0x000fe20000010000 */
[----:B------:R-:W-:Y:S02]  /*1520*/  IMAD.U32 R47, R71, 0x10000, RZ ;  /* 0x00010000472f7824 */ /* 0x000fe400078e00ff */
[----:B------:R-:W-:Y:S01]  /*1530*/  FFMA.FTZ R73, R58, R60, R73 ;  /* 0x0000003c3a497223 */ /* 0x000fe20000010049 */
[-CC-:B------:R-:W-:Y:S01]  /*1540*/  FFMA.FTZ R59, R59, R82.reuse, R81.reuse ;  /* 0x000000523b3b7223 */ /* 0x180fe20000010051 */
[----:B------:R-:W-:Y:S01]  /*1550*/  FFMA.FTZ R70, R70, R82, R81 ;  /* 0x0000005246467223 */ /* 0x000fe20000010051 */
[----:B------:R-:W-:Y:S01]  /*1560*/  FFMA.FTZ R47, R58, R42, R47 ;  /* 0x0000002a3a2f7223 */ /* 0x000fe2000001002f */
[-CC-:B------:R-:W-:Y:S01]  /*1570*/  FFMA.FTZ R45, R68, R82.reuse, R81.reuse ;  /* 0x00000052442d7223 */ /* 0x180fe20000010051 */
[-CC-:B------:R-:W-:Y:S01]  /*1580*/  FFMA.FTZ R66, R66, R82.reuse, R81.reuse ;  /* 0x0000005242427223 */ /* 0x180fe20000010051 */
[----:B------:R-:W-:Y:S01]  /*1590*/  FMUL.FTZ R42, R73, UR16 ;  /* 0x00000010492a7c20 */ /* 0x000fe20008410000 */
[----:B------:R-:W-:Y:S01]  /*15a0*/  FFMA.FTZ R81, R41, R82, R81 ;  /* 0x0000005229517223 */ /* 0x000fe20000010051 */
[----:B------:R-:W-:Y:S01]  /*15b0*/  LOP3.LUT P2, RZ, R77, 0xff, RZ, 0xc0, !PT ;  /* 0x000000ff4dff7812 */ /* 0x000fe2000784c0ff */
[----:B------:R-:W-:Y:S01]  /*15c0*/  FADD.FTZ R0, R67, -R0 ;  /* 0x8000000043007221 */ /* 0x000fe20000010000 */
[----:B------:R-:W-:Y:S01]  /*15d0*/  SHF.L.U32 R41, R20, 0x10, RZ ;  /* 0x0000001014297819 */ /* 0x000fe200000006ff */
[----:B------:R-:W-:Y:S01]  /*15e0*/  FADD.FTZ R66, R63, -R66 ;  /* 0x800000423f427221 */ /* 0x000fe20000010000 */
[----:B------:R-:W-:Y:S01]  /*15f0*/  FSEL R42, R42, RZ, P2 ;  /* 0x000000ff2a2a7208 */ /* 0x000fe20001000000 */
[----:B------:R-:W-:Y:S01]  /*1600*/  FADD.FTZ R70, R65, -R70 ;  /* 0x8000004641467221 */ /* 0x000fe20000010000 */
[----:B------:R-:W-:Y:S01]  /*1610*/  ISETP.NE.U32.AND P2, PT, RZ, UR4, PT ;  /* 0x00000004ff007c0c */ /* 0x000fe2000bf45070 */
[----:B------:R-:W-:Y:S01]  /*1620*/  FFMA.FTZ R0, R58, R0, R41 ;  /* 0x000000003a007223 */ /* 0x000fe20000010029 */
[----:B------:R-:W-:Y:S01]  /*1630*/  IMAD.U32 R41, R23, 0x10000, RZ ;  /* 0x0001000017297824 */ /* 0x000fe200078e00ff */
[----:B------:R-:W-:Y:S01]  /*1640*/  LOP3.LUT P6, RZ, R62, 0xff, RZ, 0xc0, !PT ;  /* 0x000000ff3eff7812 */ /* 0x000fe200078cc0ff */
[----:B------:R-:W-:Y:S01]  /*1650*/  FADD.FTZ R62, R44, -R59 ;  /* 0x8000003b2c3e7221 */ /* 0x000fe20000010000 */
[----:B------:R-:W-:Y:S01]  /*1660*/  ISETP.NE.AND.EX P2, PT, RZ, UR5, PT, P2 ;  /* 0x00000005ff007c0c */ /* 0x000fe2000bf45320 */
[----:B------:R-:W-:Y:S01]  /*1670*/  FMUL.FTZ R40, R0, UR16 ;  /* 0x0000001000287c20 */ /* 0x000fe20008410000 */
[----:B------:R-:W-:Y:S01]  /*1680*/  LOP3.LUT P4, RZ, R61, 0xff, RZ, 0xc0, !PT ;  /* 0x000000ff3dff7812 */ /* 0x000fe2000788c0ff */
[----:B------:R-:W-:Y:S01]  /*1690*/  FFMA.FTZ R60, R58, R66, R41 ;  /* 0x000000423a3c7223 */ /* 0x000fe20000010029 */
[----:B------:R-:W-:Y:S01]  /*16a0*/  SHF.L.U32 R61, R22, 0x10, RZ ;  /* 0x00000010163d7819 */ /* 0x000fe200000006ff */
[----:B------:R-:W-:Y:S01]  /*16b0*/  FADD.FTZ R44, R64, -R45 ;  /* 0x8000002d402c7221 */ /* 0x000fe20000010000 */
[----:B------:R-:W-:Y:S01]  /*16c0*/  IMAD.U32 R59, R21, 0x10000, RZ ;  /* 0x00010000153b7824 */ /* 0x000fe200078e00ff */
[----:B------:R-:W-:Y:S01]  /*16d0*/  FSEL R40, R40, RZ, P6 ;  /* 0x000000ff28287208 */ /* 0x000fe20003000000 */
[----:B------:R-:W-:Y:S01]  /*16e0*/  FMUL.FTZ R43, R60, UR16 ;  /* 0x000000103c2b7c20 */ /* 0x000fe20008410000 */
[----:B------:R-:W-:Y:S01]  /*16f0*/  LOP3.LUT P6, RZ, R79, 0xff, RZ, 0xc0, !PT ;  /* 0x000000ff4fff7812 */ /* 0x000fe200078cc0ff */
[----:B------:R-:W-:Y:S01]  /*1700*/  FFMA.FTZ R65, R58, R44, R61 ;  /* 0x0000002c3a417223 */ /* 0x000fe2000001003d */
[----:B------:R-:W-:Y:S01]  /*1710*/  SHF.L.U32 R45, R80, 0x10, RZ ;  /* 0x00000010502d7819 */ /* 0x000fe200000006ff */
[----:B------:R-:W-:Y:S01]  /*1720*/  FFMA.FTZ R64, R58, R70, R59 ;  /* 0x000000463a407223 */ /* 0x000fe2000001003b */
[----:B------:R-:W-:Y:S01]  /*1730*/  FMUL.FTZ R41, R47, UR16 ;  /* 0x000000102f297c20 */ /* 0x000fe20008410000 */
[----:B------:R-:W-:Y:S01]  /*1740*/  FSEL R43, R43, RZ, P6 ;  /* 0x000000ff2b2b7208 */ /* 0x000fe20003000000 */
[----:B------:R-:W-:Y:S01]  /*1750*/  IMAD.U32 R63, R76, 0x10000, RZ ;  /* 0x000100004c3f7824 */ /* 0x000fe200078e00ff */
[----:B------:R-:W-:Y:S01]  /*1760*/  LOP3.LUT P6, RZ, R46, 0xff, RZ, 0xc0, !PT ;  /* 0x000000ff2eff7812 */ /* 0x000fe200078cc0ff */
[----:B------:R-:W-:Y:S01]  /*1770*/  FADD.FTZ R78, R78, -R81 ;  /* 0x800000514e4e7221 */ /* 0x000fe20000010000 */
[----:B------:R-:W-:Y:S01]  /*1780*/  FFMA.FTZ R62, R58, R62, R45 ;  /* 0x0000003e3a3e7223 */ /* 0x000fe2000001002d */
[----:B------:R-:W-:-:S02]  /*1790*/  @P2 F2FP.BF16.F32.PACK_AB R46, RZ, R65 ;  /* 0x00000041ff2e223e */ /* 0x000fc400000010ff */
[----:B------:R-:W-:Y:S01]  /*17a0*/  @P2 F2FP.BF16.F32.PACK_AB R45, RZ, R64 ;  /* 0x00000040ff2d223e */ /* 0x000fe200000010ff */
[----:B------:R-:W-:Y:S01]  /*17b0*/  FFMA.FTZ R63, R58, R78, R63 ;  /* 0x0000004e3a3f7223 */ /* 0x000fe2000001003f */
[----:B------:R-:W-:Y:S02]  /*17c0*/  @P2 F2FP.BF16.F32.PACK_AB R0, RZ, R0 ;  /* 0x00000000ff00223e */ /* 0x000fe400000010ff */
[----:B------:R-:W-:Y:S01]  /*17d0*/  FSEL R41, R41, RZ, P3 ;  /* 0x000000ff29297208 */ /* 0x000fe20001800000 */
[----:B------:R-:W-:Y:S01]  /*17e0*/  FMUL.FTZ R61, R63, UR16 ;  /* 0x000000103f3d7c20 */ /* 0x000fe20008410000 */
[----:B------:R-:W-:Y:S02]  /*17f0*/  ISETP.GE.U32.AND P3, PT, R86, RZ, PT ;  /* 0x000000ff5600720c */ /* 0x000fe40003f66070 */
[----:B------:R-:W-:Y:S01]  /*1800*/  @P2 PRMT R34, R46, 0x7610, R34 ;  /* 0x000076102e222816 */ /* 0x000fe20000000022 */
[----:B------:R-:W-:Y:S01]  /*1810*/  FMUL.FTZ R46, R65, UR16 ;  /* 0x00000010412e7c20 */ /* 0x000fe20008410000 */
[----:B------:R-:W-:-:S02]  /*1820*/  @P2 F2FP.BF16.F32.PACK_AB R59, RZ, R60 ;  /* 0x0000003cff3b223e */ /* 0x000fc400000010ff */
[----:B------:R-:W-:Y:S01]  /*1830*/  @P2 PRMT R33, R45, 0x7610, R33 ;  /* 0x000076102d212816 */ /* 0x000fe20000000021 */
[----:B------:R-:W-:Y:S01]  /*1840*/  FMUL.FTZ R45, R64, UR16 ;  /* 0x00000010402d7c20 */ /* 0x000fe20008410000 */
[----:B------:R-:W-:Y:S01]  /*1850*/  @P2 PRMT R32, R0, 0x7610, R32 ;  /* 0x0000761000202816 */ /* 0x000fe20000000020 */
[----:B------:R-:W-:Y:S01]  /*1860*/  FMUL.FTZ R0, R62, UR16 ;  /* 0x000000103e007c20 */ /* 0x000fe20008410000 */
[----:B------:R-:W-:Y:S02]  /*1870*/  ISETP.GE.U32.AND.EX P3, PT, R87, 0x1000000, PT, P3 ;  /* 0x010000005700780c */ /* 0x000fe40003f66130 */
[----:B------:R-:W-:Y:S02]  /*1880*/  @P2 PRMT R35, R59, 0x7610, R35 ;  /* 0x000076103b232816 */ /* 0x000fe40000000023 */
[----:B------:R-:W-:Y:S02]  /*1890*/  FSEL R59, R46, RZ, P6 ;  /* 0x000000ff2e3b7208 */ /* 0x000fe40003000000 */
[----:B------:R-:W-:-:S02]  /*18a0*/  @P2 F2FP.BF16.F32.PACK_AB R44, RZ, R62 ;  /* 0x0000003eff2c223e */ /* 0x000fc400000010ff */
[----:B------:R-:W-:Y:S02]  /*18b0*/  FSEL R46, R45, RZ, P5 ;  /* 0x000000ff2d2e7208 */ /* 0x000fe40002800000 */
[----:B------:R-:W-:Y:S02]  /*18c0*/  @P2 F2FP.BF16.F32.PACK_AB R47, RZ, R47 ;  /* 0x0000002fff2f223e */ /* 0x000fe400000010ff */
[----:B------:R-:W-:Y:S02]  /*18d0*/  @P2 F2FP.BF16.F32.PACK_AB R58, RZ, R73 ;  /* 0x00000049ff3a223e */ /* 0x000fe400000010ff */
[----:B------:R-:W-:Y:S02]  /*18e0*/  @P2 F2FP.BF16.F32.PACK_AB R60, RZ, R63 ;  /* 0x0000003fff3c223e */ /* 0x000fe400000010ff */
[----:B------:R-:W-:Y:S02]  /*18f0*/  FSEL R62, R61, RZ, P3 ;  /* 0x000000ff3d3e7208 */ /* 0x000fe40001800000 */
[----:B------:R-:W-:-:S02]  /*1900*/  FSEL R45, R0, RZ, P4 ;  /* 0x000000ff002d7208 */ /* 0x000fc40002000000 */
[----:B------:R-:W-:Y:S02]  /*1910*/  F2FP.BF16.F32.PACK_AB R43, R62, R43 ;  /* 0x0000002b3e2b723e */ /* 0x000fe400000010ff */
[----:B------:R-:W-:Y:S02]  /*1920*/  F2FP.BF16.F32.PACK_AB R42, R42, R59 ;  /* 0x0000003b2a2a723e */ /* 0x000fe400000010ff */
[----:B------:R-:W-:Y:S02]  /*1930*/  F2FP.BF16.F32.PACK_AB R41, R41, R46 ;  /* 0x0000002e2929723e */ /* 0x000fe400000010ff */
[----:B------:R-:W-:Y:S02]  /*1940*/  F2FP.BF16.F32.PACK_AB R40, R45, R40 ;  /* 0x000000282d28723e */ /* 0x000fe400000010ff */
[----:B------:R-:W-:Y:S02]  /*1950*/  @P2 PRMT R32, R32, 0x5410, R44 ;  /* 0x0000541020202816 */ /* 0x000fe4000000002c */
[----:B------:R-:W-:-:S02]  /*1960*/  @P2 PRMT R33, R33, 0x5410, R47 ;  /* 0x0000541021212816 */ /* 0x000fc4000000002f */
[----:B------:R-:W-:Y:S02]  /*1970*/  @P2 PRMT R34, R34, 0x5410, R58 ;  /* 0x0000541022222816 */ /* 0x000fe4000000003a */
[----:B------:R-:W-:Y:S01]  /*1980*/  @P2 PRMT R35, R35, 0x5410, R60 ;  /* 0x0000541023232816 */ /* 0x000fe2000000003c */
[----:B------:R-:W-:Y:S06]  /*1990*/  BRA `(.L_x_768) ;  /* 0x0000001400207947 */ /* 0x000fec0003800000 */
.L_x_765:
        /* <DEDUP_REMOVED lines=9> */
[-C--:B------:R-:W-:Y:S01]  /*1a30*/  FFMA.FTZ R43, R43, R82.reuse, R81 ;  /* 0x000000522b2b7223 */ /* 0x080fe20000010051 */
[----:B------:R-:W-:Y:S01]  /*1a40*/  FADD.FTZ R41, R78, -R41 ;  /* 0x800000294e297221 */ /* 0x000fe20000010000 */
[----:B------:R-:W-:Y:S01]  /*1a50*/  FADD.FTZ R37, R64, -R37 ;  /* 0x8000002540257221 */ /* 0x000fe20000010000 */
[----:B------:R-:W-:Y:S01]  /*1a60*/  ISETP.GE.U32.AND.EX P2, PT, R87, 0x1000000, PT, P2 ;  /* 0x010000005700780c */ /* 0x000fe20003f46120 */
[-C--:B------:R-:W-:Y:S01]  /*1a70*/  FFMA.FTZ R66, R66, R82.reuse, R81 ;  /* 0x0000005242427223 */ /* 0x080fe20000010051 */
[----:B------:R-:W-:Y:S01]  /*1a80*/  FMUL.FTZ R41, R58, R41 ;  /* 0x000000293a297220 */ /* 0x000fe20000410000 */
[----:B------:R-:W-:Y:S01]  /*1a90*/  FADD.FTZ R43, R40, -R43 ;  /* 0x8000002b282b7221 */ /* 0x000fe20000010000 */
[----:B------:R-:W-:Y:S01]  /*1aa0*/  LOP3.LUT P5, RZ, R61, 0xff, RZ, 0xc0, !PT ;  /* 0x000000ff3dff7812 */ /* 0x000fe200078ac0ff */
[C---:B------:R-:W-:Y:S01]  /*1ab0*/  FMUL.FTZ R37, R58.reuse, R37 ;  /* 0x000000253a257220 */ /* 0x040fe20000410000 */
[----:B------:R-:W-:Y:S01]  /*1ac0*/  FMUL.FTZ R36, R41, UR16 ;  /* 0x0000001029247c20 */ /* 0x000fe20008410000 */
[----:B------:R-:W-:Y:S01]  /*1ad0*/  FADD.FTZ R63, R63, -R66 ;  /* 0x800000423f3f7221 */ /* 0x000fe20000010000 */
[----:B------:R-:W-:Y:S01]  /*1ae0*/  FMUL.FTZ R43, R58, R43 ;  /* 0x0000002b3a2b7220 */ /* 0x000fe20000410000 */
[-CC-:B------:R-:W-:Y:S01]  /*1af0*/  FFMA.FTZ R70, R70, R82.reuse, R81.reuse ;  /* 0x0000005246467223 */ /* 0x180fe20000010051 */
[-C--:B------:R-:W-:Y:S01]  /*1b00*/  FFMA.FTZ R45, R45, R82.reuse, R81 ;  /* 0x000000522d2d7223 */ /* 0x080fe20000010051 */
[----:B------:R-:W-:Y:S01]  /*1b10*/  FSEL R61, R36, RZ, P2 ;  /* 0x000000ff243d7208 */ /* 0x000fe20001000000 */
[----:B------:R-:W-:Y:S01]  /*1b20*/  FMUL.FTZ R37, R37, UR16 ;  /* 0x0000001025257c20 */ /* 0x000fe20008410000 */
[----:B------:R-:W-:Y:S01]  /*1b30*/  LOP3.LUT P2, RZ, R2, 0xff, RZ, 0xc0, !PT ;  /* 0x000000ff02ff7812 */ /* 0x000fe2000784c0ff */
[----:B------:R-:W-:Y:S01]  /*1b40*/  FMUL.FTZ R63, R58, R63 ;  /* 0x0000003f3a3f7220 */ /* 0x000fe20000410000 */
[----:B------:R-:W-:Y:S01]  /*1b50*/  LOP3.LUT P6, RZ, R46, 0xff, RZ, 0xc0, !PT ;  /* 0x000000ff2eff7812 */ /* 0x000fe200078cc0ff */
[----:B------:R-:W-:Y:S01]  /*1b60*/  FMUL.FTZ R43, R43, UR16 ;  /* 0x000000102b2b7c20 */ /* 0x000fe20008410000 */
[----:B------:R-:W-:Y:S01]  /*1b70*/  FSEL R36, R36, RZ, P2 ;  /* 0x000000ff24247208 */ /* 0x000fe20001000000 */
[----:B------:R-:W-:Y:S01]  /*1b80*/  FADD.FTZ R65, R65, -R70 ;  /* 0x8000004641417221 */ /* 0x000fe20000010000 */
[----:B------:R-:W-:Y:S01]  /*1b90*/  LOP3.LUT P4, RZ, R77, 0xff, RZ, 0xc0, !PT ;  /* 0x000000ff4dff7812 */ /* 0x000fe2000788c0ff */
[----:B------:R-:W-:Y:S01]  /*1ba0*/  FADD.FTZ R45, R42, -R45 ;  /* 0x8000002d2a2d7221 */ /* 0x000fe20000010000 */
[----:B------:R-:W-:Y:S01]  /*1bb0*/  LOP3.LUT P2, RZ, R5, 0xff, RZ, 0xc0, !PT ;  /* 0x000000ff05ff7812 */ /* 0x000fe2000784c0ff */
[-CC-:B------:R-:W-:Y:S01]  /*1bc0*/  FFMA.FTZ R59, R59, R82.reuse, R81.reuse ;  /* 0x000000523b3b7223 */ /* 0x180fe20000010051 */
        /* <DEDUP_REMOVED lines=33> */
[----:B------:R-:W-:Y:S02]  /*1de0*/  F2FP.BF16.F32.PACK_AB R39, R36, R39 ;  /* 0x000000272427723e */ /* 0x000fe400000010ff */
        /* <DEDUP_REMOVED lines=9> */
[----:B------:R-:W-:Y:S01]  /*1e80*/  F2FP.BF16.F32.PACK_AB R40, R47, R40 ;  /* 0x000000282f28723e */ /* 0x000fe200000010ff */
[----:B------:R-:W-:Y:S06]  /*1e90*/  BRA `(.L_x_768) ;  /* 0x0000000c00e07947 */ /* 0x000fec0003800000 */
.L_x_770:
[-CC-:B------:R-:W-:Y:S01]  /*1ea0*/  FFMA.FTZ R66, R66, R82.reuse, R81.reuse ;  /* 0x0000005242427223 */ /* 0x180fe20000010051 */
[-CC-:B------:R-:W-:Y:S01]  /*1eb0*/  FFMA.FTZ R41, R41, R82.reuse, R81.reuse ;  /* 0x0000005229297223 */ /* 0x180fe20000010051 */
[-C--:B------:R-:W-:Y:S01]  /*1ec0*/  FFMA.FTZ R33, R68, R82.reuse, R81 ;  /* 0x0000005244217223 */ /* 0x080fe20000010051 */
[----:B------:R-:W-:Y:S01]  /*1ed0*/  LOP3.LUT P6, RZ, R79, 0xff, RZ, 0xc0, !PT ;  /* 0x000000ff4fff7812 */ /* 0x000fe200078cc0ff */
[----:B------:R-:W-:Y:S01]  /*1ee0*/  FADD.FTZ R63, R63, -R66 ;  /* 0x800000423f3f7221 */ /* 0x000fe20000010000 */
[----:B------:R-:W-:Y:S01]  /*1ef0*/  FADD.FTZ R41, R78, -R41 ;  /* 0x800000294e297221 */ /* 0x000fe20000010000 */
[----:B------:R-:W-:Y:S01]  /*1f00*/  LOP3.LUT P4, RZ, R60, 0xff, RZ, 0xc0, !PT ;  /* 0x000000ff3cff7812 */ /* 0x000fe2000788c0ff */
[-C--:B------:R-:W-:Y:S01]  /*1f10*/  FFMA.FTZ R43, R43, R82.reuse, R81 ;  /* 0x000000522b2b7223 */ /* 0x080fe20000010051 */
[----:B------:R-:W-:Y:S01]  /*1f20*/  FMUL.FTZ R35, R58, R63 ;  /* 0x0000003f3a237220 */ /* 0x000fe20000410000 */
[----:B------:R-:W-:Y:S01]  /*1f30*/  LOP3.LUT P3, RZ, R62, 0xff, RZ, 0xc0, !PT ;  /* 0x000000ff3eff7812 */ /* 0x000fe2000786c0ff */
[----:B------:R-:W-:Y:S01]  /*1f40*/  FADD.FTZ R33, R64, -R33 ;  /* 0x8000002140217221 */ /* 0x000fe20000010000 */
[----:B------:R-:W-:Y:S01]  /*1f50*/  FMUL.FTZ R62, R58, R41 ;  /* 0x000000293a3e7220 */ /* 0x000fe20000410000 */
[----:B------:R-:W-:Y:S01]  /*1f60*/  FMUL.FTZ R32, R35, UR16 ;  /* 0x0000001023207c20 */ /* 0x000fe20008410000 */
[----:B------:R-:W-:Y:S01]  /*1f70*/  FADD.FTZ R43, R40, -R43 ;  /* 0x8000002b282b7221 */ /* 0x000fe20000010000 */
[----:B------:R-:W-:Y:S01]  /*1f80*/  FMUL.FTZ R34, R58, R33 ;  /* 0x000000213a227220 */ /* 0x000fe20000410000 */
[----:B------:R-:W-:Y:S01]  /*1f90*/  FMUL.FTZ R33, R62, UR16 ;  /* 0x000000103e217c20 */ /* 0x000fe20008410000 */
[----:B------:R-:W-:Y:S01]  /*1fa0*/  ISETP.GE.U32.AND P2, PT, R86, RZ, PT ;  /* 0x000000ff5600720c */ /* 0x000fe20003f46070 */
[----:B------:R-:W-:Y:S01]  /*1fb0*/  FMUL.FTZ R43, R58, R43 ;  /* 0x0000002b3a2b7220 */ /* 0x000fe20000410000 */
[----:B------:R-:W-:Y:S01]  /*1fc0*/  FSEL R60, R32, RZ, P6 ;  /* 0x000000ff203c7208 */ /* 0x000fe20003000000 */
[-CC-:B------:R-:W-:Y:S01]  /*1fd0*/  FFMA.FTZ R70, R70, R82.reuse, R81.reuse ;  /* 0x0000005246467223 */ /* 0x180fe20000010051 */
[----:B------:R-:W-:Y:S01]  /*1fe0*/  LOP3.LUT P6, RZ, R3, 0xff, RZ, 0xc0, !PT ;  /* 0x000000ff03ff7812 */ /* 0x000fe200078cc0ff */
[-C--:B------:R-:W-:Y:S01]  /*1ff0*/  FFMA.FTZ R45, R45, R82.reuse, R81 ;  /* 0x000000522d2d7223 */ /* 0x080fe20000010051 */
        /* <DEDUP_REMOVED lines=13> */
[----:B------:R-:W-:Y:S01]  /*20d0*/  LOP3.LUT P5, RZ, R61, 0xff, RZ, 0xc0, !PT ;  /* 0x000000ff3dff7812 */ /* 0x000fe200078ac0ff */
[----:B------:R-:W-:Y:S01]  /*20e0*/  FADD.FTZ R67, R67, -R0 ;  /* 0x8000000043437221 */ /* 0x000fe20000010000 */
[----:B------:R-:W-:-:S02]  /*20f0*/  FSEL R38, R32, RZ, P6 ;  /* 0x000000ff20267208 */ /* 0x000fc40003000000 */
[----:B------:R-:W-:Y:S01]  /*2100*/  LOP3.LUT P6, RZ, R77, 0xff, RZ, 0xc0, !PT ;  /* 0x000000ff4dff7812 */ /* 0x000fe200078cc0ff */
[C---:B------:R-:W-:Y:S01]  /*2110*/  FMUL.FTZ R67, R58.reuse, R67 ;  /* 0x000000433a437220 */ /* 0x040fe20000410000 */
[----:B------:R-:W-:Y:S01]  /*2120*/  FSEL R61, R33, RZ, P2 ;  /* 0x000000ff213d7208 */ /* 0x000fe20001000000 */
[----:B------:R-:W-:Y:S01]  /*2130*/  FMUL.FTZ R33, R58, R65 ;  /* 0x000000413a217220 */ /* 0x000fe20000410000 */
[----:B------:R-:W-:Y:S02]  /*2140*/  FSEL R42, R39, RZ, P6 ;  /* 0x000000ff272a7208 */ /* 0x000fe40003000000 */
[----:B------:R-:W-:Y:S01]  /*2150*/  LOP3.LUT P2, RZ, R46, 0xff, RZ, 0xc0, !PT ;  /* 0x000000ff2eff7812 */ /* 0x000fe2000784c0ff */
[----:B------:R-:W-:Y:S01]  /*2160*/  FMUL.FTZ R0, R33, UR16 ;  /* 0x0000001021007c20 */ /* 0x000fe20008410000 */
[----:B------:R-:W-:Y:S02]  /*2170*/  LOP3.LUT P6, RZ, R4, 0xff, RZ, 0xc0, !PT ;  /* 0x000000ff04ff7812 */ /* 0x000fe400078cc0ff */
[----:B------:R-:W-:Y:S01]  /*2180*/  FSEL R37, R32, RZ, P2 ;  /* 0x000000ff20257208 */ /* 0x000fe20001000000 */
[----:B------:R-:W-:Y:S01]  /*2190*/  FMUL.FTZ R32, R58, R59 ;  /* 0x0000003b3a207220 */ /* 0x000fe20000410000 */
[----:B------:R-:W-:-:S02]  /*21a0*/  FSEL R41, R39, RZ, P6 ;  /* 0x000000ff27297208 */ /* 0x000fc40003000000 */
[----:B------:R-:W-:Y:S02]  /*21b0*/  LOP3.LUT P6, RZ, R7, 0xff, RZ, 0xc0, !PT ;  /* 0x000000ff07ff7812 */ /* 0x000fe400078cc0ff */
[C---:B------:R-:W-:Y:S01]  /*21c0*/  F2FP.BF16.F32.PACK_AB R33, R36.reuse, R33 ;  /* 0x000000212421723e */ /* 0x040fe200000010ff */
[----:B------:R-:W-:Y:S01]  /*21d0*/  FMUL.FTZ R36, R36, UR16 ;  /* 0x0000001024247c20 */ /* 0x000fe20008410000 */
[----:B------:R-:W-:Y:S02]  /*21e0*/  LOP3.LUT P2, RZ, R47, 0xff, RZ, 0xc0, !PT ;  /* 0x000000ff2fff7812 */ /* 0x000fe4000784c0ff */
[----:B------:R-:W-:Y:S02]  /*21f0*/  F2FP.BF16.F32.PACK_AB R38, R41, R38 ;  /* 0x000000262926723e */ /* 0x000fe400000010ff */
[----:B------:R-:W-:Y:S02]  /*2200*/  F2FP.BF16.F32.PACK_AB R42, R42, R37 ;  /* 0x000000252a2a723e */ /* 0x000fe400000010ff */
[----:B------:R-:W-:-:S02]  /*2210*/  FSEL R41, R0, RZ, P4 ;  /* 0x000000ff00297208 */ /* 0x000fc40002000000 */
[----:B------:R-:W-:Y:S01]  /*2220*/  FSEL R37, R0, RZ, P6 ;  /* 0x000000ff00257208 */ /* 0x000fe20003000000 */
[C---:B------:R-:W-:Y:S01]  /*2230*/  FMUL.FTZ R0, R32.reuse, UR16 ;  /* 0x0000001020007c20 */ /* 0x040fe20008410000 */
[----:B------:R-:W-:Y:S01]  /*2240*/  F2FP.BF16.F32.PACK_AB R32, R32, R67 ;  /* 0x000000432020723e */ /* 0x000fe200000010ff */
[----:B------:R-:W-:Y:S01]  /*2250*/  FMUL.FTZ R67, R67, UR16 ;  /* 0x0000001043437c20 */ /* 0x000fe20008410000 */
[----:B------:R-:W-:Y:S02]  /*2260*/  LOP3.LUT P4, RZ, R6, 0xff, RZ, 0xc0, !PT ;  /* 0x000000ff06ff7812 */ /* 0x000fe4000788c0ff */
[----:B------:R-:W-:Y:S02]  /*2270*/  FSEL R44, R36, RZ, P2 ;  /* 0x000000ff242c7208 */ /* 0x000fe40001000000 */
[----:B------:R-:W-:Y:S02]  /*2280*/  LOP3.LUT P6, RZ, R8, 0xff, RZ, 0xc0, !PT ;  /* 0x000000ff08ff7812 */ /* 0x000fe400078cc0ff */
[----:B------:R-:W-:-:S02]  /*2290*/  LOP3.LUT P2, RZ, R9, 0xff, RZ, 0xc0, !PT ;  /* 0x000000ff09ff7812 */ /* 0x000fc4000784c0ff */
        /* <DEDUP_REMOVED lines=9> */
[----:B------:R-:W-:Y:S02]  /*2330*/  F2FP.BF16.F32.PACK_AB R37, R46, R37 ;  /* 0x000000252e25723e */ /* 0x000fe400000010ff */
[----:B------:R-:W-:Y:S02]  /*2340*/  F2FP.BF16.F32.PACK_AB R41, R44, R41 ;  /* 0x000000292c29723e */ /* 0x000fe400000010ff */
[----:B------:R-:W-:-:S02]  /*2350*/  F2FP.BF16.F32.PACK_AB R36, R47, R36 ;  /* 0x000000242f24723e */ /* 0x000fc400000010ff */
[----:B------:R-:W-:Y:S01]  /*2360*/  F2FP.BF16.F32.PACK_AB R40, R45, R40 ;  /* 0x000000282d28723e */ /* 0x000fe200000010ff */
[----:B------:R-:W-:Y:S06]  /*2370*/  BRA `(.L_x_768) ;  /* 0x0000000800a87947 */ /* 0x000fec0003800000 */
.L_x_769:
[----:B------:R-:W-:-:S04]  /*2380*/  UISETP.NE.U32.AND UP0, UPT, UR4, URZ, UPT ;  /* 0x000000ff0400728c */ /* 0x000fc8000bf05070 */
[----:B------:R-:W-:-:S09]  /*2390*/  UISETP.NE.AND.EX UP0, UPT, UR5, URZ, UPT, UP0 ;  /* 0x000000ff0500728c */ /* 0x000fd2000bf05300 */
[----:B------:R-:W-:Y:S05]  /*23a0*/  BRA.U UP0, `(.L_x_771) ;  /* 0x0000000500487547 */ /* 0x000fea000b800000 */
[-CC-:B------:R-:W-:Y:S01]  /*23b0*/  FFMA.FTZ R37, R68, R82.reuse, R81.reuse ;  /* 0x0000005244257223 */ /* 0x180fe20000010051 */
[-CC-:B------:R-:W-:Y:S01]  /*23c0*/  FFMA.FTZ R41, R41, R82.reuse, R81.reuse ;  /* 0x0000005229297223 */ /* 0x180fe20000010051 */
[----:B------:R-:W-:Y:S02]  /*23d0*/  IMAD.U32 R39, R22, 0x10000, RZ ;  /* 0x0001000016277824 */ /* 0x000fe400078e00ff */
[-C--:B------:R-:W-:Y:S01]  /*23e0*/  FFMA.FTZ R43, R43, R82.reuse, R81 ;  /* 0x000000522b2b7223 */ /* 0x080fe20000010051 */
[----:B------:R-:W-:Y:S01]  /*23f0*/  FADD.FTZ R37, R64, -R37 ;  /* 0x8000002540257221 */ /* 0x000fe20000010000 */
[----:B------:R-:W-:Y:S02]  /*2400*/  IMAD.U32 R76, R76, 0x10000, RZ ;  /* 0x000100004c4c7824 */ /* 0x000fe400078e00ff */
[----:B------:R-:W-:Y:S01]  /*2410*/  FADD.FTZ R41, R78, -R41 ;  /* 0x800000294e297221 */ /* 0x000fe20000010000 */
[-C--:B------:R-:W-:Y:S01]  /*2420*/  FFMA.FTZ R66, R66, R82.reuse, R81 ;  /* 0x0000005242427223 */ /* 0x080fe20000010051 */
[----:B------:R-:W-:Y:S01]  /*2430*/  FFMA.FTZ R36, R58, R37, R39 ;  /* 0x000000253a247223 */ /* 0x000fe20000010027 */
[----:B------:R-:W-:Y:S01]  /*2440*/  FADD.FTZ R43, R40, -R43 ;  /* 0x8000002b282b7221 */ /* 0x000fe20000010000 */
[----:B------:R-:W-:Y:S01]  /*2450*/  SHF.L.U32 R38, R23, 0x10, RZ ;  /* 0x0000001017267819 */ /* 0x000fe200000006ff */
[----:B------:R-:W-:Y:S01]  /*2460*/  FFMA.FTZ R40, R58, R41, R76 ;  /* 0x000000293a287223 */ /* 0x000fe2000001004c */
[----:B------:R-:W-:Y:S01]  /*2470*/  FADD.FTZ R63, R63, -R66 ;  /* 0x800000423f3f7221 */ /* 0x000fe20000010000 */
[----:B------:R-:W-:Y:S01]  /*2480*/  ISETP.GE.U32.AND P2, PT, R86, RZ, PT ;  /* 0x000000ff5600720c */ /* 0x000fe20003f46070 */
[----:B------:R-:W-:Y:S01]  /*2490*/  FMUL.FTZ R36, R36, UR16 ;  /* 0x0000001024247c20 */ /* 0x000fe20008410000 */
[----:B------:R-:W-:Y:S01]  /*24a0*/  LOP3.LUT P4, RZ, R46, 0xff, RZ, 0xc0, !PT ;  /* 0x000000ff2eff7812 */ /* 0x000fe2000788c0ff */
[----:B------:R-:W-:Y:S01]  /*24b0*/  FMUL.FTZ R40, R40, UR16 ;  /* 0x0000001028287c20 */ /* 0x000fe20008410000 */
[----:B------:R-:W-:Y:S01]  /*24c0*/  SHF.L.U32 R73, R73, 0x10, RZ ;  /* 0x0000001049497819 */ /* 0x000fe200000006ff */
[----:B------:R-:W-:Y:S01]  /*24d0*/  FFMA.FTZ R38, R58, R63, R38 ;  /* 0x0000003f3a267223 */ /* 0x000fe20000010026 */
[----:B------:R-:W-:Y:S01]  /*24e0*/  ISETP.GE.U32.AND.EX P2, PT, R87, 0x1000000, PT, P2 ;  /* 0x010000005700780c */ /* 0x000fe20003f46120 */
[-C--:B------:R-:W-:Y:S01]  /*24f0*/  FFMA.FTZ R45, R45, R82.reuse, R81 ;  /* 0x000000522d2d7223 */ /* 0x080fe20000010051 */
[----:B------:R-:W-:Y:S01]  /*2500*/  FSEL R41, R36, RZ, P4 ;  /* 0x000000ff24297208 */ /* 0x000fe20002000000 */
[----:B------:R-:W-:Y:S01]  /*2510*/  FFMA.FTZ R43, R58, R43, R73 ;  /* 0x0000002b3a2b7223 */ /* 0x000fe20000010049 */
[----:B------:R-:W-:Y:S01]  /*2520*/  LOP3.LUT P4, RZ, R60, 0xff, RZ, 0xc0, !PT ;  /* 0x000000ff3cff7812 */ /* 0x000fe2000788c0ff */
[----:B------:R-:W-:Y:S01]  /*2530*/  FMUL.FTZ R38, R38, UR16 ;  /* 0x0000001026267c20 */ /* 0x000fe20008410000 */
[----:B------:R-:W-:Y:S01]  /*2540*/  FSEL R60, R40, RZ, P2 ;  /* 0x000000ff283c7208 */ /* 0x000fe20001000000 */
[----:B------:R-:W-:Y:S01]  /*2550*/  FMUL.FTZ R37, R43, UR16 ;  /* 0x000000102b257c20 */ /* 0x000fe20008410000 */
[----:B------:R-:W-:Y:S01]  /*2560*/  LOP3.LUT P2, RZ, R3, 0xff, RZ, 0xc0, !PT ;  /* 0x000000ff03ff7812 */ /* 0x000fe2000784c0ff */
[-C--:B------:R-:W-:Y:S01]  /*2570*/  FFMA.FTZ R70, R70, R82.reuse, R81 ;  /* 0x0000005246467223 */ /* 0x080fe20000010051 */
[----:B------:R-:W-:Y:S01]  /*2580*/  LOP3.LUT P6, RZ, R77, 0xff, RZ, 0xc0, !PT ;  /* 0x000000ff4dff7812 */ /* 0x000fe200078cc0ff */
[----:B------:R-:W-:Y:S01]  /*2590*/  FADD.FTZ R45, R42, -R45 ;  /* 0x8000002d2a2d7221 */ /* 0x000fe20000010000 */
[----:B------:R-:W-:Y:S01]  /*25a0*/  FSEL R39, R38, RZ, P2 ;  /* 0x000000ff26277208 */ /* 0x000fe20001000000 */
[-CC-:B------:R-:W-:Y:S01]  /*25b0*/  FFMA.FTZ R0, R0, R82.reuse, R81.reuse ;  /* 0x0000005200007223 */ /* 0x180fe20000010051 */
[----:B------:R-:W-:Y:S01]  /*25c0*/  LOP3.LUT P2, RZ, R2, 0xff, RZ, 0xc0, !PT ;  /* 0x000000ff02ff7812 */ /* 0x000fe2000784c0ff */
[----:B------:R-:W-:Y:S01]  /*25d0*/  FADD.FTZ R65, R65, -R70 ;  /* 0x8000004641417221 */ /* 0x000fe20000010000 */
[----:B------:R-:W-:Y:S01]  /*25e0*/  FSEL R46, R37, RZ, P6 ;  /* 0x000000ff252e7208 */ /* 0x000fe20003000000 */
[----:B------:R-:W-:Y:S01]  /*25f0*/  IMAD.U32 R71, R71, 0x10000, RZ ;  /* 0x0001000047477824 */ /* 0x000fe200078e00ff */
[----:B------:R-:W-:Y:S01]  /*2600*/  LOP3.LUT P6, RZ, R79, 0xff, RZ, 0xc0, !PT ;  /* 0x000000ff4fff7812 */ /* 0x000fe200078cc0ff */
[----:B------:R-:W-:Y:S01]  /*2610*/  IMAD.U32 R42, R21, 0x10000, RZ ;  /* 0x00010000152a7824 */ /* 0x000fe200078e00ff */
[----:B------:R-:W-:Y:S01]  /*2620*/  FSEL R40, R40, RZ, P2 ;  /* 0x000000ff28287208 */ /* 0x000fe20001000000 */
[----:B------:R-:W-:Y:S01]  /*2630*/  FFMA.FTZ R59, R59, R82, R81 ;  /* 0x000000523b3b7223 */ /* 0x000fe20000010051 */
[----:B------:R-:W-:Y:S01]  /*2640*/  LOP3.LUT P2, RZ, R5, 0xff, RZ, 0xc0, !PT ;  /* 0x000000ff05ff7812 */ /* 0x000fe2000784c0ff */
[----:B------:R-:W-:Y:S01]  /*2650*/  FADD.FTZ R67, R67, -R0 ;  /* 0x8000000043437221 */ /* 0x000fe20000010000 */
[----:B------:R-:W-:Y:S01]  /*2660*/  FSEL R43, R38, RZ, P6 ;  /* 0x000000ff262b7208 */ /* 0x000fe20003000000 */
[----:B------:R-:W-:Y:S01]  /*2670*/  FFMA.FTZ R45, R58, R45, R71 ;  /* 0x0000002d3a2d7223 */ /* 0x000fe20000010047 */
[----:B------:R-:W-:Y:S01]  /*2680*/  FSEL R38, R36, RZ, P2 ;  /* 0x000000ff24267208 */ /* 0x000fe20001000000 */
[----:B------:R-:W-:Y:S01]  /*2690*/  FFMA.FTZ R42, R58, R65, R42 ;  /* 0x000000413a2a7223 */ /* 0x000fe2000001002a */
[----:B------:R-:W-:Y:S01]  /*26a0*/  LOP3.LUT P2, RZ, R4, 0xff, RZ, 0xc0, !PT ;  /* 0x000000ff04ff7812 */ /* 0x000fe2000784c0ff */
[----:B------:R-:W-:Y:S01]  /*26b0*/  FADD.FTZ R59, R44, -R59 ;  /* 0x8000003b2c3b7221 */ /* 0x000fe20000010000 */
[----:B------:R-:W-:-:S02]  /*26c0*/  LOP3.LUT P6, RZ, R47, 0xff, RZ, 0xc0, !PT ;  /* 0x000000ff2fff7812 */ /* 0x000fc400078cc0ff */
[----:B------:R-:W-:Y:S02]  /*26d0*/  FSEL R37, R37, RZ, P2 ;  /* 0x000000ff25257208 */ /* 0x000fe40001000000 */
[----:B------:R-:W-:Y:S02]  /*26e0*/  SHF.L.U32 R47, R80, 0x10, RZ ;  /* 0x00000010502f7819 */ /* 0x000fe400000006ff */
[----:B------:R-:W-:Y:S02]  /*26f0*/  SHF.L.U32 R0, R20, 0x10, RZ ;  /* 0x0000001014007819 */ /* 0x000fe400000006ff */
[----:B------:R-:W-:Y:S01]  /*2700*/  F2FP.BF16.F32.PACK_AB R39, R40, R39 ;  /* 0x000000272827723e */ /* 0x000fe200000010ff */
[----:B------:R-:W-:Y:S01]  /*2710*/  FMUL.FTZ R40, R45, UR16 ;  /* 0x000000102d287c20 */ /* 0x000fe20008410000 */
[----:B------:R-:W-:Y:S01]  /*2720*/  F2FP.BF16.F32.PACK_AB R38, R37, R38 ;  /* 0x000000262526723e */ /* 0x000fe200000010ff */
[----:B------:R-:W-:Y:S01]  /*2730*/  FMUL.FTZ R37, R42, UR16 ;  /* 0x000000102a257c20 */ /* 0x000fe20008410000 */
[C---:B------:R-:W-:Y:S01]  /*2740*/  FFMA.FTZ R47, R58.reuse, R59, R47 ;  /* 0x0000003b3a2f7223 */ /* 0x040fe2000001002f */
[----:B------:R-:W-:Y:S01]  /*2750*/  FFMA.FTZ R0, R58, R67, R0 ;  /* 0x000000433a007223 */ /* 0x000fe20000010000 */
[----:B------:R-:W-:-:S02]  /*2760*/  LOP3.LUT P2, RZ, R7, 0xff, RZ, 0xc0, !PT ;  /* 0x000000ff07ff7812 */ /* 0x000fc4000784c0ff */
[----:B------:R-:W-:Y:S01]  /*2770*/  F2FP.BF16.F32.PACK_AB R42, R46, R41 ;  /* 0x000000292e2a723e */ /* 0x000fe200000010ff */
[----:B------:R-:W-:Y:S01]  /*2780*/  FMUL.FTZ R36, R47, UR16 ;  /* 0x000000102f247c20 */ /* 0x000fe20008410000 */
[----:B------:R-:W-:Y:S01]  /*2790*/  FSEL R44, R40, RZ, P6 ;  /* 0x000000ff282c7208 */ /* 0x000fe20003000000 */
[----:B------:R-:W-:Y:S01]  /*27a0*/  FMUL.FTZ R0, R0, UR16 ;  /* 0x0000001000007c20 */ /* 0x000fe20008410000 */
[----:B------:R-:W-:Y:S02]  /*27b0*/  FSEL R41, R37, RZ, P4 ;  /* 0x000000ff25297208 */ /* 0x000fe40002000000 */
[----:B------:R-:W-:Y:S02]  /*27c0*/  LOP3.LUT P5, RZ, R61, 0xff, RZ, 0xc0, !PT ;  /* 0x000000ff3dff7812 */ /* 0x000fe400078ac0ff */
[----:B------:R-:W-:Y:S02]  /*27d0*/  LOP3.LUT P6, RZ, R6, 0xff, RZ, 0xc0, !PT ;  /* 0x000000ff06ff7812 */ /* 0x000fe400078cc0ff */
[----:B------:R-:W-:-:S02]  /*27e0*/  LOP3.LUT P4, RZ, R8, 0xff, RZ, 0xc0, !PT ;  /* 0x000000ff08ff7812 */ /* 0x000fc4000788c0ff */
[----:B------:R-:W-:Y:S02]  /*27f0*/  FSEL R37, R37, RZ, P2 ;  /* 0x000000ff25257208 */ /* 0x000fe40001000000 */
        /* <DEDUP_REMOVED lines=11> */
[----:B------:R-:W-:Y:S01]  /*28b0*/  F2FP.BF16.F32.PACK_AB R40, R45, R40 ;  /* 0x000000282d28723e */ /* 0x000fe200000010ff */
[----:B------:R-:W-:Y:S06]  /*28c0*/  BRA `(.L_x_768) ;  /* 0x0000000400547947 */ /* 0x000fec0003800000 */
.L_x_771:
[-CC-:B------:R-:W-:Y:S01]  /*28d0*/  FFMA.FTZ R66, R66, R82.reuse, R81.reuse ;  /* 0x0000005242427223 */ /* 0x180fe20000010051 */
[----:B------:R-:W-:Y:S01]  /*28e0*/  SHF.L.U32 R39, R23, 0x10, RZ ;  /* 0x0000001017277819 */ /* 0x000fe200000006ff */
[-CC-:B------:R-:W-:Y:S01]  /*28f0*/  FFMA.FTZ R41, R41, R82.reuse, R81.reuse ;  /* 0x0000005229297223 */ /* 0x180fe20000010051 */
[-C--:B------:R-:W-:Y:S01]  /*2900*/  FFMA.FTZ R37, R68, R82.reuse, R81 ;  /* 0x0000005244257223 */ /* 0x080fe20000010051 */
[----:B------:R-:W-:Y:S01]  /*2910*/  FADD.FTZ R35, R63, -R66 ;  /* 0x800000423f237221 */ /* 0x000fe20000010000 */
[----:B------:R-:W-:Y:S02]  /*2920*/  IMAD.U32 R75, R75, 0x10000, RZ ;  /* 0x000100004b4b7824 */ /* 0x000fe400078e00ff */
[----:B------:R-:W-:Y:S01]  /*2930*/  FADD.FTZ R38, R78, -R41 ;  /* 0x800000294e267221 */ /* 0x000fe20000010000 */
[----:B------:R-:W-:Y:S01]  /*2940*/  LOP3.LUT P6, RZ, R79, 0xff, RZ, 0xc0, !PT ;  /* 0x000000ff4fff7812 */ /* 0x000fe200078cc0ff */
[----:B------:R-:W-:Y:S01]  /*2950*/  FFMA.FTZ R35, R58, R35, R39 ;  /* 0x000000233a237223 */ /* 0x000fe20000010027 */
[----:B------:R-:W-:Y:S01]  /*2960*/  SHF.L.U32 R39, R22, 0x10, RZ ;  /* 0x0000001016277819 */ /* 0x000fe200000006ff */
[----:B------:R-:W-:Y:S01]  /*2970*/  FADD.FTZ R37, R64, -R37 ;  /* 0x8000002540257221 */ /* 0x000fe20000010000 */
[----:B------:R-:W-:Y:S01]  /*2980*/  FFMA.FTZ R33, R43, R82, R81 ;  /* 0x000000522b217223 */ /* 0x000fe20000010051 */
[----:B------:R-:W-:Y:S01]  /*2990*/  FMUL.FTZ R34, R35, UR16 ;  /* 0x0000001023227c20 */ /* 0x000fe20008410000 */
[----:B------:R-:W-:Y:S01]  /*29a0*/  FFMA.FTZ R38, R58, R38, R75 ;  /* 0x000000263a267223 */ /* 0x000fe2000001004b */
[----:B------:R-:W-:Y:S01]  /*29b0*/  ISETP.GE.U32.AND P2, PT, R86, RZ, PT ;  /* 0x000000ff5600720c */ /* 0x000fe20003f46070 */
[----:B------:R-:W-:Y:S01]  /*29c0*/  FFMA.FTZ R41, R58, R37, R39 ;  /* 0x000000253a297223 */ /* 0x000fe20000010027 */
[----:B------:R-:W-:Y:S01]  /*29d0*/  LOP3.LUT P3, RZ, R62, 0xff, RZ, 0xc0, !PT ;  /* 0x000000ff3eff7812 */ /* 0x000fe2000786c0ff */
[----:B------:R-:W-:Y:S01]  /*29e0*/  FMUL.FTZ R32, R38, UR16 ;  /* 0x0000001026207c20 */ /* 0x000fe20008410000 */
[----:B------:R-:W-:Y:S01]  /*29f0*/  FSEL R43, R34, RZ, P6 ;  /* 0x000000ff222b7208 */ /* 0x000fe20003000000 */
[----:B------:R-:W-:Y:S01]  /*2a00*/  IMAD.U32 R37, R74, 0x10000, RZ ;  /* 0x000100004a257824 */ /* 0x000fe200078e00ff */
[----:B------:R-:W-:Y:S01]  /*2a10*/  LOP3.LUT P6, RZ, R3, 0xff, RZ, 0xc0, !PT ;  /* 0x000000ff03ff7812 */ /* 0x000fe200078cc0ff */
[----:B------:R-:W-:Y:S01]  /*2a20*/  FADD.FTZ R33, R40, -R33 ;  /* 0x8000002128217221 */ /* 0x000fe20000010000 */
[----:B------:R-:W-:Y:S01]  /*2a30*/  ISETP.GE.U32.AND.EX P2, PT, R87, 0x1000000, PT, P2 ;  /* 0x010000005700780c */ /* 0x000fe20003f46120 */
[-CC-:B------:R-:W-:Y:S01]  /*2a40*/  FFMA.FTZ R45, R45, R82.reuse, R81.reuse ;  /* 0x000000522d2d7223 */ /* 0x180fe20000010051 */
[----:B------:R-:W-:Y:S01]  /*2a50*/  FSEL R62, R34, RZ, P6 ;  /* 0x000000ff223e7208 */ /* 0x000fe20003000000 */
[----:B------:R-:W-:Y:S01]  /*2a60*/  FMUL.FTZ R34, R41, UR16 ;  /* 0x0000001029227c20 */ /* 0x000fe20008410000 */
[----:B------:R-:W-:Y:S01]  /*2a70*/  LOP3.LUT P4, RZ, R46, 0xff, RZ, 0xc0, !PT ;  /* 0x000000ff2eff7812 */ /* 0x000fe2000788c0ff */
[-CC-:B------:R-:W-:Y:S01]  /*2a80*/  FFMA.FTZ R59, R59, R82.reuse, R81.reuse ;  /* 0x000000523b3b7223 */ /* 0x180fe20000010051 */
[----:B------:R-:W-:Y:S01]  /*2a90*/  FSEL R46, R32, RZ, P2 ;  /* 0x000000ff202e7208 */ /* 0x000fe20001000000 */
[-CC-:B------:R-:W-:Y:S01]  /*2aa0*/  FFMA.FTZ R70, R70, R82.reuse, R81.reuse ;  /* 0x0000005246467223 */ /* 0x180fe20000010051 */
[----:B------:R-:W-:Y:S01]  /*2ab0*/  LOP3.LUT P2, RZ, R5, 0xff, RZ, 0xc0, !PT ;  /* 0x000000ff05ff7812 */ /* 0x000fe2000784c0ff */
[----:B------:R-:W-:Y:S01]  /*2ac0*/  FFMA.FTZ R0, R0, R82, R81 ;  /* 0x0000005200007223 */ /* 0x000fe20000010051 */
[----:B------:R-:W-:Y:S01]  /*2ad0*/  LOP3.LUT P5, RZ, R61, 0xff, RZ, 0xc0, !PT ;  /* 0x000000ff3dff7812 */ /* 0x000fe200078ac0ff */
[----:B------:R-:W-:Y:S01]  /*2ae0*/  FADD.FTZ R42, R42, -R45 ;  /* 0x8000002d2a2a7221 */ /* 0x000fe20000010000 */
[C---:B------:R-:W-:Y:S01]  /*2af0*/  FSEL R61, R34.reuse, RZ, P4 ;  /* 0x000000ff223d7208 */ /* 0x040fe20002000000 */
[----:B------:R-:W-:Y:S01]  /*2b00*/  FADD.FTZ R65, R65, -R70 ;  /* 0x8000004641417221 */ /* 0x000fe20000010000 */
[----:B------:R-:W-:Y:S01]  /*2b10*/  LOP3.LUT P4, RZ, R47, 0xff, RZ, 0xc0, !PT ;  /* 0x000000ff2fff7812 */ /* 0x000fe2000788c0ff */
[----:B------:R-:W-:Y:S01]  /*2b20*/  FADD.FTZ R67, R67, -R0 ;  /* 0x8000000043437221 */ /* 0x000fe20000010000 */
[----:B------:R-:W-:Y:S01]  /*2b30*/  FSEL R47, R34, RZ, P2 ;  /* 0x000000ff222f7208 */ /* 0x000fe20001000000 */
[----:B------:R-:W-:Y:S01]  /*2b40*/  FFMA.FTZ R34, R58, R33, R37 ;  /* 0x000000213a227223 */ /* 0x000fe20000010025 */
[----:B------:R-:W-:Y:S01]  /*2b50*/  LOP3.LUT P6, RZ, R2, 0xff, RZ, 0xc0, !PT ;  /* 0x000000ff02ff7812 */ /* 0x000fe200078cc0ff */
[----:B------:R-:W-:Y:S01]  /*2b60*/  IMAD.U32 R33, R72, 0x10000, RZ ;  /* 0x0001000048217824 */ /* 0x000fe200078e00ff */
[----:B------:R-:W-:Y:S01]  /*2b70*/  LOP3.LUT P2, RZ, R77, 0xff, RZ, 0xc0, !PT ;  /* 0x000000ff4dff7812 */ /* 0x000fe2000784c0ff */
[----:B------:R-:W-:Y:S01]  /*2b80*/  FMUL.FTZ R36, R34, UR16 ;  /* 0x0000001022247c20 */ /* 0x000fe20008410000 */
[----:B------:R-:W-:Y:S01]  /*2b90*/  FSEL R39, R32, RZ, P6 ;  /* 0x000000ff20277208 */ /* 0x000fe20003000000 */
[----:B------:R-:W-:Y:S01]  /*2ba0*/  FADD.FTZ R32, R44, -R59 ;  /* 0x8000003b2c207221 */ /* 0x000fe20000010000 */
[----:B------:R-:W-:-:S02]  /*2bb0*/  IMAD.U32 R44, R21, 0x10000, RZ ;  /* 0x00010000152c7824 */ /* 0x000fc400078e00ff */
[----:B------:R-:W-:Y:S01]  /*2bc0*/  FFMA.FTZ R0, R58, R42, R33 ;  /* 0x0000002a3a007223 */ /* 0x000fe20000010021 */
[----:B------:R-:W-:Y:S02]  /*2bd0*/  SHF.L.U32 R69, R69, 0x10, RZ ;  /* 0x0000001045457819 */ /* 0x000fe400000006ff */
[----:B------:R-:W-:Y:S01]  /*2be0*/  SHF.L.U32 R40, R20, 0x10, RZ ;  /* 0x0000001014287819 */ /* 0x000fe200000006ff */
[----:B------:R-:W-:Y:S01]  /*2bf0*/  FFMA.FTZ R33, R58, R65, R44 ;  /* 0x000000413a217223 */ /* 0x000fe2000001002c */
[----:B------:R-:W-:Y:S01]  /*2c00*/  FSEL R42, R36, RZ, P2 ;  /* 0x000000ff242a7208 */ /* 0x000fe20001000000 */
[----:B------:R-:W-:Y:S01]  /*2c10*/  FFMA.FTZ R32, R58, R32, R69 ;  /* 0x000000203a207223 */ /* 0x000fe20000010045 */
[----:B------:R-:W-:Y:S01]  /*2c20*/  LOP3.LUT P2, RZ, R4, 0xff, RZ, 0xc0, !PT ;  /* 0x000000ff04ff7812 */ /* 0x000fe2000784c0ff */
[----:B------:R-:W-:Y:S01]  /*2c30*/  FFMA.FTZ R67, R58, R67, R40 ;  /* 0x000000433a437223 */ /* 0x000fe20000010028 */
[----:B------:R-:W-:Y:S01]  /*2c40*/  F2FP.BF16.F32.PACK_AB R35, R38, R35 ;  /* 0x000000232623723e */ /* 0x000fe200000010ff */
[----:B------:R-:W-:Y:S01]  /*2c50*/  FMUL.FTZ R37, R33, UR16 ;  /* 0x0000001021257c20 */ /* 0x000fe20008410000 */
[----:B------:R-:W-:Y:S01]  /*2c60*/  FSEL R38, R36, RZ, P2 ;  /* 0x000000ff24267208 */ /* 0x000fe20001000000 */
[----:B------:R-:W-:Y:S01]  /*2c70*/  FMUL.FTZ R36, R0, UR16 ;  /* 0x0000001000247c20 */ /* 0x000fe20008410000 */
[----:B------:R-:W-:-:S02]  /*2c80*/  LOP3.LUT P6, RZ, R60, 0xff, RZ, 0xc0, !PT ;  /* 0x000000ff3cff7812 */ /* 0x000fc400078cc0ff */
[----:B------:R-:W-:Y:S02]  /*2c90*/  LOP3.LUT P2, RZ, R7, 0xff, RZ, 0xc0, !PT ;  /* 0x000000ff07ff7812 */ /* 0x000fe4000784c0ff */
[----:B------:R-:W-:Y:S01]  /*2ca0*/  F2FP.BF16.F32.PACK_AB R33, R0, R33 ;  /* 0x000000210021723e */ /* 0x000fe200000010ff */
[----:B------:R-:W-:Y:S01]  /*2cb0*/  FMUL.FTZ R0, R32, UR16 ;  /* 0x0000001020007c20 */ /* 0x000fe20008410000 */
[----:B------:R-:W-:Y:S02]  /*2cc0*/  F2FP.BF16.F32.PACK_AB R34, R34, R41 ;  /* 0x000000292222723e */ /* 0x000fe400000010ff */
[----:B------:R-:W-:Y:S01]  /*2cd0*/  F2FP.BF16.F32.PACK_AB R32, R32, R67 ;  /* 0x000000432020723e */ /* 0x000fe200000010ff */
[----:B------:R-:W-:Y:S01]  /*2ce0*/  FMUL.FTZ R67, R67, UR16 ;  /* 0x0000001043437c20 */ /* 0x000fe20008410000 */
[----:B------:R-:W-:Y:S02]  /*2cf0*/  F2FP.BF16.F32.PACK_AB R43, R46, R43 ;  /* 0x0000002b2e2b723e */ /* 0x000fe400000010ff */
[----:B------:R-:W-:-:S02]  /*2d00*/  FSEL R44, R37, RZ, P6 ;  /* 0x000000ff252c7208 */ /* 0x000fc40003000000 */
[----:B------:R-:W-:Y:S02]  /*2d10*/  FSEL R41, R36, RZ, P4 ;  /* 0x000000ff24297208 */ /* 0x000fe40002000000 */
[----:B------:R-:W-:Y:S02]  /*2d20*/  LOP3.LUT P6, RZ, R6, 0xff, RZ, 0xc0, !PT ;  /* 0x000000ff06ff7812 */ /* 0x000fe400078cc0ff */
[----:B------:R-:W-:Y:S02]  /*2d30*/  FSEL R46, R37, RZ, P2 ;  /* 0x000000ff252e7208 */ /* 0x000fe40001000000 */
[----:B------:R-:W-:Y:S02]  /*2d40*/  LOP3.LUT P4, RZ, R9, 0xff, RZ, 0xc0, !PT ;  /* 0x000000ff09ff7812 */ /* 0x000fe4000788c0ff */
[----:B------:R-:W-:Y:S02]  /*2d50*/  LOP3.LUT P2, RZ, R8, 0xff, RZ, 0xc0, !PT ;  /* 0x000000ff08ff7812 */ /* 0x000fe4000784c0ff */
[----:B------:R-:W-:-:S02]  /*2d60*/  FSEL R37, R36, RZ, P6 ;  /* 0x000000ff24257208 */ /* 0x000fc40003000000 */
[C---:B------:R-:W-:Y:S02]  /*2d70*/  FSEL R45, R67.reuse, RZ, P4 ;  /* 0x000000ff432d7208 */ /* 0x040fe40002000000 */
[C---:B------:R-:W-:Y:S02]  /*2d80*/  FSEL R40, R0.reuse, RZ, P5 ;  /* 0x000000ff00287208 */ /* 0x040fe40002800000 */
[----:B------:R-:W-:Y:S02]  /*2d90*/  FSEL R36, R0, RZ, P2 ;  /* 0x000000ff00247208 */ /* 0x000fe40001000000 */
[----:B------:R-:W-:Y:S02]  /*2da0*/  FSEL R67, R67, RZ, P3 ;  /* 0x000000ff43437208 */ /* 0x000fe40001800000 */
[----:B------:R-:W-:Y:S02]  /*2db0*/  F2FP.BF16.F32.PACK_AB R39, R39, R62 ;  /* 0x0000003e2727723e */ /* 0x000fe400000010ff */
[----:B------:R-:W-:-:S02]  /*2dc0*/  F2FP.BF16.F32.PACK_AB R38, R38, R47 ;  /* 0x0000002f2626723e */ /* 0x000fc400000010ff */
[----:B------:R-:W-:Y:S02]  /*2dd0*/  F2FP.BF16.F32.PACK_AB R42, R42, R61 ;  /* 0x0000003d2a2a723e */ /* 0x000fe400000010ff */
[----:B------:R-:W-:Y:S02]  /*2de0*/  F2FP.BF16.F32.PACK_AB R37, R37, R46 ;  /* 0x0000002e2525723e */ /* 0x000fe400000010ff */
[----:B------:R-:W-:Y:S02]  /*2df0*/  F2FP.BF16.F32.PACK_AB R41, R41, R44 ;  /* 0x0000002c2929723e */ /* 0x000fe400000010ff */
[----:B------:R-:W-:Y:S02]  /*2e00*/  F2FP.BF16.F32.PACK_AB R36, R36, R45 ;  /* 0x0000002d2424723e */ /* 0x000fe400000010ff */
[----:B------:R-:W-:-:S07]  /*2e10*/  F2FP.BF16.F32.PACK_AB R40, R40, R67 ;  /* 0x000000432828723e */ /* 0x000fce00000010ff */
.L_x_768:
        /* <DEDUP_REMOVED lines=16> */
.L_x_763:
        /* <DEDUP_REMOVED lines=16> */
.L_x_762:
[----:B------:R-:W-:Y:S05]  /*3020*/  BSYNC B0 ;  /* 0x0000000000007941 */ /* 0x000fea0003800000 */
.L_x_761:
[----:B------:R-:W1:Y:S01]  /*3030*/  S2R R24, SR_TID.X ;  /* 0x0000000000187919 */ /* 0x000e620000002100 */
[----:B------:R-:W-:Y:S01]  /*3040*/  MOV R2, 0x400 ;  /* 0x0000040000027802 */ /* 0x000fe20000000f00 */
[----:B------:R-:W-:Y:S05]  /*3050*/  WARPSYNC.ALL ;  /* 0x0000000000007948 */ /* 0x000fea0003800000 */
[----:B------:R-:W2:Y:S01]  /*3060*/  S2R R3, SR_CgaCtaId ;  /* 0x0000000000037919 */ /* 0x000ea20000008800 */
[----:B------:R-:W3:Y:S01]  /*3070*/  LDC R18, c[0x0][0x388] ;  /* 0x0000e200ff127b82 */ /* 0x000ee20000000800 */
[----:B------:R-:W4:Y:S01]  /*3080*/  LDCU.128 UR20, c[0x0][0x440] ;  /* 0x00008800ff1477ac */ /* 0x000f220008000c00 */
[----:B-1----:R-:W-:-:S04]  /*3090*/  LOP3.LUT R0, R24, 0x60, RZ, 0xc0, !PT ;  /* 0x0000006018007812 */ /* 0x002fc800078ec0ff */
[----:B------:R-:W-:Y:S02]  /*30a0*/  LOP3.LUT R0, R0, 0x1f, R24, 0xf8, !PT ;  /* 0x0000001f00007812 */ /* 0x000fe400078ef818 */
[----:B--2---:R-:W-:-:S05]  /*30b0*/  LEA R3, R3, R2, 0x18 ;  /* 0x0000000203037211 */ /* 0x004fca00078ec0ff */
[----:B------:R-:W-:Y:S01]  /*30c0*/  IMAD R0, R0, 0x20, R3 ;  /* 0x0000002000007824 */ /* 0x000fe200078e0203 */
[----:B------:R-:W-:-:S04]  /*30d0*/  LEA R3, R24, R3, 0x2 ;  /* 0x0000000318037211 */ /* 0x000fc800078e10ff */
[----:B------:R-:W-:Y:S04]  /*30e0*/  STS.128 [R0], R8 ;  /* 0x0000000800007388 */ /* 0x000fe80000000c00 */
[----:B------:R-:W-:Y:S01]  /*30f0*/  STS.128 [R0+0x10], R20 ;  /* 0x0000101400007388 */ /* 0x000fe20000000c00 */
[----:B------:R-:W-:Y:S06]  /*3100*/  BAR.SYNC.DEFER_BLOCKING 0x0 ;  /* 0x0000000000007b1d */ /* 0x000fec0000010000 */
[----:B------:R-:W1:Y:S04]  /*3110*/  LDS R2, [R3] ;  /* 0x0000000003027984 */ /* 0x000e680000000800 */
[----:B------:R-:W2:Y:S04]  /*3120*/  LDS R16, [R3+0x200] ;  /* 0x0002000003107984 */ /* 0x000ea80000000800 */
[----:B------:R-:W5:Y:S04]  /*3130*/  LDS R17, [R3+0x400] ;  /* 0x0004000003117984 */ /* 0x000f680000000800 */
[----:B------:R-:W0:Y:S04]  /*3140*/  LDS R19, [R3+0x600] ;  /* 0x0006000003137984 */ /* 0x000e280000000800 */
[----:B------:R-:W4:Y:S04]  /*3150*/  LDS R25, [R3+0x800] ;  /* 0x0008000003197984 */ /* 0x000f280000000800 */
[----:B------:R-:W3:Y:S04]  /*3160*/  LDS R27, [R3+0xa00] ;  /* 0x000a0000031b7984 */ /* 0x000ee80000000800 */
[----:B------:R-:W3:Y:S04]  /*3170*/  LDS R29, [R3+0xc00] ;  /* 0x000c0000031d7984 */ /* 0x000ee80000000800 */
[----:B------:R-:W3:Y:S01]  /*3180*/  LDS R9, [R3+0xe00] ;  /* 0x000e000003097984 */ /* 0x000ee20000000800 */
[----:B------:R-:W-:Y:S01]  /*3190*/  BAR.SYNC.DEFER_BLOCKING 0x0 ;  /* 0x0000000000007b1d */ /* 0x000fe20000010000 */
[----:B-1----:R-:W-:Y:S01]  /*31a0*/  FADD.FTZ R2, RZ, R2 ;  /* 0x00000002ff027221 */ /* 0x002fe20000010000 */
[----:B--2---:R-:W-:-:S03]  /*31b0*/  FADD.FTZ R16, RZ, R16 ;  /* 0x00000010ff107221 */ /* 0x004fc60000010000 */
[----:B-----5:R-:W-:Y:S01]  /*31c0*/  FADD.FTZ R2, R2, R17 ;  /* 0x0000001102027221 */ /* 0x020fe20000010000 */
[----:B0-----:R-:W-:Y:S01]  /*31d0*/  FADD.FTZ R16, R16, R19 ;  /* 0x0000001310107221 */ /* 0x001fe20000010000 */
[----:B------:R0:W-:Y:S02]  /*31e0*/  STS.128 [R0], R4 ;  /* 0x0000000400007388 */ /* 0x0001e40000000c00 */
[----:B----4-:R-:W-:Y:S02]  /*31f0*/  FADD.FTZ R2, R2, R25 ;  /* 0x0000001902027221 */ /* 0x010fe40000010000 */
[----:B------:R1:W-:Y:S01]  /*3200*/  STS.128 [R0+0x10], R12 ;  /* 0x0000100c00007388 */ /* 0x0003e20000000c00 */
[----:B---3--:R-:W-:Y:S01]  /*3210*/  FADD.FTZ R16, R16, R27 ;  /* 0x0000001b10107221 */ /* 0x008fe20000010000 */
[----:B------:R-:W-:Y:S01]  /*3220*/  BAR.SYNC.DEFER_BLOCKING 0x0 ;  /* 0x0000000000007b1d */ /* 0x000fe20000010000 */
[----:B------:R-:W-:Y:S02]  /*3230*/  FADD.FTZ R29, R2, R29 ;  /* 0x0000001d021d7221 */ /* 0x000fe40000010000 */
[----:B------:R-:W-:Y:S01]  /*3240*/  FADD.FTZ R9, R16, R9 ;  /* 0x0000000910097221 */ /* 0x000fe20000010000 */
[----:B0-----:R-:W-:-:S05]  /*3250*/  IMAD R5, R18, UR7, RZ ;  /* 0x0000000712057c24 */ /* 0x001fca000f8e02ff */
[----:B-1----:R-:W-:-:S04]  /*3260*/  IADD3 R0, P0, PT, R5, R24, RZ ;  /* 0x0000001805007210 */ /* 0x002fc80007f1e0ff */
        /* <DEDUP_REMOVED lines=9> */
[----:B0-----:R-:W-:Y:S01]  /*3300*/  IMAD.X R3, RZ, RZ, RZ, P0 ;  /* 0x000000ffff037224 */ /* 0x001fe200000e06ff */
[----:B------:R-:W-:-:S02]  /*3310*/  IADD3 R2, P0, PT, R4, UR22, RZ ;  /* 0x0000001604027c10 */ /* 0x000fc4000ff1e0ff */
[----:B------:R-:W-:Y:S01]  /*3320*/  IADD3 R4, P1, PT, R4, UR20, RZ ;  /* 0x0000001404047c10 */ /* 0x000fe2000ff3e0ff */
[----:B------:R-:W-:Y:S01]  /*3330*/  FADD.FTZ R8, RZ, R8 ;  /* 0x00000008ff087221 */ /* 0x000fe20000010000 */
[----:B------:R-:W-:Y:S01]  /*3340*/  SHF.L.U64.HI R0, R0, 0x2, R3 ;  /* 0x0000000200007819 */ /* 0x000fe20000010203 */
[----:B-1----:R-:W-:-:S03]  /*3350*/  FADD.FTZ R10, RZ, R10 ;  /* 0x0000000aff0a7221 */ /* 0x002fc60000010000 */
        /* <DEDUP_REMOVED lines=13> */
.L_x_764:
[----:B------:R-:W-:Y:S01]  /*3430*/  HFMA2 R88, -RZ, RZ, 0, 1.847743988037109375e-06 ;  /* 0x0000001fff587431 */ /* 0x000fe200000001ff */
[----:B------:R-:W-:Y:S01]  /*3440*/  BSSY B2, `(.L_x_773) ;  /* 0x0000006000027945 */ /* 0x000fe20003800000 */
[----:B------:R-:W-:Y:S02]  /*3450*/  IMAD.MOV.U32 R89, RZ, RZ, 0x1 ;  /* 0x00000001ff597424 */ /* 0x000fe400078e00ff */
[----:B------:R-:W-:-:S07]  /*3460*/  IMAD.MOV.U32 R85, RZ, RZ, -0x1 ;  /* 0xffffffffff557424 */ /* 0x000fce00078e00ff */
[----:B------:R-:W-:Y:S05]  /*3470*/  WARPSYNC.COLLECTIVE R85, `(.L_x_774) ;  /* 0x0000000055087348 */ /* 0x000fea0003c00000 */
[----:B------:R0:W1:Y:S02]  /*3480*/  SHFL.BFLY P4, R83, R90, R89, R88 ;  /* 0x0c0000595a537389 */ /* 0x0000640000080058 */
[----:B01----:R-:W-:Y:S05]  /*3490*/  ENDCOLLECTIVE ;  /* 0x000000000000791b */ /* 0x003fea0003800000 */
.L_x_774:
[----:B------:R-:W-:Y:S05]  /*34a0*/  BSYNC B2 ;  /* 0x0000000000027941 */ /* 0x000fea0003800000 */
.L_x_773:
[----:B------:R-:W-:Y:S02]  /*34b0*/  HFMA2 R88, -RZ, RZ, 0, 1.847743988037109375e-06 ;  /* 0x0000001fff587431 */ /* 0x000fe400000001ff */
[----:B------:R-:W-:Y:S01]  /*34c0*/  FADD.FTZ R84, R90, R83 ;  /* 0x000000535a547221 */ /* 0x000fe20000010000 */
[----:B------:R-:W-:Y:S01]  /*34d0*/  MOV R90, R81 ;  /* 0x00000051005a7202 */ /* 0x000fe20000000f00 */
[----:B------:R-:W-:Y:S02]  /*34e0*/  IMAD.MOV.U32 R89, RZ, RZ, 0x1 ;  /* 0x00000001ff597424 */ /* 0x000fe400078e00ff */
[----:B------:R-:W-:-:S07]  /*34f0*/  IMAD.MOV.U32 R85, RZ, RZ, -0x1 ;  /* 0xffffffffff557424 */ /* 0x000fce00078e00ff */
[----:B------:R-:W-:Y:S05]  /*3500*/  WARPSYNC.COLLECTIVE R85, `(.L_x_775) ;  /* 0x0000000055087348 */ /* 0x000fea0003c00000 */
[----:B------:R0:W1:Y:S02]  /*3510*/  SHFL.BFLY P4, R83, R90, R89, R88 ;  /* 0x0c0000595a537389 */ /* 0x0000640000080058 */
[----:B01----:R-:W-:Y:S05]  /*3520*/  ENDCOLLECTIVE ;  /* 0x000000000000791b */ /* 0x003fea0003800000 */
.L_x_775:
[----:B------:R-:W-:Y:S02]  /*3530*/  HFMA2 R89, -RZ, RZ, 0, 1.1920928955078125e-07 ;  /* 0x00000002ff597431 */ /* 0x000fe400000001ff */
[----:B------:R-:W-:Y:S01]  /*3540*/  IMAD.MOV.U32 R90, RZ, RZ, R84 ;  /* 0x000000ffff5a7224 */ /* 0x000fe200078e0054 */
[----:B------:R-:W-:-:S07]  /*3550*/  MOV R82, R83 ;  /* 0x0000005300527202 */ /* 0x000fce0000000f00 */
[----:B------:R-:W-:Y:S05]  /*3560*/  WARPSYNC.COLLECTIVE R85, `(.L_x_776) ;  /* 0x0000000055087348 */ /* 0x000fea0003c00000 */
[----:B------:R0:W1:Y:S02]  /*3570*/  SHFL.BFLY P4, R83, R90, R89, R88 ;  /* 0x0c0000595a537389 */ /* 0x0000640000080058 */
[----:B01----:R-:W-:Y:S05]  /*3580*/  ENDCOLLECTIVE ;  /* 0x000000000000791b */ /* 0x003fea0003800000 */
.L_x_776:
[----:B------:R-:W-:-:S04]  /*3590*/  FADD.FTZ R91, R81, R82 ;  /* 0x00000052515b7221 */ /* 0x000fc80000010000 */
[----:B------:R-:W-:Y:S02]  /*35a0*/  IMAD.MOV.U32 R90, RZ, RZ, R91 ;  /* 0x000000ffff5a7224 */ /* 0x000fe400078e005b */
[----:B------:R-:W-:-:S07]  /*35b0*/  FADD.FTZ R92, R84, R83 ;  /* 0x00000053545c7221 */ /* 0x000fce0000010000 */
[----:B------:R-:W-:Y:S05]  /*35c0*/  WARPSYNC.COLLECTIVE R85, `(.L_x_777) ;  /* 0x0000000055087348 */ /* 0x000fea0003c00000 */
[----:B------:R0:W1:Y:S02]  /*35d0*/  SHFL.BFLY P4, R83, R90, R89, R88 ;  /* 0x0c0000595a537389 */ /* 0x0000640000080058 */
[----:B01----:R-:W-:Y:S05]  /*35e0*/  ENDCOLLECTIVE ;  /* 0x000000000000791b */ /* 0x003fea0003800000 */
.L_x_777:
[----:B------:R-:W-:Y:S02]  /*35f0*/  HFMA2 R89, -RZ, RZ, 0, 2.384185791015625e-07 ;  /* 0x00000004ff597431 */ /* 0x000fe400000001ff */
[----:B------:R-:W-:Y:S01]  /*3600*/  IMAD.MOV.U32 R90, RZ, RZ, R92 ;  /* 0x000000ffff5a7224 */ /* 0x000fe200078e005c */
[----:B------:R-:W-:-:S07]  /*3610*/  MOV R82, R83 ;  /* 0x0000005300527202 */ /* 0x000fce0000000f00 */
[----:B------:R-:W-:Y:S05]  /*3620*/  WARPSYNC.COLLECTIVE R85, `(.L_x_778) ;  /* 0x0000000055087348 */ /* 0x000fea0003c00000 */
[----:B------:R0:W1:Y:S02]  /*3630*/  SHFL.BFLY P4, R83, R90, R89, R88 ;  /* 0x0c0000595a537389 */ /* 0x0000640000080058 */
[----:B01----:R-:W-:Y:S05]  /*3640*/  ENDCOLLECTIVE ;  /* 0x000000000000791b */ /* 0x003fea0003800000 */
.L_x_778:
[----:B------:R-:W-:-:S04]  /*3650*/  FADD.FTZ R93, R91, R82 ;  /* 0x000000525b5d7221 */ /* 0x000fc80000010000 */
[----:B------:R-:W-:Y:S02]  /*3660*/  IMAD.MOV.U32 R90, RZ, RZ, R93 ;  /* 0x000000ffff5a7224 */ /* 0x000fe400078e005d */
[----:B------:R-:W-:-:S07]  /*3670*/  FADD.FTZ R92, R92, R83 ;  /* 0x000000535c5c7221 */ /* 0x000fce0000010000 */
[----:B------:R-:W-:Y:S05]  /*3680*/  WARPSYNC.COLLECTIVE R85, `(.L_x_779) ;  /* 0x0000000055087348 */ /* 0x000fea0003c00000 */
[----:B------:R0:W1:Y:S02]  /*3690*/  SHFL.BFLY P4, R83, R90, R89, R88 ;  /* 0x0c0000595a537389 */ /* 0x0000640000080058 */
[----:B01----:R-:W-:Y:S05]  /*36a0*/  ENDCOLLECTIVE ;  /* 0x000000000000791b */ /* 0x003fea0003800000 */
.L_x_779:
[----:B------:R-:W-:Y:S02]  /*36b0*/  HFMA2 R89, -RZ, RZ, 0, 4.76837158203125e-07 ;  /* 0x00000008ff597431 */ /* 0x000fe400000001ff */
[----:B------:R-:W-:Y:S01]  /*36c0*/  IMAD.MOV.U32 R90, RZ, RZ, R92 ;  /* 0x000000ffff5a7224 */ /* 0x000fe200078e005c */
[----:B------:R-:W-:-:S07]  /*36d0*/  MOV R82, R83 ;  /* 0x0000005300527202 */ /* 0x000fce0000000f00 */
[----:B------:R-:W-:Y:S05]  /*36e0*/  WARPSYNC.COLLECTIVE R85, `(.L_x_780) ;  /* 0x0000000055087348 */ /* 0x000fea0003c00000 */
[----:B------:R0:W1:Y:S02]  /*36f0*/  SHFL.BFLY P4, R83, R90, R89, R88 ;  /* 0x0c0000595a537389 */ /* 0x0000640000080058 */
[----:B01----:R-:W-:Y:S05]  /*3700*/  ENDCOLLECTIVE ;  /* 0x000000000000791b */ /* 0x003fea0003800000 */
.L_x_780:
[----:B------:R-:W-:-:S04]  /*3710*/  FADD.FTZ R82, R93, R82 ;  /* 0x000000525d527221 */ /* 0x000fc80000010000 */
[----:B------:R-:W-:Y:S02]  /*3720*/  IMAD.MOV.U32 R90, RZ, RZ, R82 ;  /* 0x000000ffff5a7224 */ /* 0x000fe400078e0052 */
[----:B------:R-:W-:-:S07]  /*3730*/  FADD.FTZ R81, R92, R83 ;  /* 0x000000535c517221 */ /* 0x000fce0000010000 */
[----:B------:R-:W-:Y:S05]  /*3740*/  WARPSYNC.COLLECTIVE R85, `(.L_x_781) ;  /* 0x0000000055087348 */ /* 0x000fea0003c00000 */
[----:B------:R0:W1:Y:S02]  /*3750*/  SHFL.BFLY P4, R83, R90, R89, R88 ;  /* 0x0c0000595a537389 */ /* 0x0000640000080058 */
[----:B01----:R-:W-:Y:S05]  /*3760*/  ENDCOLLECTIVE ;  /* 0x000000000000791b */ /* 0x003fea0003800000 */
.L_x_781:
[----:B------:R-:W-:Y:S02]  /*3770*/  HFMA2 R89, -RZ, RZ, 0, 9.5367431640625e-07 ;  /* 0x00000010ff597431 */ /* 0x000fe400000001ff */
[----:B------:R-:W-:Y:S01]  /*3780*/  IMAD.MOV.U32 R90, RZ, RZ, R81 ;  /* 0x000000ffff5a7224 */ /* 0x000fe200078e0051 */
[----:B------:R-:W-:-:S07]  /*3790*/  MOV R91, R83 ;  /* 0x00000053005b7202 */ /* 0x000fce0000000f00 */
[----:B------:R-:W-:Y:S05]  /*37a0*/  WARPSYNC.COLLECTIVE R85, `(.L_x_782) ;  /* 0x0000000055087348 */ /* 0x000fea0003c00000 */
[----:B------:R0:W1:Y:S02]  /*37b0*/  SHFL.BFLY P4, R83, R90, R89, R88 ;  /* 0x0c0000595a537389 */ /* 0x0000640000080058 */
[----:B01----:R-:W-:Y:S05]  /*37c0*/  ENDCOLLECTIVE ;  /* 0x000000000000791b */ /* 0x003fea0003800000 */
.L_x_782:
[----:B------:R-:W-:-:S05]  /*37d0*/  FADD.FTZ R82, R82, R91 ;  /* 0x0000005b52527221 */ /* 0x000fca0000010000 */
[----:B------:R-:W-:Y:S01]  /*37e0*/  MOV R90, R82 ;  /* 0x00000052005a7202 */ /* 0x000fe20000000f00 */
[----:B------:R-:W-:-:S07]  /*37f0*/  IMAD.MOV.U32 R84, RZ, RZ, R83 ;  /* 0x000000ffff547224 */ /* 0x000fce00078e0053 */
[----:B------:R-:W-:Y:S05]  /*3800*/  WARPSYNC.COLLECTIVE R85, `(.L_x_783) ;  /* 0x0000000055087348 */ /* 0x000fea0003c00000 */
[----:B------:R0:W1:Y:S02]  /*3810*/  SHFL.BFLY P4, R83, R90, R89, R88 ;  /* 0x0c0000595a537389 */ /* 0x0000640000080058 */
[----:B01----:R-:W-:Y:S05]  /*3820*/  ENDCOLLECTIVE ;  /* 0x000000000000791b */ /* 0x003fea0003800000 */
.L_x_783:
[----:B------:R-:W-:Y:S05]  /*3830*/  BRA `(.L_x_784) ;  /* 0xffffffd400287947 */ /* 0x000fea000383ffff */
.L_x_785:
        /* <DEDUP_REMOVED lines=12> */
.L_x_2835:


//--------------------- .text._ZN10layer_norm31ln_parallel_residual_bwd_kernelINS_13Kernel_traitsI13__nv_bfloat16S2_fS2_fjLj256ELj1ELj4ELj1ELj16ENS_18Kernel_traits_baseILj256ES2_S2_fS2_fjLj128EEEEELb0ELb0ELb0EEEvNS_9BwdParamsE --------------------------
	.section	.text._ZN10layer_norm31ln_parallel_residual_bwd_kernelINS_13Kernel_traitsI13__nv_bfloat16S2_fS2_fjLj256ELj1ELj4ELj1ELj16ENS_18Kernel_traits_baseILj256ES2_S2_fS2_fjLj128EEEEELb0ELb0ELb0EEEvNS_9BwdParamsE,"ax",@progbits
	.align	128
        .global         _ZN10layer_norm31ln_parallel_residual_bwd_kernelINS_13Kernel_traitsI13__nv_bfloat16S2_fS2_fjLj256ELj1ELj4ELj1ELj16ENS_18Kernel_traits_baseILj256ES2_S2_fS2_fjLj128EEEEELb0ELb0ELb0EEEvNS_9BwdParamsE
        .type           _ZN10layer_norm31ln_parallel_residual_bwd_kernelINS_13Kernel_traitsI13__nv_bfloat16S2_fS2_fjLj256ELj1ELj4ELj1ELj16ENS_18Kernel_traits_baseILj256ES2_S2_fS2_fjLj128EEEEELb0ELb0ELb0EEEvNS_9BwdParamsE,@function
        .size           _ZN10layer_norm31ln_parallel_residual_bwd_kernelINS_13Kernel_traitsI13__nv_bfloat16S2_fS2_fjLj256ELj1ELj4ELj1ELj16ENS_18Kernel_traits_baseILj256ES2_S2_fS2_fjLj128EEEEELb0ELb0ELb0EEEvNS_9BwdParamsE,(.L_x_2836 - _ZN10layer_norm31ln_parallel_residual_bwd_kernelINS_13Kernel_traitsI13__nv_bfloat16S2_fS2_fjLj256ELj1ELj4ELj1ELj16ENS_18Kernel_traits_baseILj256ES2_S2_fS2_fjLj128EEEEELb0ELb0ELb0EEEvNS_9BwdParamsE)
        .other          _ZN10layer_norm31ln_parallel_residual_bwd_kernelINS_13Kernel_traitsI13__nv_bfloat16S2_fS2_fjLj256ELj1ELj4ELj1ELj16ENS_18Kernel_traits_baseILj256ES2_S2_fS2_fjLj128EEEEELb0ELb0ELb0EEEvNS_9BwdParamsE,@"STO_CUDA_ENTRY STV_DEFAULT"
_ZN10layer_norm31ln_parallel_residual_bwd_kernelINS_13Kernel_traitsI13__nv_bfloat16S2_fS2_fjLj256ELj1ELj4ELj1ELj16ENS_18Kernel_traits_baseILj256ES2_S2_fS2_fjLj128EEEEELb0ELb0ELb0EEEvNS_9BwdParamsE:
.text._ZN10layer_norm31ln_parallel_residual_bwd_kernelINS_13Kernel_traitsI13__nv_bfloat16S2_fS2_fjLj256ELj1ELj4ELj1ELj16ENS_18Kernel_traits_baseILj256ES2_S2_fS2_fjLj128EEEEELb0ELb0ELb0EEEvNS_9BwdParamsE:
        /* <DEDUP_REMOVED lines=8> */
[----:B------:R-:W1:Y:S01]  /*0080*/  LDCU.U8 UR14, c[0x0][0x410] ;  /* 0x00008200ff0e77ac */ /* 0x000e620008000000 */
[----:B0-----:R-:W-:-:S05]  /*0090*/  MOV R0, UR4 ;  /* 0x0000000400007c02 */ /* 0x001fca0008000f00 */
[----:B------:R-:W0:Y:S01]  /*00a0*/  S2UR UR4, SR_CTAID.X ;  /* 0x00000000000479c3 */ /* 0x000e220000002500 */
[----:B------:R-:W0:Y:S01]  /*00b0*/  LDCU UR15, c[0x0][0x400] ;  /* 0x00008000ff0f77ac */ /* 0x000e220008000800 */
[----:B------:R-:W-:Y:S01]  /*00c0*/  SHF.R.S32.HI R3, RZ, 0x1f, R0 ;  /* 0x0000001fff037819 */ /* 0x000fe20000011400 */
[----:B------:R-:W0:Y:S03]  /*00d0*/  LDCU.64 UR6, c[0x0][0x470] ;  /* 0x00008e00ff0677ac */ /* 0x000e260008000a00 */
[----:B------:R-:W-:Y:S01]  /*00e0*/  LEA.HI R3, R3, R0, RZ, 0x3 ;  /* 0x0000000003037211 */ /* 0x000fe200078f18ff */
[----:B------:R-:W2:Y:S03]  /*00f0*/  LDCU.64 UR12, c[0x0][0x438] ;  /* 0x00008700ff0c77ac */ /* 0x000ea60008000a00 */
[----:B------:R-:W-:Y:S01]  /*0100*/  SHF.R.S32.HI R3, RZ, 0x3, R3 ;  /* 0x00000003ff037819 */ /* 0x000fe20000011403 */
[----:B------:R-:W2:Y:S01]  /*0110*/  LDCU.64 UR8, c[0x0][0x478] ;  /* 0x00008f00ff0877ac */ /* 0x000ea20008000a00 */
[----:B-1----:R-:W-:-:S02]  /*0120*/  LOP3.LUT R2, R77, 0x1f, RZ, 0xc0, !PT ;  /* 0x0000001f4d027812 */ /* 0x002fc400078ec0ff */
[----:B------:R-:W-:Y:S02]  /*0130*/  SHF.R.U32.HI R77, RZ, 0x5, R77 ;  /* 0x00000005ff4d7819 */ /* 0x000fe4000001164d */
        /* <DEDUP_REMOVED lines=8> */
[----:B------:R0:W5:Y:S01]  /*01c0*/  @P2 LDG.E.128 R80, desc[UR10][R10.64] ;  /* 0x0000000a0a502981 */ /* 0x000162000c1e1d00 */
        /* <DEDUP_REMOVED lines=9> */
[----:B0-----:R-:W-:Y:S02]  /*0260*/  CS2R R10, SRZ ;  /* 0x00000000000a7805 */ /* 0x001fe4000001ff00 */
[----:B------:R-:W-:Y:S02]  /*0270*/  CS2R R30, SRZ ;  /* 0x00000000001e7805 */ /* 0x000fe4000001ff00 */
[----:B------:R-:W-:Y:S02]  /*0280*/  CS2R R28, SRZ ;  /* 0x00000000001c7805 */ /* 0x000fe4000001ff00 */
[----:B------:R-:W-:Y:S02]  /*0290*/  CS2R R34, SRZ ;  /* 0x0000000000227805 */ /* 0x000fe4000001ff00 */
[----:B-1----:R-:W-:Y:S02]  /*02a0*/  CS2R R12, SRZ ;  /* 0x00000000000c7805 */ /* 0x002fe4000001ff00 */
[----:B------:R-:W-:-:S02]  /*02b0*/  CS2R R32, SRZ ;  /* 0x0000000000207805 */ /* 0x000fc4000001ff00 */
[----:B------:R-:W-:Y:S02]  /*02c0*/  CS2R R38, SRZ ;  /* 0x0000000000267805 */ /* 0x000fe4000001ff00 */
[----:B------:R-:W-:Y:S01]  /*02d0*/  CS2R R36, SRZ ;  /* 0x0000000000247805 */ /* 0x000fe2000001ff00 */
[----:B------:R-:W-:Y:S06]  /*02e0*/  @P0 BRA `(.L_x_787) ;  /* 0x0000001c008c0947 */ /* 0x000fec0003800000 */
        /* <DEDUP_REMOVED lines=9> */
.L_x_801:
        /* <DEDUP_REMOVED lines=14> */
[----:B------:R-:W1:Y:S08]  /*0460*/  LDC.64 R72, c[0x0][0x428] ;  /* 0x00010a00ff487b82 */ /* 0x000e700000000a00 */
[----:B------:R-:W2:Y:S01]  /*0470*/  LDC.64 R104, c[0x0][0x3a8] ;  /* 0x0000ea00ff687b82 */ /* 0x000ea20000000a00 */
[----:B0-----:R-:W-:-:S04]  /*0480*/  IMAD.WIDE.U32 R68, R79, 0x10, R68 ;  /* 0x000000104f447825 */ /* 0x001fc800078e0044 */
[----:B------:R-:W-:Y:S02]  /*0490*/  IMAD.WIDE R86, R77, 0x4, R60 ;  /* 0x000000044d567825 */ /* 0x000fe400078e023c */
[----:B------:R-:W3:Y:S02]  /*04a0*/  LDG.E.128 R68, desc[UR10][R68.64] ;  /* 0x0000000a44447981 */ /* 0x000ee4000c1e1d00 */
[C---:B-1----:R-:W-:Y:S02]  /*04b0*/  IMAD.WIDE.U32 R72, R79.reuse, 0x10, R72 ;  /* 0x000000104f487825 */ /* 0x042fe400078e0048 */
[----:B------:R0:W4:Y:S04]  /*04c0*/  LDG.E R3, desc[UR10][R86.64] ;  /* 0x0000000a56037981 */ /* 0x000128000c1e1900 */
[----:B------:R-:W4:Y:S01]  /*04d0*/  LDG.E.128 R72, desc[UR10][R72.64] ;  /* 0x0000000a48487981 */ /* 0x000f22000c1e1d00 */
[----:B--2---:R-:W-:-:S05]  /*04e0*/  IMAD.WIDE.U32 R104, R79, 0x20, R104 ;  /* 0x000000204f687825 */ /* 0x004fca00078e0068 */
[----:B------:R-:W2:Y:S04]  /*04f0*/  LDG.E.128 R64, desc[UR10][R104.64] ;  /* 0x0000000a68407981 */ /* 0x000ea8000c1e1d00 */
[----:B------:R1:W2:Y:S01]  /*0500*/  LDG.E.128 R60, desc[UR10][R104.64+0x10] ;  /* 0x0000100a683c7981 */ /* 0x0002a2000c1e1d00 */
[----:B------:R-:W-:-:S04]  /*0510*/  ISETP.NE.U32.AND P0, PT, RZ, UR12, PT ;  /* 0x0000000cff007c0c */ /* 0x000fc8000bf05070 */
[----:B------:R-:W-:-:S13]  /*0520*/  ISETP.NE.AND.EX P0, PT, RZ, UR13, PT, P0 ;  /* 0x0000000dff007c0c */ /* 0x000fda000bf05300 */
[----:B------:R-:W1:Y:S01]  /*0530*/  @P0 LDC.64 R102, c[0x0][0x438] ;  /* 0x00010e00ff660b82 */ /* 0x000e620000000a00 */
[----:B0-----:R-:W-:Y:S02]  /*0540*/  SHF.L.U32 R86, R6, 0x10, RZ ;  /* 0x0000001006567819 */ /* 0x001fe400000006ff */
[----:B------:R-:W-:Y:S02]  /*0550*/  SHF.L.U32 R114, R7, 0x10, RZ ;  /* 0x0000001007727819 */ /* 0x000fe400000006ff */
[----:B------:R-:W-:Y:S02]  /*0560*/  SHF.L.U32 R84, R82, 0x10, RZ ;  /* 0x0000001052547819 */ /* 0x000fe400000006ff */
[----:B------:R-:W-:Y:S02]  /*0570*/  SHF.L.U32 R112, R83, 0x10, RZ ;  /* 0x0000001053707819 */ /* 0x000fe400000006ff */
[----:B------:R-:W-:Y:S01]  /*0580*/  SHF.L.U32 R117, R94, 0x10, RZ ;  /* 0x000000105e757819 */ /* 0x000fe200000006ff */
[----:B-1----:R-:W-:-:S05]  /*0590*/  @P0 IMAD.WIDE.U32 R102, R79, 0x20, R102 ;  /* 0x000000204f660825 */ /* 0x002fca00078e0066 */
[----:B------:R-:W5:Y:S04]  /*05a0*/  @P0 LDG.E.128 R40, desc[UR10][R102.64] ;  /* 0x0000000a66280981 */ /* 0x000f68000c1e1d00 */
[----:B------:R0:W5:Y:S01]  /*05b0*/  @P0 LDG.E.128 R44, desc[UR10][R102.64+0x10] ;  /* 0x0000100a662c0981 */ /* 0x000162000c1e1d00 */
[----:B------:R-:W-:Y:S02]  /*05c0*/  ISETP.NE.AND P0, PT, RZ, UR14, PT ;  /* 0x0000000eff007c0c */ /* 0x000fe4000bf05270 */
[----:B------:R-:W-:Y:S02]  /*05d0*/  SHF.L.U32 R119, R90, 0x10, RZ ;  /* 0x000000105a777819 */ /* 0x000fe400000006ff */
[----:B------:R-:W-:Y:S02]  /*05e0*/  SHF.L.U32 R111, R98, 0x10, RZ ;  /* 0x00000010626f7819 */ /* 0x000fe400000006ff */
[----:B------:R-:W-:-:S02]  /*05f0*/  SHF.L.U32 R109, R99, 0x10, RZ ;  /* 0x00000010636d7819 */ /* 0x000fc400000006ff */
[----:B------:R-:W-:Y:S02]  /*0600*/  SHF.L.U32 R115, R96, 0x10, RZ ;  /* 0x0000001060737819 */ /* 0x000fe400000006ff */
[----:B------:R-:W-:Y:S02]  /*0610*/  SHF.L.U32 R113, R97, 0x10, RZ ;  /* 0x0000001061717819 */ /* 0x000fe400000006ff */
[C---:B---3--:R-:W-:Y:S02]  /*0620*/  PRMT R110, R68.reuse, 0x7632, R110 ;  /* 0x00007632446e7816 */ /* 0x048fe4000000006e */
[----:B------:R-:W-:Y:S02]  /*0630*/  SHF.L.U32 R105, R68, 0x10, RZ ;  /* 0x0000001044697819 */ /* 0x000fe400000006ff */
[----:B------:R-:W-:Y:S02]  /*0640*/  SHF.L.U32 R101, R70, 0x10, RZ ;  /* 0x0000001046657819 */ /* 0x000fe400000006ff */
[----:B------:R-:W-:-:S02]  /*0650*/  SHF.L.U32 R68, R4, 0x10, RZ ;  /* 0x0000001004447819 */ /* 0x000fc400000006ff */
[C---:B----4-:R-:W-:Y:S02]  /*0660*/  PRMT R78, R74.reuse, 0x7632, R78 ;  /* 0x000076324a4e7816 */ /* 0x050fe4000000004e */
[----:B------:R-:W-:Y:S02]  /*0670*/  SHF.L.U32 R89, R74, 0x10, RZ ;  /* 0x000000104a597819 */ /* 0x000fe400000006ff */
[----:B0-----:R-:W-:Y:S02]  /*0680*/  SHF.L.U32 R103, R69, 0x10, RZ ;  /* 0x0000001045677819 */ /* 0x001fe400000006ff */
[----:B------:R-:W-:Y:S02]  /*0690*/  SHF.L.U32 R74, R5, 0x10, RZ ;  /* 0x00000010054a7819 */ /* 0x000fe400000006ff */
[----:B------:R-:W-:Y:S02]  /*06a0*/  PRMT R108, R69, 0x7632, R108 ;  /* 0x00007632456c7816 */ /* 0x000fe4000000006c */
[----:B------:R-:W-:-:S02]  /*06b0*/  PRMT R106, R70, 0x7632, R106 ;  /* 0x00007632466a7816 */ /* 0x000fc4000000006a */
[----:B------:R-:W-:Y:S02]  /*06c0*/  SHF.L.U32 R69, R71, 0x10, RZ ;  /* 0x0000001047457819 */ /* 0x000fe400000006ff */
[C---:B------:R-:W-:Y:S02]  /*06d0*/  PRMT R88, R72.reuse, 0x7632, R88 ;  /* 0x0000763248587816 */ /* 0x040fe40000000058 */
[----:B------:R-:W-:Y:S02]  /*06e0*/  SHF.L.U32 R93, R72, 0x10, RZ ;  /* 0x00000010485d7819 */ /* 0x000fe400000006ff */
[C---:B------:R-:W-:Y:S02]  /*06f0*/  PRMT R104, R75.reuse, 0x7632, R104 ;  /* 0x000076324b687816 */ /* 0x040fe40000000068 */
[----:B------:R-:W-:Y:S01]  /*0700*/  SHF.L.U32 R87, R75, 0x10, RZ ;  /* 0x000000104b577819 */ /* 0x000fe200000006ff */
[----:B------:R-:W-:Y:S01]  /*0710*/  FMUL.FTZ R75, R86, R101 ;  /* 0x00000065564b7220 */ /* 0x000fe20000410000 */
[----:B------:R-:W-:Y:S01]  /*0720*/  PRMT R102, R71, 0x7632, R102 ;  /* 0x0000763247667816 */ /* 0x000fe20000000066 */
[----:B------:R-:W-:Y:S01]  /*0730*/  FMUL.FTZ R71, R68, R105 ;  /* 0x0000006944477220 */ /* 0x000fe20000410000 */
[----:B------:R-:W-:-:S02]  /*0740*/  SHF.L.U32 R70, R80, 0x10, RZ ;  /* 0x0000001050467819 */ /* 0x000fc400000006ff */
[C---:B------:R-:W-:Y:S02]  /*0750*/  PRMT R100, R73.reuse, 0x7632, R100 ;  /* 0x0000763249647816 */ /* 0x040fe40000000064 */
[----:B------:R-:W-:Y:S01]  /*0760*/  SHF.L.U32 R91, R73, 0x10, RZ ;  /* 0x00000010495b7819 */ /* 0x000fe200000006ff */
[----:B------:R-:W-:Y:S01]  /*0770*/  FMUL.FTZ R73, R74, R103 ;  /* 0x000000674a497220 */ /* 0x000fe20000410000 */
[----:B------:R-:W-:Y:S02]  /*0780*/  SHF.L.U32 R72, R81, 0x10, RZ ;  /* 0x0000001051487819 */ /* 0x000fe400000006ff */
[----:B------:R-:W-:Y:S01]  /*0790*/  FSEL R86, R3, RZ, !P0 ;  /* 0x000000ff03567208 */ /* 0x000fe20004000000 */
[----:B------:R-:W-:Y:S01]  /*07a0*/  FMUL.FTZ R107, R114, R69 ;  /* 0x00000045726b7220 */ /* 0x000fe20000410000 */
[----:B------:R-:W-:Y:S01]  /*07b0*/  SHF.L.U32 R106, R106, 0x10, RZ ;  /* 0x000000106a6a7819 */ /* 0x000fe200000006ff */
[----:B------:R-:W-:Y:S01]  /*07c0*/  FFMA.FTZ R70, R70, R93, R71 ;  /* 0x0000005d46467223 */ /* 0x000fe20000010047 */
[----:B------:R-:W-:Y:S01]  /*07d0*/  SHF.L.U32 R102, R102, 0x10, RZ ;  /* 0x0000001066667819 */ /* 0x000fe200000006ff */
[----:B------:R-:W-:Y:S01]  /*07e0*/  FFMA.FTZ R71, R72, R91, R73 ;  /* 0x0000005b48477223 */ /* 0x000fe20000010049 */
[----:B------:R-:W-:Y:S01]  /*07f0*/  FFMA.FTZ R72, R84, R89, R75 ;  /* 0x0000005954487223 */ /* 0x000fe2000001004b */
[----:B--2---:R-:W-:Y:S01]  /*0800*/  FADD.FTZ R64, R64, -R86 ;  /* 0x8000005640407221 */ /* 0x004fe20000010000 */
[----:B------:R-:W-:Y:S01]  /*0810*/  FFMA.FTZ R73, R112, R87, R107 ;  /* 0x0000005770497223 */ /* 0x000fe2000001006b */
[----:B------:R-:W-:Y:S01]  /*0820*/  SHF.L.U32 R75, R95, 0x10, RZ ;  /* 0x000000105f4b7819 */ /* 0x000fe200000006ff */
[----:B------:R-:W-:Y:S01]  /*0830*/  FMUL.FTZ R74, R117, R106 ;  /* 0x0000006a754a7220 */ /* 0x000fe20000410000 */
[----:B------:R-:W-:Y:S01]  /*0840*/  SHF.L.U32 R68, R78, 0x10, RZ ;  /* 0x000000104e447819 */ /* 0x000fe200000006ff */
[----:B------:R-:W-:Y:S01]  /*0850*/  FMUL.FTZ R112, R119, R102 ;  /* 0x0000006677707220 */ /* 0x000fe20000410000 */
[----:B------:R-:W-:-:S02]  /*0860*/  SHF.L.U32 R107, R92, 0x10, RZ ;  /* 0x000000105c6b7819 */ /* 0x000fc400000006ff */
[----:B------:R-:W-:Y:S02]  /*0870*/  SHF.L.U32 R110, R110, 0x10, RZ ;  /* 0x000000106e6e7819 */ /* 0x000fe400000006ff */
[----:B------:R-:W-:Y:S01]  /*0880*/  SHF.L.U32 R104, R104, 0x10, RZ ;  /* 0x0000001068687819 */ /* 0x000fe200000006ff */
[----:B-----5:R-:W-:Y:S01]  /*0890*/  FMUL.FTZ R3, R85, R64 ;  /* 0x0000004055037220 */ /* 0x020fe20000410000 */
[----:B------:R-:W-:Y:S01]  /*08a0*/  FADD.FTZ R66, R66, -R86 ;  /* 0x8000005642427221 */ /* 0x000fe20000010000 */
[----:B------:R-:W-:Y:S01]  /*08b0*/  SHF.L.U32 R88, R88, 0x10, RZ ;  /* 0x0000001058587819 */ /* 0x000fe200000006ff */
[----:B------:R-:W-:Y:S01]  /*08c0*/  FFMA.FTZ R75, R75, R68, R74 ;  /* 0x000000444b4b7223 */ /* 0x000fe2000001004a */
[----:B------:R-:W-:Y:S01]  /*08d0*/  FMUL.FTZ R84, R111, R110 ;  /* 0x0000006e6f547220 */ /* 0x000fe20000410000 */
[----:B------:R-:W-:Y:S01]  /*08e0*/  FFMA.FTZ R74, R107, R104, R112 ;  /* 0x000000686b4a7223 */ /* 0x000fe20000010070 */
[----:B------:R-:W-:Y:S01]  /*08f0*/  FADD.FTZ R112, R65, -R86 ;  /* 0x8000005641707221 */ /* 0x000fe20000010000 */
[----:B------:R-:W-:Y:S01]  /*0900*/  FADD.FTZ R28, R28, R93 ;  /* 0x0000005d1c1c7221 */ /* 0x000fe20000010000 */
[----:B------:R-:W-:Y:S01]  /*0910*/  FFMA.FTZ R36, R3, R93, R36 ;  /* 0x0000005d03247223 */ /* 0x000fe20000010024 */
[----:B------:R-:W-:Y:S01]  /*0920*/  FMUL.FTZ R93, R85, R66 ;  /* 0x00000042555d7220 */ /* 0x000fe20000410000 */
[----:B------:R-:W-:Y:S01]  /*0930*/  SHF.L.U32 R108, R108, 0x10, RZ ;  /* 0x000000106c6c7819 */ /* 0x000fe200000006ff */
[--C-:B------:R-:W-:Y:S01]  /*0940*/  FADD.FTZ R60, R60, -R86.reuse ;  /* 0x800000563c3c7221 */ /* 0x100fe20000010000 */
[----:B------:R-:W-:Y:S01]  /*0950*/  FADD.FTZ R116, R61, -R86 ;  /* 0x800000563d747221 */ /* 0x000fe20000010000 */
[----:B------:R-:W-:Y:S01]  /*0960*/  FFMA.FTZ R84, R109, R88, R84 ;  /* 0x000000586d547223 */ /* 0x000fe20000010054 */
[--C-:B------:R-:W-:Y:S01]  /*0970*/  FADD.FTZ R114, R67, -R86.reuse ;  /* 0x8000005643727221 */ /* 0x100fe20000010000 */
[--C-:B------:R-:W-:Y:S01]  /*0980*/  FADD.FTZ R64, R62, -R86.reuse ;  /* 0x800000563e407221 */ /* 0x100fe20000010000 */
[----:B------:R-:W-:Y:S01]  /*0990*/  FADD.FTZ R118, R63, -R86 ;  /* 0x800000563f767221 */ /* 0x000fe20000010000 */
[----:B------:R-:W-:Y:S01]  /*09a0*/  FADD.FTZ R61, RZ, R70 ;  /* 0x00000046ff3d7221 */ /* 0x000fe20000010000 */
[----:B------:R-:W-:Y:S01]  /*09b0*/  FMUL.FTZ R86, R85, R112 ;  /* 0x0000007055567220 */ /* 0x000fe20000410000 */
[----:B------:R-:W-:Y:S01]  /*09c0*/  FFMA.FTZ R63, R3, R70, RZ ;  /* 0x00000046033f7223 */ /* 0x000fe200000100ff */
[----:B------:R-:W-:Y:S01]  /*09d0*/  FADD.FTZ R30, R30, R91 ;  /* 0x0000005b1e1e7221 */ /* 0x000fe20000010000 */
[----:B------:R-:W-:Y:S01]  /*09e0*/  FFMA.FTZ R38, R93, R91, R38 ;  /* 0x0000005b5d267223 */ /* 0x000fe20000010026 */
[----:B------:R-:W-:Y:S01]  /*09f0*/  SHF.L.U32 R100, R100, 0x10, RZ ;  /* 0x0000001064647819 */ /* 0x000fe200000006ff */
[----:B------:R-:W-:Y:S01]  /*0a00*/  FMUL.FTZ R91, R85, R60 ;  /* 0x0000003c555b7220 */ /* 0x000fe20000410000 */
[----:B------:R-:W-:Y:S01]  /*0a10*/  FMUL.FTZ R78, R115, R108 ;  /* 0x0000006c734e7220 */ /* 0x000fe20000410000 */
[----:B------:R-:W-:Y:S01]  /*0a20*/  FADD.FTZ R60, R61, R84 ;  /* 0x000000543d3c7221 */ /* 0x000fe20000010000 */
[C---:B------:R-:W-:Y:S01]  /*0a30*/  FFMA.FTZ R62, R86.reuse, R84, R63 ;  /* 0x00000054563e7223 */ /* 0x040fe2000001003f */
[----:B------:R-:W-:Y:S01]  /*0a40*/  FADD.FTZ R29, R29, R88 ;  /* 0x000000581d1d7221 */ /* 0x000fe20000010000 */
[----:B------:R-:W-:Y:S01]  /*0a50*/  FFMA.FTZ R78, R113, R100, R78 ;  /* 0x00000064714e7223 */ /* 0x000fe2000001004e */
[----:B------:R-:W-:Y:S01]  /*0a60*/  FFMA.FTZ R37, R86, R88, R37 ;  /* 0x0000005856257223 */ /* 0x000fe20000010025 */
[----:B------:R-:W-:Y:S01]  /*0a70*/  FADD.FTZ R61, R60, R71 ;  /* 0x000000473c3d7221 */ /* 0x000fe20000010000 */
[----:B------:R-:W-:Y:S01]  /*0a80*/  FMUL.FTZ R88, R85, R114 ;  /* 0x0000007255587220 */ /* 0x000fe20000410000 */
[----:B------:R-:W-:-:S02]  /*0a90*/  FFMA.FTZ R63, R93, R71, R62 ;  /* 0x000000475d3f7223 */ /* 0x000fc4000001003e */
[----:B------:R-:W-:Y:S02]  /*0aa0*/  FADD.FTZ R61, R61, R78 ;  /* 0x0000004e3d3d7221 */ /* 0x000fe40000010000 */
[C---:B------:R-:W-:Y:S01]  /*0ab0*/  FFMA.FTZ R60, R88.reuse, R78, R63 ;  /* 0x0000004e583c7223 */ /* 0x040fe2000001003f */
[----:B------:R-:W-:Y:S01]  /*0ac0*/  FADD.FTZ R31, R31, R100 ;  /* 0x000000641f1f7221 */ /* 0x000fe20000010000 */
[----:B------:R-:W-:Y:S01]  /*0ad0*/  FFMA.FTZ R39, R88, R100, R39 ;  /* 0x0000006458277223 */ /* 0x000fe20000010027 */
[----:B------:R-:W-:Y:S01]  /*0ae0*/  FADD.FTZ R62, R61, R72 ;  /* 0x000000483d3e7221 */ /* 0x000fe20000010000 */
[----:B------:R-:W-:Y:S01]  /*0af0*/  FMUL.FTZ R100, R85, R116 ;  /* 0x0000007455647220 */ /* 0x000fe20000410000 */
[C---:B------:R-:W-:Y:S01]  /*0b00*/  FFMA.FTZ R61, R91.reuse, R72, R60 ;  /* 0x000000485b3d7223 */ /* 0x040fe2000001003c */
[----:B------:R-:W-:Y:S01]  /*0b10*/  FADD.FTZ R24, R24, R89 ;  /* 0x0000005918187221 */ /* 0x000fe20000010000 */
[----:B------:R-:W-:Y:S01]  /*0b20*/  FFMA.FTZ R32, R91, R89, R32 ;  /* 0x000000595b207223 */ /* 0x000fe20000010020 */
[----:B------:R-:W-:Y:S01]  /*0b30*/  FMUL.FTZ R89, R85, R64 ;  /* 0x0000004055597220 */ /* 0x000fe20000410000 */
[----:B------:R-:W-:Y:S01]  /*0b40*/  FADD.FTZ R62, R62, R75 ;  /* 0x0000004b3e3e7221 */ /* 0x000fe20000010000 */
[C---:B------:R-:W-:Y:S01]  /*0b50*/  FFMA.FTZ R60, R100.reuse, R75, R61 ;  /* 0x0000004b643c7223 */ /* 0x040fe2000001003d */
        /* <DEDUP_REMOVED lines=27> */
.L_x_789:
[----:B------:R-:W-:Y:S05]  /*0d10*/  BSYNC.RECONVERGENT B1 ;  /* 0x0000000000017941 */ /* 0x000fea0003800200 */
.L_x_788:
        /* <DEDUP_REMOVED lines=21> */
.L_x_815:
        /* <DEDUP_REMOVED lines=11> */
[----:B------:R-:W-:Y:S01]  /*0f20*/  UMOV UR4, UR8 ;  /* 0x0000000800047c82 */ /* 0x000fe20008000000 */
[----:B------:R-:W-:Y:S01]  /*0f30*/  UMOV UR5, UR9 ;  /* 0x0000000900057c82 */ /* 0x000fe20008000000 */
        /* <DEDUP_REMOVED lines=35> */
.L_x_795:
        /* <DEDUP_REMOVED lines=33> */
.L_x_794:
        /* <DEDUP_REMOVED lines=32> */
.L_x_797:
        /* <DEDUP_REMOVED lines=15> */
[----:B0-----:R-:W-:Y:S01]  /*1670*/  FADD.FTZ R64, R74, -R61 ;  /* 0x8000003d4a407221 */ /* 0x001fe20000010000 */
        /* <DEDUP_REMOVED lines=17> */
.L_x_793:
        /* <DEDUP_REMOVED lines=9> */
[-CC-:B0-----:R-:W-:Y:S01]  /*1820*/  FFMA.FTZ R66, R100, R60.reuse, R61.reuse ;  /* 0x0000003c64427223 */ /* 0x181fe2000001003d */
        /* <DEDUP_REMOVED lines=14> */
[C---:B-----5:R-:W-:Y:S01]  /*1910*/  FFMA.FTZ R60, R85.reuse, R60, R40 ;  /* 0x0000003c553c7223 */ /* 0x060fe20000010028 */
[C---:B------:R-:W-:Y:S01]  /*1920*/  FFMA.FTZ R61, R85.reuse, R61, R42 ;  /* 0x0000003d553d7223 */ /* 0x040fe2000001002a */
[C---:B------:R-:W-:Y:S01]  /*1930*/  FFMA.FTZ R62, R85.reuse, R69, R44 ;  /* 0x00000045553e7223 */ /* 0x040fe2000001002c */
        /* <DEDUP_REMOVED lines=8> */
[----:B------:R-:W-:Y:S01]  /*19c0*/  F2FP.BF16.F32.PACK_AB R60, R85, R60 ;  /* 0x0000003c553c723e */ /* 0x000fe200000010ff */
[----:B------:R-:W-:Y:S06]  /*19d0*/  BRA `(.L_x_796) ;  /* 0x0000000400847947 */ /* 0x000fec0003800000 */
.L_x_799:
        /* <DEDUP_REMOVED lines=33> */
.L_x_798:
        /* <DEDUP_REMOVED lines=32> */
.L_x_800:
        /* <DEDUP_REMOVED lines=31> */
[----:B------:R-:W-:-:S07]  /*1fe0*/  MOV R48, R60 ;  /* 0x0000003c00307202 */ /* 0x000fce0000000f00 */
.L_x_796:
[----:B------:R-:W-:Y:S01]  /*1ff0*/  ISETP.NE.U32.AND P0, PT, RZ, UR4, PT ;  /* 0x00000004ff007c0c */ /* 0x000fe2000bf05070 */
[----:B------:R-:W1:Y:S01]  /*2000*/  LDC.64 R68, c[0x0][0x468] ;  /* 0x00011a00ff447b82 */ /* 0x000e620000000a00 */
[----:B------:R-:W-:Y:S02]  /*2010*/  ISETP.NE.U32.AND P1, PT, RZ, UR6, PT ;  /* 0x00000006ff007c0c */ /* 0x000fe4000bf25070 */
[----:B------:R-:W-:Y:S02]  /*2020*/  ISETP.NE.AND.EX P0, PT, RZ, UR5, PT, P0 ;  /* 0x00000005ff007c0c */ /* 0x000fe4000bf05300 */
[----:B------:R-:W-:-:S11]  /*2030*/  ISETP.NE.AND.EX P1, PT, RZ, UR7, PT, P1 ;  /* 0x00000007ff007c0c */ /* 0x000fd6000bf25310 */
[----:B0-----:R-:W0:Y:S08]  /*2040*/  @P0 LDC.64 R66, c[0x0][0x478] ;  /* 0x00011e00ff420b82 */ /* 0x001e300000000a00 */
[----:B------:R-:W2:Y:S01]  /*2050*/  @P1 LDC.64 R64, c[0x0][0x470] ;  /* 0x00011c00ff401b82 */ /* 0x000ea20000000a00 */
[----:B-1----:R-:W-:-:S04]  /*2060*/  IMAD.WIDE.U32 R68, R79, 0x10, R68 ;  /* 0x000000104f447825 */ /* 0x002fc800078e0044 */
[----:B0-----:R-:W-:-:S05]  /*2070*/  @P0 IMAD.WIDE.U32 R66, R79, 0x20, R66 ;  /* 0x000000204f420825 */ /* 0x001fca00078e0042 */
[----:B------:R1:W-:Y:S01]  /*2080*/  @P0 STG.E.128 desc[UR10][R66.64], R56 ;  /* 0x0000003842000986 */ /* 0x0003e2000c101d0a */
[----:B--2---:R-:W-:-:S03]  /*2090*/  @P1 IMAD.WIDE.U32 R64, R79, 0x10, R64 ;  /* 0x000000104f401825 */ /* 0x004fc600078e0040 */
[----:B------:R1:W-:Y:S04]  /*20a0*/  @P0 STG.E.128 desc[UR10][R66.64+0x10], R52 ;  /* 0x0000103442000986 */ /* 0x0003e8000c101d0a */
[----:B------:R1:W-:Y:S04]  /*20b0*/  STG.E.128 desc[UR10][R68.64], R60 ;  /* 0x0000003c44007986 */ /* 0x0003e8000c101d0a */
[----:B------:R1:W-:Y:S02]  /*20c0*/  @P1 STG.E.128 desc[UR10][R64.64], R48 ;  /* 0x0000003040001986 */ /* 0x0003e4000c101d0a */
.L_x_792:
[----:B------:R-:W-:Y:S05]  /*20d0*/  BSYNC.RECONVERGENT B1 ;  /* 0x0000000000017941 */ /* 0x000fea0003800200 */
.L_x_791:
[----:B-1----:R-:W1:Y:S02]  /*20e0*/  LDC.64 R60, c[0x0][0x380] ;  /* 0x0000e000ff3c7b82 */ /* 0x002e640000000a00 */
[----:B-1----:R-:W-:-:S04]  /*20f0*/  LEA R77, R60, R77, 0x2 ;  /* 0x0000004d3c4d7211 */ /* 0x002fc800078e10ff */
[----:B------:R-:W-:-:S13]  /*2100*/  ISETP.GE.AND P0, PT, R77, R61, PT ;  /* 0x0000003d4d00720c */ /* 0x000fda0003f06270 */
[----:B------:R-:W-:Y:S05]  /*2110*/  @!P0 BRA `(.L_x_801) ;  /* 0xffffffe000988947 */ /* 0x000fea000383ffff */
.L_x_787:
[----:B------:R-:W-:Y:S05]  /*2120*/  BSYNC B0 ;  /* 0x0000000000007941 */ /* 0x000fea0003800000 */
.L_x_786:
        /* <DEDUP_REMOVED lines=8> */
[----:B-1----:R-:W-:-:S04]  /*21b0*/  LEA R2, R3, R2, 0x18 ;  /* 0x0000000203027211 */ /* 0x002fc800078ec0ff */
[CC--:B--2---:R-:W-:Y:S02]  /*21c0*/  LEA R3, R45.reuse, R2.reuse, 0x5 ;  /* 0x000000022d037211 */ /* 0x0c4fe400078e28ff */
[----:B------:R-:W-:-:S03]  /*21d0*/  LEA R2, R45, R2, 0x2 ;  /* 0x000000022d027211 */ /* 0x000fc600078e10ff */
[----:B------:R-:W-:Y:S04]  /*21e0*/  STS.128 [R3], R28 ;  /* 0x0000001c03007388 */ /* 0x000fe80000000c00 */
[----:B------:R-:W-:Y:S01]  /*21f0*/  STS.128 [R3+0x10], R24 ;  /* 0x0000101803007388 */ /* 0x000fe20000000c00 */
[----:B------:R-:W-:Y:S06]  /*2200*/  BAR.SYNC.DEFER_BLOCKING 0x0 ;  /* 0x0000000000007b1d */ /* 0x000fec0000010000 */
[----:B-----5:R-:W1:Y:S04]  /*2210*/  LDS R4, [R2] ;  /* 0x0000000002047984 */ /* 0x020e680000000800 */
[----:B------:R-:W2:Y:S04]  /*2220*/  LDS R7, [R2+0x400] ;  /* 0x0004000002077984 */ /* 0x000ea80000000800 */
[----:B------:R-:W4:Y:S04]  /*2230*/  LDS R5, [R2+0x200] ;  /* 0x0002000002057984 */ /* 0x000f280000000800 */
[----:B------:R-:W0:Y:S04]  /*2240*/  LDS R6, [R2+0x600] ;  /* 0x0006000002067984 */ /* 0x000e280000000800 */
[----:B------:R-:W3:Y:S04]  /*2250*/  LDS R41, [R2+0x800] ;  /* 0x0008000002297984 */ /* 0x000ee80000000800 */
[----:B------:R-:W3:Y:S04]  /*2260*/  LDS R40, [R2+0xa00] ;  /* 0x000a000002287984 */ /* 0x000ee80000000800 */
[----:B------:R-:W3:Y:S04]  /*2270*/  LDS R29, [R2+0xc00] ;  /* 0x000c0000021d7984 */ /* 0x000ee80000000800 */
[----:B------:R-:W-:Y:S01]  /*2280*/  LDS R24, [R2+0xe00] ;  /* 0x000e000002187984 */ /* 0x000fe20000000800 */
[----:B------:R-:W-:Y:S01]  /*2290*/  BAR.SYNC.DEFER_BLOCKING 0x0 ;  /* 0x0000000000007b1d */ /* 0x000fe20000010000 */
[----:B-1----:R-:W-:-:S04]  /*22a0*/  FADD.FTZ R4, RZ, R4 ;  /* 0x00000004ff047221 */ /* 0x002fc80000010000 */
[----:B--2---:R-:W-:Y:S01]  /*22b0*/  FADD.FTZ R4, R4, R7 ;  /* 0x0000000704047221 */ /* 0x004fe20000010000 */
[----:B----4-:R-:W-:-:S04]  /*22c0*/  FADD.FTZ R5, RZ, R5 ;  /* 0x00000005ff057221 */ /* 0x010fc80000010000 */
[----:B0-----:R-:W-:Y:S01]  /*22d0*/  FADD.FTZ R5, R5, R6 ;  /* 0x0000000605057221 */ /* 0x001fe20000010000 */
[----:B------:R0:W-:Y:S01]  /*22e0*/  STS.128 [R3], R36 ;  /* 0x0000002403007388 */ /* 0x0001e20000000c00 */
[----:B---3--:R-:W-:-:S03]  /*22f0*/  FADD.FTZ R4, R4, R41 ;  /* 0x0000002904047221 */ /* 0x008fc60000010000 */
[----:B------:R-:W-:Y:S01]  /*2300*/  STS.128 [R3+0x10], R32 ;  /* 0x0000102003007388 */ /* 0x000fe20000000c00 */
[----:B------:R-:W-:Y:S01]  /*2310*/  FADD.FTZ R5, R5, R40 ;  /* 0x0000002805057221 */ /* 0x000fe20000010000 */
[----:B------:R-:W-:Y:S01]  /*2320*/  BAR.SYNC.DEFER_BLOCKING 0x0 ;  /* 0x0000000000007b1d */ /* 0x000fe20000010000 */
[----:B------:R-:W-:Y:S01]  /*2330*/  FADD.FTZ R29, R4, R29 ;  /* 0x0000001d041d7221 */ /* 0x000fe20000010000 */
[----:B0-----:R-:W-:-:S04]  /*2340*/  IMAD R38, R0, UR4, RZ ;  /* 0x0000000400267c24 */ /* 0x001fc8000f8e02ff */
        /* <DEDUP_REMOVED lines=20> */
[----:B0-----:R-:W-:-:S04]  /*2490*/  LOP3.LUT R19, R45, 0x7f, RZ, 0x3c, !PT ;  /* 0x0000007f2d137812 */ /* 0x001fc800078e3cff */
[----:B-1----:R-:W-:Y:S02]  /*24a0*/  IADD3 R20, PT, PT, R19, R0, RZ ;  /* 0x0000000013147210 */ /* 0x002fe40007ffe0ff */
[----:B------:R-:W-:Y:S02]  /*24b0*/  IADD3 R22, P0, PT, R38, R45, RZ ;  /* 0x0000002d26167210 */ /* 0x000fe40007f1e0ff */
[C---:B------:R-:W-:Y:S02]  /*24c0*/  ISETP.GE.U32.AND P1, PT, R20.reuse, 0x80, PT ;  /* 0x000000801400780c */ /* 0x040fe40003f26070 */
[----:B------:R-:W-:Y:S02]  /*24d0*/  IADD3.X R21, PT, PT, RZ, RZ, RZ, P0, !PT ;  /* 0x000000ffff157210 */ /* 0x000fe400007fe4ff */
        /* <DEDUP_REMOVED lines=22> */
[----:B0-----:R-:W-:Y:S01]  /*2640*/  SHF.L.U32 R10, R22, 0x2, RZ ;  /* 0x00000002160a7819 */ /* 0x001fe200000006ff */
[----:B------:R-:W-:-:S03]  /*2650*/  FADD.FTZ R9, R5, R24 ;  /* 0x0000001805097221 */ /* 0x000fc60000010000 */
[C---:B------:R-:W-:Y:S02]  /*2660*/  IADD3 R22, P3, PT, R10.reuse, UR18, RZ ;  /* 0x000000120a167c10 */ /* 0x040fe4000ff7e0ff */
[C---:B-1----:R-:W-:Y:S02]  /*2670*/  IADD3 R14, P4, PT, R10.reuse, UR16, RZ ;  /* 0x000000100a0e7c10 */ /* 0x042fe4000ff9e0ff */
[C---:B------:R-:W-:Y:S02]  /*2680*/  IADD3 R12, P2, PT, R10.reuse, UR22, RZ ;  /* 0x000000160a0c7c10 */ /* 0x040fe4000ff5e0ff */
[C---:B------:R-:W-:Y:S02]  /*2690*/  IADD3.X R45, PT, PT, R21.reuse, UR19, RZ, P3, !PT ;  /* 0x00000013152d7c10 */ /* 0x040fe40009ffe4ff */
        /* <DEDUP_REMOVED lines=40> */
.L_x_803:
[----:B------:R-:W-:Y:S05]  /*2920*/  BSYNC.RECONVERGENT B0 ;  /* 0x0000000000007941 */ /* 0x000fea0003800200 */
.L_x_802:
        /* <DEDUP_REMOVED lines=15> */
.L_x_790:
        /* <DEDUP_REMOVED lines=8> */
.L_x_805:
[----:B------:R-:W-:Y:S05]  /*2aa0*/  BSYNC B1 ;  /* 0x0000000000017941 */ /* 0x000fea0003800000 */
.L_x_804:
        /* <DEDUP_REMOVED lines=8> */
.L_x_806:
[----:B------:R-:W-:Y:S01]  /*2b30*/  FADD.FTZ R61, R61, R64 ;  /* 0x000000403d3d7221 */ /* 0x000fe20000010000 */
[----:B------:R-:W-:-:S04]  /*2b40*/  HFMA2 R101, -RZ, RZ, 0, 1.1920928955078125e-07 ;  /* 0x00000002ff657431 */ /* 0x000fc800000001ff */
[----:B------:R-:W-:Y:S02]  /*2b50*/  MOV R87, R61 ;  /* 0x0000003d00577202 */ /* 0x000fe40000000f00 */
[----:B------:R-:W-:-:S07]  /*2b60*/  MOV R63, R69 ;  /* 0x00000045003f7202 */ /* 0x000fce0000000f00 */
[----:B------:R-:W-:Y:S05]  /*2b70*/  WARPSYNC.COLLECTIVE R68, `(.L_x_807) ;  /* 0x0000000044087348 */ /* 0x000fea0003c00000 */
[----:B------:R0:W1:Y:S02]  /*2b80*/  SHFL.BFLY P0, R69, R87, R101, R102 ;  /* 0x0c00006557457389 */ /* 0x0000640000000066 */
[----:B01----:R-:W-:Y:S05]  /*2b90*/  ENDCOLLECTIVE ;  /* 0x000000000000791b */ /* 0x003fea0003800000 */
.L_x_807:
[----:B------:R-:W-:-:S05]  /*2ba0*/  FADD.FTZ R63, R63, R66 ;  /* 0x000000423f3f7221 */ /* 0x000fca0000010000 */
[----:B------:R-:W-:Y:S02]  /*2bb0*/  MOV R87, R63 ;  /* 0x0000003f00577202 */ /* 0x000fe40000000f00 */
[----:B------:R-:W-:-:S07]  /*2bc0*/  MOV R60, R69 ;  /* 0x00000045003c7202 */ /* 0x000fce0000000f00 */
[----:B------:R-:W-:Y:S05]  /*2bd0*/  WARPSYNC.COLLECTIVE R68, `(.L_x_808) ;  /* 0x0000000044087348 */ /* 0x000fea0003c00000 */
[----:B------:R0:W1:Y:S02]  /*2be0*/  SHFL.BFLY P0, R69, R87, R101, R102 ;  /* 0x0c00006557457389 */ /* 0x0000640000000066 */
[----:B01----:R-:W-:Y:S05]  /*2bf0*/  ENDCOLLECTIVE ;  /* 0x000000000000791b */ /* 0x003fea0003800000 */
.L_x_808:
[----:B------:R-:W-:Y:S01]  /*2c00*/  FADD.FTZ R60, R61, R60 ;  /* 0x0000003c3d3c7221 */ /* 0x000fe20000010000 */
[----:B------:R-:W-:-:S04]  /*2c10*/  HFMA2 R101, -RZ, RZ, 0, 2.384185791015625e-07 ;  /* 0x00000004ff657431 */ /* 0x000fc800000001ff */
[----:B------:R-:W-:Y:S02]  /*2c20*/  MOV R87, R60 ;  /* 0x0000003c00577202 */ /* 0x000fe40000000f00 */
[----:B------:R-:W-:-:S07]  /*2c30*/  MOV R62, R69 ;  /* 0x00000045003e7202 */ /* 0x000fce0000000f00 */
[----:B------:R-:W-:Y:S05]  /*2c40*/  WARPSYNC.COLLECTIVE R68, `(.L_x_809) ;  /* 0x0000000044087348 */ /* 0x000fea0003c00000 */
[----:B------:R0:W1:Y:S02]  /*2c50*/  SHFL.BFLY P0, R69, R87, R101, R102 ;  /* 0x0c00006557457389 */ /* 0x0000640000000066 */
[----:B01----:R-:W-:Y:S05]  /*2c60*/  ENDCOLLECTIVE ;  /* 0x000000000000791b */ /* 0x003fea0003800000 */
.L_x_809:
[----:B------:R-:W-:-:S05]  /*2c70*/  FADD.FTZ R62, R63, R62 ;  /* 0x0000003e3f3e7221 */ /* 0x000fca0000010000 */
[----:B------:R-:W-:Y:S02]  /*2c80*/  MOV R87, R62 ;  /* 0x0000003e00577202 */ /* 0x000fe40000000f00 */
[----:B------:R-:W-:-:S07]  /*2c90*/  MOV R65, R69 ;  /* 0x0000004500417202 */ /* 0x000fce0000000f00 */
[----:B------:R-:W-:Y:S05]  /*2ca0*/  WARPSYNC.COLLECTIVE R68, `(.L_x_810) ;  /* 0x0000000044087348 */ /* 0x000fea0003c00000 */
[----:B------:R0:W1:Y:S02]  /*2cb0*/  SHFL.BFLY P0, R69, R87, R101, R102 ;  /* 0x0c00006557457389 */ /* 0x0000640000000066 */
[----:B01----:R-:W-:Y:S05]  /*2cc0*/  ENDCOLLECTIVE ;  /* 0x000000000000791b */ /* 0x003fea0003800000 */
.L_x_810:
[----:B------:R-:W-:Y:S01]  /*2cd0*/  FADD.FTZ R65, R60, R65 ;  /* 0x000000413c417221 */ /* 0x000fe20000010000 */
[----:B------:R-:W-:-:S04]  /*2ce0*/  HFMA2 R101, -RZ, RZ, 0, 4.76837158203125e-07 ;  /* 0x00000008ff657431 */ /* 0x000fc800000001ff */
[----:B------:R-:W-:Y:S02]  /*2cf0*/  MOV R87, R65 ;  /* 0x0000004100577202 */ /* 0x000fe40000000f00 */
[----:B------:R-:W-:-:S07]  /*2d00*/  MOV R67, R69 ;  /* 0x0000004500437202 */ /* 0x000fce0000000f00 */
[----:B------:R-:W-:Y:S05]  /*2d10*/  WARPSYNC.COLLECTIVE R68, `(.L_x_811) ;  /* 0x0000000044087348 */ /* 0x000fea0003c00000 */
[----:B------:R0:W1:Y:S02]  /*2d20*/  SHFL.BFLY P0, R69, R87, R101, R102 ;  /* 0x0c00006557457389 */ /* 0x0000640000000066 */
[----:B01----:R-:W-:Y:S05]  /*2d30*/  ENDCOLLECTIVE ;  /* 0x000000000000791b */ /* 0x003fea0003800000 */
.L_x_811:
[----:B------:R-:W-:-:S05]  /*2d40*/  FADD.FTZ R67, R62, R67 ;  /* 0x000000433e437221 */ /* 0x000fca0000010000 */
[----:B------:R-:W-:Y:S02]  /*2d50*/  MOV R87, R67 ;  /* 0x0000004300577202 */ /* 0x000fe40000000f00 */
[----:B------:R-:W-:-:S07]  /*2d60*/  MOV R64, R69 ;  /* 0x0000004500407202 */ /* 0x000fce0000000f00 */
[----:B------:R-:W-:Y:S05]  /*2d70*/  WARPSYNC.COLLECTIVE R68, `(.L_x_812) ;  /* 0x0000000044087348 */ /* 0x000fea0003c00000 */
[----:B------:R0:W1:Y:S02]  /*2d80*/  SHFL.BFLY P0, R69, R87, R101, R102 ;  /* 0x0c00006557457389 */ /* 0x0000640000000066 */
[----:B01----:R-:W-:Y:S05]  /*2d90*/  ENDCOLLECTIVE ;  /* 0x000000000000791b */ /* 0x003fea0003800000 */
.L_x_812:
[----:B------:R-:W-:Y:S01]  /*2da0*/  FADD.FTZ R64, R65, R64 ;  /* 0x0000004041407221 */ /* 0x000fe20000010000 */
[----:B------:R-:W-:-:S04]  /*2db0*/  HFMA2 R101, -RZ, RZ, 0, 9.5367431640625e-07 ;  /* 0x00000010ff657431 */ /* 0x000fc800000001ff */
[----:B------:R-:W-:Y:S02]  /*2dc0*/  MOV R87, R64 ;  /* 0x0000004000577202 */ /* 0x000fe40000000f00 */
[----:B------:R-:W-:-:S07]  /*2dd0*/  MOV R66, R69 ;  /* 0x0000004500427202 */ /* 0x000fce0000000f00 */
[----:B------:R-:W-:Y:S05]  /*2de0*/  WARPSYNC.COLLECTIVE R68, `(.L_x_813) ;  /* 0x0000000044087348 */ /* 0x000fea0003c00000 */
[----:B------:R0:W1:Y:S02]  /*2df0*/  SHFL.BFLY P0, R69, R87, R101, R102 ;  /* 0x0c00006557457389 */ /* 0x0000640000000066 */
[----:B01----:R-:W-:Y:S05]  /*2e00*/  ENDCOLLECTIVE ;  /* 0x000000000000791b */ /* 0x003fea0003800000 */
.L_x_813:
[----:B------:R-:W-:-:S05]  /*2e10*/  FADD.FTZ R66, R67, R66 ;  /* 0x0000004243427221 */ /* 0x000fca0000010000 */
[----:B------:R-:W-:Y:S02]  /*2e20*/  MOV R87, R66 ;  /* 0x0000004200577202 */ /* 0x000fe40000000f00 */
[----:B------:R-:W-:-:S07]  /*2e30*/  MOV R61, R69 ;  /* 0x00000045003d7202 */ /* 0x000fce0000000f00 */
[----:B------:R-:W-:Y:S05]  /*2e40*/  WARPSYNC.COLLECTIVE R68, `(.L_x_814) ;  /* 0x0000000044087348 */ /* 0x000fea0003c00000 */
[----:B------:R0:W1:Y:S02]  /*2e50*/  SHFL.BFLY P0, R69, R87, R101, R102 ;  /* 0x0c00006557457389 */ /* 0x0000640000000066 */
[----:B01----:R-:W-:Y:S05]  /*2e60*/  ENDCOLLECTIVE ;  /* 0x000000000000791b */ /* 0x003fea0003800000 */
.L_x_814:
[----:B------:R-:W-:Y:S01]  /*2e70*/  MOV R63, R69 ;  /* 0x00000045003f7202 */ /* 0x000fe20000000f00 */
[----:B------:R-:W-:Y:S06]  /*2e80*/  BRA `(.L_x_815) ;  /* 0xffffffdc00f87947 */ /* 0x000fec000383ffff */
.L_x_816:
        /* <DEDUP_REMOVED lines=15> */
.L_x_2836:


//--------------------- .text._ZN10layer_norm31ln_parallel_residual_bwd_kernelINS_13Kernel_traitsI13__nv_bfloat16S2_fS2_fjLj256ELj1ELj4ELj1ELj16ENS_18Kernel_traits_baseILj256ES2_S2_fS2_fjLj128EEEEELb0ELb0ELb1EEEvNS_9BwdParamsE --------------------------
	.section	.text._ZN10layer_norm31ln_parallel_residual_bwd_kernelINS_13Kernel_traitsI13__nv_bfloat16S2_fS2_fjLj256ELj1ELj4ELj1ELj16ENS_18Kernel_traits_baseILj256ES2_S2_fS2_fjLj128EEEEELb0ELb0ELb1EEEvNS_9BwdParamsE,"ax",@progbits
	.align	128
        .global         _ZN10layer_norm31ln_parallel_residual_bwd_kernelINS_13Kernel_traitsI13__nv_bfloat16S2_fS2_fjLj256ELj1ELj4ELj1ELj16ENS_18Kernel_traits_baseILj256ES2_S2_fS2_fjLj128EEEEELb0ELb0ELb1EEEvNS_9BwdParamsE
        .type           _ZN10layer_norm31ln_parallel_residual_bwd_kernelINS_13Kernel_traitsI13__nv_bfloat16S2_fS2_fjLj256ELj1ELj4ELj1ELj16ENS_18Kernel_traits_baseILj256ES2_S2_fS2_fjLj128EEEEELb0ELb0ELb1EEEvNS_9BwdParamsE,@function
        .size           _ZN10layer_norm31ln_parallel_residual_bwd_kernelINS_13Kernel_traitsI13__nv_bfloat16S2_fS2_fjLj256ELj1ELj4ELj1ELj16ENS_18Kernel_traits_baseILj256ES2_S2_fS2_fjLj128EEEEELb0ELb0ELb1EEEvNS_9BwdParamsE,(.L_x_2837 - _ZN10layer_norm31ln_parallel_residual_bwd_kernelINS_13Kernel_traitsI13__nv_bfloat16S2_fS2_fjLj256ELj1ELj4ELj1ELj16ENS_18Kernel_traits_baseILj256ES2_S2_fS2_fjLj128EEEEELb0ELb0ELb1EEEvNS_9BwdParamsE)
        .other          _ZN10layer_norm31ln_parallel_residual_bwd_kernelINS_13Kernel_traitsI13__nv_bfloat16S2_fS2_fjLj256ELj1ELj4ELj1ELj16ENS_18Kernel_traits_baseILj256ES2_S2_fS2_fjLj128EEEEELb0ELb0ELb1EEEvNS_9BwdParamsE,@"STO_CUDA_ENTRY STV_DEFAULT"
_ZN10layer_norm31ln_parallel_residual_bwd_kernelINS_13Kernel_traitsI13__nv_bfloat16S2_fS2_fjLj256ELj1ELj4ELj1ELj16ENS_18Kernel_traits_baseILj256ES2_S2_fS2_fjLj128EEEEELb0ELb0ELb1EEEvNS_9BwdParamsE:
.text._ZN10layer_norm31ln_parallel_residual_bwd_kernelINS_13Kernel_traitsI13__nv_bfloat16S2_fS2_fjLj256ELj1ELj4ELj1ELj16ENS_18Kernel_traits_baseILj256ES2_S2_fS2_fjLj128EEEEELb0ELb0ELb1EEEvNS_9BwdParamsE:
        /* <DEDUP_REMOVED lines=15> */
[----:B------:R-:W0:Y:S01]  /*00f0*/  LDCU.U8 UR13, c[0x0][0x410] ;  /* 0x00008200ff0d77ac */ /* 0x000e220008000000 */
[----:B------:R-:W-:Y:S02]  /*0100*/  CS2R R34, SRZ ;  /* 0x0000000000227805 */ /* 0x000fe4000001ff00 */
[----:B------:R-:W-:Y:S02]  /*0110*/  CS2R R32, SRZ ;  /* 0x0000000000207805 */ /* 0x000fe4000001ff00 */
[----:B------:R-:W-:Y:S01]  /*0120*/  CS2R R10, SRZ ;  /* 0x00000000000a7805 */ /* 0x000fe2000001ff00 */
[----:B------:R-:W2:Y:S01]  /*0130*/  LDCU UR14, c[0x0][0x400] ;  /* 0x00008000ff0e77ac */ /* 0x000ea20008000800 */
        /* <DEDUP_REMOVED lines=16> */
[----:B------:R-:W2:Y:S01]  /*0240*/  LDC.64 R2, c[0x0][0x3d8] ;  /* 0x0000f600ff027b82 */ /* 0x000ea20000000a00 */
[----:B0-----:R-:W-:-:S06]  /*0250*/  IMAD.WIDE.U32 R4, R77, 0x10, R4 ;  /* 0x000000104d047825 */ /* 0x001fcc00078e0004 */
[----:B------:R-:W3:Y:S01]  /*0260*/  LDG.E.128 R4, desc[UR10][R4.64] ;  /* 0x0000000a04047981 */ /* 0x000ee2000c1e1d00 */
        /* <DEDUP_REMOVED lines=21> */
[----:B------:R-:W-:Y:S02]  /*03c0*/  MOV R91, RZ ;  /* 0x000000ff005b7202 */ /* 0x000fe40000000f00 */
[----:B---3--:R-:W-:Y:S02]  /*03d0*/  PRMT R78, R4, 0x7632, R78 ;  /* 0x00007632044e7816 */ /* 0x008fe4000000004e */
[----:B------:R-:W-:Y:S02]  /*03e0*/  PRMT R79, R5, 0x7632, R79 ;  /* 0x00007632054f7816 */ /* 0x000fe4000000004f */
[----:B------:R-:W-:Y:S02]  /*03f0*/  PRMT R80, R6, 0x7632, R80 ;  /* 0x0000763206507816 */ /* 0x000fe40000000050 */
[----:B------:R-:W-:Y:S02]  /*0400*/  PRMT R81, R7, 0x7632, R81 ;  /* 0x0000763207517816 */ /* 0x000fe40000000051 */
[----:B--2---:R-:W-:-:S02]  /*0410*/  PRMT R82, R8, 0x7632, R82 ;  /* 0x0000763208527816 */ /* 0x004fc40000000052 */
[----:B------:R-:W-:Y:S02]  /*0420*/  PRMT R83, R9, 0x7632, R83 ;  /* 0x0000763209537816 */ /* 0x000fe40000000053 */
[----:B------:R-:W-:Y:S02]  /*0430*/  PRMT R84, R10, 0x7632, R84 ;  /* 0x000076320a547816 */ /* 0x000fe40000000054 */
[----:B------:R-:W-:Y:S02]  /*0440*/  PRMT R85, R11, 0x7632, R85 ;  /* 0x000076320b557816 */ /* 0x000fe40000000055 */
[----:B------:R-:W-:Y:S02]  /*0450*/  SHF.L.U32 R76, R4, 0x10, RZ ;  /* 0x00000010044c7819 */ /* 0x000fe400000006ff */
[----:B------:R-:W-:Y:S02]  /*0460*/  SHF.L.U32 R75, R5, 0x10, RZ ;  /* 0x00000010054b7819 */ /* 0x000fe400000006ff */
[----:B------:R-:W-:-:S02]  /*0470*/  SHF.L.U32 R74, R6, 0x10, RZ ;  /* 0x00000010064a7819 */ /* 0x000fc400000006ff */
[----:B------:R-:W-:Y:S02]  /*0480*/  SHF.L.U32 R73, R7, 0x10, RZ ;  /* 0x0000001007497819 */ /* 0x000fe400000006ff */
[----:B------:R-:W-:Y:S02]  /*0490*/  SHF.L.U32 R72, R8, 0x10, RZ ;  /* 0x0000001008487819 */ /* 0x000fe400000006ff */
[----:B------:R-:W-:Y:S02]  /*04a0*/  SHF.L.U32 R71, R9, 0x10, RZ ;  /* 0x0000001009477819 */ /* 0x000fe400000006ff */
        /* <DEDUP_REMOVED lines=9> */
[----:B------:R-:W-:-:S07]  /*0540*/  SHF.L.U32 R85, R85, 0x10, RZ ;  /* 0x0000001055557819 */ /* 0x000fce00000006ff */
.L_x_829:
[----:B0-----:R-:W0:Y:S01]  /*0550*/  LDC.64 R66, c[0x0][0x3c0] ;  /* 0x0000f000ff427b82 */ /* 0x001e220000000a00 */
[----:B------:R-:W-:-:S05]  /*0560*/  IMAD R0, R69, UR12, RZ ;  /* 0x0000000c45007c24 */ /* 0x000fca000f8e02ff */
[----:B------:R-:W-:Y:S02]  /*0570*/  SHF.R.S32.HI R29, RZ, 0x1f, R0 ;  /* 0x0000001fff1d7819 */ /* 0x000fe40000011400 */
[----:B-1----:R-:W1:Y:S02]  /*0580*/  LDC.64 R36, c[0x0][0x3a8] ;  /* 0x0000ea00ff247b82 */ /* 0x002e640000000a00 */
[----:B------:R-:W-:-:S04]  /*0590*/  LEA.HI R0, R29, R0, RZ, 0x3 ;  /* 0x000000001d007211 */ /* 0x000fc800078f18ff */
[----:B------:R-:W-:Y:S02]  /*05a0*/  LEA.HI.SX32 R87, R0, R77, 0x1d ;  /* 0x0000004d00577211 */ /* 0x000fe400078feaff */
[----:B------:R-:W2:Y:S08]  /*05b0*/  LDC.64 R26, c[0x0][0x430] ;  /* 0x00010c00ff1a7b82 */ /* 0x000eb00000000a00 */
[----:B------:R-:W3:Y:S01]  /*05c0*/  LDC.64 R24, c[0x0][0x428] ;  /* 0x00010a00ff187b82 */ /* 0x000ee20000000a00 */
[----:B0-----:R-:W-:-:S06]  /*05d0*/  IMAD.WIDE R66, R69, 0x4, R66 ;  /* 0x0000000445427825 */ /* 0x001fcc00078e0242 */
[----:B------:R-:W4:Y:S01]  /*05e0*/  LDG.E R66, desc[UR10][R66.64] ;  /* 0x0000000a42427981 */ /* 0x000f22000c1e1900 */
[----:B------:R-:W0:Y:S01]  /*05f0*/  LDC.64 R62, c[0x0][0x3c8] ;  /* 0x0000f200ff3e7b82 */ /* 0x000e220000000a00 */
[----:B-1----:R-:W-:-:S04]  /*0600*/  IMAD.WIDE.U32 R36, R87, 0x20, R36 ;  /* 0x0000002057247825 */ /* 0x002fc800078e0024 */
[----:B--2---:R-:W-:-:S06]  /*0610*/  IMAD.WIDE.U32 R28, R87, 0x10, R26 ;  /* 0x00000010571c7825 */ /* 0x004fcc00078e001a */
[----:B------:R-:W2:Y:S01]  /*0620*/  LDG.E.128 R28, desc[UR10][R28.64] ;  /* 0x0000000a1c1c7981 */ /* 0x000ea2000c1e1d00 */
[----:B---3--:R-:W-:-:S03]  /*0630*/  IMAD.WIDE.U32 R32, R87, 0x10, R24 ;  /* 0x0000001057207825 */ /* 0x008fc600078e0018 */
[----:B------:R-:W3:Y:S04]  /*0640*/  LDG.E.128 R24, desc[UR10][R36.64] ;  /* 0x0000000a24187981 */ /* 0x000ee8000c1e1d00 */
[----:B------:R-:W2:Y:S01]  /*0650*/  LDG.E.128 R32, desc[UR10][R32.64] ;  /* 0x0000000a20207981 */ /* 0x000ea2000c1e1d00 */
[----:B0-----:R-:W-:-:S06]  /*0660*/  IMAD.WIDE R62, R69, 0x4, R62 ;  /* 0x00000004453e7825 */ /* 0x001fcc00078e023e */
[----:B------:R-:W2:Y:S01]  /*0670*/  LDG.E R63, desc[UR10][R62.64] ;  /* 0x0000000a3e3f7981 */ /* 0x000ea2000c1e1900 */
[----:B------:R-:W-:-:S04]  /*0680*/  ISETP.NE.AND P2, PT, RZ, UR13, PT ;  /* 0x0000000dff007c0c */ /* 0x000fc8000bf45270 */
[----:B----4-:R-:W-:-:S05]  /*0690*/  FSEL R90, R66, RZ, !P2 ;  /* 0x000000ff425a7208 */ /* 0x010fca0005000000 */
[--C-:B---3--:R-:W-:Y:S01]  /*06a0*/  FADD.FTZ R0, R24, -R90.reuse ;  /* 0x8000005a18007221 */ /* 0x108fe20000010000 */
[----:B--2---:R-:W-:Y:S01]  /*06b0*/  SHF.L.U32 R24, R28, 0x10, RZ ;  /* 0x000000101c187819 */ /* 0x004fe200000006ff */
[----:B------:R-:W-:Y:S01]  /*06c0*/  FADD.FTZ R26, R26, -R90 ;  /* 0x8000005a1a1a7221 */ /* 0x000fe20000010000 */
[----:B------:R-:W-:-:S03]  /*06d0*/  SHF.L.U32 R93, R32, 0x10, RZ ;  /* 0x00000010205d7819 */ /* 0x000fc600000006ff */
[----:B------:R-:W-:Y:S01]  /*06e0*/  FMUL.FTZ R67, R72, R24 ;  /* 0x0000001848437220 */ /* 0x000fe20000410000 */
[----:B------:R-:W-:Y:S01]  /*06f0*/  SHF.L.U32 R66, R29, 0x10, RZ ;  /* 0x000000101d427819 */ /* 0x000fe200000006ff */
[----:B------:R-:W-:Y:S02]  /*0700*/  FMUL.FTZ R0, R63, R0 ;  /* 0x000000003f007220 */ /* 0x000fe40000410000 */
[-C--:B------:R-:W-:Y:S01]  /*0710*/  FFMA.FTZ R67, R76, R93.reuse, R67 ;  /* 0x0000005d4c437223 */ /* 0x080fe20000010043 */
[----:B------:R-:W-:Y:S01]  /*0720*/  FADD.FTZ R88, R93, R88 ;  /* 0x000000585d587221 */ /* 0x000fe20000010000 */
[C---:B------:R-:W-:Y:S01]  /*0730*/  FFMA.FTZ R91, R0.reuse, R93, R91 ;  /* 0x0000005d005b7223 */ /* 0x040fe2000001005b */
[----:B------:R-:W-:Y:S01]  /*0740*/  FMUL.FTZ R93, R63, R26 ;  /* 0x0000001a3f5d7220 */ /* 0x000fe20000410000 */
[----:B------:R-:W-:Y:S01]  /*0750*/  FFMA.FTZ R89, R0, R24, R89 ;  /* 0x0000001800597223 */ /* 0x000fe20000010059 */
[----:B------:R-:W-:Y:S01]  /*0760*/  FADD.FTZ R86, R24, R86 ;  /* 0x0000005618567221 */ /* 0x000fe20000010000 */
[----:B------:R-:W-:Y:S01]  /*0770*/  SHF.L.U32 R26, R33, 0x10, RZ ;  /* 0x00000010211a7819 */ /* 0x000fe200000006ff */
[-C--:B------:R-:W-:Y:S01]  /*0780*/  FMUL.FTZ R24, R71, R66.reuse ;  /* 0x0000004247187220 */ /* 0x080fe20000410000 */
[----:B------:R-:W-:-:S03]  /*0790*/  FFMA.FTZ R62, R93, R66, R39 ;  /* 0x000000425d3e7223 */ /* 0x000fc60000010027 */
[-C--:B------:R-:W-:Y:S01]  /*07a0*/  FFMA.FTZ R64, R93, R26.reuse, R64 ;  /* 0x0000001a5d407223 */ /* 0x080fe20000010040 */
[----:B------:R-:W-:Y:S01]  /*07b0*/  FFMA.FTZ R24, R75, R26, R24 ;  /* 0x0000001a4b187223 */ /* 0x000fe20000010018 */
[----:B------:R-:W-:Y:S01]  /*07c0*/  FADD.FTZ R61, R26, R61 ;  /* 0x0000003d1a3d7221 */ /* 0x000fe20000010000 */
[----:B------:R-:W-:Y:S02]  /*07d0*/  FADD.FTZ R26, R66, R38 ;  /* 0x00000026421a7221 */ /* 0x000fe40000010000 */
[----:B------:R-:W2:Y:S01]  /*07e0*/  LDG.E.128 R36, desc[UR10][R36.64+0x10] ;  /* 0x0000100a24247981 */ /* 0x000ea2000c1e1d00 */
[----:B------:R-:W-:Y:S01]  /*07f0*/  PRMT R28, R28, 0x7632, R28 ;  /* 0x000076321c1c7816 */ /* 0x000fe2000000001c */
[----:B------:R-:W-:Y:S01]  /*0800*/  FADD.FTZ R66, R25, -R90 ;  /* 0x8000005a19427221 */ /* 0x000fe20000010000 */
[----:B------:R-:W-:Y:S02]  /*0810*/  PRMT R29, R29, 0x7632, R29 ;  /* 0x000076321d1d7816 */ /* 0x000fe4000000001d */
[----:B------:R-:W-:Y:S01]  /*0820*/  SHF.L.U32 R25, R28, 0x10, RZ ;  /* 0x000000101c197819 */ /* 0x000fe200000006ff */
[----:B------:R-:W-:Y:S01]  /*0830*/  FMUL.FTZ R28, R63, R66 ;  /* 0x000000423f1c7220 */ /* 0x000fe20000410000 */
[----:B------:R-:W-:-:S02]  /*0840*/  PRMT R32, R32, 0x7632, R32 ;  /* 0x0000763220207816 */ /* 0x000fc40000000020 */
[----:B------:R-:W-:Y:S01]  /*0850*/  PRMT R33, R33, 0x7632, R33 ;  /* 0x0000763221217816 */ /* 0x000fe20000000021 */
[-C--:B------:R-:W-:Y:S01]  /*0860*/  FFMA.FTZ R59, R28, R25.reuse, R59 ;  /* 0x000000191c3b7223 */ /* 0x080fe2000001003b */
[----:B------:R-:W-:Y:S01]  /*0870*/  SHF.L.U32 R29, R29, 0x10, RZ ;  /* 0x000000101d1d7819 */ /* 0x000fe200000006ff */
[----:B------:R-:W-:Y:S01]  /*0880*/  FADD.FTZ R58, R25, R58 ;  /* 0x0000003a193a7221 */ /* 0x000fe20000010000 */
[----:B------:R-:W-:Y:S01]  /*0890*/  SHF.L.U32 R32, R32, 0x10, RZ ;  /* 0x0000001020207819 */ /* 0x000fe200000006ff */
[----:B------:R-:W-:Y:S01]  /*08a0*/  FMUL.FTZ R25, R82, R25 ;  /* 0x0000001952197220 */ /* 0x000fe20000410000 */
[----:B------:R-:W-:Y:S01]  /*08b0*/  SHF.L.U32 R66, R33, 0x10, RZ ;  /* 0x0000001021427819 */ /* 0x000fe200000006ff */
[----:B------:R-:W-:Y:S02]  /*08c0*/  FMUL.FTZ R92, R83, R29 ;  /* 0x0000001d535c7220 */ /* 0x000fe40000410000 */
[-C--:B------:R-:W-:Y:S01]  /*08d0*/  FFMA.FTZ R65, R28, R32.reuse, R65 ;  /* 0x000000201c417223 */ /* 0x080fe20000010041 */
[----:B------:R-:W-:Y:S01]  /*08e0*/  FADD.FTZ R60, R32, R60 ;  /* 0x0000003c203c7221 */ /* 0x000fe20000010000 */
[----:B------:R-:W-:Y:S01]  /*08f0*/  FFMA.FTZ R25, R78, R32, R25 ;  /* 0x000000204e197223 */ /* 0x000fe20000010019 */
[----:B------:R-:W-:Y:S01]  /*0900*/  FADD.FTZ R32, R27, -R90 ;  /* 0x8000005a1b207221 */ /* 0x000fe20000010000 */
[----:B------:R-:W-:-:S03]  /*0910*/  FFMA.FTZ R27, R79, R66, R92 ;  /* 0x000000424f1b7223 */ /* 0x000fc6000001005c */
[----:B------:R-:W-:Y:S01]  /*0920*/  FMUL.FTZ R32, R63, R32 ;  /* 0x000000203f207220 */ /* 0x000fe20000410000 */
[----:B------:R-:W-:Y:S01]  /*0930*/  FADD.FTZ R54, R29, R54 ;  /* 0x000000361d367221 */ /* 0x000fe20000010000 */
[----:B------:R-:W-:Y:S01]  /*0940*/  FADD.FTZ R56, R66, R56 ;  /* 0x0000003842387221 */ /* 0x000fe20000010000 */
[----:B------:R-:W-:Y:S01]  /*0950*/  SHF.L.U32 R33, R34, 0x10, RZ ;  /* 0x0000001022217819 */ /* 0x000fe200000006ff */
[C---:B------:R-:W-:Y:S01]  /*0960*/  FFMA.FTZ R55, R32.reuse, R29, R55 ;  /* 0x0000001d20377223 */ /* 0x040fe20000010037 */
[----:B------:R-:W-:Y:S01]  /*0970*/  FFMA.FTZ R57, R32, R66, R57 ;  /* 0x0000004220397223 */ /* 0x000fe20000010039 */
[----:B------:R-:W-:Y:S02]  /*0980*/  PRMT R34, R34, 0x7632, R34 ;  /* 0x0000763222227816 */ /* 0x000fe40000000022 */
[----:B------:R-:W-:Y:S01]  /*0990*/  FADD.FTZ R49, R33, R49 ;  /* 0x0000003121317221 */ /* 0x000fe20000010000 */
[----:B------:R-:W-:Y:S01]  /*09a0*/  UMOV UR4, 0xffffffff ;  /* 0xffffffff00047882 */ /* 0x000fe20000000000 */
[----:B------:R-:W-:-:S04]  /*09b0*/  ISETP.NE.U32.AND P1, PT, RZ, UR24, PT ;  /* 0x00000018ff007c0c */ /* 0x000fc8000bf25070 */
[----:B------:R-:W-:Y:S01]  /*09c0*/  ISETP.NE.AND.EX P1, PT, RZ, UR25, PT, P1 ;  /* 0x00000019ff007c0c */ /* 0x000fe2000bf25310 */
[--C-:B--2---:R-:W-:Y:S01]  /*09d0*/  FADD.FTZ R92, R38, -R90.reuse ;  /* 0x8000005a265c7221 */ /* 0x104fe20000010000 */
[----:B------:R-:W-:Y:S01]  /*09e0*/  SHF.L.U32 R38, R30, 0x10, RZ ;  /* 0x000000101e267819 */ /* 0x000fe200000006ff */
[----:B------:R-:W-:Y:S01]  /*09f0*/  FADD.FTZ R36, R36, -R90 ;  /* 0x8000005a24247221 */ /* 0x000fe20000010000 */
[----:B------:R-:W-:Y:S01]  /*0a00*/  PRMT R30, R30, 0x7632, R30 ;  /* 0x000076321e1e7816 */ /* 0x000fe2000000001e */
[--C-:B------:R-:W-:Y:S02]  /*0a10*/  FADD.FTZ R66, R37, -R90.reuse ;  /* 0x8000005a25427221 */ /* 0x100fe40000010000 */
[----:B------:R-:W-:Y:S01]  /*0a20*/  FMUL.FTZ R36, R63, R36 ;  /* 0x000000243f247220 */ /* 0x000fe20000410000 */
[----:B------:R-:W-:Y:S01]  /*0a30*/  FMUL.FTZ R29, R70, R38 ;  /* 0x00000026461d7220 */ /* 0x000fe20000410000 */
[----:B------:R-:W-:Y:S01]  /*0a40*/  SHF.L.U32 R95, R30, 0x10, RZ ;  /* 0x000000101e5f7819 */ /* 0x000fe200000006ff */
[----:B------:R-:W-:Y:S01]  /*0a50*/  FADD.FTZ R90, R39, -R90 ;  /* 0x8000005a275a7221 */ /* 0x000fe20000010000 */
[-C--:B------:R-:W-:Y:S01]  /*0a60*/  FFMA.FTZ R53, R36, R33.reuse, R53 ;  /* 0x0000002124357223 */ /* 0x080fe20000010035 */
[----:B------:R-:W-:Y:S01]  /*0a70*/  FFMA.FTZ R29, R74, R33, R29 ;  /* 0x000000214a1d7223 */ /* 0x000fe2000001001d */
[----:B------:R-:W-:Y:S01]  /*0a80*/  SHF.L.U32 R39, R34, 0x10, RZ ;  /* 0x0000001022277819 */ /* 0x000fe200000006ff */
[----:B------:R-:W-:Y:S01]  /*0a90*/  FMUL.FTZ R37, R63, R66 ;  /* 0x000000423f257220 */ /* 0x000fe20000410000 */
[----:B------:R-:W-:Y:S01]  /*0aa0*/  FMUL.FTZ R33, R84, R95 ;  /* 0x0000005f54217220 */ /* 0x000fe20000410000 */
[----:B------:R-:W-:-:S02]  /*0ab0*/  SHF.L.U32 R66, R31, 0x10, RZ ;  /* 0x000000101f427819 */ /* 0x000fc400000006ff */
[----:B------:R-:W-:Y:S01]  /*0ac0*/  PRMT R31, R31, 0x7632, R31 ;  /* 0x000076321f1f7816 */ /* 0x000fe2000000001f */
[----:B------:R-:W-:Y:S01]  /*0ad0*/  FFMA.FTZ R45, R36, R38, R45 ;  /* 0x00000026242d7223 */ /* 0x000fe2000001002d */
[----:B------:R-:W-:Y:S01]  /*0ae0*/  FADD.FTZ R41, R38, R41 ;  /* 0x0000002926297221 */ /* 0x000fe20000010000 */
[----:B------:R-:W-:Y:S01]  /*0af0*/  FMUL.FTZ R34, R63, R92 ;  /* 0x0000005c3f227220 */ /* 0x000fe20000410000 */
[-C--:B------:R-:W-:Y:S01]  /*0b00*/  FFMA.FTZ R52, R37, R39.reuse, R52 ;  /* 0x0000002725347223 */ /* 0x080fe20000010034 */
[----:B------:R-:W-:Y:S01]  /*0b10*/  FFMA.FTZ R33, R80, R39, R33 ;  /* 0x0000002750217223 */ /* 0x000fe20000010021 */
[----:B------:R-:W-:Y:S01]  /*0b20*/  FADD.FTZ R48, R39, R48 ;  /* 0x0000003027307221 */ /* 0x000fe20000010000 */
[C---:B------:R-:W-:Y:S01]  /*0b30*/  SHF.L.U32 R38, R35.reuse, 0x10, RZ ;  /* 0x0000001023267819 */ /* 0x040fe200000006ff */
[-C--:B------:R-:W-:Y:S01]  /*0b40*/  FMUL.FTZ R30, R68, R66.reuse ;  /* 0x00000042441e7220 */ /* 0x080fe20000410000 */
[----:B------:R-:W-:Y:S02]  /*0b50*/  PRMT R35, R35, 0x7632, R35 ;  /* 0x0000763223237816 */ /* 0x000fe40000000023 */
[----:B------:R-:W-:Y:S01]  /*0b60*/  SHF.L.U32 R39, R31, 0x10, RZ ;  /* 0x000000101f277819 */ /* 0x000fe200000006ff */
[----:B------:R-:W-:Y:S01]  /*0b70*/  FFMA.FTZ R43, R34, R66, R43 ;  /* 0x00000042222b7223 */ /* 0x000fe2000001002b */
[----:B------:R-:W-:Y:S01]  /*0b80*/  FADD.FTZ R66, R66, R3 ;  /* 0x0000000342427221 */ /* 0x000fe20000010000 */
[-C--:B------:R-:W-:Y:S01]  /*0b90*/  FFMA.FTZ R30, R73, R38.reuse, R30 ;  /* 0x00000026491e7223 */ /* 0x080fe2000001001e */
[----:B------:R-:W-:Y:S01]  /*0ba0*/  FFMA.FTZ R51, R34, R38, R51 ;  /* 0x0000002622337223 */ /* 0x000fe20000010033 */
[----:B------:R-:W-:Y:S01]  /*0bb0*/  FADD.FTZ R47, R38, R47 ;  /* 0x0000002f262f7221 */ /* 0x000fe20000010000 */
[----:B------:R-:W-:Y:S01]  /*0bc0*/  SHF.L.U32 R3, R35, 0x10, RZ ;  /* 0x0000001023037819 */ /* 0x000fe200000006ff */
[----:B------:R-:W-:Y:S01]  /*0bd0*/  FMUL.FTZ R35, R63, R90 ;  /* 0x0000005a3f237220 */ /* 0x000fe20000410000 */
[----:B------:R-:W-:Y:S01]  /*0be0*/  FMUL.FTZ R38, R85, R39 ;  /* 0x0000002755267220 */ /* 0x000fe20000410000 */
[----:B------:R-:W-:-:S02]  /*0bf0*/  FADD.FTZ R90, R39, R2 ;  /* 0x00000002275a7221 */ /* 0x000fc40000010000 */
[-C--:B------:R-:W-:Y:S01]  /*0c00*/  FFMA.FTZ R50, R35, R3.reuse, R50 ;  /* 0x0000000323327223 */ /* 0x080fe20000010032 */
[----:B------:R-:W-:Y:S01]  /*0c10*/  FFMA.FTZ R31, R81, R3, R38 ;  /* 0x00000003511f7223 */ /* 0x000fe20000010026 */
[----:B------:R-:W-:Y:S02]  /*0c20*/  FADD.FTZ R46, R3, R46 ;  /* 0x0000002e032e7221 */ /* 0x000fe40000010000 */
[----:B------:R-:W0:Y:S01]  /*0c30*/  @P0 LDC.64 R2, c[0x0][0x438] ;  /* 0x00010e00ff020b82 */ /* 0x000e220000000a00 */
[----:B------:R-:W-:Y:S01]  /*0c40*/  FFMA.FTZ R42, R35, R39, R42 ;  /* 0x00000027232a7223 */ /* 0x000fe2000001002a */
[----:B------:R-:W-:Y:S01]  /*0c50*/  FADD.FTZ R38, RZ, R67 ;  /* 0x00000043ff267221 */ /* 0x000fe20000010000 */
[----:B------:R-:W-:Y:S01]  /*0c60*/  FFMA.FTZ R39, R0, R67, RZ ;  /* 0x0000004300277223 */ /* 0x000fe200000100ff */
[----:B------:R-:W-:Y:S01]  /*0c70*/  FFMA.FTZ R44, R37, R95, R44 ;  /* 0x0000005f252c7223 */ /* 0x000fe2000001002c */
[----:B------:R-:W-:Y:S01]  /*0c80*/  FADD.FTZ R40, R95, R40 ;  /* 0x000000285f287221 */ /* 0x000fe20000010000 */
[----:B------:R-:W-:Y:S01]  /*0c90*/  FADD.FTZ R95, R38, R25 ;  /* 0x00000019265f7221 */ /* 0x000fe20000010000 */
[----:B------:R-:W-:-:S03]  /*0ca0*/  FFMA.FTZ R38, R28, R25, R39 ;  /* 0x000000191c267223 */ /* 0x000fc60000010027 */
[----:B------:R-:W-:Y:S01]  /*0cb0*/  FADD.FTZ R92, R95, R24 ;  /* 0x000000185f5c7221 */ /* 0x000fe20000010000 */
[----:B------:R-:W-:-:S03]  /*0cc0*/  FFMA.FTZ R39, R93, R24, R38 ;  /* 0x000000185d277223 */ /* 0x000fc60000010026 */
[----:B------:R-:W-:Y:S01]  /*0cd0*/  FADD.FTZ R92, R92, R27 ;  /* 0x0000001b5c5c7221 */ /* 0x000fe20000010000 */
[----:B------:R-:W-:-:S03]  /*0ce0*/  FFMA.FTZ R39, R32, R27, R39 ;  /* 0x0000001b20277223 */ /* 0x000fc60000010027 */
[----:B------:R-:W-:Y:S01]  /*0cf0*/  FADD.FTZ R92, R92, R29 ;  /* 0x0000001d5c5c7221 */ /* 0x000fe20000010000 */
[----:B------:R-:W-:Y:S01]  /*0d00*/  FFMA.FTZ R38, R36, R29, R39 ;  /* 0x0000001d24267223 */ /* 0x000fe20000010027 */
[----:B0-----:R-:W-:-:S04]  /*0d10*/  @P0 IMAD.WIDE.U32 R2, R87, 0x20, R2 ;  /* 0x0000002057020825 */ /* 0x001fc800078e0002 */
[----:B------:R-:W-:Y:S01]  /*0d20*/  FFMA.FTZ R39, R37, R33, R38 ;  /* 0x0000002125277223 */ /* 0x000fe20000010026 */
[----:B-----5:R-:W5:Y:S04]  /*0d30*/  @P0 LDG.E.128 R4, desc[UR10][R2.64] ;  /* 0x0000000a02040981 */ /* 0x020f68000c1e1d00 */
[----:B------:R0:W5:Y:S01]  /*0d40*/  @P0 LDG.E.128 R8, desc[UR10][R2.64+0x10] ;  /* 0x0000100a02080981 */ /* 0x000162000c1e1d00 */
[----:B------:R-:W-:Y:S01]  /*0d50*/  FFMA.FTZ R38, R34, R30, R39 ;  /* 0x0000001e22267223 */ /* 0x000fe20000010027 */
[----:B0-----:R-:W-:-:S04]  /*0d60*/  FADD.FTZ R3, R92, R33 ;  /* 0x000000215c037221 */ /* 0x001fc80000010000 */
[----:B------:R-:W-:Y:S01]  /*0d70*/  FADD.FTZ R2, R3, R30 ;  /* 0x0000001e03027221 */ /* 0x000fe20000010000 */
[----:B------:R-:W-:-:S03]  /*0d80*/  FFMA.FTZ R38, R35, R31, R38 ;  /* 0x0000001f23267223 */ /* 0x000fc60000010026 */
[----:B------:R-:W-:Y:S01]  /*0d90*/  FADD.FTZ R2, R2, R31 ;  /* 0x0000001f02027221 */ /* 0x000fe20000010000 */
[----:B------:R-:W-:Y:S06]  /*0da0*/  BRA.DIV UR4, `(.L_x_820) ;  /* 0x0000001e04347947 */ /* 0x000fec000b800000 */
[----:B------:R-:W0:Y:S02]  /*0db0*/  SHFL.BFLY PT, R3, R2, 0x1, 0x1f ;  /* 0x0c201f0002037f89 */ /* 0x000e2400000e0000 */
[----:B0-----:R-:W-:Y:S01]  /*0dc0*/  FADD.FTZ R39, R2, R3 ;  /* 0x0000000302277221 */ /* 0x001fe20000010000 */
[----:B------:R-:W-:Y:S01]  /*0dd0*/  MOV R2, R90 ;  /* 0x0000005a00027202 */ /* 0x000fe20000000f00 */
[----:B------:R-:W0:Y:S04]  /*0de0*/  SHFL.BFLY PT, R3, R38, 0x1, 0x1f ;  /* 0x0c201f0026037f89 */ /* 0x000e2800000e0000 */
[----:B------:R-:W1:Y:S01]  /*0df0*/  SHFL.BFLY PT, R92, R39, 0x2, 0x1f ;  /* 0x0c401f00275c7f89 */ /* 0x000e6200000e0000 */
[----:B0-----:R-:W-:Y:S01]  /*0e00*/  FADD.FTZ R3, R38, R3 ;  /* 0x0000000326037221 */ /* 0x001fe20000010000 */
[----:B------:R-:W-:Y:S01]  /*0e10*/  MOV R38, R26 ;  /* 0x0000001a00267202 */ /* 0x000fe20000000f00 */
[----:B-1----:R-:W-:Y:S01]  /*0e20*/  FADD.FTZ R95, R39, R92 ;  /* 0x0000005c275f7221 */ /* 0x002fe20000010000 */
[----:B------:R-:W-:-:S02]  /*0e30*/  MOV R39, R62 ;  /* 0x0000003e00277202 */ /* 0x000fc40000000f00 */
[----:B------:R-:W0:Y:S02]  /*0e40*/  SHFL.BFLY PT, R92, R3, 0x2, 0x1f ;  /* 0x0c401f00035c7f89 */ /* 0x000e2400000e0000 */
[----:B0-----:R-:W-:Y:S01]  /*0e50*/  FADD.FTZ R96, R3, R92 ;  /* 0x0000005c03607221 */ /* 0x001fe20000010000 */
[----:B------:R-:W-:Y:S01]  /*0e60*/  MOV R3, R66 ;  /* 0x0000004200037202 */ /* 0x000fe20000000f00 */
        /* <DEDUP_REMOVED lines=10> */
.L_x_841:
[----:B-1----:R-:W-:Y:S01]  /*0f10*/  FADD.FTZ R95, R92, R95 ;  /* 0x0000005f5c5f7221 */ /* 0x002fe20000010000 */
[----:B--2---:R-:W-:-:S03]  /*0f20*/  FADD.FTZ R97, R94, R97 ;  /* 0x000000615e617221 */ /* 0x004fc60000010000 */
[----:B------:R-:W-:Y:S01]  /*0f30*/  FMUL.FTZ R26, R95, UR14 ;  /* 0x0000000e5f1a7c20 */ /* 0x000fe20008410000 */
[----:B------:R-:W-:-:S04]  /*0f40*/  FMUL.FTZ R95, R97, UR14 ;  /* 0x0000000e615f7c20 */ /* 0x000fc80008410000 */
[----:B------:R-:W-:Y:S01]  /*0f50*/  FSEL R26, R26, RZ, !P2 ;  /* 0x000000ff1a1a7208 */ /* 0x000fe20005000000 */
[----:B------:R-:W-:Y:S06]  /*0f60*/  @P1 BRA `(.L_x_821) ;  /* 0x00000008001c1947 */ /* 0x000fec0003800000 */
        /* <DEDUP_REMOVED lines=37> */
.L_x_823:
        /* <DEDUP_REMOVED lines=33> */
.L_x_822:
        /* <DEDUP_REMOVED lines=32> */
.L_x_825:
        /* <DEDUP_REMOVED lines=33> */
.L_x_821:
        /* <DEDUP_REMOVED lines=37> */
.L_x_827:
        /* <DEDUP_REMOVED lines=33> */
.L_x_826:
        /* <DEDUP_REMOVED lines=32> */
.L_x_828:
        /* <DEDUP_REMOVED lines=32> */
.L_x_824:
[----:B------:R-:W-:Y:S01]  /*2040*/  ISETP.NE.U32.AND P1, PT, RZ, UR4, PT ;  /* 0x00000004ff007c0c */ /* 0x000fe2000bf25070 */
[----:B------:R-:W1:Y:S01]  /*2050*/  LDC.64 R34, c[0x0][0x468] ;  /* 0x00011a00ff227b82 */ /* 0x000e620000000a00 */
[----:B------:R-:W-:Y:S02]  /*2060*/  ISETP.NE.U32.AND P2, PT, RZ, UR6, PT ;  /* 0x00000006ff007c0c */ /* 0x000fe4000bf45070 */
[----:B------:R-:W-:Y:S02]  /*2070*/  ISETP.NE.AND.EX P1, PT, RZ, UR5, PT, P1 ;  /* 0x00000005ff007c0c */ /* 0x000fe4000bf25310 */
[----:B------:R-:W-:-:S03]  /*2080*/  ISETP.NE.AND.EX P2, PT, RZ, UR7, PT, P2 ;  /* 0x00000007ff007c0c */ /* 0x000fc6000bf45320 */
[----:B------:R-:W2:Y:S08]  /*2090*/  LDC.64 R28, c[0x0][0x380] ;  /* 0x0000e000ff1c7b82 */ /* 0x000eb00000000a00 */
[----:B------:R-:W3:Y:S08]  /*20a0*/  @P1 LDC.64 R32, c[0x0][0x478] ;  /* 0x00011e00ff201b82 */ /* 0x000ef00000000a00 */
[----:B------:R-:W4:Y:S01]  /*20b0*/  @P2 LDC.64 R30, c[0x0][0x470] ;  /* 0x00011c00ff1e2b82 */ /* 0x000f220000000a00 */
[----:B-1----:R-:W-:Y:S01]  /*20c0*/  IMAD.WIDE.U32 R34, R87, 0x10, R34 ;  /* 0x0000001057227825 */ /* 0x002fe200078e0022 */
[----:B--2---:R-:W-:-:S03]  /*20d0*/  LEA R69, R28, R69, 0x2 ;  /* 0x000000451c457211 */ /* 0x004fc600078e10ff */
[----:B---3--:R-:W-:-:S05]  /*20e0*/  @P1 IMAD.WIDE.U32 R32, R87, 0x20, R32 ;  /* 0x0000002057201825 */ /* 0x008fca00078e0020 */
[----:B------:R1:W-:Y:S01]  /*20f0*/  @P1 STG.E.128 desc[UR10][R32.64], R20 ;  /* 0x0000001420001986 */ /* 0x0003e2000c101d0a */
[----:B----4-:R-:W-:-:S03]  /*2100*/  @P2 IMAD.WIDE.U32 R30, R87, 0x10, R30 ;  /* 0x00000010571e2825 */ /* 0x010fc600078e001e */
[----:B------:R1:W-:Y:S01]  /*2110*/  @P1 STG.E.128 desc[UR10][R32.64+0x10], R16 ;  /* 0x0000101020001986 */ /* 0x0003e2000c101d0a */
[----:B------:R-:W-:-:S03]  /*2120*/  ISETP.GE.AND P1, PT, R69, R29, PT ;  /* 0x0000001d4500720c */ /* 0x000fc60003f26270 */
[----:B------:R1:W-:Y:S04]  /*2130*/  STG.E.128 desc[UR10][R34.64], R24 ;  /* 0x0000001822007986 */ /* 0x0003e8000c101d0a */
[----:B------:R1:W-:Y:S06]  /*2140*/  @P2 STG.E.128 desc[UR10][R30.64], R12 ;  /* 0x0000000c1e002986 */ /* 0x0003ec000c101d0a */
[----:B------:R-:W-:Y:S05]  /*2150*/  @!P1 BRA `(.L_x_829) ;  /* 0xffffffe000fc9947 */ /* 0x000fea000383ffff */
[----:B------:R-:W-:Y:S05]  /*2160*/  BSYNC B1 ;  /* 0x0000000000017941 */ /* 0x000fea0003800000 */
.L_x_819:
[----:B-----5:R-:W-:Y:S02]  /*2170*/  MOV R4, R91 ;  /* 0x0000005b00047202 */ /* 0x020fe40000000f00 */
[----:B------:R-:W-:Y:S02]  /*2180*/  MOV R8, R88 ;  /* 0x0000005800087202 */ /* 0x000fe40000000f00 */
[----:B-1----:R-:W-:Y:S02]  /*2190*/  MOV R12, R89 ;  /* 0x00000059000c7202 */ /* 0x002fe40000000f00 */
        /* <DEDUP_REMOVED lines=29> */
.L_x_818:
[----:B------:R-:W-:Y:S05]  /*2370*/  BSYNC B0 ;  /* 0x0000000000007941 */ /* 0x000fea0003800000 */
.L_x_817:
[----:B------:R-:W1:Y:S01]  /*2380*/  S2R R3, SR_CgaCtaId ;  /* 0x0000000000037919 */ /* 0x000e620000008800 */
[----:B------:R-:W-:Y:S01]  /*2390*/  MOV R0, 0x400 ;  /* 0x0000040000007802 */ /* 0x000fe20000000f00 */
[----:B------:R-:W-:Y:S05]  /*23a0*/  WARPSYNC.ALL ;  /* 0x0000000000007948 */ /* 0x000fea0003800000 */
[----:B------:R-:W2:Y:S01]  /*23b0*/  S2R R47, SR_TID.X ;  /* 0x00000000002f7919 */ /* 0x000ea20000002100 */
[----:B------:R-:W3:Y:S01]  /*23c0*/  S2UR UR4, SR_CTAID.X ;  /* 0x00000000000479c3 */ /* 0x000ee20000002500 */
[----:B------:R-:W4:Y:S01]  /*23d0*/  LDCU.128 UR16, c[0x0][0x440] ;  /* 0x00008800ff1077ac */ /* 0x000f220008000c00 */
[----:B------:R-:W5:Y:S01]  /*23e0*/  LDCU.128 UR20, c[0x0][0x450] ;  /* 0x00008a00ff1477ac */ /* 0x000f620008000c00 */
[----:B-1----:R-:W-:-:S04]  /*23f0*/  LEA R0, R3, R0, 0x18 ;  /* 0x0000000003007211 */ /* 0x002fc800078ec0ff */
[CC--:B--2---:R-:W-:Y:S02]  /*2400*/  LEA R2, R47.reuse, R0.reuse, 0x5 ;  /* 0x000000002f027211 */ /* 0x0c4fe400078e28ff */
[----:B------:R-:W-:-:S03]  /*2410*/  LEA R0, R47, R0, 0x2 ;  /* 0x000000002f007211 */ /* 0x000fc600078e10ff */
[----:B------:R-:W-:Y:S04]  /*2420*/  STS.128 [R2], R8 ;  /* 0x0000000802007388 */ /* 0x000fe80000000c00 */
[----:B------:R-:W-:Y:S01]  /*2430*/  STS.128 [R2+0x10], R32 ;  /* 0x0000102002007388 */ /* 0x000fe20000000c00 */
[----:B------:R-:W-:Y:S06]  /*2440*/  BAR.SYNC.DEFER_BLOCKING 0x0 ;  /* 0x0000000000007b1d */ /* 0x000fec0000010000 */
[----:B------:R-:W1:Y:S04]  /*2450*/  LDS R3, [R0] ;  /* 0x0000000000037984 */ /* 0x000e680000000800 */
[----:B------:R-:W2:Y:S04]  /*2460*/  LDS R38, [R0+0x400] ;  /* 0x0004000000267984 */ /* 0x000ea80000000800 */
[----:B------:R-:W0:Y:S04]  /*2470*/  LDS R36, [R0+0x200] ;  /* 0x0002000000247984 */ /* 0x000e280000000800 */
[----:B------:R-:W4:Y:S04]  /*2480*/  LDS R37, [R0+0x600] ;  /* 0x0006000000257984 */ /* 0x000f280000000800 */
[----:B------:R-:W5:Y:S04]  /*2490*/  LDS R40, [R0+0x800] ;  /* 0x0008000000287984 */ /* 0x000f680000000800 */
[----:B------:R-:W3:Y:S04]  /*24a0*/  LDS R39, [R0+0xa00] ;  /* 0x000a000000277984 */ /* 0x000ee80000000800 */
[----:B------:R-:W-:Y:S04]  /*24b0*/  LDS R42, [R0+0xc00] ;  /* 0x000c0000002a7984 */ /* 0x000fe80000000800 */
[----:B------:R-:W-:Y:S01]  /*24c0*/  LDS R9, [R0+0xe00] ;  /* 0x000e000000097984 */ /* 0x000fe20000000800 */
[----:B------:R-:W-:Y:S01]  /*24d0*/  BAR.SYNC.DEFER_BLOCKING 0x0 ;  /* 0x0000000000007b1d */ /* 0x000fe20000010000 */
[----:B-1----:R-:W-:-:S04]  /*24e0*/  FADD.FTZ R3, RZ, R3 ;  /* 0x00000003ff037221 */ /* 0x002fc80000010000 */
[----:B--2---:R-:W-:Y:S01]  /*24f0*/  FADD.FTZ R3, R3, R38 ;  /* 0x0000002603037221 */ /* 0x004fe20000010000 */
[----:B0-----:R-:W-:-:S04]  /*2500*/  FADD.FTZ R36, RZ, R36 ;  /* 0x00000024ff247221 */ /* 0x001fc80000010000 */
[----:B----4-:R-:W-:Y:S01]  /*2510*/  FADD.FTZ R36, R36, R37 ;  /* 0x0000002524247221 */ /* 0x010fe20000010000 */
[----:B------:R-:W-:Y:S01]  /*2520*/  STS.128 [R2], R4 ;  /* 0x0000000402007388 */ /* 0x000fe20000000c00 */
[----:B-----5:R-:W-:-:S03]  /*2530*/  FADD.FTZ R3, R3, R40 ;  /* 0x0000002803037221 */ /* 0x020fc60000010000 */
        /* <DEDUP_REMOVED lines=84> */
.L_x_820:
        /* <DEDUP_REMOVED lines=8> */
.L_x_831:
[----:B------:R-:W-:Y:S05]  /*2b00*/  BSYNC B2 ;  /* 0x0000000000027941 */ /* 0x000fea0003800000 */
.L_x_830:
        /* <DEDUP_REMOVED lines=8> */
.L_x_832:
[----:B------:R-:W-:Y:S01]  /*2b90*/  FADD.FTZ R39, R2, R3 ;  /* 0x0000000302277221 */ /* 0x000fe20000010000 */
[----:B------:R-:W-:Y:S01]  /*2ba0*/  MOV R2, R90 ;  /* 0x0000005a00027202 */ /* 0x000fe20000000f00 */
[----:B------:R-:W-:-:S03]  /*2bb0*/  HFMA2 R102, -RZ, RZ, 0, 1.1920928955078125e-07 ;  /* 0x00000002ff667431 */ /* 0x000fc600000001ff */
[----:B------:R-:W-:Y:S02]  /*2bc0*/  MOV R101, R39 ;  /* 0x0000002700657202 */ /* 0x000fe40000000f00 */
[----:B------:R-:W-:-:S07]  /*2bd0*/  MOV R3, R99 ;  /* 0x0000006300037202 */ /* 0x000fce0000000f00 */
[----:B------:R-:W-:Y:S05]  /*2be0*/  WARPSYNC.COLLECTIVE R100, `(.L_x_833) ;  /* 0x0000000064087348 */ /* 0x000fea0003c00000 */
[----:B------:R0:W1:Y:S02]  /*2bf0*/  SHFL.BFLY P3, R99, R101, R102, R103 ;  /* 0x0c00006665637389 */ /* 0x0000640000060067 */
[----:B01----:R-:W-:Y:S05]  /*2c00*/  ENDCOLLECTIVE ;  /* 0x000000000000791b */ /* 0x003fea0003800000 */
.L_x_833:
[----:B------:R-:W-:Y:S01]  /*2c10*/  FADD.FTZ R3, R38, R3 ;  /* 0x0000000326037221 */ /* 0x000fe20000010000 */
[----:B------:R-:W-:-:S04]  /*2c20*/  MOV R38, R26 ;  /* 0x0000001a00267202 */ /* 0x000fc80000000f00 */
[----:B------:R-:W-:Y:S02]  /*2c30*/  MOV R101, R3 ;  /* 0x0000000300657202 */ /* 0x000fe40000000f00 */
[----:B------:R-:W-:-:S07]  /*2c40*/  MOV R92, R99 ;  /* 0x00000063005c7202 */ /* 0x000fce0000000f00 */
[----:B------:R-:W-:Y:S05]  /*2c50*/  WARPSYNC.COLLECTIVE R100, `(.L_x_834) ;  /* 0x0000000064087348 */ /* 0x000fea0003c00000 */
[----:B------:R0:W1:Y:S02]  /*2c60*/  SHFL.BFLY P3, R99, R101, R102, R103 ;  /* 0x0c00006665637389 */ /* 0x0000640000060067 */
[----:B01----:R-:W-:Y:S05]  /*2c70*/  ENDCOLLECTIVE ;  /* 0x000000000000791b */ /* 0x003fea0003800000 */
.L_x_834:
[----:B------:R-:W-:Y:S01]  /*2c80*/  FADD.FTZ R95, R39, R92 ;  /* 0x0000005c275f7221 */ /* 0x000fe20000010000 */
[----:B------:R-:W-:Y:S01]  /*2c90*/  MOV R39, R62 ;  /* 0x0000003e00277202 */ /* 0x000fe20000000f00 */
[----:B------:R-:W-:-:S03]  /*2ca0*/  HFMA2 R102, -RZ, RZ, 0, 2.384185791015625e-07 ;  /* 0x00000004ff667431 */ /* 0x000fc600000001ff */
[----:B------:R-:W-:Y:S02]  /*2cb0*/  MOV R101, R95 ;  /* 0x0000005f00657202 */ /* 0x000fe40000000f00 */
[----:B------:R-:W-:-:S07]  /*2cc0*/  MOV R92, R99 ;  /* 0x00000063005c7202 */ /* 0x000fce0000000f00 */
[----:B------:R-:W-:Y:S05]  /*2cd0*/  WARPSYNC.COLLECTIVE R100, `(.L_x_835) ;  /* 0x0000000064087348 */ /* 0x000fea0003c00000 */
[----:B------:R0:W1:Y:S02]  /*2ce0*/  SHFL.BFLY P3, R99, R101, R102, R103 ;  /* 0x0c00006665637389 */ /* 0x0000640000060067 */
[----:B01----:R-:W-:Y:S05]  /*2cf0*/  ENDCOLLECTIVE ;  /* 0x000000000000791b */ /* 0x003fea0003800000 */
.L_x_835:
[----:B------:R-:W-:Y:S01]  /*2d00*/  FADD.FTZ R96, R3, R92 ;  /* 0x0000005c03607221 */ /* 0x000fe20000010000 */
[----:B------:R-:W-:-:S04]  /*2d10*/  MOV R3, R66 ;  /* 0x0000004200037202 */ /* 0x000fc80000000f00 */
[----:B------:R-:W-:Y:S02]  /*2d20*/  MOV R101, R96 ;  /* 0x0000006000657202 */ /* 0x000fe40000000f00 */
[----:B------:R-:W-:-:S07]  /*2d30*/  MOV R92, R99 ;  /* 0x00000063005c7202 */ /* 0x000fce0000000f00 */
[----:B------:R-:W-:Y:S05]  /*2d40*/  WARPSYNC.COLLECTIVE R100, `(.L_x_836) ;  /* 0x0000000064087348 */ /* 0x000fea0003c00000 */
[----:B------:R0:W1:Y:S02]  /*2d50*/  SHFL.BFLY P3, R99, R101, R102, R103 ;  /* 0x0c00006665637389 */ /* 0x0000640000060067 */
[----:B01----:R-:W-:Y:S05]  /*2d60*/  ENDCOLLECTIVE ;  /* 0x000000000000791b */ /* 0x003fea0003800000 */
.L_x_836:
[----:B------:R-:W-:Y:S01]  /*2d70*/  FADD.FTZ R98, R95, R92 ;  /* 0x0000005c5f627221 */ /* 0x000fe20000010000 */
[----:B------:R-:W-:-:S04]  /*2d80*/  HFMA2 R102, -RZ, RZ, 0, 4.76837158203125e-07 ;  /* 0x00000008ff667431 */ /* 0x000fc800000001ff */
[----:B------:R-:W-:Y:S02]  /*2d90*/  MOV R101, R98 ;  /* 0x0000006200657202 */ /* 0x000fe40000000f00 */
[----:B------:R-:W-:-:S07]  /*2da0*/  MOV R97, R99 ;  /* 0x0000006300617202 */ /* 0x000fce0000000f00 */
[----:B------:R-:W-:Y:S05]  /*2db0*/  WARPSYNC.COLLECTIVE R100, `(.L_x_837) ;  /* 0x0000000064087348 */ /* 0x000fea0003c00000 */
[----:B------:R0:W1:Y:S02]  /*2dc0*/  SHFL.BFLY P3, R99, R101, R102, R103 ;  /* 0x0c00006665637389 */ /* 0x0000640000060067 */
[----:B01----:R-:W-:Y:S05]  /*2dd0*/  ENDCOLLECTIVE ;  /* 0x000000000000791b */ /* 0x003fea0003800000 */
.L_x_837:
[----:B------:R-:W-:-:S05]  /*2de0*/  FADD.FTZ R97, R96, R97 ;  /* 0x0000006160617221 */ /* 0x000fca0000010000 */
[----:B------:R-:W-:Y:S01]  /*2df0*/  MOV R101, R97 ;  /* 0x0000006100657202 */ /* 0x000fe20000000f00 */
[----:B------:R-:W-:-:S07]  /*2e00*/  FADD.FTZ R92, R98, R99 ;  /* 0x00000063625c7221 */ /* 0x000fce0000010000 */
[----:B------:R-:W-:Y:S05]  /*2e10*/  WARPSYNC.COLLECTIVE R100, `(.L_x_838) ;  /* 0x0000000064087348 */ /* 0x000fea0003c00000 */
[----:B------:R0:W1:Y:S02]  /*2e20*/  SHFL.BFLY P3, R99, R101, R102, R103 ;  /* 0x0c00006665637389 */ /* 0x0000640000060067 */
[----:B01----:R-:W-:Y:S05]  /*2e30*/  ENDCOLLECTIVE ;  /* 0x000000000000791b */ /* 0x003fea0003800000 */
.L_x_838:
[----:B------:R-:W-:Y:S01]  /*2e40*/  HFMA2 R102, -RZ, RZ, 0, 9.5367431640625e-07 ;  /* 0x00000010ff667431 */ /* 0x000fe200000001ff */
[----:B------:R-:W-:Y:S02]  /*2e50*/  MOV R101, R92 ;  /* 0x0000005c00657202 */ /* 0x000fe40000000f00 */
[----:B------:R-:W-:-:S07]  /*2e60*/  MOV R94, R99 ;  /* 0x00000063005e7202 */ /* 0x000fce0000000f00 */
[----:B------:R-:W-:Y:S05]  /*2e70*/  WARPSYNC.COLLECTIVE R100, `(.L_x_839) ;  /* 0x0000000064087348 */ /* 0x000fea0003c00000 */
[----:B------:R0:W1:Y:S02]  /*2e80*/  SHFL.BFLY P3, R99, R101, R102, R103 ;  /* 0x0c00006665637389 */ /* 0x0000640000060067 */
[----:B01----:R-:W-:Y:S05]  /*2e90*/  ENDCOLLECTIVE ;  /* 0x000000000000791b */ /* 0x003fea0003800000 */
.L_x_839:
[----:B------:R-:W-:-:S05]  /*2ea0*/  FADD.FTZ R94, R97, R94 ;  /* 0x0000005e615e7221 */ /* 0x000fca0000010000 */
[----:B------:R-:W-:Y:S02]  /*2eb0*/  MOV R101, R94 ;  /* 0x0000005e00657202 */ /* 0x000fe40000000f00 */
[----:B------:R-:W-:-:S07]  /*2ec0*/  MOV R95, R99 ;  /* 0x00000063005f7202 */ /* 0x000fce0000000f00 */
[----:B------:R-:W-:Y:S05]  /*2ed0*/  WARPSYNC.COLLECTIVE R100, `(.L_x_840) ;  /* 0x0000000064087348 */ /* 0x000fea0003c00000 */
[----:B------:R0:W1:Y:S02]  /*2ee0*/  SHFL.BFLY P3, R99, R101, R102, R103 ;  /* 0x0c00006665637389 */ /* 0x0000640000060067 */
[----:B01----:R-:W-:Y:S05]  /*2ef0*/  ENDCOLLECTIVE ;  /* 0x000000000000791b */ /* 0x003fea0003800000 */
.L_x_840:
[----:B------:R-:W-:Y:S01]  /*2f00*/  MOV R97, R99 ;  /* 0x0000006300617202 */ /* 0x000fe20000000f00 */
[----:B------:R-:W-:Y:S06]  /*2f10*/  BRA `(.L_x_841) ;  /* 0xffffffdc00fc7947 */ /* 0x000fec000383ffff */
.L_x_842:
        /* <DEDUP_REMOVED lines=14> */
.L_x_2837:


//--------------------- .text._ZN10layer_norm31ln_parallel_residual_bwd_kernelINS_13Kernel_traitsI13__nv_bfloat16S2_fS2_fjLj256ELj1ELj4ELj1ELj16ENS_18Kernel_traits_baseILj256ES2_S2_fS2_fjLj128EEEEELb0ELb1ELb0EEEvNS_9BwdParamsE --------------------------
	.section	.text._ZN10layer_norm31ln_parallel_residual_bwd_kernelINS_13Kernel_traitsI13__nv_bfloat16S2_fS2_fjLj256ELj1ELj4ELj1ELj16ENS_18Kernel_traits_baseILj256ES2_S2_fS2_fjLj128EEEEELb0ELb1ELb0EEEvNS_9BwdParamsE,"ax",@progbits
	.align	128
        .global         _ZN10layer_norm31ln_parallel_residual_bwd_kernelINS_13Kernel_traitsI13__nv_bfloat16S2_fS2_fjLj256ELj1ELj4ELj1ELj16ENS_18Kernel_traits_baseILj256ES2_S2_fS2_fjLj128EEEEELb0ELb1ELb0EEEvNS_9BwdParamsE
        .type           _ZN10layer_norm31ln_parallel_residual_bwd_kernelINS_13Kernel_traitsI13__nv_bfloat16S2_fS2_fjLj256ELj1ELj4ELj1ELj16ENS_18Kernel_traits_baseILj256ES2_S2_fS2_fjLj128EEEEELb0ELb1ELb0EEEvNS_9BwdParamsE,@function
        .size           _ZN10layer_norm31ln_parallel_residual_bwd_kernelINS_13Kernel_traitsI13__nv_bfloat16S2_fS2_fjLj256ELj1ELj4ELj1ELj16ENS_18Kernel_traits_baseILj256ES2_S2_fS2_fjLj128EEEEELb0ELb1ELb0EEEvNS_9BwdParamsE,(.L_x_2838 - _ZN10layer_norm31ln_parallel_residual_bwd_kernelINS_13Kernel_traitsI13__nv_bfloat16S2_fS2_fjLj256ELj1ELj4ELj1ELj16ENS_18Kernel_traits_baseILj256ES2_S2_fS2_fjLj128EEEEELb0ELb1ELb0EEEvNS_9BwdParamsE)
        .other          _ZN10layer_norm31ln_parallel_residual_bwd_kernelINS_13Kernel_traitsI13__nv_bfloat16S2_fS2_fjLj256ELj1ELj4ELj1ELj16ENS_18Kernel_traits_baseILj256ES2_S2_fS2_fjLj128EEEEELb0ELb1ELb0EEEvNS_9BwdParamsE,@"STO_CUDA_ENTRY STV_DEFAULT"
_ZN10layer_norm31ln_parallel_residual_bwd_kernelINS_13Kernel_traitsI13__nv_bfloat16S2_fS2_fjLj256ELj1ELj4ELj1ELj16ENS_18Kernel_traits_baseILj256ES2_S2_fS2_fjLj128EEEEELb0ELb1ELb0EEEvNS_9BwdParamsE:
.text._ZN10layer_norm31ln_parallel_residual_bwd_kernelINS_13Kernel_traitsI13__nv_bfloat16S2_fS2_fjLj256ELj1ELj4ELj1ELj16ENS_18Kernel_traits_baseILj256ES2_S2_fS2_fjLj128EEEEELb0ELb1ELb0EEEvNS_9BwdParamsE:
        /* <DEDUP_REMOVED lines=19> */
[----:B------:R-:W0:Y:S02]  /*0130*/  @P2 LDC.64 R2, c[0x0][0x3d0] ;  /* 0x0000f400ff022b82 */ /* 0x000e240000000a00 */
[----:B0-----:R-:W-:-:S05]  /*0140*/  @P2 IMAD.WIDE.U32 R2, R6, 0x10, R2 ;  /* 0x0000001006022825 */ /* 0x001fca00078e0002 */
[----:B--2---:R0:W5:Y:S01]  /*0150*/  @P2 LDG.E.128 R16, desc[UR10][R2.64] ;  /* 0x0000000a02102981 */ /* 0x004162000c1e1d00 */
        /* <DEDUP_REMOVED lines=12> */
[----:B01----:R-:W-:Y:S05]  /*0220*/  @P0 BRA `(.L_x_844) ;  /* 0x0000001800b40947 */ /* 0x003fea0003800000 */
[----:B------:R-:W0:Y:S01]  /*0230*/  LDC.U8 R2, c[0x0][0x410] ;  /* 0x00010400ff027b82 */ /* 0x000e220000000000 */
[----:B------:R-:W-:-:S07]  /*0240*/  HFMA2 R36, -RZ, RZ, 0, 0 ;  /* 0x00000000ff247431 */ /* 0x000fce00000001ff */
.L_x_858:
[----:B------:R-:W1:Y:S02]  /*0250*/  LDC.64 R48, c[0x0][0x3c8] ;  /* 0x0000f200ff307b82 */ /* 0x000e640000000a00 */
[----:B-1----:R-:W-:-:S06]  /*0260*/  IMAD.WIDE R50, R4, 0x4, R48 ;  /* 0x0000000404327825 */ /* 0x002fcc00078e0230 */
[----:B------:R-:W1:Y:S01]  /*0270*/  LDC.64 R48, c[0x0][0x3c0] ;  /* 0x0000f000ff307b82 */ /* 0x000e620000000a00 */
[----:B-----5:R2:W5:Y:S01]  /*0280*/  LDG.E R61, desc[UR10][R50.64] ;  /* 0x0000000a323d7981 */ /* 0x020562000c1e1900 */
[----:B------:R-:W-:Y:S01]  /*0290*/  MOV R7, UR20 ;  /* 0x0000001400077c02 */ /* 0x000fe20008000f00 */
[----:B------:R-:W-:Y:S01]  /*02a0*/  BSSY.RECONVERGENT B1, `(.L_x_845) ;  /* 0x0000069000017945 */ /* 0x000fe20003800200 */
[----:B------:R-:W-:Y:S02]  /*02b0*/  MOV R60, RZ ;  /* 0x000000ff003c7202 */ /* 0x000fe40000000f00 */
[----:B------:R-:W-:Y:S01]  /*02c0*/  MOV R62, RZ ;  /* 0x000000ff003e7202 */ /* 0x000fe20000000f00 */
[----:B------:R-:W-:-:S05]  /*02d0*/  IMAD R0, R4, R7, RZ ;  /* 0x0000000704007224 */ /* 0x000fca00078e02ff */
[----:B------:R-:W-:-:S04]  /*02e0*/  SHF.R.S32.HI R63, RZ, 0x1f, R0 ;  /* 0x0000001fff3f7819 */ /* 0x000fc80000011400 */
[----:B------:R-:W-:-:S04]  /*02f0*/  LEA.HI R63, R63, R0, RZ, 0x3 ;  /* 0x000000003f3f7211 */ /* 0x000fc800078f18ff */
[----:B------:R-:W-:Y:S01]  /*0300*/  LEA.HI.SX32 R0, R63, R6, 0x1d ;  /* 0x000000063f007211 */ /* 0x000fe200078feaff */
[----:B--2---:R-:W-:Y:S06]  /*0310*/  @!P2 BRA `(.L_x_846) ;  /* 0x000000040084a947 */ /* 0x004fec0003800000 */
[----:B------:R-:W2:Y:S01]  /*0320*/  LDC.64 R64, c[0x0][0x3a8] ;  /* 0x0000ea00ff407b82 */ /* 0x000ea20000000a00 */
[----:B-1----:R-:W-:-:S06]  /*0330*/  IMAD.WIDE R62, R4, 0x4, R48 ;  /* 0x00000004043e7825 */ /* 0x002fcc00078e0230 */
[----:B------:R-:W3:Y:S01]  /*0340*/  LDG.E R62, desc[UR10][R62.64] ;  /* 0x0000000a3e3e7981 */ /* 0x000ee2000c1e1900 */
[----:B------:R-:W1:Y:S01]  /*0350*/  LDC.64 R56, c[0x0][0x428] ;  /* 0x00010a00ff387b82 */ /* 0x000e620000000a00 */
[----:B--2---:R-:W-:-:S05]  /*0360*/  IMAD.WIDE.U32 R64, R0, 0x20, R64 ;  /* 0x0000002000407825 */ /* 0x004fca00078e0040 */
[----:B------:R-:W2:Y:S01]  /*0370*/  LDG.E.128 R48, desc[UR10][R64.64] ;  /* 0x0000000a40307981 */ /* 0x000ea2000c1e1d00 */
[----:B-1----:R-:W-:-:S03]  /*0380*/  IMAD.WIDE.U32 R56, R0, 0x10, R56 ;  /* 0x0000001000387825 */ /* 0x002fc600078e0038 */
[----:B------:R-:W4:Y:S04]  /*0390*/  LDG.E.128 R52, desc[UR10][R64.64+0x10] ;  /* 0x0000100a40347981 */ /* 0x000f28000c1e1d00 */
[----:B------:R-:W4:Y:S01]  /*03a0*/  LDG.E.128 R56, desc[UR10][R56.64] ;  /* 0x0000000a38387981 */ /* 0x000f22000c1e1d00 */
[----:B------:R-:W-:-:S04]  /*03b0*/  ISETP.NE.U32.AND P0, PT, RZ, UR14, PT ;  /* 0x0000000eff007c0c */ /* 0x000fc8000bf05070 */
[----:B------:R-:W-:-:S13]  /*03c0*/  ISETP.NE.AND.EX P0, PT, RZ, UR15, PT, P0 ;  /* 0x0000000fff007c0c */ /* 0x000fda000bf05300 */
[----:B------:R-:W1:Y:S01]  /*03d0*/  @P0 LDC.64 R70, c[0x0][0x438] ;  /* 0x00010e00ff460b82 */ /* 0x000e620000000a00 */
[----:B------:R-:W-:Y:S01]  /*03e0*/  PRMT R3, R16, 0x7632, R3 ;  /* 0x0000763210037816 */ /* 0x000fe20000000003 */
[----:B-1----:R-:W-:-:S05]  /*03f0*/  @P0 IMAD.WIDE.U32 R70, R0, 0x20, R70 ;  /* 0x0000002000460825 */ /* 0x002fca00078e0046 */
[----:B------:R-:W5:Y:S04]  /*0400*/  @P0 LDG.E.128 R12, desc[UR10][R70.64] ;  /* 0x0000000a460c0981 */ /* 0x000f68000c1e1d00 */
[----:B------:R1:W5:Y:S01]  /*0410*/  @P0 LDG.E.128 R8, desc[UR10][R70.64+0x10] ;  /* 0x0000100a46080981 */ /* 0x000362000c1e1d00 */
[----:B0-----:R-:W-:Y:S02]  /*0420*/  ISETP.NE.AND P0, PT, R2, RZ, PT ;  /* 0x000000ff0200720c */ /* 0x001fe40003f05270 */
[----:B------:R-:W-:-:S04]  /*0430*/  PRMT R67, R18, 0x7632, R67 ;  /* 0x0000763212437816 */ /* 0x000fc80000000043 */
[----:B------:R-:W-:Y:S02]  /*0440*/  SHF.L.U32 R67, R67, 0x10, RZ ;  /* 0x0000001043437819 */ /* 0x000fe400000006ff */
[C---:B-1----:R-:W-:Y:S02]  /*0450*/  SHF.L.U32 R70, R19.reuse, 0x10, RZ ;  /* 0x0000001013467819 */ /* 0x042fe400000006ff */
[----:B------:R-:W-:-:S04]  /*0460*/  PRMT R71, R19, 0x7632, R71 ;  /* 0x0000763213477816 */ /* 0x000fc80000000047 */
[----:B------:R-:W-:Y:S02]  /*0470*/  SHF.L.U32 R71, R71, 0x10, RZ ;  /* 0x0000001047477819 */ /* 0x000fe400000006ff */
[----:B---3--:R-:W-:-:S05]  /*0480*/  FSEL R72, R62, RZ, !P0 ;  /* 0x000000ff3e487208 */ /* 0x008fca0004000000 */
[--C-:B--2---:R-:W-:Y:S01]  /*0490*/  FADD.FTZ R66, R48, -R72.reuse ;  /* 0x8000004830427221 */ /* 0x104fe20000010000 */
[--C-:B------:R-:W-:Y:S01]  /*04a0*/  FADD.FTZ R62, R50, -R72.reuse ;  /* 0x80000048323e7221 */ /* 0x100fe20000010000 */
[--C-:B------:R-:W-:Y:S01]  /*04b0*/  FADD.FTZ R64, R49, -R72.reuse ;  /* 0x8000004831407221 */ /* 0x100fe20000010000 */
[--C-:B------:R-:W-:Y:S01]  /*04c0*/  FADD.FTZ R60, R51, -R72.reuse ;  /* 0x80000048333c7221 */ /* 0x100fe20000010000 */
[--C-:B----4-:R-:W-:Y:S01]  /*04d0*/  FADD.FTZ R50, R52, -R72.reuse ;  /* 0x8000004834327221 */ /* 0x110fe20000010000 */
[--C-:B------:R-:W-:Y:S01]  /*04e0*/  FADD.FTZ R68, R53, -R72.reuse ;  /* 0x8000004835447221 */ /* 0x100fe20000010000 */
[--C-:B------:R-:W-:Y:S01]  /*04f0*/  FADD.FTZ R48, R54, -R72.reuse ;  /* 0x8000004836307221 */ /* 0x100fe20000010000 */
[----:B------:R-:W-:Y:S01]  /*0500*/  FADD.FTZ R72, R55, -R72 ;  /* 0x8000004837487221 */ /* 0x000fe20000010000 */
[----:B------:R-:W-:Y:S02]  /*0510*/  SHF.L.U32 R52, R16, 0x10, RZ ;  /* 0x0000001010347819 */ /* 0x000fe400000006ff */
[----:B------:R-:W-:-:S02]  /*0520*/  PRMT R65, R58, 0x7632, R65 ;  /* 0x000076323a417816 */ /* 0x000fc40000000041 */
[----:B------:R-:W-:Y:S02]  /*0530*/  SHF.L.U32 R63, R58, 0x10, RZ ;  /* 0x000000103a3f7819 */ /* 0x000fe400000006ff */
[C---:B------:R-:W-:Y:S02]  /*0540*/  PRMT R53, R56.reuse, 0x7632, R53 ;  /* 0x0000763238357816 */ /* 0x040fe40000000035 */
[----:B------:R-:W-:Y:S02]  /*0550*/  SHF.L.U32 R55, R56, 0x10, RZ ;  /* 0x0000001038377819 */ /* 0x000fe400000006ff */
[----:B------:R-:W-:Y:S01]  /*0560*/  SHF.L.U32 R58, R3, 0x10, RZ ;  /* 0x00000010033a7819 */ /* 0x000fe200000006ff */
[----:B-----5:R-:W-:Y:S01]  /*0570*/  FMUL.FTZ R3, R61, R66 ;  /* 0x000000423d037220 */ /* 0x020fe20000410000 */
[C---:B------:R-:W-:Y:S02]  /*0580*/  PRMT R49, R59.reuse, 0x7632, R49 ;  /* 0x000076323b317816 */ /* 0x040fe40000000031 */
[----:B------:R-:W-:Y:S01]  /*0590*/  SHF.L.U32 R51, R59, 0x10, RZ ;  /* 0x000000103b337819 */ /* 0x000fe200000006ff */
[-C--:B------:R-:W-:Y:S01]  /*05a0*/  FMUL.FTZ R52, R52, R55.reuse ;  /* 0x0000003734347220 */ /* 0x080fe20000410000 */
[----:B------:R-:W-:Y:S01]  /*05b0*/  SHF.L.U32 R59, R53, 0x10, RZ ;  /* 0x00000010353b7819 */ /* 0x000fe200000006ff */
[--C-:B------:R-:W-:Y:S01]  /*05c0*/  FADD.FTZ R32, R32, R55.reuse ;  /* 0x0000003720207221 */ /* 0x100fe20000010000 */
[----:B------:R-:W-:Y:S01]  /*05d0*/  FFMA.FTZ R24, R3, R55, R24 ;  /* 0x0000003703187223 */ /* 0x000fe20000010018 */
[----:B------:R-:W-:Y:S01]  /*05e0*/  FMUL.FTZ R54, R61, R64 ;  /* 0x000000403d367220 */ /* 0x000fe20000410000 */
[----:B------:R-:W-:Y:S01]  /*05f0*/  PRMT R55, R17, 0x7632, R55 ;  /* 0x0000763211377816 */ /* 0x000fe20000000037 */
[-C--:B------:R-:W-:Y:S01]  /*0600*/  FMUL.FTZ R53, R58, R59.reuse ;  /* 0x0000003b3a357220 */ /* 0x080fe20000410000 */
[----:B------:R-:W-:Y:S01]  /*0610*/  PRMT R56, R57, 0x7632, R56 ;  /* 0x0000763239387816 */ /* 0x000fe20000000038 */
[----:B------:R-:W-:Y:S01]  /*0620*/  FFMA.FTZ R25, R54, R59, R25 ;  /* 0x0000003b36197223 */ /* 0x000fe20000010019 */
[----:B------:R-:W-:Y:S01]  /*0630*/  FADD.FTZ R33, R33, R59 ;  /* 0x0000003b21217221 */ /* 0x000fe20000010000 */
[----:B------:R-:W-:Y:S01]  /*0640*/  SHF.L.U32 R59, R55, 0x10, RZ ;  /* 0x00000010373b7819 */ /* 0x000fe200000006ff */
[----:B------:R-:W-:Y:S01]  /*0650*/  FMUL.FTZ R55, R61, R62 ;  /* 0x0000003e3d377220 */ /* 0x000fe20000410000 */
[----:B------:R-:W-:-:S02]  /*0660*/  SHF.L.U32 R57, R57, 0x10, RZ ;  /* 0x0000001039397819 */ /* 0x000fc400000006ff */
[----:B------:R-:W-:Y:S02]  /*0670*/  SHF.L.U32 R64, R17, 0x10, RZ ;  /* 0x0000001011407819 */ /* 0x000fe400000006ff */
[----:B------:R-:W-:Y:S01]  /*0680*/  SHF.L.U32 R62, R56, 0x10, RZ ;  /* 0x00000010383e7819 */ /* 0x000fe200000006ff */
[----:B------:R-:W-:Y:S01]  /*0690*/  FADD.FTZ R34, R34, R57 ;  /* 0x0000003922227221 */ /* 0x000fe20000010000 */
[-C--:B------:R-:W-:Y:S01]  /*06a0*/  FFMA.FTZ R26, R55, R57.reuse, R26 ;  /* 0x00000039371a7223 */ /* 0x080fe2000001001a */
[----:B------:R-:W-:Y:S01]  /*06b0*/  FMUL.FTZ R56, R64, R57 ;  /* 0x0000003940387220 */ /* 0x000fe20000410000 */
[----:B------:R-:W-:Y:S01]  /*06c0*/  SHF.L.U32 R66, R18, 0x10, RZ ;  /* 0x0000001012427819 */ /* 0x000fe200000006ff */
[----:B------:R-:W-:Y:S01]  /*06d0*/  FMUL.FTZ R57, R59, R62 ;  /* 0x0000003e3b397220 */ /* 0x000fe20000410000 */
[----:B------:R-:W-:Y:S01]  /*06e0*/  FMUL.FTZ R59, R61, R50 ;  /* 0x000000323d3b7220 */ /* 0x000fe20000410000 */
[----:B------:R-:W-:Y:S01]  /*06f0*/  FADD.FTZ R36, R36, R63 ;  /* 0x0000003f24247221 */ /* 0x000fe20000010000 */
[----:B------:R-:W-:Y:S01]  /*0700*/  FADD.FTZ R50, RZ, R52 ;  /* 0x00000034ff327221 */ /* 0x000fe20000010000 */
[-C--:B------:R-:W-:Y:S01]  /*0710*/  FMUL.FTZ R66, R66, R63.reuse ;  /* 0x0000003f42427220 */ /* 0x080fe20000410000 */
[----:B------:R-:W-:Y:S01]  /*0720*/  FFMA.FTZ R20, R59, R63, R20 ;  /* 0x0000003f3b147223 */ /* 0x000fe20000010014 */
[----:B------:R-:W-:Y:S01]  /*0730*/  FFMA.FTZ R63, R3, R52, RZ ;  /* 0x00000034033f7223 */ /* 0x000fe200000100ff */
[----:B------:R-:W-:Y:S01]  /*0740*/  FMUL.FTZ R58, R61, R60 ;  /* 0x0000003c3d3a7220 */ /* 0x000fe20000410000 */
[----:B------:R-:W-:Y:S01]  /*0750*/  SHF.L.U32 R60, R65, 0x10, RZ ;  /* 0x00000010413c7819 */ /* 0x000fe200000006ff */
[----:B------:R-:W-:Y:S01]  /*0760*/  FMUL.FTZ R68, R61, R68 ;  /* 0x000000443d447220 */ /* 0x000fe20000410000 */
[----:B------:R-:W-:Y:S01]  /*0770*/  FADD.FTZ R65, R50, R53 ;  /* 0x0000003532417221 */ /* 0x000fe20000010000 */
[----:B------:R-:W-:-:S02]  /*0780*/  FFMA.FTZ R50, R54, R53, R63 ;  /* 0x0000003536327223 */ /* 0x000fc4000001003f */
[-C--:B------:R-:W-:Y:S01]  /*0790*/  FMUL.FTZ R67, R67, R60.reuse ;  /* 0x0000003c43437220 */ /* 0x080fe20000410000 */
[----:B------:R-:W-:Y:S01]  /*07a0*/  FFMA.FTZ R21, R68, R60, R21 ;  /* 0x0000003c44157223 */ /* 0x000fe20000010015 */
[----:B------:R-:W-:Y:S01]  /*07b0*/  FADD.FTZ R37, R37, R60 ;  /* 0x0000003c25257221 */ /* 0x000fe20000010000 */
[----:B------:R-:W-:Y:S01]  /*07c0*/  FADD.FTZ R60, R65, R56 ;  /* 0x00000038413c7221 */ /* 0x000fe20000010000 */
[----:B------:R-:W-:Y:S01]  /*07d0*/  FFMA.FTZ R63, R55, R56, R50 ;  /* 0x00000038373f7223 */ /* 0x000fe20000010032 */
[----:B------:R-:W-:Y:S02]  /*07e0*/  FMUL.FTZ R69, R61, R48 ;  /* 0x000000303d457220 */ /* 0x000fe40000410000 */
[----:B------:R-:W-:Y:S01]  /*07f0*/  FADD.FTZ R65, R60, R57 ;  /* 0x000000393c417221 */ /* 0x000fe20000010000 */
[C---:B------:R-:W-:Y:S01]  /*0800*/  FFMA.FTZ R48, R58.reuse, R57, R63 ;  /* 0x000000393a307223 */ /* 0x040fe2000001003f */
[----:B------:R-:W-:Y:S01]  /*0810*/  FFMA.FTZ R27, R58, R62, R27 ;  /* 0x0000003e3a1b7223 */ /* 0x000fe2000001001b */
[----:B------:R-:W-:Y:S01]  /*0820*/  FADD.FTZ R35, R35, R62 ;  /* 0x0000003e23237221 */ /* 0x000fe20000010000 */
[----:B------:R-:W-:Y:S01]  /*0830*/  SHF.L.U32 R62, R49, 0x10, RZ ;  /* 0x00000010313e7819 */ /* 0x000fe200000006ff */
[----:B------:R-:W-:Y:S01]  /*0840*/  FADD.FTZ R50, R65, R66 ;  /* 0x0000004241327221 */ /* 0x000fe20000010000 */
[----:B------:R-:W-:Y:S01]  /*0850*/  FFMA.FTZ R49, R59, R66, R48 ;  /* 0x000000423b317223 */ /* 0x000fe20000010030 */
[-C--:B------:R-:W-:Y:S01]  /*0860*/  FMUL.FTZ R70, R70, R51.reuse ;  /* 0x0000003346467220 */ /* 0x080fe20000410000 */
        /* <DEDUP_REMOVED lines=8> */
[----:B------:R-:W-:Y:S01]  /*08f0*/  FFMA.FTZ R23, R72, R62, R23 ;  /* 0x0000003e48177223 */ /* 0x000fe20000010017 */
[----:B------:R-:W-:Y:S01]  /*0900*/  FADD.FTZ R39, R39, R62 ;  /* 0x0000003e27277221 */ /* 0x000fe20000010000 */
[----:B------:R-:W-:Y:S01]  /*0910*/  FADD.FTZ R60, R60, R71 ;  /* 0x000000473c3c7221 */ /* 0x000fe20000010000 */
[----:B------:R-:W-:-:S07]  /*0920*/  FFMA.FTZ R62, R72, R71, R48 ;  /* 0x00000047483e7223 */ /* 0x000fce0000010030 */
.L_x_846:
[----:B------:R-:W-:Y:S05]  /*0930*/  BSYNC.RECONVERGENT B1 ;  /* 0x0000000000017941 */ /* 0x000fea0003800200 */
.L_x_845:
[----:B------:R-:W-:Y:S01]  /*0940*/  UMOV UR8, 0xffffffff ;  /* 0xffffffff00087882 */ /* 0x000fe20000000000 */
[----:B------:R-:W-:Y:S02]  /*0950*/  ISETP.GE.U32.AND P2, PT, R5, 0x20, PT ;  /* 0x000000200500780c */ /* 0x000fe40003f46070 */
[----:B------:R-:W-:Y:S11]  /*0960*/  BRA.DIV UR8, `(.L_x_847) ;  /* 0x0000001a08287947 */ /* 0x000ff6000b800000 */
[----:B-1----:R-:W1:Y:S04]  /*0970*/  SHFL.BFLY PT, R49, R60, 0x1, 0x1f ;  /* 0x0c201f003c317f89 */ /* 0x002e6800000e0000 */
        /* <DEDUP_REMOVED lines=17> */
.L_x_870:
[----:B------:R-:W-:Y:S01]  /*0a90*/  BSSY.RECONVERGENT B1, `(.L_x_848) ;  /* 0x0000122000017945 */ /* 0x000fe20003800200 */
[----:B--2---:R-:W-:Y:S01]  /*0aa0*/  FADD.FTZ R51, R60, R51 ;  /* 0x000000333c337221 */ /* 0x004fe20000010000 */
[----:B-1-3--:R-:W-:Y:S02]  /*0ab0*/  FADD.FTZ R62, R62, R63 ;  /* 0x0000003f3e3e7221 */ /* 0x00afe40000010000 */
        /* <DEDUP_REMOVED lines=43> */
.L_x_852:
        /* <DEDUP_REMOVED lines=33> */
.L_x_851:
        /* <DEDUP_REMOVED lines=32> */
.L_x_854:
        /* <DEDUP_REMOVED lines=33> */
.L_x_850:
        /* <DEDUP_REMOVED lines=35> */
.L_x_856:
        /* <DEDUP_REMOVED lines=33> */
.L_x_855:
        /* <DEDUP_REMOVED lines=32> */
.L_x_857:
        /* <DEDUP_REMOVED lines=32> */
.L_x_853:
        /* <DEDUP_REMOVED lines=11> */
[----:B------:R1:W-:Y:S04]  /*1c80*/  @P0 STG.E.128 desc[UR10][R64.64+0x10], R28 ;  /* 0x0000101c40000986 */ /* 0x0003e8000c101d0a */
[----:B------:R1:W-:Y:S04]  /*1c90*/  STG.E.128 desc[UR10][R62.64], R48 ;  /* 0x000000303e007986 */ /* 0x0003e8000c101d0a */
[----:B------:R1:W-:Y:S02]  /*1ca0*/  @P1 STG.E.128 desc[UR10][R60.64], R40 ;  /* 0x000000283c001986 */ /* 0x0003e4000c101d0a */
.L_x_849:
[----:B------:R-:W-:Y:S05]  /*1cb0*/  BSYNC.RECONVERGENT B1 ;  /* 0x0000000000017941 */ /* 0x000fea0003800200 */
.L_x_848:
[----:B-1----:R-:W1:Y:S02]  /*1cc0*/  LDC.64 R48, c[0x0][0x380] ;  /* 0x0000e000ff307b82 */ /* 0x002e640000000a00 */
[----:B-1----:R-:W-:-:S04]  /*1cd0*/  LEA R4, R48, R4, 0x2 ;  /* 0x0000000430047211 */ /* 0x002fc800078e10ff */
[----:B------:R-:W-:-:S13]  /*1ce0*/  ISETP.GE.AND P0, PT, R4, R49, PT ;  /* 0x000000310400720c */ /* 0x000fda0003f06270 */
[----:B------:R-:W-:Y:S05]  /*1cf0*/  @!P0 BRA `(.L_x_858) ;  /* 0xffffffe400548947 */ /* 0x000fea000383ffff */
.L_x_844:
[----:B------:R-:W-:Y:S05]  /*1d00*/  BSYNC B0 ;  /* 0x0000000000007941 */ /* 0x000fea0003800000 */
.L_x_843:
[----:B------:R-:W1:Y:S01]  /*1d10*/  S2R R12, SR_TID.X ;  /* 0x00000000000c7919 */ /* 0x000e620000002100 */
[----:B0-----:R-:W-:Y:S01]  /*1d20*/  MOV R2, 0x400 ;  /* 0x0000040000027802 */ /* 0x001fe20000000f00 */
[----:B------:R-:W-:Y:S05]  /*1d30*/  WARPSYNC.ALL ;  /* 0x0000000000007948 */ /* 0x000fea0003800000 */
[----:B------:R-:W0:Y:S01]  /*1d40*/  S2R R3, SR_CgaCtaId ;  /* 0x0000000000037919 */ /* 0x000e220000008800 */
[----:B------:R-:W2:Y:S01]  /*1d50*/  LDCU.128 UR16, c[0x0][0x440] ;  /* 0x00008800ff1077ac */ /* 0x000ea20008000c00 */
[----:B-1----:R-:W-:-:S04]  /*1d60*/  LOP3.LUT R0, R12, 0x60, RZ, 0xc0, !PT ;  /* 0x000000600c007812 */ /* 0x002fc800078ec0ff */
[----:B------:R-:W-:Y:S02]  /*1d70*/  LOP3.LUT R0, R0, 0x1f, R12, 0xf8, !PT ;  /* 0x0000001f00007812 */ /* 0x000fe400078ef80c */
[----:B0-----:R-:W-:-:S04]  /*1d80*/  LEA R3, R3, R2, 0x18 ;  /* 0x0000000203037211 */ /* 0x001fc800078ec0ff */
[-C--:B------:R-:W-:Y:S02]  /*1d90*/  LEA R0, R0, R3.reuse, 0x5 ;  /* 0x0000000300007211 */ /* 0x080fe400078e28ff */
[----:B------:R-:W-:-:S03]  /*1da0*/  LEA R3, R12, R3, 0x2 ;  /* 0x000000030c037211 */ /* 0x000fc600078e10ff */
[----:B------:R-:W-:Y:S04]  /*1db0*/  STS.128 [R0], R32 ;  /* 0x0000002000007388 */ /* 0x000fe80000000c00 */
[----:B------:R-:W-:Y:S01]  /*1dc0*/  STS.128 [R0+0x10], R36 ;  /* 0x0000102400007388 */ /* 0x000fe20000000c00 */
[----:B------:R-:W-:Y:S06]  /*1dd0*/  BAR.SYNC.DEFER_BLOCKING 0x0 ;  /* 0x0000000000007b1d */ /* 0x000fec0000010000 */
[----:B------:R-:W0:Y:S04]  /*1de0*/  LDS R2, [R3] ;  /* 0x0000000003027984 */ /* 0x000e280000000800 */
[----:B------:R-:W1:Y:S04]  /*1df0*/  LDS R5, [R3+0x400] ;  /* 0x0004000003057984 */ /* 0x000e680000000800 */
[----:B------:R-:W3:Y:S04]  /*1e00*/  LDS R4, [R3+0x200] ;  /* 0x0002000003047984 */ /* 0x000ee80000000800 */
[----:B------:R-:W4:Y:S04]  /*1e10*/  LDS R9, [R3+0x600] ;  /* 0x0006000003097984 */ /* 0x000f280000000800 */
[----:B------:R-:W2:Y:S04]  /*1e20*/  LDS R11, [R3+0x800] ;  /* 0x00080000030b7984 */ /* 0x000ea80000000800 */
[----:B------:R-:W2:Y:S04]  /*1e30*/  LDS R13, [R3+0xa00] ;  /* 0x000a0000030d7984 */ /* 0x000ea80000000800 */
[----:B------:R-:W2:Y:S04]  /*1e40*/  LDS R15, [R3+0xc00] ;  /* 0x000c0000030f7984 */ /* 0x000ea80000000800 */
[----:B------:R-:W2:Y:S01]  /*1e50*/  LDS R6, [R3+0xe00] ;  /* 0x000e000003067984 */ /* 0x000ea20000000800 */
[----:B------:R-:W-:Y:S01]  /*1e60*/  BAR.SYNC.DEFER_BLOCKING 0x0 ;  /* 0x0000000000007b1d */ /* 0x000fe20000010000 */
[----:B0-----:R-:W-:-:S04]  /*1e70*/  FADD.FTZ R2, RZ, R2 ;  /* 0x00000002ff027221 */ /* 0x001fc80000010000 */
[----:B-1----:R-:W-:Y:S01]  /*1e80*/  FADD.FTZ R2, R2, R5 ;  /* 0x0000000502027221 */ /* 0x002fe20000010000 */
[----:B---3--:R-:W-:-:S04]  /*1e90*/  FADD.FTZ R4, RZ, R4 ;  /* 0x00000004ff047221 */ /* 0x008fc80000010000 */
[----:B----4-:R-:W-:Y:S01]  /*1ea0*/  FADD.FTZ R4, R4, R9 ;  /* 0x0000000904047221 */ /* 0x010fe20000010000 */
[----:B------:R0:W-:Y:S01]  /*1eb0*/  STS.128 [R0], R24 ;  /* 0x0000001800007388 */ /* 0x0001e20000000c00 */
[----:B--2---:R-:W-:-:S03]  /*1ec0*/  FADD.FTZ R2, R2, R11 ;  /* 0x0000000b02027221 */ /* 0x004fc60000010000 */
        /* <DEDUP_REMOVED lines=15> */
[----:B-----5:R-:W1:Y:S01]  /*1fc0*/  LDS R17, [R3+0x400] ;  /* 0x0004000003117984 */ /* 0x020e620000000800 */
[C---:B------:R-:W-:Y:S02]  /*1fd0*/  IADD3 R12, P2, PT, R0.reuse, UR18, RZ ;  /* 0x00000012000c7c10 */ /* 0x040fe4000ff5e0ff */
[----:B------:R-:W-:Y:S01]  /*1fe0*/  IADD3 R0, P3, PT, R0, UR16, RZ ;  /* 0x0000001000007c10 */ /* 0x000fe2000ff7e0ff */
[----:B------:R-:W2:Y:S02]  /*1ff0*/  LDS R29, [R3+0x800] ;  /* 0x00080000031d7984 */ /* 0x000ea40000000800 */
[----:B------:R-:W-:Y:S02]  /*2000*/  @P1 MOV R2, R12 ;  /* 0x0000000c00021202 */ /* 0x000fe40000000f00 */
[----:B------:R-:W-:Y:S01]  /*2010*/  @P1 MOV R4, R0 ;  /* 0x0000000000041202 */ /* 0x000fe20000000f00 */
[----:B------:R-:W3:Y:S04]  /*2020*/  LDS R10, [R3+0x200] ;  /* 0x00020000030a7984 */ /* 0x000ee80000000800 */
[----:B------:R-:W4:Y:S04]  /*2030*/  LDS R33, [R3+0xc00] ;  /* 0x000c000003217984 */ /* 0x000f280000000800 */
[----:B------:R-:W4:Y:S04]  /*2040*/  LDS R19, [R3+0x600] ;  /* 0x0006000003137984 */ /* 0x000f280000000800 */
[----:B------:R-:W4:Y:S04]  /*2050*/  LDS R31, [R3+0xa00] ;  /* 0x000a0000031f7984 */ /* 0x000f280000000800 */
[----:B------:R2:W4:Y:S01]  /*2060*/  LDS R21, [R3+0xe00] ;  /* 0x000e000003157984 */ /* 0x0005220000000800 */
[----:B0-----:R-:W-:-:S04]  /*2070*/  FADD.FTZ R8, RZ, R8 ;  /* 0x00000008ff087221 */ /* 0x001fc80000010000 */
[----:B-1----:R-:W-:Y:S01]  /*2080*/  FADD.FTZ R8, R8, R17 ;  /* 0x0000001108087221 */ /* 0x002fe20000010000 */
[C---:B------:R-:W-:Y:S02]  /*2090*/  IADD3.X R17, PT, PT, R7.reuse, UR19, RZ, P2, !PT ;  /* 0x0000001307117c10 */ /* 0x040fe400097fe4ff */
[----:B------:R-:W-:Y:S01]  /*20a0*/  IADD3.X R7, PT, PT, R7, UR17, RZ, P3, !PT ;  /* 0x0000001107077c10 */ /* 0x000fe20009ffe4ff */
[----:B--2---:R-:W-:Y:S01]  /*20b0*/  FADD.FTZ R8, R8, R29 ;  /* 0x0000001d08087221 */ /* 0x004fe20000010000 */
[----:B------:R-:W-:Y:S02]  /*20c0*/  @P1 MOV R3, R17 ;  /* 0x0000001100031202 */ /* 0x000fe40000000f00 */
[----:B------:R-:W-:Y:S01]  /*20d0*/  @P1 MOV R5, R7 ;  /* 0x0000000700051202 */ /* 0x000fe20000000f00 */
[----:B---3--:R-:W-:Y:S01]  /*20e0*/  FADD.FTZ R10, RZ, R10 ;  /* 0x0000000aff0a7221 */ /* 0x008fe20000010000 */
[----:B------:R-:W-:Y:S02]  /*20f0*/  @P1 IADD3 R12, P2, PT, R12, 0x200, RZ ;  /* 0x000002000c0c1810 */ /* 0x000fe40007f5e0ff */
[----:B------:R-:W-:Y:S01]  /*2100*/  @P1 IADD3 R0, P3, PT, R0, 0x200, RZ ;  /* 0x0000020000001810 */ /* 0x000fe20007f7e0ff */
[----:B----4-:R-:W-:Y:S01]  /*2110*/  FADD.FTZ R33, R8, R33 ;  /* 0x0000002108217221 */ /* 0x010fe20000010000 */
[----:B------:R-:W-:-:S02]  /*2120*/  @P1 IADD3.X R17, PT, PT, RZ, R17, RZ, P2, !PT ;  /* 0x00000011ff111210 */ /* 0x000fc400017fe4ff */
[----:B------:R-:W-:Y:S01]  /*2130*/  @P1 IADD3.X R7, PT, PT, RZ, R7, RZ, P3, !PT ;  /* 0x00000007ff071210 */ /* 0x000fe20001ffe4ff */
[----:B------:R-:W-:Y:S01]  /*2140*/  FADD.FTZ R10, R10, R19 ;  /* 0x000000130a0a7221 */ /* 0x000fe20000010000 */
[----:B------:R0:W-:Y:S03]  /*2150*/  @P1 STG.E desc[UR10][R2.64], R33 ;  /* 0x0000002102001986 */ /* 0x0001e6000c10190a */
[----:B------:R-:W-:Y:S01]  /*2160*/  FADD.FTZ R10, R10, R31 ;  /* 0x0000001f0a0a7221 */ /* 0x000fe20000010000 */
[----:B------:R1:W-:Y:S03]  /*2170*/  @P1 STG.E desc[UR10][R4.64], R15 ;  /* 0x0000000f04001986 */ /* 0x0003e6000c10190a */
[----:B------:R-:W-:Y:S01]  /*2180*/  FADD.FTZ R21, R10, R21 ;  /* 0x000000150a157221 */ /* 0x000fe20000010000 */
[----:B0-----:R-:W-:-:S02]  /*2190*/  MOV R2, R12 ;  /* 0x0000000c00027202 */ /* 0x001fc40000000f00 */
[----:B------:R-:W-:Y:S02]  /*21a0*/  MOV R3, R17 ;  /* 0x0000001100037202 */ /* 0x000fe40000000f00 */
[----:B-1----:R-:W-:Y:S02]  /*21b0*/  MOV R4, R0 ;  /* 0x0000000000047202 */ /* 0x002fe40000000f00 */
[----:B------:R-:W-:Y:S01]  /*21c0*/  MOV R5, R7 ;  /* 0x0000000700057202 */ /* 0x000fe20000000f00 */
[----:B------:R-:W-:Y:S06]  /*21d0*/  @!P0 EXIT ;  /* 0x000000000000894d */ /* 0x000fec0003800000 */
[----:B------:R-:W-:Y:S04]  /*21e0*/  STG.E desc[UR10][R2.64], R21 ;  /* 0x0000001502007986 */ /* 0x000fe8000c10190a */
[----:B------:R-:W-:Y:S01]  /*21f0*/  STG.E desc[UR10][R4.64], R13 ;  /* 0x0000000d04007986 */ /* 0x000fe2000c10190a */
[----:B------:R-:W-:Y:S05]  /*2200*/  EXIT ;  /* 0x000000000000794d */ /* 0x000fea0003800000 */
.L_x_847:
[----:B-1----:R-:W-:Y:S01]  /*2210*/  HFMA2 R48, -RZ, RZ, 0, 5.9604644775390625e-08 ;  /* 0x00000001ff307431 */ /* 0x002fe200000001ff */
[----:B------:R-:W-:Y:S01]  /*2220*/  BSSY B1, `(.L_x_859) ;  /* 0x0000007000017945 */ /* 0x000fe20003800000 */
[----:B------:R-:W-:Y:S02]  /*2230*/  MOV R77, R60 ;  /* 0x0000003c004d7202 */ /* 0x000fe40000000f00 */
[----:B------:R-:W-:Y:S02]  /*2240*/  MOV R49, 0x1f ;  /* 0x0000001f00317802 */ /* 0x000fe40000000f00 */
[----:B------:R-:W-:-:S07]  /*2250*/  MOV R50, 0xffffffff ;  /* 0xffffffff00327802 */ /* 0x000fce0000000f00 */
[----:B0----5:R-:W-:Y:S05]  /*2260*/  WARPSYNC.COLLECTIVE R50, `(.L_x_860) ;  /* 0x0000000032087348 */ /* 0x021fea0003c00000 */
[----:B------:R1:W2:Y:S02]  /*2270*/  SHFL.BFLY P0, R75, R77, R48, R49 ;  /* 0x0c0000304d4b7389 */ /* 0x0002a40000000031 */
[----:B012--5:R-:W-:Y:S05]  /*2280*/  ENDCOLLECTIVE ;  /* 0x000000000000791b */ /* 0x027fea0003800000 */
.L_x_860:
[----:B------:R-:W-:Y:S05]  /*2290*/  BSYNC B1 ;  /* 0x0000000000017941 */ /* 0x000fea0003800000 */
.L_x_859:
[----:B------:R-:W-:Y:S01]  /*22a0*/  MOV R49, R75 ;  /* 0x0000004b00317202 */ /* 0x000fe20000000f00 */
[----:B------:R-:W-:Y:S01]  /*22b0*/  HFMA2 R48, -RZ, RZ, 0, 5.9604644775390625e-08 ;  /* 0x00000001ff307431 */ /* 0x000fe200000001ff */
[----:B------:R-:W-:Y:S02]  /*22c0*/  MOV R77, R62 ;  /* 0x0000003e004d7202 */ /* 0x000fe40000000f00 */
[----:B------:R-:W-:Y:S01]  /*22d0*/  MOV R50, 0xffffffff ;  /* 0xffffffff00327802 */ /* 0x000fe20000000f00 */
[----:B------:R-:W-:Y:S01]  /*22e0*/  FADD.FTZ R63, R49, R60 ;  /* 0x0000003c313f7221 */ /* 0x000fe20000010000 */
[----:B------:R-:W-:-:S07]  /*22f0*/  MOV R49, 0x1f ;  /* 0x0000001f00317802 */ /* 0x000fce0000000f00 */
[----:B------:R-:W-:Y:S05]  /*2300*/  WARPSYNC.COLLECTIVE R50, `(.L_x_861) ;  /* 0x0000000032087348 */ /* 0x000fea0003c00000 */
[----:B------:R0:W1:Y:S02]  /*2310*/  SHFL.BFLY P0, R75, R77, R48, R49 ;  /* 0x0c0000304d4b7389 */ /* 0x0000640000000031 */
[----:B01----:R-:W-:Y:S05]  /*2320*/  ENDCOLLECTIVE ;  /* 0x000000000000791b */ /* 0x003fea0003800000 */
.L_x_861:
[----:B------:R-:W-:Y:S01]  /*2330*/  HFMA2 R48, -RZ, RZ, 0, 1.1920928955078125e-07 ;  /* 0x00000002ff307431 */ /* 0x000fe200000001ff */
[----:B------:R-:W-:Y:S02]  /*2340*/  MOV R77, R63 ;  /* 0x0000003f004d7202 */ /* 0x000fe40000000f00 */
[----:B------:R-:W-:-:S07]  /*2350*/  MOV R51, R75 ;  /* 0x0000004b00337202 */ /* 0x000fce0000000f00 */
[----:B------:R-:W-:Y:S05]  /*2360*/  WARPSYNC.COLLECTIVE R50, `(.L_x_862) ;  /* 0x0000000032087348 */ /* 0x000fea0003c00000 */
[----:B------:R0:W1:Y:S02]  /*2370*/  SHFL.BFLY P0, R75, R77, R48, R49 ;  /* 0x0c0000304d4b7389 */ /* 0x0000640000000031 */
[----:B01----:R-:W-:Y:S05]  /*2380*/  ENDCOLLECTIVE ;  /* 0x000000000000791b */ /* 0x003fea0003800000 */
.L_x_862:
[----:B------:R-:W-:-:S05]  /*2390*/  FADD.FTZ R51, R51, R62 ;  /* 0x0000003e33337221 */ /* 0x000fca0000010000 */
[----:B------:R-:W-:Y:S02]  /*23a0*/  MOV R77, R51 ;  /* 0x00000033004d7202 */ /* 0x000fe40000000f00 */
[----:B------:R-:W-:-:S07]  /*23b0*/  MOV R64, R75 ;  /* 0x0000004b00407202 */ /* 0x000fce0000000f00 */
[----:B------:R-:W-:Y:S05]  /*23c0*/  WARPSYNC.COLLECTIVE R50, `(.L_x_863) ;  /* 0x0000000032087348 */ /* 0x000fea0003c00000 */
[----:B------:R0:W1:Y:S02]  /*23d0*/  SHFL.BFLY P0, R75, R77, R48, R49 ;  /* 0x0c0000304d4b7389 */ /* 0x0000640000000031 */
[----:B01----:R-:W-:Y:S05]  /*23e0*/  ENDCOLLECTIVE ;  /* 0x000000000000791b */ /* 0x003fea0003800000 */
.L_x_863:
[----:B------:R-:W-:Y:S01]  /*23f0*/  FADD.FTZ R64, R63, R64 ;  /* 0x000000403f407221 */ /* 0x000fe20000010000 */
[----:B------:R-:W-:-:S04]  /*2400*/  HFMA2 R48, -RZ, RZ, 0, 2.384185791015625e-07 ;  /* 0x00000004ff307431 */ /* 0x000fc800000001ff */
[----:B------:R-:W-:Y:S02]  /*2410*/  MOV R77, R64 ;  /* 0x00000040004d7202 */ /* 0x000fe40000000f00 */
[----:B------:R-:W-:-:S07]  /*2420*/  MOV R74, R75 ;  /* 0x0000004b004a7202 */ /* 0x000fce0000000f00 */
[----:B------:R-:W-:Y:S05]  /*2430*/  WARPSYNC.COLLECTIVE R50, `(.L_x_864) ;  /* 0x0000000032087348 */ /* 0x000fea0003c00000 */
[----:B------:R0:W1:Y:S02]  /*2440*/  SHFL.BFLY P0, R75, R77, R48, R49 ;  /* 0x0c0000304d4b7389 */ /* 0x0000640000000031 */
[----:B01----:R-:W-:Y:S05]  /*2450*/  ENDCOLLECTIVE ;  /* 0x000000000000791b */ /* 0x003fea0003800000 */
.L_x_864:
[----:B------:R-:W-:-:S05]  /*2460*/  FADD.FTZ R74, R51, R74 ;  /* 0x0000004a334a7221 */ /* 0x000fca0000010000 */
[----:B------:R-:W-:Y:S02]  /*2470*/  MOV R77, R74 ;  /* 0x0000004a004d7202 */ /* 0x000fe40000000f00 */
[----:B------:R-:W-:-:S07]  /*2480*/  MOV R65, R75 ;  /* 0x0000004b00417202 */ /* 0x000fce0000000f00 */
[----:B------:R-:W-:Y:S05]  /*2490*/  WARPSYNC.COLLECTIVE R50, `(.L_x_865) ;  /* 0x0000000032087348 */ /* 0x000fea0003c00000 */
[----:B------:R0:W1:Y:S02]  /*24a0*/  SHFL.BFLY P0, R75, R77, R48, R49 ;  /* 0x0c0000304d4b7389 */ /* 0x0000640000000031 */
[----:B01----:R-:W-:Y:S05]  /*24b0*/  ENDCOLLECTIVE ;  /* 0x000000000000791b */ /* 0x003fea0003800000 */
.L_x_865:
[----:B------:R-:W-:Y:S01]  /*24c0*/  FADD.FTZ R65, R64, R65 ;  /* 0x0000004140417221 */ /* 0x000fe20000010000 */
[----:B------:R-:W-:-:S04]  /*24d0*/  HFMA2 R48, -RZ, RZ, 0, 4.76837158203125e-07 ;  /* 0x00000008ff307431 */ /* 0x000fc800000001ff */
[----:B------:R-:W-:Y:S02]  /*24e0*/  MOV R77, R65 ;  /* 0x00000041004d7202 */ /* 0x000fe40000000f00 */
[----:B------:R-:W-:-:S07]  /*24f0*/  MOV R73, R75 ;  /* 0x0000004b00497202 */ /* 0x000fce0000000f00 */
[----:B------:R-:W-:Y:S05]  /*2500*/  WARPSYNC.COLLECTIVE R50, `(.L_x_866) ;  /* 0x0000000032087348 */ /* 0x000fea0003c00000 */
[----:B------:R0:W1:Y:S02]  /*2510*/  SHFL.BFLY P0, R75, R77, R48, R49 ;  /* 0x0c0000304d4b7389 */ /* 0x0000640000000031 */
[----:B01----:R-:W-:Y:S05]  /*2520*/  ENDCOLLECTIVE ;  /* 0x000000000000791b */ /* 0x003fea0003800000 */
.L_x_866:
[----:B------:R-:W-:-:S05]  /*2530*/  FADD.FTZ R73, R74, R73 ;  /* 0x000000494a497221 */ /* 0x000fca0000010000 */
[----:B------:R-:W-:Y:S02]  /*2540*/  MOV R77, R73 ;  /* 0x00000049004d7202 */ /* 0x000fe40000000f00 */
[----:B------:R-:W-:-:S07]  /*2550*/  MOV R60, R75 ;  /* 0x0000004b003c7202 */ /* 0x000fce0000000f00 */
[----:B------:R-:W-:Y:S05]  /*2560*/  WARPSYNC.COLLECTIVE R50, `(.L_x_867) ;  /* 0x0000000032087348 */ /* 0x000fea0003c00000 */
[----:B------:R0:W1:Y:S02]  /*2570*/  SHFL.BFLY P0, R75, R77, R48, R49 ;  /* 0x0c0000304d4b7389 */ /* 0x0000640000000031 */
[----:B01----:R-:W-:Y:S05]  /*2580*/  ENDCOLLECTIVE ;  /* 0x000000000000791b */ /* 0x003fea0003800000 */
.L_x_867:
[----:B------:R-:W-:Y:S01]  /*2590*/  FADD.FTZ R60, R65, R60 ;  /* 0x0000003c413c7221 */ /* 0x000fe20000010000 */
[----:B------:R-:W-:-:S04]  /*25a0*/  HFMA2 R48, -RZ, RZ, 0, 9.5367431640625e-07 ;  /* 0x00000010ff307431 */ /* 0x000fc800000001ff */
[----:B------:R-:W-:Y:S02]  /*25b0*/  MOV R77, R60 ;  /* 0x0000003c004d7202 */ /* 0x000fe40000000f00 */
[----:B------:R-:W-:-:S07]  /*25c0*/  MOV R62, R75 ;  /* 0x0000004b003e7202 */ /* 0x000fce0000000f00 */
[----:B------:R-:W-:Y:S05]  /*25d0*/  WARPSYNC.COLLECTIVE R50, `(.L_x_868) ;  /* 0x0000000032087348 */ /* 0x000fea0003c00000 */
[----:B------:R0:W1:Y:S02]  /*25e0*/  SHFL.BFLY P0, R75, R77, R48, R49 ;  /* 0x0c0000304d4b7389 */ /* 0x0000640000000031 */
[----:B01----:R-:W-:Y:S05]  /*25f0*/  ENDCOLLECTIVE ;  /* 0x000000000000791b */ /* 0x003fea0003800000 */
.L_x_868:
[----:B------:R-:W-:-:S05]  /*2600*/  FADD.FTZ R62, R73, R62 ;  /* 0x0000003e493e7221 */ /* 0x000fca0000010000 */
[----:B------:R-:W-:Y:S02]  /*2610*/  MOV R77, R62 ;  /* 0x0000003e004d7202 */ /* 0x000fe40000000f00 */
[----:B------:R-:W-:-:S07]  /*2620*/  MOV R51, R75 ;  /* 0x0000004b00337202 */ /* 0x000fce0000000f00 */
[----:B------:R-:W-:Y:S05]  /*2630*/  WARPSYNC.COLLECTIVE R50, `(.L_x_869) ;  /* 0x0000000032087348 */ /* 0x000fea0003c00000 */
[----:B------:R0:W1:Y:S02]  /*2640*/  SHFL.BFLY P0, R75, R77, R48, R49 ;  /* 0x0c0000304d4b7389 */ /* 0x0000640000000031 */
[----:B01----:R-:W-:Y:S05]  /*2650*/  ENDCOLLECTIVE ;  /* 0x000000000000791b */ /* 0x003fea0003800000 */
.L_x_869:
[----:B------:R-:W-:Y:S01]  /*2660*/  MOV R63, R75 ;  /* 0x0000004b003f7202 */ /* 0x000fe20000000f00 */
[----:B------:R-:W-:Y:S06]  /*2670*/  BRA `(.L_x_870) ;  /* 0xffffffe400047947 */ /* 0x000fec000383ffff */
.L_x_871:
        /* <DEDUP_REMOVED lines=16> */
.L_x_2838:


//--------------------- .text._ZN10layer_norm31ln_parallel_residual_bwd_kernelINS_13Kernel_traitsI13__nv_bfloat16S2_fS2_fjLj256ELj1ELj4ELj1ELj16ENS_18Kernel_traits_baseILj256ES2_S2_fS2_fjLj128EEEEELb0ELb1ELb1EEEvNS_9BwdParamsE --------------------------
	.section	.text._ZN10layer_norm31ln_parallel_residual_bwd_kernelINS_13Kernel_traitsI13__nv_bfloat16S2_fS2_fjLj256ELj1ELj4ELj1ELj16ENS_18Kernel_traits_baseILj256ES2_S2_fS2_fjLj128EEEEELb0ELb1ELb1EEEvNS_9BwdParamsE,"ax",@progbits
	.align	128
        .global         _ZN10layer_norm31ln_parallel_residual_bwd_kernelINS_13Kernel_traitsI13__nv_bfloat16S2_fS2_fjLj256ELj1ELj4ELj1ELj16ENS_18Kernel_traits_baseILj256ES2_S2_fS2_fjLj128EEEEELb0ELb1ELb1EEEvNS_9BwdParamsE
        .type           _ZN10layer_norm31ln_parallel_residual_bwd_kernelINS_13Kernel_traitsI13__nv_bfloat16S2_fS2_fjLj256ELj1ELj4ELj1ELj16ENS_18Kernel_traits_baseILj256ES2_S2_fS2_fjLj128EEEEELb0ELb1ELb1EEEvNS_9BwdParamsE,@function
        .size           _ZN10layer_norm31ln_parallel_residual_bwd_kernelINS_13Kernel_traitsI13__nv_bfloat16S2_fS2_fjLj256ELj1ELj4ELj1ELj16ENS_18Kernel_traits_baseILj256ES2_S2_fS2_fjLj128EEEEELb0ELb1ELb1EEEvNS_9BwdParamsE,(.L_x_2839 - _ZN10layer_norm31ln_parallel_residual_bwd_kernelINS_13Kernel_traitsI13__nv_bfloat16S2_fS2_fjLj256ELj1ELj4ELj1ELj16ENS_18Kernel_traits_baseILj256ES2_S2_fS2_fjLj128EEEEELb0ELb1ELb1EEEvNS_9BwdParamsE)
        .other          _ZN10layer_norm31ln_parallel_residual_bwd_kernelINS_13Kernel_traitsI13__nv_bfloat16S2_fS2_fjLj256ELj1ELj4ELj1ELj16ENS_18Kernel_traits_baseILj256ES2_S2_fS2_fjLj128EEEEELb0ELb1ELb1EEEvNS_9BwdParamsE,@"STO_CUDA_ENTRY STV_DEFAULT"
_ZN10layer_norm31ln_parallel_residual_bwd_kernelINS_13Kernel_traitsI13__nv_bfloat16S2_fS2_fjLj256ELj1ELj4ELj1ELj16ENS_18Kernel_traits_baseILj256ES2_S2_fS2_fjLj128EEEEELb0ELb1ELb1EEEvNS_9BwdParamsE:
.text._ZN10layer_norm31ln_parallel_residual_bwd_kernelINS_13Kernel_traitsI13__nv_bfloat16S2_fS2_fjLj256ELj1ELj4ELj1ELj16ENS_18Kernel_traits_baseILj256ES2_S2_fS2_fjLj128EEEEELb0ELb1ELb1EEEvNS_9BwdParamsE:
        /* <DEDUP_REMOVED lines=16> */
[----:B------:R-:W3:Y:S01]  /*0100*/  LDCU.64 UR6, c[0x0][0x470] ;  /* 0x00008e00ff0677ac */ /* 0x000ee20008000a00 */
[----:B------:R-:W3:Y:S01]  /*0110*/  LDCU.64 UR20, c[0x0][0x438] ;  /* 0x00008700ff1477ac */ /* 0x000ee20008000a00 */
        /* <DEDUP_REMOVED lines=23> */
[C---:B---3--:R-:W-:Y:S02]  /*0290*/  PRMT R0, R4.reuse, 0x7632, R0 ;  /* 0x0000763204007816 */ /* 0x048fe40000000000 */
        /* <DEDUP_REMOVED lines=11> */
[----:B--2---:R-:W-:-:S07]  /*0350*/  SHF.L.U32 R3, R13, 0x10, RZ ;  /* 0x000000100d037819 */ /* 0x004fce00000006ff */
.L_x_884:
[----:B01----:R-:W0:Y:S01]  /*0360*/  LDC.64 R68, c[0x0][0x3c0] ;  /* 0x0000f000ff447b82 */ /* 0x003e220000000a00 */
[----:B------:R-:W-:-:S05]  /*0370*/  IMAD R0, R56, UR14, RZ ;  /* 0x0000000e38007c24 */ /* 0x000fca000f8e02ff */
[----:B------:R-:W-:Y:S02]  /*0380*/  SHF.R.S32.HI R33, RZ, 0x1f, R0 ;  /* 0x0000001fff217819 */ /* 0x000fe40000011400 */
[----:B------:R-:W1:Y:S02]  /*0390*/  LDC.64 R66, c[0x0][0x3a8] ;  /* 0x0000ea00ff427b82 */ /* 0x000e640000000a00 */
[----:B------:R-:W-:-:S04]  /*03a0*/  LEA.HI R2, R33, R0, RZ, 0x3 ;  /* 0x0000000021027211 */ /* 0x000fc800078f18ff */
[----:B------:R-:W-:Y:S02]  /*03b0*/  LEA.HI.SX32 R2, R2, R61, 0x1d ;  /* 0x0000003d02027211 */ /* 0x000fe400078feaff */
[----:B------:R-:W2:Y:S08]  /*03c0*/  LDC.64 R40, c[0x0][0x428] ;  /* 0x00010a00ff287b82 */ /* 0x000eb00000000a00 */
[----:B------:R-:W3:Y:S01]  /*03d0*/  LDC.64 R62, c[0x0][0x3c8] ;  /* 0x0000f200ff3e7b82 */ /* 0x000ee20000000a00 */
[----:B0-----:R-:W-:-:S05]  /*03e0*/  IMAD.WIDE R68, R56, 0x4, R68 ;  /* 0x0000000438447825 */ /* 0x001fca00078e0244 */
[----:B------:R-:W4:Y:S01]  /*03f0*/  LDG.E R0, desc[UR10][R68.64] ;  /* 0x0000000a44007981 */ /* 0x000f22000c1e1900 */
[C---:B-1----:R-:W-:Y:S01]  /*0400*/  IMAD.WIDE.U32 R66, R2.reuse, 0x20, R66 ;  /* 0x0000002002427825 */ /* 0x042fe200078e0042 */
[----:B------:R-:W0:Y:S04]  /*0410*/  @P0 LDC.64 R64, c[0x0][0x438] ;  /* 0x00010e00ff400b82 */ /* 0x000e280000000a00 */
[----:B------:R-:W4:Y:S01]  /*0420*/  LDG.E.128 R32, desc[UR10][R66.64] ;  /* 0x0000000a42207981 */ /* 0x000f22000c1e1d00 */
[----:B--2---:R-:W-:-:S03]  /*0430*/  IMAD.WIDE.U32 R40, R2, 0x10, R40 ;  /* 0x0000001002287825 */ /* 0x004fc600078e0028 */
[----:B------:R-:W2:Y:S04]  /*0440*/  LDG.E.128 R36, desc[UR10][R66.64+0x10] ;  /* 0x0000100a42247981 */ /* 0x000ea8000c1e1d00 */
[----:B------:R-:W2:Y:S01]  /*0450*/  LDG.E.128 R40, desc[UR10][R40.64] ;  /* 0x0000000a28287981 */ /* 0x000ea2000c1e1d00 */
[----:B---3--:R-:W-:-:S06]  /*0460*/  IMAD.WIDE R62, R56, 0x4, R62 ;  /* 0x00000004383e7825 */ /* 0x008fcc00078e023e */
[----:B------:R-:W3:Y:S01]  /*0470*/  LDG.E R63, desc[UR10][R62.64] ;  /* 0x0000000a3e3f7981 */ /* 0x000ee2000c1e1900 */
[----:B------:R-:W-:Y:S01]  /*0480*/  ISETP.NE.AND P2, PT, R55, RZ, PT ;  /* 0x000000ff3700720c */ /* 0x000fe20003f45270 */
[----:B0-----:R-:W-:-:S05]  /*0490*/  @P0 IMAD.WIDE.U32 R64, R2, 0x20, R64 ;  /* 0x0000002002400825 */ /* 0x001fca00078e0040 */
[----:B-----5:R-:W5:Y:S04]  /*04a0*/  @P0 LDG.E.128 R16, desc[UR10][R64.64] ;  /* 0x0000000a40100981 */ /* 0x020f68000c1e1d00 */
[----:B------:R0:W5:Y:S01]  /*04b0*/  @P0 LDG.E.128 R12, desc[UR10][R64.64+0x10] ;  /* 0x0000100a400c0981 */ /* 0x000162000c1e1d00 */
[----:B------:R-:W-:Y:S01]  /*04c0*/  UMOV UR8, 0xffffffff ;  /* 0xffffffff00087882 */ /* 0x000fe20000000000 */
[----:B------:R-:W-:-:S04]  /*04d0*/  ISETP.NE.U32.AND P1, PT, RZ, UR20, PT ;  /* 0x00000014ff007c0c */ /* 0x000fc8000bf25070 */
[----:B------:R-:W-:Y:S02]  /*04e0*/  ISETP.NE.AND.EX P1, PT, RZ, UR21, PT, P1 ;  /* 0x00000015ff007c0c */ /* 0x000fe4000bf25310 */
[----:B----4-:R-:W-:-:S05]  /*04f0*/  FSEL R0, R0, RZ, !P2 ;  /* 0x000000ff00007208 */ /* 0x010fca0005000000 */
[--C-:B------:R-:W-:Y:S01]  /*0500*/  FADD.FTZ R68, R32, -R0.reuse ;  /* 0x8000000020447221 */ /* 0x100fe20000010000 */
[--C-:B------:R-:W-:Y:S01]  /*0510*/  FADD.FTZ R70, R33, -R0.reuse ;  /* 0x8000000021467221 */ /* 0x100fe20000010000 */
[--C-:B------:R-:W-:Y:S01]  /*0520*/  FADD.FTZ R74, R35, -R0.reuse ;  /* 0x80000000234a7221 */ /* 0x100fe20000010000 */
[--C-:B------:R-:W-:Y:S01]  /*0530*/  FADD.FTZ R72, R34, -R0.reuse ;  /* 0x8000000022487221 */ /* 0x100fe20000010000 */
[--C-:B--2---:R-:W-:Y:S01]  /*0540*/  FADD.FTZ R76, R37, -R0.reuse ;  /* 0x80000000254c7221 */ /* 0x104fe20000010000 */
[--C-:B------:R-:W-:Y:S01]  /*0550*/  FADD.FTZ R36, R36, -R0.reuse ;  /* 0x8000000024247221 */ /* 0x100fe20000010000 */
[--C-:B------:R-:W-:Y:S01]  /*0560*/  FADD.FTZ R35, R38, -R0.reuse ;  /* 0x8000000026237221 */ /* 0x100fe20000010000 */
[----:B------:R-:W-:Y:S01]  /*0570*/  FADD.FTZ R39, R39, -R0 ;  /* 0x8000000027277221 */ /* 0x000fe20000010000 */
[C---:B------:R-:W-:Y:S02]  /*0580*/  PRMT R33, R40.reuse, 0x7632, R33 ;  /* 0x0000763228217816 */ /* 0x040fe40000000021 */
[----:B------:R-:W-:-:S02]  /*0590*/  SHF.L.U32 R37, R40, 0x10, RZ ;  /* 0x0000001028257819 */ /* 0x000fc400000006ff */
[----:B------:R-:W-:Y:S02]  /*05a0*/  SHF.L.U32 R33, R33, 0x10, RZ ;  /* 0x0000001021217819 */ /* 0x000fe400000006ff */
[----:B------:R-:W-:Y:S01]  /*05b0*/  SHF.L.U32 R66, R41, 0x10, RZ ;  /* 0x0000001029427819 */ /* 0x000fe200000006ff */
[----:B------:R-:W-:Y:S01]  /*05c0*/  FADD.FTZ R47, R37, R47 ;  /* 0x0000002f252f7221 */ /* 0x000fe20000010000 */
[C---:B---3--:R-:W-:Y:S01]  /*05d0*/  FMUL.FTZ R0, R63.reuse, R68 ;  /* 0x000000443f007220 */ /* 0x048fe20000410000 */
[C---:B0-----:R-:W-:Y:S01]  /*05e0*/  FMUL.FTZ R65, R63.reuse, R70 ;  /* 0x000000463f417220 */ /* 0x041fe20000410000 */
[C---:B------:R-:W-:Y:S01]  /*05f0*/  FMUL.FTZ R40, R63.reuse, R72 ;  /* 0x000000483f287220 */ /* 0x040fe20000410000 */
[----:B------:R-:W-:Y:S01]  /*0600*/  FMUL.FTZ R38, R63, R36 ;  /* 0x000000243f267220 */ /* 0x000fe20000410000 */
[-C--:B------:R-:W-:Y:S01]  /*0610*/  FFMA.FTZ R7, R0, R37.reuse, R7 ;  /* 0x0000002500077223 */ /* 0x080fe20000010007 */
[----:B------:R-:W-:Y:S01]  /*0620*/  FMUL.FTZ R37, R60, R37 ;  /* 0x000000253c257220 */ /* 0x000fe20000410000 */
[----:B------:R-:W-:Y:S01]  /*0630*/  PRMT R32, R41, 0x7632, R32 ;  /* 0x0000763229207816 */ /* 0x000fe20000000020 */
[----:B------:R-:W-:Y:S01]  /*0640*/  FMUL.FTZ R36, R63, R35 ;  /* 0x000000233f247220 */ /* 0x000fe20000410000 */
[C---:B------:R-:W-:Y:S01]  /*0650*/  PRMT R67, R42.reuse, 0x7632, R67 ;  /* 0x000076322a437816 */ /* 0x040fe20000000043 */
[-C--:B------:R-:W-:Y:S01]  /*0660*/  FFMA.FTZ R8, R65, R33.reuse, R8 ;  /* 0x0000002141087223 */ /* 0x080fe20000010008 */
[----:B------:R-:W-:Y:S01]  /*0670*/  SHF.L.U32 R34, R42, 0x10, RZ ;  /* 0x000000102a227819 */ /* 0x000fe200000006ff */
[----:B------:R-:W-:Y:S01]  /*0680*/  FADD.FTZ R48, R33, R48 ;  /* 0x0000003021307221 */ /* 0x000fe20000010000 */
[----:B------:R-:W-:Y:S01]  /*0690*/  FADD.FTZ R49, R66, R49 ;  /* 0x0000003142317221 */ /* 0x000fe20000010000 */
[-C--:B------:R-:W-:Y:S01]  /*06a0*/  FFMA.FTZ R9, R40, R66.reuse, R9 ;  /* 0x0000004228097223 */ /* 0x080fe20000010009 */
[----:B------:R-:W-:Y:S01]  /*06b0*/  FMUL.FTZ R35, R59, R66 ;  /* 0x000000423b237220 */ /* 0x000fe20000410000 */
[----:B------:R-:W-:Y:S01]  /*06c0*/  FMUL.FTZ R33, R6, R33 ;  /* 0x0000002106217220 */ /* 0x000fe20000410000 */
[----:B------:R-:W-:Y:S01]  /*06d0*/  FADD.FTZ R42, RZ, R37 ;  /* 0x00000025ff2a7221 */ /* 0x000fe20000010000 */
[----:B------:R-:W-:Y:S01]  /*06e0*/  FFMA.FTZ R66, R0, R37, RZ ;  /* 0x0000002500427223 */ /* 0x000fe200000100ff */
[C---:B------:R-:W-:Y:S01]  /*06f0*/  PRMT R64, R43.reuse, 0x7632, R64 ;  /* 0x000076322b407816 */ /* 0x040fe20000000040 */
[----:B------:R-:W-:Y:S01]  /*0700*/  FADD.FTZ R51, R34, R51 ;  /* 0x0000003322337221 */ /* 0x000fe20000010000 */
[----:B------:R-:W-:Y:S01]  /*0710*/  SHF.L.U32 R62, R43, 0x10, RZ ;  /* 0x000000102b3e7819 */ /* 0x000fe200000006ff */
[----:B------:R-:W-:Y:S01]  /*0720*/  FMUL.FTZ R43, R63, R74 ;  /* 0x0000004a3f2b7220 */ /* 0x000fe20000410000 */
[----:B------:R-:W-:Y:S01]  /*0730*/  SHF.L.U32 R32, R32, 0x10, RZ ;  /* 0x0000001020207819 */ /* 0x000fe200000006ff */
[----:B------:R-:W-:Y:S01]  /*0740*/  FADD.FTZ R42, R42, R33 ;  /* 0x000000212a2a7221 */ /* 0x000fe20000010000 */
[----:B------:R-:W-:Y:S01]  /*0750*/  FFMA.FTZ R69, R65, R33, R66 ;  /* 0x0000002141457223 */ /* 0x000fe20000010042 */
[----:B------:R-:W-:Y:S01]  /*0760*/  SHF.L.U32 R67, R67, 0x10, RZ ;  /* 0x0000001043437819 */ /* 0x000fe200000006ff */
[----:B------:R-:W-:Y:S01]  /*0770*/  FFMA.FTZ R11, R38, R34, R11 ;  /* 0x00000022260b7223 */ /* 0x000fe2000001000b */
[-C--:B------:R-:W-:Y:S01]  /*0780*/  FFMA.FTZ R10, R43, R32.reuse, R10 ;  /* 0x000000202b0a7223 */ /* 0x080fe2000001000a */
[----:B------:R-:W-:Y:S01]  /*0790*/  FADD.FTZ R50, R32, R50 ;  /* 0x0000003220327221 */ /* 0x000fe20000010000 */
[----:B------:R-:W-:Y:S01]  /*07a0*/  FADD.FTZ R71, R42, R35 ;  /* 0x000000232a477221 */ /* 0x000fe20000010000 */
[----:B------:R-:W-:Y:S01]  /*07b0*/  FMUL.FTZ R32, R5, R32 ;  /* 0x0000002005207220 */ /* 0x000fe20000410000 */
[----:B------:R-:W-:Y:S01]  /*07c0*/  FFMA.FTZ R42, R40, R35, R69 ;  /* 0x00000023282a7223 */ /* 0x000fe20000010045 */
[----:B------:R-:W-:Y:S01]  /*07d0*/  FMUL.FTZ R34, R58, R34 ;  /* 0x000000223a227220 */ /* 0x000fe20000410000 */
[----:B------:R-:W-:Y:S01]  /*07e0*/  FMUL.FTZ R41, R63, R76 ;  /* 0x0000004c3f297220 */ /* 0x000fe20000410000 */
[----:B------:R-:W-:Y:S01]  /*07f0*/  FADD.FTZ R71, R71, R32 ;  /* 0x0000002047477221 */ /* 0x000fe20000010000 */
[----:B------:R-:W-:Y:S01]  /*0800*/  FFMA.FTZ R69, R43, R32, R42 ;  /* 0x000000202b457223 */ /* 0x000fe2000001002a */
[----:B------:R-:W-:Y:S01]  /*0810*/  FMUL.FTZ R42, R4, R67 ;  /* 0x00000043042a7220 */ /* 0x000fe20000410000 */
[----:B------:R-:W-:Y:S01]  /*0820*/  SHF.L.U32 R64, R64, 0x10, RZ ;  /* 0x0000001040407819 */ /* 0x000fe200000006ff */
[----:B------:R-:W-:Y:S01]  /*0830*/  FADD.FTZ R71, R71, R34 ;  /* 0x0000002247477221 */ /* 0x000fe20000010000 */
[----:B------:R-:W-:Y:S01]  /*0840*/  FFMA.FTZ R66, R38, R34, R69 ;  /* 0x0000002226427223 */ /* 0x000fe20000010045 */
[----:B------:R-:W-:Y:S01]  /*0850*/  FMUL.FTZ R39, R63, R39 ;  /* 0x000000273f277220 */ /* 0x000fe20000410000 */
[----:B------:R-:W-:Y:S01]  /*0860*/  FFMA.FTZ R44, R41, R67, R44 ;  /* 0x00000043292c7223 */ /* 0x000fe2000001002c */
[----:B------:R-:W-:Y:S01]  /*0870*/  FADD.FTZ R52, R67, R52 ;  /* 0x0000003443347221 */ /* 0x000fe20000010000 */
[----:B------:R-:W-:Y:S01]  /*0880*/  FMUL.FTZ R67, R57, R62 ;  /* 0x0000003e39437220 */ /* 0x000fe20000410000 */
[----:B------:R-:W-:Y:S01]  /*0890*/  FADD.FTZ R68, R71, R42 ;  /* 0x0000002a47447221 */ /* 0x000fe20000010000 */
[----:B------:R-:W-:Y:S01]  /*08a0*/  FFMA.FTZ R69, R41, R42, R66 ;  /* 0x0000002a29457223 */ /* 0x000fe20000010042 */
[----:B------:R-:W-:Y:S01]  /*08b0*/  FADD.FTZ R53, R62, R53 ;  /* 0x000000353e357221 */ /* 0x000fe20000010000 */
[----:B------:R-:W-:Y:S01]  /*08c0*/  FFMA.FTZ R45, R36, R62, R45 ;  /* 0x0000003e242d7223 */ /* 0x000fe2000001002d */
[-C--:B------:R-:W-:Y:S01]  /*08d0*/  FFMA.FTZ R46, R39, R64.reuse, R46 ;  /* 0x00000040272e7223 */ /* 0x080fe2000001002e */
[----:B------:R-:W-:Y:S01]  /*08e0*/  FADD.FTZ R54, R64, R54 ;  /* 0x0000003640367221 */ /* 0x000fe20000010000 */
[----:B------:R-:W-:Y:S01]  /*08f0*/  FMUL.FTZ R62, R3, R64 ;  /* 0x00000040033e7220 */ /* 0x000fe20000410000 */
[----:B------:R-:W-:Y:S01]  /*0900*/  FADD.FTZ R71, R68, R67 ;  /* 0x0000004344477221 */ /* 0x000fe20000010000 */
[----:B------:R-:W-:-:S03]  /*0910*/  FFMA.FTZ R64, R36, R67, R69 ;  /* 0x0000004324407223 */ /* 0x000fc60000010045 */
[----:B------:R-:W-:Y:S01]  /*0920*/  FADD.FTZ R68, R71, R62 ;  /* 0x0000003e47447221 */ /* 0x000fe20000010000 */
[----:B------:R-:W-:Y:S01]  /*0930*/  FFMA.FTZ R70, R39, R62, R64 ;  /* 0x0000003e27467223 */ /* 0x000fe20000010040 */
[----:B------:R-:W-:Y:S06]  /*0940*/  BRA.DIV UR8, `(.L_x_875) ;  /* 0x0000001a08147947 */ /* 0x000fec000b800000 */
        /* <DEDUP_REMOVED lines=14> */
[----:B------:R-:W0:Y:S04]  /*0a30*/  SHFL.BFLY PT, R72, R76, 0x8, 0x1f ;  /* 0x0d001f004c487f89 */ /* 0x000e2800000e0000 */
[----:B------:R1:W2:Y:S01]  /*0a40*/  SHFL.BFLY PT, R73, R68, 0x10, 0x1f ;  /* 0x0e001f0044497f89 */ /* 0x0002a200000e0000 */
[----:B0-----:R-:W-:-:S05]  /*0a50*/  FADD.FTZ R70, R76, R72 ;  /* 0x000000484c467221 */ /* 0x001fca0000010000 */
[----:B--2---:R1:W0:Y:S02]  /*0a60*/  SHFL.BFLY PT, R72, R70, 0x10, 0x1f ;  /* 0x0e001f0046487f89 */ /* 0x00422400000e0000 */
.L_x_896:
[----:B------:R-:W-:Y:S01]  /*0a70*/  FADD.FTZ R73, R68, R73 ;  /* 0x0000004944497221 */ /* 0x000fe20000010000 */
[----:B0-----:R-:W-:-:S03]  /*0a80*/  FADD.FTZ R64, R70, R72 ;  /* 0x0000004846407221 */ /* 0x001fc60000010000 */
        /* <DEDUP_REMOVED lines=39> */
.L_x_878:
        /* <DEDUP_REMOVED lines=33> */
.L_x_877:
        /* <DEDUP_REMOVED lines=32> */
.L_x_880:
        /* <DEDUP_REMOVED lines=33> */
.L_x_876:
        /* <DEDUP_REMOVED lines=35> */
.L_x_882:
        /* <DEDUP_REMOVED lines=33> */
.L_x_881:
        /* <DEDUP_REMOVED lines=32> */
.L_x_883:
        /* <DEDUP_REMOVED lines=32> */
.L_x_879:
[----:B------:R-:W-:Y:S01]  /*1b60*/  ISETP.NE.U32.AND P1, PT, RZ, UR4, PT ;  /* 0x00000004ff007c0c */ /* 0x000fe2000bf25070 */
[----:B------:R-:W0:Y:S01]  /*1b70*/  LDC.64 R40, c[0x0][0x468] ;  /* 0x00011a00ff287b82 */ /* 0x000e220000000a00 */
[----:B------:R-:W-:Y:S02]  /*1b80*/  ISETP.NE.U32.AND P2, PT, RZ, UR6, PT ;  /* 0x00000006ff007c0c */ /* 0x000fe4000bf45070 */
[----:B------:R-:W-:Y:S02]  /*1b90*/  ISETP.NE.AND.EX P1, PT, RZ, UR5, PT, P1 ;  /* 0x00000005ff007c0c */ /* 0x000fe4000bf25310 */
[----:B------:R-:W-:-:S03]  /*1ba0*/  ISETP.NE.AND.EX P2, PT, RZ, UR7, PT, P2 ;  /* 0x00000007ff007c0c */ /* 0x000fc6000bf45320 */
[----:B------:R-:W2:Y:S08]  /*1bb0*/  LDC.64 R36, c[0x0][0x380] ;  /* 0x0000e000ff247b82 */ /* 0x000eb00000000a00 */
[----:B------:R-:W3:Y:S08]  /*1bc0*/  @P1 LDC.64 R42, c[0x0][0x478] ;  /* 0x00011e00ff2a1b82 */ /* 0x000ef00000000a00 */
[----:B------:R-:W4:Y:S01]  /*1bd0*/  @P2 LDC.64 R38, c[0x0][0x470] ;  /* 0x00011c00ff262b82 */ /* 0x000f220000000a00 */
[----:B0-----:R-:W-:Y:S01]  /*1be0*/  IMAD.WIDE.U32 R40, R2, 0x10, R40 ;  /* 0x0000001002287825 */ /* 0x001fe200078e0028 */
        /* <DEDUP_REMOVED lines=10> */
.L_x_874:
        /* <DEDUP_REMOVED lines=16> */
.L_x_873:
[----:B------:R-:W-:Y:S05]  /*1d90*/  BSYNC B0 ;  /* 0x0000000000007941 */ /* 0x000fea0003800000 */
.L_x_872:
[----:B0-----:R-:W0:Y:S01]  /*1da0*/  S2R R22, SR_TID.X ;  /* 0x0000000000167919 */ /* 0x001e220000002100 */
[----:B------:R-:W-:Y:S01]  /*1db0*/  MOV R2, 0x400 ;  /* 0x0000040000027802 */ /* 0x000fe20000000f00 */
[----:B------:R-:W-:Y:S05]  /*1dc0*/  WARPSYNC.ALL ;  /* 0x0000000000007948 */ /* 0x000fea0003800000 */
[----:B------:R-:W2:Y:S01]  /*1dd0*/  S2R R3, SR_CgaCtaId ;  /* 0x0000000000037919 */ /* 0x000ea20000008800 */
[----:B------:R-:W3:Y:S01]  /*1de0*/  LDCU.128 UR16, c[0x0][0x440] ;  /* 0x00008800ff1077ac */ /* 0x000ee20008000c00 */
[----:B0-----:R-:W-:-:S04]  /*1df0*/  LOP3.LUT R0, R22, 0x60, RZ, 0xc0, !PT ;  /* 0x0000006016007812 */ /* 0x001fc800078ec0ff */
[----:B------:R-:W-:Y:S02]  /*1e00*/  LOP3.LUT R0, R0, 0x1f, R22, 0xf8, !PT ;  /* 0x0000001f00007812 */ /* 0x000fe400078ef816 */
[----:B--2---:R-:W-:-:S04]  /*1e10*/  LEA R3, R3, R2, 0x18 ;  /* 0x0000000203037211 */ /* 0x004fc800078ec0ff */
[-C--:B------:R-:W-:Y:S02]  /*1e20*/  LEA R0, R0, R3.reuse, 0x5 ;  /* 0x0000000300007211 */ /* 0x080fe400078e28ff */
[----:B------:R-:W-:-:S03]  /*1e30*/  LEA R3, R22, R3, 0x2 ;  /* 0x0000000316037211 */ /* 0x000fc600078e10ff */
[----:B------:R-:W-:Y:S04]  /*1e40*/  STS.128 [R0], R12 ;  /* 0x0000000c00007388 */ /* 0x000fe80000000c00 */
[----:B------:R0:W-:Y:S01]  /*1e50*/  STS.128 [R0+0x10], R16 ;  /* 0x0000101000007388 */ /* 0x0001e20000000c00 */
[----:B------:R-:W-:Y:S08]  /*1e60*/  BAR.SYNC.DEFER_BLOCKING 0x0 ;  /* 0x0000000000007b1d */ /* 0x000ff00000010000 */
[----:B0-----:R-:W0:Y:S01]  /*1e70*/  LDC R16, c[0x0][0x388] ;  /* 0x0000e200ff107b82 */ /* 0x001e220000000800 */
[----:B------:R-:W2:Y:S04]  /*1e80*/  LDS R2, [R3] ;  /* 0x0000000003027984 */ /* 0x000ea80000000800 */
[----:B------:R-:W4:Y:S04]  /*1e90*/  LDS R20, [R3+0x200] ;  /* 0x0002000003147984 */ /* 0x000f280000000800 */
[----:B------:R-:W5:Y:S04]  /*1ea0*/  LDS R21, [R3+0x400] ;  /* 0x0004000003157984 */ /* 0x000f680000000800 */
[----:B------:R-:W1:Y:S04]  /*1eb0*/  LDS R23, [R3+0x600] ;  /* 0x0006000003177984 */ /* 0x000e680000000800 */
[----:B------:R-:W3:Y:S04]  /*1ec0*/  LDS R25, [R3+0x800] ;  /* 0x0008000003197984 */ /* 0x000ee80000000800 */
[----:B------:R-:W0:Y:S04]  /*1ed0*/  LDS R27, [R3+0xa00] ;  /* 0x000a0000031b7984 */ /* 0x000e280000000800 */
[----:B------:R-:W0:Y:S04]  /*1ee0*/  LDS R29, [R3+0xc00] ;  /* 0x000c0000031d7984 */ /* 0x000e280000000800 */
[----:B------:R-:W0:Y:S01]  /*1ef0*/  LDS R13, [R3+0xe00] ;  /* 0x000e0000030d7984 */ /* 0x000e220000000800 */
[----:B------:R-:W-:Y:S01]  /*1f00*/  BAR.SYNC.DEFER_BLOCKING 0x0 ;  /* 0x0000000000007b1d */ /* 0x000fe20000010000 */
[----:B--2---:R-:W-:Y:S01]  /*1f10*/  FADD.FTZ R2, RZ, R2 ;  /* 0x00000002ff027221 */ /* 0x004fe20000010000 */
[----:B----4-:R-:W-:-:S03]  /*1f20*/  FADD.FTZ R20, RZ, R20 ;  /* 0x00000014ff147221 */ /* 0x010fc60000010000 */
[----:B-----5:R-:W-:Y:S01]  /*1f30*/  FADD.FTZ R2, R2, R21 ;  /* 0x0000001502027221 */ /* 0x020fe20000010000 */
[----:B-1----:R-:W-:Y:S01]  /*1f40*/  FADD.FTZ R20, R20, R23 ;  /* 0x0000001714147221 */ /* 0x002fe20000010000 */
[----:B------:R1:W-:Y:S02]  /*1f50*/  STS.128 [R0], R4 ;  /* 0x0000000400007388 */ /* 0x0003e40000000c00 */
[----:B---3--:R-:W-:Y:S02]  /*1f60*/  FADD.FTZ R2, R2, R25 ;  /* 0x0000001902027221 */ /* 0x008fe40000010000 */
        /* <DEDUP_REMOVED lines=35> */
.L_x_875:
        /* <DEDUP_REMOVED lines=8> */
.L_x_886:
[----:B------:R-:W-:Y:S05]  /*2220*/  BSYNC B2 ;  /* 0x0000000000027941 */ /* 0x000fea0003800000 */
.L_x_885:
[----:B------:R-:W-:Y:S01]  /*2230*/  HFMA2 R69, -RZ, RZ, 0, 5.9604644775390625e-08 ;  /* 0x00000001ff457431 */ /* 0x000fe200000001ff */
[----:B------:R-:W-:Y:S01]  /*2240*/  MOV R64, R70 ;  /* 0x0000004600407202 */ /* 0x000fe20000000f00 */
[----:B------:R-:W-:Y:S01]  /*2250*/  FADD.FTZ R73, R68, R72 ;  /* 0x0000004844497221 */ /* 0x000fe20000010000 */
[----:B------:R-:W-:Y:S02]  /*2260*/  MOV R66, 0x1f ;  /* 0x0000001f00427802 */ /* 0x000fe40000000f00 */
[----:B------:R-:W-:-:S07]  /*2270*/  MOV R71, 0xffffffff ;  /* 0xffffffff00477802 */ /* 0x000fce0000000f00 */
[----:B------:R-:W-:Y:S05]  /*2280*/  WARPSYNC.COLLECTIVE R71, `(.L_x_887) ;  /* 0x0000000047087348 */ /* 0x000fea0003c00000 */
[----:B------:R0:W1:Y:S02]  /*2290*/  SHFL.BFLY P3, R72, R64, R69, R66 ;  /* 0x0c00004540487389 */ /* 0x0000640000060042 */
[----:B01----:R-:W-:Y:S05]  /*22a0*/  ENDCOLLECTIVE ;  /* 0x000000000000791b */ /* 0x003fea0003800000 */
.L_x_887:
[----:B------:R-:W-:Y:S01]  /*22b0*/  HFMA2 R69, -RZ, RZ, 0, 1.1920928955078125e-07 ;  /* 0x00000002ff457431 */ /* 0x000fe200000001ff */
[----:B------:R-:W-:Y:S01]  /*22c0*/  MOV R64, R73 ;  /* 0x0000004900407202 */ /* 0x000fe20000000f00 */
[----:B------:R-:W-:-:S07]  /*22d0*/  FADD.FTZ R74, R70, R72 ;  /* 0x00000048464a7221 */ /* 0x000fce0000010000 */
[----:B------:R-:W-:Y:S05]  /*22e0*/  WARPSYNC.COLLECTIVE R71, `(.L_x_888) ;  /* 0x0000000047087348 */ /* 0x000fea0003c00000 */
[----:B------:R0:W1:Y:S02]  /*22f0*/  SHFL.BFLY P3, R72, R64, R69, R66 ;  /* 0x0c00004540487389 */ /* 0x0000640000060042 */
[----:B01----:R-:W-:Y:S05]  /*2300*/  ENDCOLLECTIVE ;  /* 0x000000000000791b */ /* 0x003fea0003800000 */
.L_x_888:
[----:B------:R-:W-:Y:S01]  /*2310*/  MOV R64, R74 ;  /* 0x0000004a00407202 */ /* 0x000fe20000000f00 */
[----:B------:R-:W-:-:S07]  /*2320*/  FADD.FTZ R75, R73, R72 ;  /* 0x00000048494b7221 */ /* 0x000fce0000010000 */
[----:B------:R-:W-:Y:S05]  /*2330*/  WARPSYNC.COLLECTIVE R71, `(.L_x_889) ;  /* 0x0000000047087348 */ /* 0x000fea0003c00000 */
[----:B------:R0:W1:Y:S02]  /*2340*/  SHFL.BFLY P3, R72, R64, R69, R66 ;  /* 0x0c00004540487389 */ /* 0x0000640000060042 */
[----:B01----:R-:W-:Y:S05]  /*2350*/  ENDCOLLECTIVE ;  /* 0x000000000000791b */ /* 0x003fea0003800000 */
.L_x_889:
[----:B------:R-:W-:Y:S01]  /*2360*/  HFMA2 R69, -RZ, RZ, 0, 2.384185791015625e-07 ;  /* 0x00000004ff457431 */ /* 0x000fe200000001ff */
[----:B------:R-:W-:Y:S01]  /*2370*/  MOV R64, R75 ;  /* 0x0000004b00407202 */ /* 0x000fe20000000f00 */
[----:B------:R-:W-:-:S07]  /*2380*/  FADD.FTZ R76, R74, R72 ;  /* 0x000000484a4c7221 */ /* 0x000fce0000010000 */
[----:B------:R-:W-:Y:S05]  /*2390*/  WARPSYNC.COLLECTIVE R71, `(.L_x_890) ;  /* 0x0000000047087348 */ /* 0x000fea0003c00000 */
[----:B------:R0:W1:Y:S02]  /*23a0*/  SHFL.BFLY P3, R72, R64, R69, R66 ;  /* 0x0c00004540487389 */ /* 0x0000640000060042 */
[----:B01----:R-:W-:Y:S05]  /*23b0*/  ENDCOLLECTIVE ;  /* 0x000000000000791b */ /* 0x003fea0003800000 */
.L_x_890:
[----:B------:R-:W-:Y:S01]  /*23c0*/  MOV R64, R76 ;  /* 0x0000004c00407202 */ /* 0x000fe20000000f00 */
[----:B------:R-:W-:-:S07]  /*23d0*/  FADD.FTZ R77, R75, R72 ;  /* 0x000000484b4d7221 */ /* 0x000fce0000010000 */
[----:B------:R-:W-:Y:S05]  /*23e0*/  WARPSYNC.COLLECTIVE R71, `(.L_x_891) ;  /* 0x0000000047087348 */ /* 0x000fea0003c00000 */
[----:B------:R0:W1:Y:S02]  /*23f0*/  SHFL.BFLY P3, R72, R64, R69, R66 ;  /* 0x0c00004540487389 */ /* 0x0000640000060042 */
[----:B01----:R-:W-:Y:S05]  /*2400*/  ENDCOLLECTIVE ;  /* 0x000000000000791b */ /* 0x003fea0003800000 */
.L_x_891:
[----:B------:R-:W-:Y:S01]  /*2410*/  HFMA2 R69, -RZ, RZ, 0, 4.76837158203125e-07 ;  /* 0x00000008ff457431 */ /* 0x000fe200000001ff */
[----:B------:R-:W-:Y:S01]  /*2420*/  MOV R64, R77 ;  /* 0x0000004d00407202 */ /* 0x000fe20000000f00 */
[----:B------:R-:W-:-:S07]  /*2430*/  FADD.FTZ R76, R76, R72 ;  /* 0x000000484c4c7221 */ /* 0x000fce0000010000 */
[----:B------:R-:W-:Y:S05]  /*2440*/  WARPSYNC.COLLECTIVE R71, `(.L_x_892) ;  /* 0x0000000047087348 */ /* 0x000fea0003c00000 */
[----:B------:R0:W1:Y:S02]  /*2450*/  SHFL.BFLY P3, R72, R64, R69, R66 ;  /* 0x0c00004540487389 */ /* 0x0000640000060042 */
[----:B01----:R-:W-:Y:S05]  /*2460*/  ENDCOLLECTIVE ;  /* 0x000000000000791b */ /* 0x003fea0003800000 */
.L_x_892:
[----:B------:R-:W-:Y:S01]  /*2470*/  MOV R64, R76 ;  /* 0x0000004c00407202 */ /* 0x000fe20000000f00 */
[----:B------:R-:W-:-:S07]  /*2480*/  FADD.FTZ R68, R77, R72 ;  /* 0x000000484d447221 */ /* 0x000fce0000010000 */
[----:B------:R-:W-:Y:S05]  /*2490*/  WARPSYNC.COLLECTIVE R71, `(.L_x_893) ;  /* 0x0000000047087348 */ /* 0x000fea0003c00000 */
[----:B------:R0:W1:Y:S02]  /*24a0*/  SHFL.BFLY P3, R72, R64, R69, R66 ;  /* 0x0c00004540487389 */ /* 0x0000640000060042 */
[----:B01----:R-:W-:Y:S05]  /*24b0*/  ENDCOLLECTIVE ;  /* 0x000000000000791b */ /* 0x003fea0003800000 */
.L_x_893:
[----:B------:R-:W-:Y:S01]  /*24c0*/  HFMA2 R69, -RZ, RZ, 0, 9.5367431640625e-07 ;  /* 0x00000010ff457431 */ /* 0x000fe200000001ff */
[----:B------:R-:W-:Y:S01]  /*24d0*/  MOV R64, R68 ;  /* 0x0000004400407202 */ /* 0x000fe20000000f00 */
[----:B------:R-:W-:-:S07]  /*24e0*/  FADD.FTZ R70, R76, R72 ;  /* 0x000000484c467221 */ /* 0x000fce0000010000 */
[----:B------:R-:W-:Y:S05]  /*24f0*/  WARPSYNC.COLLECTIVE R71, `(.L_x_894) ;  /* 0x0000000047087348 */ /* 0x000fea0003c00000 */
[----:B------:R0:W1:Y:S02]  /*2500*/  SHFL.BFLY P3, R72, R64, R69, R66 ;  /* 0x0c00004540487389 */ /* 0x0000640000060042 */
[----:B01----:R-:W-:Y:S05]  /*2510*/  ENDCOLLECTIVE ;  /* 0x000000000000791b */ /* 0x003fea0003800000 */
.L_x_894:
[----:B------:R-:W-:Y:S02]  /*2520*/  MOV R64, R70 ;  /* 0x0000004600407202 */ /* 0x000fe40000000f00 */
[----:B------:R-:W-:-:S07]  /*2530*/  MOV R73, R72 ;  /* 0x0000004800497202 */ /* 0x000fce0000000f00 */
[----:B------:R-:W-:Y:S05]  /*2540*/  WARPSYNC.COLLECTIVE R71, `(.L_x_895) ;  /* 0x0000000047087348 */ /* 0x000fea0003c00000 */
[----:B------:R0:W1:Y:S02]  /*2550*/  SHFL.BFLY P3, R72, R64, R69, R66 ;  /* 0x0c00004540487389 */ /* 0x0000640000060042 */
[----:B01----:R-:W-:Y:S05]  /*2560*/  ENDCOLLECTIVE ;  /* 0x000000000000791b */ /* 0x003fea0003800000 */
.L_x_895:
[----:B------:R-:W-:Y:S05]  /*2570*/  BRA `(.L_x_896) ;  /* 0xffffffe4003c7947 */ /* 0x000fea000383ffff */
.L_x_897:
        /* <DEDUP_REMOVED lines=16> */
.L_x_2839:


//--------------------- .text._ZN10layer_norm31ln_parallel_residual_bwd_kernelINS_13Kernel_traitsI13__nv_bfloat16S2_fS2_fjLj256ELj1ELj4ELj1ELj16ENS_18Kernel_traits_baseILj256ES2_S2_fS2_fjLj128EEEEELb1ELb0ELb0EEEvNS_9BwdParamsE --------------------------
	.section	.text._ZN10layer_norm31ln_parallel_residual_bwd_kernelINS_13Kernel_traitsI13__nv_bfloat16S2_fS2_fjLj256ELj1ELj4ELj1ELj16ENS_18Kernel_traits_baseILj256ES2_S2_fS2_fjLj128EEEEELb1ELb0ELb0EEEvNS_9BwdParamsE,"ax",@progbits
	.align	128
        .global         _ZN10layer_norm31ln_parallel_residual_bwd_kernelINS_13Kernel_traitsI13__nv_bfloat16S2_fS2_fjLj256ELj1ELj4ELj1ELj16ENS_18Kernel_traits_baseILj256ES2_S2_fS2_fjLj128EEEEELb1ELb0ELb0EEEvNS_9BwdParamsE
        .type           _ZN10layer_norm31ln_parallel_residual_bwd_kernelINS_13Kernel_traitsI13__nv_bfloat16S2_fS2_fjLj256ELj1ELj4ELj1ELj16ENS_18Kernel_traits_baseILj256ES2_S2_fS2_fjLj128EEEEELb1ELb0ELb0EEEvNS_9BwdParamsE,@function
        .size           _ZN10layer_norm31ln_parallel_residual_bwd_kernelINS_13Kernel_traitsI13__nv_bfloat16S2_fS2_fjLj256ELj1ELj4ELj1ELj16ENS_18Kernel_traits_baseILj256ES2_S2_fS2_fjLj128EEEEELb1ELb0ELb0EEEvNS_9BwdParamsE,(.L_x_2840 - _ZN10layer_norm31ln_parallel_residual_bwd_kernelINS_13Kernel_traitsI13__nv_bfloat16S2_fS2_fjLj256ELj1ELj4ELj1ELj16ENS_18Kernel_traits_baseILj256ES2_S2_fS2_fjLj128EEEEELb1ELb0ELb0EEEvNS_9BwdParamsE)
        .other          _ZN10layer_norm31ln_parallel_residual_bwd_kernelINS_13Kernel_traitsI13__nv_bfloat16S2_fS2_fjLj256ELj1ELj4ELj1ELj16ENS_18Kernel_traits_baseILj256ES2_S2_fS2_fjLj128EEEEELb1ELb0ELb0EEEvNS_9BwdParamsE,@"STO_CUDA_ENTRY STV_DEFAULT"
_ZN10layer_norm31ln_parallel_residual_bwd_kernelINS_13Kernel_traitsI13__nv_bfloat16S2_fS2_fjLj256ELj1ELj4ELj1ELj16ENS_18Kernel_traits_baseILj256ES2_S2_fS2_fjLj128EEEEELb1ELb0ELb0EEEvNS_9BwdParamsE:
.text._ZN10layer_norm31ln_parallel_residual_bwd_kernelINS_13Kernel_traitsI13__nv_bfloat16S2_fS2_fjLj256ELj1ELj4ELj1ELj16ENS_18Kernel_traits_baseILj256ES2_S2_fS2_fjLj128EEEEELb1ELb0ELb0EEEvNS_9BwdParamsE:
[----:B------:R-:W-:Y:S01]  /*0000*/  LDC R1, c[0x0][0x37c] ;  /* 0x0000df00ff017b82 */ /* 0x000fe20000000800 */
[----:B------:R-:W0:Y:S01]  /*0010*/  S2R R79, SR_TID.X ;  /* 0x00000000004f7919 */ /* 0x000e220000002100 */
[----:B------:R-:W1:Y:S06]  /*0020*/  LDCU UR4, c[0x0][0x388] ;  /* 0x00007100ff0477ac */ /* 0x000e6c0008000800 */
[----:B------:R-:W2:Y:S01]  /*0030*/  LDC.64 R10, c[0x0][0x3d8] ;  /* 0x0000f600ff0a7b82 */ /* 0x000ea20000000a00 */
[----:B------:R-:W3:Y:S01]  /*0040*/  LDCU.64 UR8, c[0x0][0x358] ;  /* 0x00006b00ff0877ac */ /* 0x000ee20008000a00 */
[----:B------:R-:W4:Y:S06]  /*0050*/  LDCU UR10, c[0x0][0x384] ;  /* 0x00007080ff0a77ac */ /* 0x000f2c0008000800 */
[----:B------:R-:W3:Y:S01]  /*0060*/  S2UR UR7, SR_CTAID.X ;  /* 0x00000000000779c3 */ /* 0x000ee20000002500 */
[----:B------:R-:W2:Y:S01]  /*0070*/  LDCU UR14, c[0x0][0x408] ;  /* 0x00008100ff0e77ac */ /* 0x000ea20008000800 */
[----:B------:R-:W2:Y:S01]  /*0080*/  LDCU UR15, c[0x0][0x388] ;  /* 0x00007100ff0f77ac */ /* 0x000ea20008000800 */
[----:B-1----:R-:W-:Y:S01]  /*0090*/  MOV R82, UR4 ;  /* 0x0000000400527c02 */ /* 0x002fe20008000f00 */
[----:B------:R-:W-:Y:S01]  /*00a0*/  BSSY B0, `(.L_x_898) ;  /* 0x00002fc000007945 */ /* 0x000fe20003800000 */
[----:B------:R-:W1:Y:S02]  /*00b0*/  LDCU UR11, c[0x0][0x400] ;  /* 0x00008000ff0b77ac */ /* 0x000e640008000800 */
[----:B------:R-:W-:Y:S01]  /*00c0*/  SHF.R.S32.HI R3, RZ, 0x1f, R82 ;  /* 0x0000001fff037819 */ /* 0x000fe20000011452 */
[----:B------:R-:W1:Y:S03]  /*00d0*/  LDCU.64 UR4, c[0x0][0x478] ;  /* 0x00008f00ff0477ac */ /* 0x000e660008000a00 */
[----:B------:R-:W-:-:S02]  /*00e0*/  LEA.HI R0, R3, R82, RZ, 0x3 ;  /* 0x0000005203007211 */ /* 0x000fc400078f18ff */
[----:B------:R-:W4:Y:S01]  /*00f0*/  LDC.64 R2, c[0x0][0x3d0] ;  /* 0x0000f400ff027b82 */ /* 0x000f220000000a00 */
[----:B------:R-:W1:Y:S01]  /*0100*/  LDCU.64 UR24, c[0x0][0x438] ;  /* 0x00008700ff1877ac */ /* 0x000e620008000a00 */
[----:B------:R-:W-:Y:S02]  /*0110*/  SHF.R.S32.HI R9, RZ, 0x3, R0 ;  /* 0x00000003ff097819 */ /* 0x000fe40000011400 */
[----:B0-----:R-:W-:Y:S01]  /*0120*/  LOP3.LUT R80, R79, 0x1f, RZ, 0xc0, !PT ;  /* 0x0000001f4f507812 */ /* 0x001fe200078ec0ff */
[----:B------:R-:W0:Y:S03]  /*0130*/  LDCU.64 UR12, c[0x0][0x470] ;  /* 0x00008e00ff0c77ac */ /* 0x000e260008000a00 */
[----:B------:R-:W-:-:S04]  /*0140*/  IADD3 R78, PT, PT, R80, -R9, RZ ;  /* 0x80000009504e7210 */ /* 0x000fc80007ffe0ff */
[----:B------:R-:W-:-:S13]  /*0150*/  ISETP.GE.U32.AND P2, PT, R78, 0x20, PT ;  /* 0x000000204e00780c */ /* 0x000fda0003f46070 */
[C---:B----4-:R-:W-:Y:S01]  /*0160*/  @P2 IMAD.WIDE.U32 R2, R80.reuse, 0x10, R2 ;  /* 0x0000001050022825 */ /* 0x050fe200078e0002 */
[----:B---3--:R-:W-:Y:S01]  /*0170*/  USHF.L.U32 UR6, UR7, 0x2, URZ ;  /* 0x0000000207067899 */ /* 0x008fe200080006ff */
[----:B------:R-:W-:Y:S02]  /*0180*/  SHF.R.U32.HI R79, RZ, 0x5, R79 ;  /* 0x00000005ff4f7819 */ /* 0x000fe4000001164f */
[----:B--2---:R-:W-:Y:S01]  /*0190*/  @P2 IMAD.WIDE.U32 R10, R80, 0x10, R10 ;  /* 0x00000010500a2825 */ /* 0x004fe200078e000a */
        /* <DEDUP_REMOVED lines=17> */
[----:B------:R-:W-:Y:S02]  /*02b0*/  CS2R R32, SRZ ;  /* 0x0000000000207805 */ /* 0x000fe4000001ff00 */
[----:B------:R-:W-:Y:S02]  /*02c0*/  CS2R R38, SRZ ;  /* 0x0000000000267805 */ /* 0x000fe4000001ff00 */
[----:B------:R-:W-:Y:S01]  /*02d0*/  CS2R R36, SRZ ;  /* 0x0000000000247805 */ /* 0x000fe2000001ff00 */
[----:B01----:R-:W-:Y:S06]  /*02e0*/  @P0 BRA `(.L_x_899) ;  /* 0x0000002c005c0947 */ /* 0x003fec0003800000 */
[----:B------:R-:W0:Y:S01]  /*02f0*/  LDC.U8 R102, c[0x0][0x410] ;  /* 0x00010400ff667b82 */ /* 0x000e220000000000 */
[----:B------:R-:W-:-:S07]  /*0300*/  IMAD.MOV.U32 R8, RZ, RZ, RZ ;  /* 0x000000ffff087224 */ /* 0x000fce00078e00ff */
.L_x_912:
[----:B-1----:R-:W1:Y:S01]  /*0310*/  LDC.64 R60, c[0x0][0x3c8] ;  /* 0x0000f200ff3c7b82 */ /* 0x002e620000000a00 */
[----:B------:R-:W-:-:S07]  /*0320*/  MOV R82, UR15 ;  /* 0x0000000f00527c02 */ /* 0x000fce0008000f00 */
[----:B------:R-:W2:Y:S01]  /*0330*/  LDC.64 R68, c[0x0][0x3c0] ;  /* 0x0000f000ff447b82 */ /* 0x000ea20000000a00 */
[----:B-1----:R-:W-:-:S05]  /*0340*/  IMAD.WIDE R60, R79, 0x4, R60 ;  /* 0x000000044f3c7825 */ /* 0x002fca00078e023c */
[----:B-----5:R1:W5:Y:S01]  /*0350*/  LDG.E R95, desc[UR8][R60.64] ;  /* 0x000000083c5f7981 */ /* 0x020362000c1e1900 */
[----:B------:R-:W-:Y:S01]  /*0360*/  IMAD R62, R79, R82, RZ ;  /* 0x000000524f3e7224 */ /* 0x000fe200078e02ff */
[----:B------:R-:W-:Y:S01]  /*0370*/  BSSY.RECONVERGENT B1, `(.L_x_900) ;  /* 0x00000c0000017945 */ /* 0x000fe20003800200 */
[----:B------:R-:W-:-:S03]  /*0380*/  IMAD.MOV.U32 R64, RZ, RZ, RZ ;  /* 0x000000ffff407224 */ /* 0x000fc600078e00ff */
[----:B------:R-:W-:-:S04]  /*0390*/  SHF.R.S32.HI R63, RZ, 0x1f, R62 ;  /* 0x0000001fff3f7819 */ /* 0x000fc8000001143e */
[----:B------:R-:W-:Y:S01]  /*03a0*/  LEA.HI R63, R63, R62, RZ, 0x3 ;  /* 0x0000003e3f3f7211 */ /* 0x000fe200078f18ff */
[----:B------:R-:W-:-:S03]  /*03b0*/  HFMA2 R62, -RZ, RZ, 0, 0 ;  /* 0x00000000ff3e7431 */ /* 0x000fc600000001ff */
[----:B------:R-:W-:Y:S01]  /*03c0*/  LEA.HI.SX32 R93, R63, R80, 0x1d ;  /* 0x000000503f5d7211 */ /* 0x000fe200078feaff */
[----:B-12---:R-:W-:Y:S06]  /*03d0*/  @!P2 BRA `(.L_x_901) ;  /* 0x0000000800e4a947 */ /* 0x006fec0003800000 */
        /* <DEDUP_REMOVED lines=11> */
[----:B------:R-:W-:-:S04]  /*0490*/  IMAD.WIDE R90, R79, 0x4, R68 ;  /* 0x000000044f5a7825 */ /* 0x000fc800078e0244 */
[C---:B---3--:R-:W-:Y:S02]  /*04a0*/  IMAD.WIDE.U32 R104, R93.reuse, 0x20, R104 ;  /* 0x000000205d687825 */ /* 0x048fe400078e0068 */
[----:B------:R-:W3:Y:S04]  /*04b0*/  LDG.E R90, desc[UR8][R90.64] ;  /* 0x000000085a5a7981 */ /* 0x000ee8000c1e1900 */
[----:B------:R-:W3:Y:S04]  /*04c0*/  LDG.E.128 R68, desc[UR8][R104.64] ;  /* 0x0000000868447981 */ /* 0x000ee8000c1e1d00 */
[----:B------:R0:W3:Y:S01]  /*04d0*/  LDG.E.128 R72, desc[UR8][R104.64+0x10] ;  /* 0x0000100868487981 */ /* 0x0000e2000c1e1d00 */
[----:B--2---:R-:W-:-:S06]  /*04e0*/  @P1 IMAD.WIDE.U32 R2, R93, 0x8, R2 ;  /* 0x000000085d021825 */ /* 0x004fcc00078e0002 */
[----:B------:R-:W2:Y:S01]  /*04f0*/  @P1 LDG.E.64 R2, desc[UR8][R2.64] ;  /* 0x0000000802021981 */ /* 0x000ea2000c1e1b00 */
[----:B-1----:R-:W-:-:S06]  /*0500*/  IMAD.WIDE.U32 R76, R93, 0x8, R76 ;  /* 0x000000085d4c7825 */ /* 0x002fcc00078e004c */
[----:B------:R-:W2:Y:S01]  /*0510*/  LDG.E.64 R76, desc[UR8][R76.64] ;  /* 0x000000084c4c7981 */ /* 0x000ea2000c1e1b00 */
[----:B------:R-:W-:-:S04]  /*0520*/  ISETP.NE.U32.AND P0, PT, RZ, UR24, PT ;  /* 0x00000018ff007c0c */ /* 0x000fc8000bf05070 */
[----:B------:R-:W-:-:S13]  /*0530*/  ISETP.NE.AND.EX P0, PT, RZ, UR25, PT, P0 ;  /* 0x00000019ff007c0c */ /* 0x000fda000bf05300 */
[----:B------:R-:W1:Y:S01]  /*0540*/  @P0 LDC.64 R88, c[0x0][0x438] ;  /* 0x00010e00ff580b82 */ /* 0x000e620000000a00 */
[----:B0-----:R-:W-:Y:S01]  /*0550*/  SHF.L.U32 R104, R4, 0x10, RZ ;  /* 0x0000001004687819 */ /* 0x001fe200000006ff */
[----:B------:R-:W-:Y:S01]  /*0560*/  IMAD.U32 R0, R84, 0x10000, RZ ;  /* 0x0001000054007824 */ /* 0x000fe200078e00ff */
[C---:B------:R-:W-:Y:S02]  /*0570*/  PRMT R111, R5.reuse, 0x7632, R111 ;  /* 0x00007632056f7816 */ /* 0x040fe4000000006f */
[----:B------:R-:W-:Y:S02]  /*0580*/  SHF.L.U32 R112, R5, 0x10, RZ ;  /* 0x0000001005707819 */ /* 0x000fe400000006ff */
[----:B------:R-:W-:Y:S02]  /*0590*/  SHF.L.U32 R114, R6, 0x10, RZ ;  /* 0x0000001006727819 */ /* 0x000fe400000006ff */
[----:B------:R-:W-:Y:S02]  /*05a0*/  PRMT R91, R84, 0x7632, R91 ;  /* 0x00007632545b7816 */ /* 0x000fe4000000005b */
[----:B------:R-:W-:Y:S01]  /*05b0*/  SHF.L.U32 R111, R111, 0x10, RZ ;  /* 0x000000106f6f7819 */ /* 0x000fe200000006ff */
[----:B------:R-:W-:Y:S01]  /*05c0*/  IMAD.U32 R106, R85, 0x10000, RZ ;  /* 0x00010000556a7824 */ /* 0x000fe200078e00ff */
[----:B------:R-:W-:Y:S01]  /*05d0*/  SHF.L.U32 R91, R91, 0x10, RZ ;  /* 0x000000105b5b7819 */ /* 0x000fe200000006ff */
[----:B-1----:R-:W-:-:S05]  /*05e0*/  @P0 IMAD.WIDE.U32 R88, R93, 0x20, R88 ;  /* 0x000000205d580825 */ /* 0x002fca00078e0058 */
[----:B------:R-:W5:Y:S04]  /*05f0*/  @P0 LDG.E.128 R40, desc[UR8][R88.64] ;  /* 0x0000000858280981 */ /* 0x000f68000c1e1d00 */
[----:B------:R0:W5:Y:S01]  /*0600*/  @P0 LDG.E.128 R44, desc[UR8][R88.64+0x10] ;  /* 0x00001008582c0981 */ /* 0x000162000c1e1d00 */
[----:B------:R-:W-:Y:S02]  /*0610*/  ISETP.NE.AND P0, PT, R102, RZ, PT ;  /* 0x000000ff6600720c */ /* 0x000fe40003f05270 */
[----:B------:R-:W-:Y:S02]  /*0620*/  PRMT R115, R7, 0x7632, R115 ;  /* 0x0000763207737816 */ /* 0x000fe40000000073 */
[----:B0-----:R-:W-:Y:S02]  /*0630*/  SHF.L.U32 R88, R86, 0x10, RZ ;  /* 0x0000001056587819 */ /* 0x001fe400000006ff */
[----:B------:R-:W-:-:S02]  /*0640*/  PRMT R89, R85, 0x7632, R89 ;  /* 0x0000763255597816 */ /* 0x000fc40000000059 */
[----:B------:R-:W-:-:S03]  /*0650*/  SHF.L.U32 R115, R115, 0x10, RZ ;  /* 0x0000001073737819 */ /* 0x000fc600000006ff */
[----:B------:R-:W-:Y:S01]  /*0660*/  IMAD.U32 R89, R89, 0x10000, RZ ;  /* 0x0001000059597824 */ /* 0x000fe200078e00ff */
[----:B----4-:R-:W-:-:S05]  /*0670*/  SHF.L.U32 R107, R60, 0x10, RZ ;  /* 0x000000103c6b7819 */ /* 0x010fca00000006ff */
[----:B------:R-:W-:Y:S01]  /*0680*/  FMUL.FTZ R81, R104, R107 ;  /* 0x0000006b68517220 */ /* 0x000fe20000410000 */
[C---:B------:R-:W-:Y:S02]  /*0690*/  SHF.L.U32 R109, R64.reuse, 0x10, RZ ;  /* 0x00000010406d7819 */ /* 0x040fe400000006ff */
[----:B------:R-:W-:Y:S02]  /*06a0*/  PRMT R110, R64, 0x7632, R110 ;  /* 0x00007632406e7816 */ /* 0x000fe4000000006e */
[----:B------:R-:W-:Y:S01]  /*06b0*/  PRMT R108, R60, 0x7632, R108 ;  /* 0x000076323c6c7816 */ /* 0x000fe2000000006c */
[--C-:B------:R-:W-:Y:S01]  /*06c0*/  FFMA.FTZ R0, R0, R109, R81.reuse ;  /* 0x0000006d00007223 */ /* 0x100fe20000010051 */
[----:B------:R-:W-:Y:S02]  /*06d0*/  PRMT R81, R4, 0x7632, R81 ;  /* 0x0000763204517816 */ /* 0x000fe40000000051 */
[C---:B------:R-:W-:Y:S02]  /*06e0*/  PRMT R64, R61.reuse, 0x7632, R64 ;  /* 0x000076323d407816 */ /* 0x040fe40000000040 */
[----:B------:R-:W-:-:S02]  /*06f0*/  SHF.L.U32 R105, R61, 0x10, RZ ;  /* 0x000000103d697819 */ /* 0x000fc400000006ff */
[----:B------:R-:W-:Y:S01]  /*0700*/  SHF.L.U32 R61, R62, 0x10, RZ ;  /* 0x000000103e3d7819 */ /* 0x000fe200000006ff */
[----:B------:R-:W-:Y:S01]  /*0710*/  IMAD.U32 R81, R81, 0x10000, RZ ;  /* 0x0001000051517824 */ /* 0x000fe200078e00ff */
[----:B------:R-:W-:Y:S01]  /*0720*/  SHF.L.U32 R64, R64, 0x10, RZ ;  /* 0x0000001040407819 */ /* 0x000fe200000006ff */
[----:B------:R-:W-:Y:S01]  /*0730*/  IMAD.U32 R108, R108, 0x10000, RZ ;  /* 0x000100006c6c7824 */ /* 0x000fe200078e00ff */
[C---:B------:R-:W-:Y:S01]  /*0740*/  SHF.L.U32 R103, R65.reuse, 0x10, RZ ;  /* 0x0000001041677819 */ /* 0x040fe200000006ff */
[----:B------:R-:W-:Y:S01]  /*0750*/  FMUL.FTZ R83, R112, R105 ;  /* 0x0000006970537220 */ /* 0x000fe20000410000 */
[----:B------:R-:W-:Y:S01]  /*0760*/  PRMT R104, R65, 0x7632, R104 ;  /* 0x0000763241687816 */ /* 0x000fe20000000068 */
[----:B------:R-:W-:Y:S01]  /*0770*/  IMAD.U32 R65, R66, 0x10000, RZ ;  /* 0x0001000042417824 */ /* 0x000fe200078e00ff */
[----:B------:R-:W-:Y:S01]  /*0780*/  SHF.L.U32 R110, R110, 0x10, RZ ;  /* 0x000000106e6e7819 */ /* 0x000fe200000006ff */
[----:B------:R-:W-:Y:S01]  /*0790*/  FMUL.FTZ R113, R114, R61 ;  /* 0x0000003d72717220 */ /* 0x000fe20000410000 */
[----:B------:R-:W-:Y:S01]  /*07a0*/  FMUL.FTZ R60, R81, R108 ;  /* 0x0000006c513c7220 */ /* 0x000fe20000410000 */
[----:B------:R-:W-:Y:S01]  /*07b0*/  FMUL.FTZ R112, R111, R64 ;  /* 0x000000406f707220 */ /* 0x000fe20000410000 */
[----:B------:R-:W-:Y:S01]  /*07c0*/  PRMT R66, R62, 0x7632, R66 ;  /* 0x000076323e427816 */ /* 0x000fe20000000042 */
[----:B------:R-:W-:Y:S01]  /*07d0*/  FFMA.FTZ R81, R106, R103, R83 ;  /* 0x000000676a517223 */ /* 0x000fe20000010053 */
[----:B------:R-:W-:Y:S01]  /*07e0*/  PRMT R111, R6, 0x7632, R111 ;  /* 0x00007632066f7816 */ /* 0x000fe2000000006f */
[----:B------:R-:W-:Y:S01]  /*07f0*/  FFMA.FTZ R83, R88, R65, R113 ;  /* 0x0000004158537223 */ /* 0x000fe20000010071 */
[----:B------:R-:W-:Y:S01]  /*0800*/  PRMT R62, R63, 0x7632, R62 ;  /* 0x000076323f3e7816 */ /* 0x000fe2000000003e */
[----:B------:R-:W-:Y:S01]  /*0810*/  FFMA.FTZ R88, R91, R110, R60 ;  /* 0x0000006e5b587223 */ /* 0x000fe2000001003c */
[----:B------:R-:W-:Y:S01]  /*0820*/  PRMT R106, R66, 0x7632, R106 ;  /* 0x00007632426a7816 */ /* 0x000fe2000000006a */
[----:B------:R-:W-:Y:S01]  /*0830*/  IMAD.U32 R111, R111, 0x10000, RZ ;  /* 0x000100006f6f7824 */ /* 0x000fe200078e00ff */
[----:B------:R-:W-:-:S02]  /*0840*/  SHF.L.U32 R104, R104, 0x10, RZ ;  /* 0x0000001068687819 */ /* 0x000fc400000006ff */
[----:B------:R-:W-:Y:S02]  /*0850*/  PRMT R91, R86, 0x7632, R91 ;  /* 0x00007632565b7816 */ /* 0x000fe4000000005b */
[----:B------:R-:W-:Y:S02]  /*0860*/  SHF.L.U32 R66, R66, 0x10, RZ ;  /* 0x0000001042427819 */ /* 0x000fe400000006ff */
[----:B------:R-:W-:Y:S02]  /*0870*/  PRMT R113, R87, 0x7632, R113 ;  /* 0x0000763257717816 */ /* 0x000fe40000000071 */
[----:B------:R-:W-:Y:S02]  /*0880*/  PRMT R60, R67, 0x7632, R60 ;  /* 0x00007632433c7816 */ /* 0x000fe4000000003c */
[----:B------:R-:W-:Y:S02]  /*0890*/  SHF.L.U32 R62, R62, 0x10, RZ ;  /* 0x000000103e3e7819 */ /* 0x000fe400000006ff */
[----:B---3--:R-:W-:Y:S01]  /*08a0*/  FSEL R122, R90, RZ, !P0 ;  /* 0x000000ff5a7a7208 */ /* 0x008fe20004000000 */
[----:B------:R-:W-:Y:S01]  /*08b0*/  FFMA.FTZ R89, R89, R104, R112 ;  /* 0x0000006859597223 */ /* 0x000fe20000010070 */
[----:B------:R-:W-:Y:S01]  /*08c0*/  SHF.L.U32 R91, R91, 0x10, RZ ;  /* 0x000000105b5b7819 */ /* 0x000fe200000006ff */
[----:B------:R-:W-:Y:S01]  /*08d0*/  IMAD.U32 R106, R106, 0x10000, RZ ;  /* 0x000100006a6a7824 */ /* 0x000fe200078e00ff */
[----:B------:R-:W-:Y:S01]  /*08e0*/  SHF.L.U32 R60, R60, 0x10, RZ ;  /* 0x000000103c3c7819 */ /* 0x000fe200000006ff */
[----:B------:R-:W-:Y:S01]  /*08f0*/  FMUL.FTZ R90, R111, R66 ;  /* 0x000000426f5a7220 */ /* 0x000fe20000410000 */
[----:B------:R-:W-:-:S02]  /*0900*/  IMAD.U32 R113, R113, 0x10000, RZ ;  /* 0x0001000071717824 */ /* 0x000fc400078e00ff */
[----:B------:R-:W-:Y:S01]  /*0910*/  FMUL.FTZ R112, R115, R62 ;  /* 0x0000003e73707220 */ /* 0x000fe20000410000 */
[--C-:B------:R-:W-:Y:S01]  /*0920*/  FADD.FTZ R124, R68, -R122.reuse ;  /* 0x8000007a447c7221 */ /* 0x100fe20000010000 */
[----:B------:R-:W-:Y:S01]  /*0930*/  FADD.FTZ R68, R69, -R122 ;  /* 0x8000007a45447221 */ /* 0x000fe20000010000 */
[----:B------:R-:W-:Y:S01]  /*0940*/  SHF.L.U32 R69, R7, 0x10, RZ ;  /* 0x0000001007457819 */ /* 0x000fe200000006ff */
[----:B------:R-:W-:Y:S02]  /*0950*/  IMAD.U32 R63, R63, 0x10000, RZ ;  /* 0x000100003f3f7824 */ /* 0x000fe400078e00ff */
[----:B------:R-:W-:Y:S01]  /*0960*/  FFMA.FTZ R91, R91, R106, R90 ;  /* 0x0000006a5b5b7223 */ /* 0x000fe2000001005a */
[----:B------:R-:W-:Y:S01]  /*0970*/  FFMA.FTZ R90, R113, R60, R112 ;  /* 0x0000003c715a7223 */ /* 0x000fe20000010070 */
[--C-:B------:R-:W-:Y:S01]  /*0980*/  FADD.FTZ R112, R70, -R122.reuse ;  /* 0x8000007a46707221 */ /* 0x100fe20000010000 */
[----:B------:R-:W-:Y:S01]  /*0990*/  SHF.L.U32 R67, R67, 0x10, RZ ;  /* 0x0000001043437819 */ /* 0x000fe200000006ff */
[--C-:B------:R-:W-:Y:S01]  /*09a0*/  FADD.FTZ R114, R71, -R122.reuse ;  /* 0x8000007a47727221 */ /* 0x100fe20000010000 */
[--C-:B------:R-:W-:Y:S01]  /*09b0*/  FADD.FTZ R118, R73, -R122.reuse ;  /* 0x8000007a49767221 */ /* 0x100fe20000010000 */
[----:B------:R-:W-:Y:S01]  /*09c0*/  SHF.L.U32 R70, R87, 0x10, RZ ;  /* 0x0000001057467819 */ /* 0x000fe200000006ff */
[----:B------:R-:W-:Y:S01]  /*09d0*/  FMUL.FTZ R69, R69, R63 ;  /* 0x0000003f45457220 */ /* 0x000fe20000410000 */
[--C-:B--2---:R-:W-:Y:S01]  /*09e0*/  @P1 SHF.R.U64 R73, R2, 0x10, R3.reuse ;  /* 0x0000001002491819 */ /* 0x104fe20000001203 */
[----:B------:R-:W-:Y:S01]  /*09f0*/  FADD.FTZ R116, R72, -R122 ;  /* 0x8000007a48747221 */ /* 0x000fe20000010000 */
[----:B------:R-:W-:-:S02]  /*0a00*/  @P1 SHF.R.U64 R71, R2, 0x18, R3 ;  /* 0x0000001802471819 */ /* 0x000fc40000001203 */
[C---:B------:R-:W-:Y:S02]  /*0a10*/  @P1 PRMT R101, R2.reuse, 0x7610, R101 ;  /* 0x0000761002651816 */ /* 0x040fe40000000065 */
[----:B------:R-:W-:Y:S01]  /*0a20*/  @P1 SHF.R.U64 R72, R2, 0x8, R3 ;  /* 0x0000000802481819 */ /* 0x000fe20000001203 */
[----:B------:R-:W-:Y:S01]  /*0a30*/  FFMA.FTZ R2, R70, R67, R69 ;  /* 0x0000004346027223 */ /* 0x000fe20000010045 */
[----:B------:R-:W-:Y:S01]  /*0a40*/  @P1 PRMT R99, R73, 0x7610, R99 ;  /* 0x0000761049631816 */ /* 0x000fe20000000063 */
[----:B-----5:R-:W-:Y:S01]  /*0a50*/  FMUL.FTZ R73, R95, R116 ;  /* 0x000000745f497220 */ /* 0x020fe20000410000 */
[----:B------:R-:W-:Y:S02]  /*0a60*/  @P1 PRMT R98, R71, 0x7610, R98 ;  /* 0x0000761047621816 */ /* 0x000fe40000000062 */
[----:B------:R-:W-:Y:S02]  /*0a70*/  @P1 SHF.R.U32.HI R70, RZ, 0x8, R3 ;  /* 0x00000008ff461819 */ /* 0x000fe40000011603 */
[----:B------:R-:W-:-:S02]  /*0a80*/  @P1 PRMT R97, R3, 0x7610, R97 ;  /* 0x0000761003611816 */ /* 0x000fc40000000061 */
[--C-:B------:R-:W-:Y:S02]  /*0a90*/  @P1 SHF.R.U32.HI R71, RZ, 0x10, R3.reuse ;  /* 0x00000010ff471819 */ /* 0x100fe40000011603 */
[----:B------:R-:W-:Y:S01]  /*0aa0*/  @P1 SHF.R.U32.HI R69, RZ, 0x18, R3 ;  /* 0x00000018ff451819 */ /* 0x000fe20000011603 */
[C---:B------:R-:W-:Y:S01]  /*0ab0*/  FMUL.FTZ R3, R95.reuse, R124 ;  /* 0x0000007c5f037220 */ /* 0x040fe20000410000 */
[----:B------:R-:W-:Y:S01]  /*0ac0*/  FADD.FTZ R120, R74, -R122 ;  /* 0x8000007a4a787221 */ /* 0x000fe20000010000 */
[----:B------:R-:W-:Y:S01]  /*0ad0*/  @P1 PRMT R100, R72, 0x7610, R100 ;  /* 0x0000761048641816 */ /* 0x000fe20000000064 */
[----:B------:R-:W-:Y:S01]  /*0ae0*/  FMUL.FTZ R72, R95, R114 ;  /* 0x000000725f487220 */ /* 0x000fe20000410000 */
[----:B------:R-:W-:Y:S01]  /*0af0*/  @P1 PRMT R96, R70, 0x7610, R96 ;  /* 0x0000761046601816 */ /* 0x000fe20000000060 */
[----:B------:R-:W-:Y:S01]  /*0b00*/  FADD.FTZ R24, R24, R65 ;  /* 0x0000004118187221 */ /* 0x000fe20000010000 */
[----:B------:R-:W-:Y:S01]  /*0b10*/  FFMA.FTZ R32, R73, R65, R32 ;  /* 0x0000004149207223 */ /* 0x000fe20000010020 */
[----:B------:R-:W-:Y:S01]  /*0b20*/  FMUL.FTZ R74, R95, R118 ;  /* 0x000000765f4a7220 */ /* 0x000fe20000410000 */
[----:B------:R-:W-:Y:S01]  /*0b30*/  FADD.FTZ R20, R20, R61 ;  /* 0x0000003d14147221 */ /* 0x000fe20000010000 */
[----:B------:R-:W-:Y:S01]  /*0b40*/  FFMA.FTZ R12, R73, R61, R12 ;  /* 0x0000003d490c7223 */ /* 0x000fe2000001000c */
[----:B------:R-:W-:Y:S01]  /*0b50*/  FMUL.FTZ R70, R95, R68 ;  /* 0x000000445f467220 */ /* 0x000fe20000410000 */
[----:B------:R-:W-:Y:S01]  /*0b60*/  FADD.FTZ R61, RZ, R0 ;  /* 0x00000000ff3d7221 */ /* 0x000fe20000010000 */
[----:B------:R-:W-:Y:S01]  /*0b70*/  FFMA.FTZ R65, R3, R0, RZ ;  /* 0x0000000003417223 */ /* 0x000fe200000100ff */
[----:B------:R-:W-:Y:S01]  /*0b80*/  FADD.FTZ R122, R75, -R122 ;  /* 0x8000007a4b7a7221 */ /* 0x000fe20000010000 */
[----:B------:R-:W-:Y:S01]  /*0b90*/  @P1 PRMT R94, R71, 0x7610, R94 ;  /* 0x00007610475e1816 */ /* 0x000fe2000000005e */
[----:B------:R-:W-:Y:S01]  /*0ba0*/  FADD.FTZ R19, R19, R64 ;  /* 0x0000004013137221 */ /* 0x000fe20000010000 */
[----:B------:R-:W-:Y:S01]  /*0bb0*/  FFMA.FTZ R11, R72, R64, R11 ;  /* 0x00000040480b7223 */ /* 0x000fe2000001000b */
[----:B------:R-:W-:Y:S01]  /*0bc0*/  FADD.FTZ R21, R21, R66 ;  /* 0x0000004215157221 */ /* 0x000fe20000010000 */
[----:B------:R-:W-:Y:S01]  /*0bd0*/  FFMA.FTZ R13, R74, R66, R13 ;  /* 0x000000424a0d7223 */ /* 0x000fe2000001000d */
        /* <DEDUP_REMOVED lines=17> */
[----:B------:R-:W-:Y:S01]  /*0cf0*/  FADD.FTZ R64, R64, R89 ;  /* 0x0000005940407221 */ /* 0x000fe20000010000 */
[----:B------:R-:W-:Y:S01]  /*0d00*/  FFMA.FTZ R60, R72, R89, R61 ;  /* 0x00000059483c7223 */ /* 0x000fe2000001003d */
[----:B------:R-:W-:-:S02]  /*0d10*/  FMUL.FTZ R75, R95, R120 ;  /* 0x000000785f4b7220 */ /* 0x000fc40000410000 */
[----:B------:R-:W-:Y:S01]  /*0d20*/  FADD.FTZ R64, R64, R83 ;  /* 0x0000005340407221 */ /* 0x000fe20000010000 */
[----:B------:R-:W-:Y:S01]  /*0d30*/  FFMA.FTZ R61, R73, R83, R60 ;  /* 0x00000053493d7223 */ /* 0x000fe2000001003c */
[----:B------:R-:W-:Y:S01]  /*0d40*/  FADD.FTZ R22, R22, R63 ;  /* 0x0000003f16167221 */ /* 0x000fe20000010000 */
[----:B------:R-:W-:Y:S01]  /*0d50*/  FFMA.FTZ R14, R75, R63, R14 ;  /* 0x0000003f4b0e7223 */ /* 0x000fe2000001000e */
[----:B------:R-:W-:Y:S01]  /*0d60*/  FADD.FTZ R63, R64, R91 ;  /* 0x0000005b403f7221 */ /* 0x000fe20000010000 */
[C---:B------:R-:W-:Y:S01]  /*0d70*/  FFMA.FTZ R60, R74.reuse, R91, R61 ;  /* 0x0000005b4a3c7223 */ /* 0x040fe2000001003d */
[--C-:B------:R-:W-:Y:S01]  /*0d80*/  IMAD.MOV.U32 R111, RZ, RZ, R77.reuse ;  /* 0x000000ffff6f7224 */ /* 0x100fe200078e004d */
[--C-:B------:R-:W-:Y:S01]  /*0d90*/  SHF.R.U32.HI R117, RZ, 0x18, R77.reuse ;  /* 0x00000018ff757819 */ /* 0x100fe2000001164d */
[----:B------:R-:W-:Y:S01]  /*0da0*/  FADD.FTZ R63, R63, R2 ;  /* 0x000000023f3f7221 */ /* 0x000fe20000010000 */
[--C-:B------:R-:W-:Y:S01]  /*0db0*/  SHF.R.U32.HI R115, RZ, 0x10, R77.reuse ;  /* 0x00000010ff737819 */ /* 0x100fe2000001164d */
[----:B------:R-:W-:Y:S01]  /*0dc0*/  FFMA.FTZ R61, R75, R2, R60 ;  /* 0x000000024b3d7223 */ /* 0x000fe2000001003c */
[----:B------:R-:W-:Y:S01]  /*0dd0*/  SHF.R.U32.HI R113, RZ, 0x8, R77 ;  /* 0x00000008ff717819 */ /* 0x000fe2000001164d */
        /* <DEDUP_REMOVED lines=23> */
[----:B------:R-:W-:Y:S02]  /*0f50*/  PRMT R108, R69, 0x7610, R108 ;  /* 0x00007610456c7816 */ /* 0x000fe4000000006c */
[----:B------:R-:W-:-:S07]  /*0f60*/  PRMT R109, R68, 0x7610, R109 ;  /* 0x00007610446d7816 */ /* 0x000fce000000006d */
.L_x_901:
[----:B------:R-:W-:Y:S05]  /*0f70*/  BSYNC.RECONVERGENT B1 ;  /* 0x0000000000017941 */ /* 0x000fea0003800200 */
.L_x_900:
        /* <DEDUP_REMOVED lines=21> */
.L_x_926:
        /* <DEDUP_REMOVED lines=70> */
.L_x_907:
[-CC-:B------:R-:W-:Y:S01]  /*1530*/  FFMA.FTZ R51, R70, R60.reuse, R61.reuse ;  /* 0x0000003c46337223 */ /* 0x180fe2000001003d */
[-CC-:B------:R-:W-:Y:S01]  /*1540*/  FFMA.FTZ R48, R71, R60.reuse, R61.reuse ;  /* 0x0000003c47307223 */ /* 0x180fe2000001003d */
[-CC-:B------:R-:W-:Y:S01]  /*1550*/  FFMA.FTZ R49, R3, R60.reuse, R61.reuse ;  /* 0x0000003c03317223 */ /* 0x180fe2000001003d */
[-CC-:B------:R-:W-:Y:S01]  /*1560*/  FFMA.FTZ R54, R72, R60.reuse, R61.reuse ;  /* 0x0000003c48367223 */ /* 0x180fe2000001003d */
[-C--:B------:R-:W-:Y:S01]  /*1570*/  FFMA.FTZ R53, R75, R60.reuse, R61 ;  /* 0x0000003c4b357223 */ /* 0x080fe2000001003d */
[----:B------:R-:W-:Y:S01]  /*1580*/  FADD.FTZ R50, R88, -R51 ;  /* 0x8000003358327221 */ /* 0x000fe20000010000 */
[----:B------:R-:W-:Y:S01]  /*1590*/  FADD.FTZ R52, R81, -R48 ;  /* 0x8000003051347221 */ /* 0x000fe20000010000 */
[-C--:B-1----:R-:W-:Y:S01]  /*15a0*/  FFMA.FTZ R62, R73, R60.reuse, R61 ;  /* 0x0000003c493e7223 */ /* 0x082fe2000001003d */
[----:B------:R-:W-:Y:S01]  /*15b0*/  FADD.FTZ R48, R0, -R49 ;  /* 0x8000003100307221 */ /* 0x000fe20000010000 */
[-CC-:B------:R-:W-:Y:S01]  /*15c0*/  FFMA.FTZ R64, R74, R60.reuse, R61.reuse ;  /* 0x0000003c4a407223 */ /* 0x180fe2000001003d */
[----:B------:R-:W-:Y:S01]  /*15d0*/  FFMA.FTZ R61, R76, R60, R61 ;  /* 0x0000003c4c3d7223 */ /* 0x000fe2000001003d */
[----:B------:R-:W-:Y:S01]  /*15e0*/  FADD.FTZ R54, R89, -R54 ;  /* 0x8000003659367221 */ /* 0x000fe20000010000 */
[----:B------:R-:W-:Y:S01]  /*15f0*/  FADD.FTZ R60, R2, -R53 ;  /* 0x80000035023c7221 */ /* 0x000fe20000010000 */
[----:B-----5:R-:W-:Y:S01]  /*1600*/  FMUL.FTZ R49, R95, R50 ;  /* 0x000000325f317220 */ /* 0x020fe20000410000 */
[----:B------:R-:W-:Y:S01]  /*1610*/  FADD.FTZ R62, R83, -R62 ;  /* 0x8000003e533e7221 */ /* 0x000fe20000010000 */
[C---:B------:R-:W-:Y:S01]  /*1620*/  FMUL.FTZ R50, R95.reuse, R52 ;  /* 0x000000345f327220 */ /* 0x040fe20000410000 */
[----:B------:R-:W-:Y:S01]  /*1630*/  FMUL.FTZ R48, R95, R48 ;  /* 0x000000305f307220 */ /* 0x000fe20000410000 */
[----:B------:R-:W-:Y:S01]  /*1640*/  FADD.FTZ R64, R91, -R64 ;  /* 0x800000405b407221 */ /* 0x000fe20000010000 */
[----:B------:R-:W-:Y:S01]  /*1650*/  FADD.FTZ R66, R90, -R61 ;  /* 0x8000003d5a427221 */ /* 0x000fe20000010000 */
[C---:B------:R-:W-:Y:S01]  /*1660*/  FMUL.FTZ R51, R95.reuse, R54 ;  /* 0x000000365f337220 */ /* 0x040fe20000410000 */
[C---:B------:R-:W-:Y:S01]  /*1670*/  FMUL.FTZ R54, R95.reuse, R60 ;  /* 0x0000003c5f367220 */ /* 0x040fe20000410000 */
[C---:B------:R-:W-:Y:S01]  /*1680*/  FMUL.FTZ R52, R95.reuse, R62 ;  /* 0x0000003e5f347220 */ /* 0x040fe20000410000 */
[----:B------:R-:W-:Y:S01]  /*1690*/  FMUL.FTZ R60, R48, UR14 ;  /* 0x0000000e303c7c20 */ /* 0x000fe20008410000 */
[----:B------:R-:W-:Y:S01]  /*16a0*/  FMUL.FTZ R61, R50, UR14 ;  /* 0x0000000e323d7c20 */ /* 0x000fe20008410000 */
[----:B------:R-:W-:Y:S01]  /*16b0*/  FMUL.FTZ R53, R95, R64 ;  /* 0x000000405f357220 */ /* 0x000fe20000410000 */
        /* <DEDUP_REMOVED lines=12> */
[----:B------:R-:W-:Y:S01]  /*1780*/  LOP3.LUT P6, RZ, R103, 0xff, RZ, 0xc0, !PT ;  /* 0x000000ff67ff7812 */ /* 0x000fe200078cc0ff */
        /* <DEDUP_REMOVED lines=15> */
.L_x_906:
        /* <DEDUP_REMOVED lines=13> */
[----:B------:R-:W-:Y:S01]  /*1950*/  ISETP.NE.U32.AND P0, PT, RZ, UR4, PT ;  /* 0x00000004ff007c0c */ /* 0x000fe2000bf05070 */
[----:B------:R-:W-:Y:S01]  /*1960*/  FADD.FTZ R60, R88, -R65 ;  /* 0x80000041583c7221 */ /* 0x000fe20000010000 */
[C---:B-----5:R-:W-:Y:S01]  /*1970*/  FFMA.FTZ R67, R95.reuse, R67, R46 ;  /* 0x000000435f437223 */ /* 0x060fe2000001002e */
[----:B------:R-:W-:Y:S01]  /*1980*/  FFMA.FTZ R64, R95, R64, R47 ;  /* 0x000000405f407223 */ /* 0x000fe2000001002f */
[----:B------:R-:W-:Y:S01]  /*1990*/  ISETP.NE.AND.EX P0, PT, RZ, UR5, PT, P0 ;  /* 0x00000005ff007c0c */ /* 0x000fe2000bf05300 */
[----:B------:R-:W-:Y:S01]  /*19a0*/  FADD.FTZ R65, R83, -R66 ;  /* 0x8000004253417221 */ /* 0x000fe20000010000 */
[----:B------:R-:W-:Y:S01]  /*19b0*/  FADD.FTZ R66, R91, -R68 ;  /* 0x800000445b427221 */ /* 0x000fe20000010000 */
[----:B------:R-:W-:Y:S01]  /*19c0*/  LOP3.LUT P1, RZ, R103, 0xff, RZ, 0xc0, !PT ;  /* 0x000000ff67ff7812 */ /* 0x000fe2000782c0ff */
[----:B------:R-:W-:Y:S01]  /*19d0*/  FFMA.FTZ R61, R95, R61, R40 ;  /* 0x0000003d5f3d7223 */ /* 0x000fe20000010028 */
[----:B------:R-:W-:Y:S01]  /*19e0*/  SEL R54, R54, R67, !P0 ;  /* 0x0000004336367207 */ /* 0x000fe20004000000 */
[----:B------:R-:W-:Y:S01]  /*19f0*/  FMUL.FTZ R67, R67, UR14 ;  /* 0x0000000e43437c20 */ /* 0x000fe20008410000 */
[----:B------:R-:W-:Y:S01]  /*1a00*/  SEL R55, R55, R64, !P0 ;  /* 0x0000004037377207 */ /* 0x000fe20004000000 */
[----:B------:R-:W-:Y:S01]  /*1a10*/  FMUL.FTZ R64, R64, UR14 ;  /* 0x0000000e40407c20 */ /* 0x000fe20008410000 */
[----:B------:R-:W-:Y:S01]  /*1a20*/  FFMA.FTZ R65, R95, R65, R44 ;  /* 0x000000415f417223 */ /* 0x000fe2000001002c */
[----:B------:R-:W-:Y:S01]  /*1a30*/  LOP3.LUT P4, RZ, R77, 0xff, RZ, 0xc0, !PT ;  /* 0x000000ff4dff7812 */ /* 0x000fe2000788c0ff */
[C---:B------:R-:W-:Y:S01]  /*1a40*/  FFMA.FTZ R60, R95.reuse, R60, R41 ;  /* 0x0000003c5f3c7223 */ /* 0x040fe20000010029 */
[C---:B------:R-:W-:Y:S01]  /*1a50*/  FFMA.FTZ R63, R95.reuse, R63, R42 ;  /* 0x0000003f5f3f7223 */ /* 0x040fe2000001002a */
[C---:B------:R-:W-:Y:S01]  /*1a60*/  FFMA.FTZ R62, R95.reuse, R62, R43 ;  /* 0x0000003e5f3e7223 */ /* 0x040fe2000001002b */
[----:B------:R-:W-:Y:S01]  /*1a70*/  FFMA.FTZ R66, R95, R66, R45 ;  /* 0x000000425f427223 */ /* 0x000fe2000001002d */
[----:B------:R-:W-:-:S02]  /*1a80*/  FSEL R68, R67, RZ, P1 ;  /* 0x000000ff43447208 */ /* 0x000fc40000800000 */
[----:B------:R-:W-:Y:S01]  /*1a90*/  FSEL R95, R64, RZ, P4 ;  /* 0x000000ff405f7208 */ /* 0x000fe20002000000 */
[----:B------:R-:W-:Y:S01]  /*1aa0*/  FMUL.FTZ R64, R65, UR14 ;  /* 0x0000000e41407c20 */ /* 0x000fe20008410000 */
[----:B------:R-:W-:Y:S01]  /*1ab0*/  SEL R52, R52, R65, !P0 ;  /* 0x0000004134347207 */ /* 0x000fe20004000000 */
[----:B------:R-:W-:Y:S01]  /*1ac0*/  FMUL.FTZ R67, R66, UR14 ;  /* 0x0000000e42437c20 */ /* 0x000fe20008410000 */
[----:B------:R-:W-:Y:S01]  /*1ad0*/  LOP3.LUT P5, RZ, R104, 0xff, RZ, 0xc0, !PT ;  /* 0x000000ff68ff7812 */ /* 0x000fe200078ac0ff */
[----:B------:R-:W-:Y:S01]  /*1ae0*/  FMUL.FTZ R65, R62, UR14 ;  /* 0x0000000e3e417c20 */ /* 0x000fe20008410000 */
[----:B------:R-:W-:Y:S01]  /*1af0*/  SEL R48, R48, R61, !P0 ;  /* 0x0000003d30307207 */ /* 0x000fe20004000000 */
[----:B------:R-:W-:Y:S01]  /*1b00*/  FMUL.FTZ R61, R61, UR14 ;  /* 0x0000000e3d3d7c20 */ /* 0x000fe20008410000 */
[----:B------:R-:W-:Y:S02]  /*1b10*/  SEL R49, R49, R60, !P0 ;  /* 0x0000003c31317207 */ /* 0x000fe40004000000 */
[----:B------:R-:W-:Y:S01]  /*1b20*/  SEL R50, R50, R63, !P0 ;  /* 0x0000003f32327207 */ /* 0x000fe20004000000 */
[----:B------:R-:W-:Y:S01]  /*1b30*/  FMUL.FTZ R63, R63, UR14 ;  /* 0x0000000e3f3f7c20 */ /* 0x000fe20008410000 */
[----:B------:R-:W-:Y:S01]  /*1b40*/  SEL R51, R51, R62, !P0 ;  /* 0x0000003e33337207 */ /* 0x000fe20004000000 */
[----:B------:R-:W-:Y:S01]  /*1b50*/  FMUL.FTZ R62, R60, UR14 ;  /* 0x0000000e3c3e7c20 */ /* 0x000fe20008410000 */
[----:B------:R-:W-:-:S02]  /*1b60*/  SEL R53, R53, R66, !P0 ;  /* 0x0000004235357207 */ /* 0x000fc40004000000 */
        /* <DEDUP_REMOVED lines=16> */
.L_x_905:
        /* <DEDUP_REMOVED lines=25> */
[----:B------:R-:W-:Y:S01]  /*1e00*/  FMUL.FTZ R66, R95, R66 ;  /* 0x000000425f427220 */ /* 0x000fe20000410000 */
[----:B------:R-:W-:Y:S01]  /*1e10*/  LOP3.LUT P0, RZ, R105, 0xff, RZ, 0xc0, !PT ;  /* 0x000000ff69ff7812 */ /* 0x000fe2000780c0ff */
[----:B------:R-:W-:Y:S01]  /*1e20*/  FADD.FTZ R68, R2, -R63 ;  /* 0x8000003f02447221 */ /* 0x000fe20000010000 */
[----:B------:R-:W-:Y:S01]  /*1e30*/  FMUL.FTZ R63, R95, R58 ;  /* 0x0000003a5f3f7220 */ /* 0x000fe20000410000 */
[----:B------:R-:W-:Y:S01]  /*1e40*/  FMUL.FTZ R57, R57, UR14 ;  /* 0x0000000e39397c20 */ /* 0x000fe20008410000 */
[----:B------:R-:W-:Y:S01]  /*1e50*/  LOP3.LUT P3, RZ, R108, 0xff, RZ, 0xc0, !PT ;  /* 0x000000ff6cff7812 */ /* 0x000fe2000786c0ff */
[----:B------:R-:W-:Y:S01]  /*1e60*/  FMUL.FTZ R62, R62, UR14 ;  /* 0x0000000e3e3e7c20 */ /* 0x000fe20008410000 */
[----:B------:R-:W-:Y:S01]  /*1e70*/  FSEL R58, R64, RZ, P6 ;  /* 0x000000ff403a7208 */ /* 0x000fe20003000000 */
[----:B------:R-:W-:Y:S01]  /*1e80*/  FMUL.FTZ R60, R95, R56 ;  /* 0x000000385f3c7220 */ /* 0x000fe20000410000 */
[----:B------:R-:W-:Y:S01]  /*1e90*/  LOP3.LUT P1, RZ, R99, 0xff, RZ, 0xc0, !PT ;  /* 0x000000ff63ff7812 */ /* 0x000fe2000782c0ff */
[----:B------:R-:W-:Y:S01]  /*1ea0*/  FMUL.FTZ R66, R66, UR14 ;  /* 0x0000000e42427c20 */ /* 0x000fe20008410000 */
[----:B------:R-:W-:Y:S01]  /*1eb0*/  FSEL R65, R64, RZ, P0 ;  /* 0x000000ff40417208 */ /* 0x000fe20000000000 */
[----:B------:R-:W-:Y:S01]  /*1ec0*/  FADD.FTZ R110, R90, -R61 ;  /* 0x8000003d5a6e7221 */ /* 0x000fe20000010000 */
[----:B------:R-:W-:Y:S01]  /*1ed0*/  LOP3.LUT P6, RZ, R98, 0xff, RZ, 0xc0, !PT ;  /* 0x000000ff62ff7812 */ /* 0x000fe200078cc0ff */
[C---:B------:R-:W-:Y:S01]  /*1ee0*/  FMUL.FTZ R67, R95.reuse, R68 ;  /* 0x000000445f437220 */ /* 0x040fe20000410000 */
        /* <DEDUP_REMOVED lines=16> */
[----:B------:R-:W-:-:S02]  /*1ff0*/  F2FP.BF16.F32.PACK_AB R57, R56, R57 ;  /* 0x000000393839723e */ /* 0x000fc400000010ff */
[----:B------:R-:W-:Y:S02]  /*2000*/  F2FP.BF16.F32.PACK_AB R62, R68, R65 ;  /* 0x00000041443e723e */ /* 0x000fe400000010ff */
        /* <DEDUP_REMOVED lines=8> */
[----:B------:R-:W-:Y:S02]  /*2090*/  F2FP.BF16.F32.PACK_AB R58, R59, R58 ;  /* 0x0000003a3b3a723e */ /* 0x000fe400000010ff */
[----:B------:R-:W-:Y:S02]  /*20a0*/  F2FP.BF16.F32.PACK_AB R61, R64, R61 ;  /* 0x0000003d403d723e */ /* 0x000fe400000010ff */
[----:B------:R-:W-:-:S02]  /*20b0*/  FSEL R60, R63, RZ, P5 ;  /* 0x000000ff3f3c7208 */ /* 0x000fc40002800000 */
        /* <DEDUP_REMOVED lines=10> */
.L_x_910:
[-CC-:B------:R-:W-:Y:S01]  /*2160*/  FFMA.FTZ R50, R73, R60.reuse, R61.reuse ;  /* 0x0000003c49327223 */ /* 0x180fe2000001003d */
[-CC-:B------:R-:W-:Y:S01]  /*2170*/  FFMA.FTZ R52, R72, R60.reuse, R61.reuse ;  /* 0x0000003c48347223 */ /* 0x180fe2000001003d */
[-CC-:B------:R-:W-:Y:S01]  /*2180*/  FFMA.FTZ R48, R71, R60.reuse, R61.reuse ;  /* 0x0000003c47307223 */ /* 0x180fe2000001003d */
[-CC-:B------:R-:W-:Y:S01]  /*2190*/  FFMA.FTZ R54, R74, R60.reuse, R61.reuse ;  /* 0x0000003c4a367223 */ /* 0x180fe2000001003d */
[----:B------:R-:W-:Y:S01]  /*21a0*/  FADD.FTZ R58, R83, -R50 ;  /* 0x80000032533a7221 */ /* 0x000fe20000010000 */
[-CC-:B------:R-:W-:Y:S01]  /*21b0*/  FFMA.FTZ R51, R70, R60.reuse, R61.reuse ;  /* 0x0000003c46337223 */ /* 0x180fe2000001003d */
[----:B------:R-:W-:Y:S01]  /*21c0*/  FADD.FTZ R56, R89, -R52 ;  /* 0x8000003459387221 */ /* 0x000fe20000010000 */
[-CC-:B------:R-:W-:Y:S01]  /*21d0*/  FFMA.FTZ R53, R75, R60.reuse, R61.reuse ;  /* 0x0000003c4b357223 */ /* 0x180fe2000001003d */
[--C-:B------:R-:W-:Y:S01]  /*21e0*/  FFMA.FTZ R49, R3, R60, R61.reuse ;  /* 0x0000003c03317223 */ /* 0x100fe2000001003d */
[----:B------:R-:W-:Y:S01]  /*21f0*/  FADD.FTZ R50, R81, -R48 ;  /* 0x8000003051327221 */ /* 0x000fe20000010000 */
[----:B-----5:R-:W-:Y:S01]  /*2200*/  FMUL.FTZ R52, R95, R58 ;  /* 0x0000003a5f347220 */ /* 0x020fe20000410000 */
[----:B------:R-:W-:Y:S01]  /*2210*/  FFMA.FTZ R61, R76, R60, R61 ;  /* 0x0000003c4c3d7223 */ /* 0x000fe2000001003d */
[----:B------:R-:W-:Y:S01]  /*2220*/  FADD.FTZ R60, R91, -R54 ;  /* 0x800000365b3c7221 */ /* 0x000fe20000010000 */
[----:B------:R-:W-:Y:S01]  /*2230*/  FADD.FTZ R54, R88, -R51 ;  /* 0x8000003358367221 */ /* 0x000fe20000010000 */
[----:B-1----:R-:W-:Y:S01]  /*2240*/  FADD.FTZ R62, R2, -R53 ;  /* 0x80000035023e7221 */ /* 0x002fe20000010000 */
[C---:B------:R-:W-:Y:S01]  /*2250*/  FMUL.FTZ R50, R95.reuse, R50 ;  /* 0x000000325f327220 */ /* 0x040fe20000410000 */
[----:B------:R-:W-:Y:S01]  /*2260*/  FMUL.FTZ R57, R52, UR14 ;  /* 0x0000000e34397c20 */ /* 0x000fe20008410000 */
[----:B------:R-:W-:Y:S01]  /*2270*/  FMUL.FTZ R51, R95, R56 ;  /* 0x000000385f337220 */ /* 0x000fe20000410000 */
[----:B------:R-:W-:Y:S01]  /*2280*/  LOP3.LUT P0, RZ, R105, 0xff, RZ, 0xc0, !PT ;  /* 0x000000ff69ff7812 */ /* 0x000fe2000780c0ff */
[----:B------:R-:W-:Y:S01]  /*2290*/  FADD.FTZ R48, R0, -R49 ;  /* 0x8000003100307221 */ /* 0x000fe20000010000 */
[C---:B------:R-:W-:Y:S01]  /*22a0*/  FMUL.FTZ R49, R95.reuse, R54 ;  /* 0x000000365f317220 */ /* 0x040fe20000410000 */
[----:B------:R-:W-:Y:S01]  /*22b0*/  FMUL.FTZ R54, R95, R62 ;  /* 0x0000003e5f367220 */ /* 0x000fe20000410000 */
[----:B------:R-:W-:Y:S01]  /*22c0*/  LOP3.LUT P6, RZ, R97, 0xff, RZ, 0xc0, !PT ;  /* 0x000000ff61ff7812 */ /* 0x000fe200078cc0ff */
[----:B------:R-:W-:Y:S01]  /*22d0*/  FMUL.FTZ R56, R50, UR14 ;  /* 0x0000000e32387c20 */ /* 0x000fe20008410000 */
[----:B------:R-:W-:Y:S01]  /*22e0*/  FMUL.FTZ R53, R95, R60 ;  /* 0x0000003c5f357220 */ /* 0x000fe20000410000 */
[----:B------:R-:W-:Y:S01]  /*22f0*/  LOP3.LUT P3, RZ, R108, 0xff, RZ, 0xc0, !PT ;  /* 0x000000ff6cff7812 */ /* 0x000fe2000786c0ff */
[----:B------:R-:W-:Y:S01]  /*2300*/  FMUL.FTZ R58, R51, UR14 ;  /* 0x0000000e333a7c20 */ /* 0x000fe20008410000 */
[----:B------:R-:W-:Y:S01]  /*2310*/  LOP3.LUT P1, RZ, R99, 0xff, RZ, 0xc0, !PT ;  /* 0x000000ff63ff7812 */ /* 0x000fe2000782c0ff */
[----:B------:R-:W-:Y:S01]  /*2320*/  FADD.FTZ R64, R90, -R61 ;  /* 0x8000003d5a407221 */ /* 0x000fe20000010000 */
[----:B------:R-:W-:Y:S01]  /*2330*/  FSEL R62, R57, RZ, P0 ;  /* 0x000000ff393e7208 */ /* 0x000fe20000000000 */
[----:B------:R-:W-:Y:S01]  /*2340*/  FMUL.FTZ R60, R53, UR14 ;  /* 0x0000000e353c7c20 */ /* 0x000fe20008410000 */
[----:B------:R-:W-:Y:S01]  /*2350*/  LOP3.LUT P0, RZ, R106, 0xff, RZ, 0xc0, !PT ;  /* 0x000000ff6aff7812 */ /* 0x000fe2000780c0ff */
[----:B------:R-:W-:Y:S01]  /*2360*/  FMUL.FTZ R48, R95, R48 ;  /* 0x000000305f307220 */ /* 0x000fe20000410000 */
[----:B------:R-:W-:Y:S01]  /*2370*/  FSEL R59, R57, RZ, P6 ;  /* 0x000000ff393b7208 */ /* 0x000fe20003000000 */
[----:B------:R-:W-:Y:S01]  /*2380*/  FMUL.FTZ R55, R95, R64 ;  /* 0x000000405f377220 */ /* 0x000fe20000410000 */
[----:B------:R-:W-:-:S02]  /*2390*/  FSEL R61, R56, RZ, P3 ;  /* 0x000000ff383d7208 */ /* 0x000fc40001800000 */
[----:B------:R-:W-:Y:S01]  /*23a0*/  FSEL R57, R56, RZ, P1 ;  /* 0x000000ff38397208 */ /* 0x000fe20000800000 */
[----:B------:R-:W-:Y:S01]  /*23b0*/  FMUL.FTZ R66, R55, UR14 ;  /* 0x0000000e37427c20 */ /* 0x000fe20008410000 */
[----:B------:R-:W-:Y:S02]  /*23c0*/  LOP3.LUT P5, RZ, R104, 0xff, RZ, 0xc0, !PT ;  /* 0x000000ff68ff7812 */ /* 0x000fe400078ac0ff */
[----:B------:R-:W-:Y:S02]  /*23d0*/  LOP3.LUT P4, RZ, R96, 0xff, RZ, 0xc0, !PT ;  /* 0x000000ff60ff7812 */ /* 0x000fe4000788c0ff */
[----:B------:R-:W-:Y:S02]  /*23e0*/  FSEL R56, R58, RZ, P0 ;  /* 0x000000ff3a387208 */ /* 0x000fe40000000000 */
[----:B------:R-:W-:Y:S02]  /*23f0*/  LOP3.LUT P6, RZ, R98, 0xff, RZ, 0xc0, !PT ;  /* 0x000000ff62ff7812 */ /* 0x000fe400078cc0ff */
[----:B------:R-:W-:-:S02]  /*2400*/  FSEL R63, R60, RZ, P5 ;  /* 0x000000ff3c3f7208 */ /* 0x000fc40002800000 */
[----:B------:R-:W-:Y:S02]  /*2410*/  FSEL R64, R60, RZ, P4 ;  /* 0x000000ff3c407208 */ /* 0x000fe40002000000 */
[----:B------:R-:W-:Y:S01]  /*2420*/  F2FP.BF16.F32.PACK_AB R61, R56, R61 ;  /* 0x0000003d383d723e */ /* 0x000fe200000010ff */
[----:B------:R-:W-:Y:S01]  /*2430*/  FMUL.FTZ R56, R48, UR14 ;  /* 0x0000000e30387c20 */ /* 0x000fe20008410000 */
        /* <DEDUP_REMOVED lines=27> */
.L_x_909:
        /* <DEDUP_REMOVED lines=13> */
[----:B-----5:R-:W-:Y:S01]  /*26c0*/  FFMA.FTZ R62, R95, R62, R44 ;  /* 0x0000003e5f3e7223 */ /* 0x020fe2000001002c */
[----:B------:R-:W-:Y:S01]  /*26d0*/  FADD.FTZ R61, R81, -R56 ;  /* 0x80000038513d7221 */ /* 0x000fe20000010000 */
[----:B------:R-:W-:Y:S01]  /*26e0*/  FADD.FTZ R58, R89, -R58 ;  /* 0x8000003a593a7221 */ /* 0x000fe20000010000 */
[----:B------:R-:W-:Y:S01]  /*26f0*/  FADD.FTZ R65, R2, -R63 ;  /* 0x8000003f02417221 */ /* 0x000fe20000010000 */
[C---:B------:R-:W-:Y:S01]  /*2700*/  FFMA.FTZ R64, R95.reuse, R64, R45 ;  /* 0x000000405f407223 */ /* 0x040fe2000001002d */
[----:B------:R-:W-:Y:S01]  /*2710*/  FMUL.FTZ R62, R62, UR14 ;  /* 0x0000000e3e3e7c20 */ /* 0x000fe20008410000 */
[----:B------:R-:W-:Y:S01]  /*2720*/  FADD.FTZ R56, R88, -R59 ;  /* 0x8000003b58387221 */ /* 0x000fe20000010000 */
[----:B------:R-:W-:Y:S01]  /*2730*/  FFMA.FTZ R61, R95, R61, R42 ;  /* 0x0000003d5f3d7223 */ /* 0x000fe2000001002a */
[----:B------:R-:W-:Y:S01]  /*2740*/  LOP3.LUT P0, RZ, R105, 0xff, RZ, 0xc0, !PT ;  /* 0x000000ff69ff7812 */ /* 0x000fe2000780c0ff */
[----:B------:R-:W-:Y:S01]  /*2750*/  FFMA.FTZ R59, R95, R58, R43 ;  /* 0x0000003a5f3b7223 */ /* 0x000fe2000001002b */
[----:B------:R-:W-:Y:S01]  /*2760*/  LOP3.LUT P6, RZ, R97, 0xff, RZ, 0xc0, !PT ;  /* 0x000000ff61ff7812 */ /* 0x000fe200078cc0ff */
[----:B------:R-:W-:Y:S01]  /*2770*/  FADD.FTZ R57, R0, -R57 ;  /* 0x8000003900397221 */ /* 0x000fe20000010000 */
[----:B------:R-:W-:Y:S01]  /*2780*/  FADD.FTZ R66, R90, -R67 ;  /* 0x800000435a427221 */ /* 0x000fe20000010000 */
[----:B------:R-:W-:Y:S01]  /*2790*/  FFMA.FTZ R67, R95, R65, R46 ;  /* 0x000000415f437223 */ /* 0x000fe2000001002e */
[----:B------:R-:W-:Y:S01]  /*27a0*/  FMUL.FTZ R64, R64, UR14 ;  /* 0x0000000e40407c20 */ /* 0x000fe20008410000 */
[----:B------:R-:W-:Y:S01]  /*27b0*/  LOP3.LUT P5, RZ, R104, 0xff, RZ, 0xc0, !PT ;  /* 0x000000ff68ff7812 */ /* 0x000fe200078ac0ff */
[----:B------:R-:W-:Y:S01]  /*27c0*/  FMUL.FTZ R61, R61, UR14 ;  /* 0x0000000e3d3d7c20 */ /* 0x000fe20008410000 */
[----:B------:R-:W-:Y:S01]  /*27d0*/  LOP3.LUT P4, RZ, R96, 0xff, RZ, 0xc0, !PT ;  /* 0x000000ff60ff7812 */ /* 0x000fe2000788c0ff */
[C---:B------:R-:W-:Y:S01]  /*27e0*/  FFMA.FTZ R63, R95.reuse, R56, R41 ;  /* 0x000000385f3f7223 */ /* 0x040fe20000010029 */
[C---:B------:R-:W-:Y:S01]  /*27f0*/  FSEL R65, R62.reuse, RZ, P0 ;  /* 0x000000ff3e417208 */ /* 0x040fe20000000000 */
[----:B------:R-:W-:Y:S01]  /*2800*/  FFMA.FTZ R60, R95, R57, R40 ;  /* 0x000000395f3c7223 */ /* 0x000fe20000010028 */
[----:B------:R-:W-:Y:S01]  /*2810*/  FSEL R58, R62, RZ, P6 ;  /* 0x000000ff3e3a7208 */ /* 0x000fe20003000000 */
        /* <DEDUP_REMOVED lines=9> */
[C---:B------:R-:W-:Y:S01]  /*28b0*/  FSEL R66, R64.reuse, RZ, P5 ;  /* 0x000000ff40427208 */ /* 0x040fe20002800000 */
[----:B------:R-:W-:Y:S01]  /*28c0*/  FMUL.FTZ R95, R95, UR14 ;  /* 0x0000000e5f5f7c20 */ /* 0x000fe20008410000 */
[----:B------:R-:W-:-:S02]  /*28d0*/  FSEL R59, R64, RZ, P4 ;  /* 0x000000ff403b7208 */ /* 0x000fc40002000000 */
[C---:B------:R-:W-:Y:S02]  /*28e0*/  FSEL R64, R61.reuse, RZ, P3 ;  /* 0x000000ff3d407208 */ /* 0x040fe40001800000 */
[----:B------:R-:W-:Y:S02]  /*28f0*/  FSEL R57, R61, RZ, P1 ;  /* 0x000000ff3d397208 */ /* 0x000fe40000800000 */
[C---:B------:R-:W-:Y:S02]  /*2900*/  FSEL R56, R62.reuse, RZ, P6 ;  /* 0x000000ff3e387208 */ /* 0x040fe40003000000 */
[----:B------:R-:W-:Y:S02]  /*2910*/  FSEL R61, R62, RZ, P0 ;  /* 0x000000ff3e3d7208 */ /* 0x000fe40000000000 */
[----:B------:R-:W-:Y:S02]  /*2920*/  LOP3.LUT P0, RZ, R101, 0xff, RZ, 0xc0, !PT ;  /* 0x000000ff65ff7812 */ /* 0x000fe4000780c0ff */
[----:B------:R-:W-:-:S02]  /*2930*/  LOP3.LUT P6, RZ, R107, 0xff, RZ, 0xc0, !PT ;  /* 0x000000ff6bff7812 */ /* 0x000fc400078cc0ff */
[----:B------:R-:W-:Y:S02]  /*2940*/  F2FP.BF16.F32.PACK_AB R57, R56, R57 ;  /* 0x000000393839723e */ /* 0x000fe400000010ff */
[----:B------:R-:W-:Y:S02]  /*2950*/  F2FP.BF16.F32.PACK_AB R62, R66, R65 ;  /* 0x00000041423e723e */ /* 0x000fe400000010ff */
[----:B------:R-:W-:Y:S02]  /*2960*/  LOP3.LUT P1, RZ, R109, 0xff, RZ, 0xc0, !PT ;  /* 0x000000ff6dff7812 */ /* 0x000fe4000782c0ff */
[----:B------:R-:W-:Y:S02]  /*2970*/  LOP3.LUT P3, RZ, R100, 0xff, RZ, 0xc0, !PT ;  /* 0x000000ff64ff7812 */ /* 0x000fe4000786c0ff */
[----:B------:R-:W-:Y:S02]  /*2980*/  FSEL R56, R60, RZ, P0 ;  /* 0x000000ff3c387208 */ /* 0x000fe40000000000 */
[----:B------:R-:W-:-:S02]  /*2990*/  LOP3.LUT P5, RZ, R94, 0xff, RZ, 0xc0, !PT ;  /* 0x000000ff5eff7812 */ /* 0x000fc400078ac0ff */
[----:B------:R-:W-:Y:S02]  /*29a0*/  FSEL R65, R60, RZ, P6 ;  /* 0x000000ff3c417208 */ /* 0x000fe40003000000 */
[----:B------:R-:W-:Y:S02]  /*29b0*/  LOP3.LUT P0, RZ, R92, 0xff, RZ, 0xc0, !PT ;  /* 0x000000ff5cff7812 */ /* 0x000fe4000780c0ff */
[----:B------:R-:W-:Y:S02]  /*29c0*/  LOP3.LUT P4, RZ, R103, 0xff, RZ, 0xc0, !PT ;  /* 0x000000ff67ff7812 */ /* 0x000fe4000788c0ff */
[----:B------:R-:W-:Y:S02]  /*29d0*/  LOP3.LUT P6, RZ, R77, 0xff, RZ, 0xc0, !PT ;  /* 0x000000ff4dff7812 */ /* 0x000fe400078cc0ff */
[----:B------:R-:W-:Y:S02]  /*29e0*/  F2FP.BF16.F32.PACK_AB R58, R59, R58 ;  /* 0x0000003a3b3a723e */ /* 0x000fe400000010ff */
        /* <DEDUP_REMOVED lines=12> */
.L_x_911:
        /* <DEDUP_REMOVED lines=9> */
[----:B------:R-:W-:Y:S01]  /*2b40*/  FFMA.FTZ R61, R76, R60, R61 ;  /* 0x0000003c4c3d7223 */ /* 0x000fe2000001003d */
[----:B------:R-:W-:Y:S01]  /*2b50*/  FADD.FTZ R56, R91, -R54 ;  /* 0x800000365b387221 */ /* 0x000fe20000010000 */
[----:B-----5:R-:W-:Y:S01]  /*2b60*/  FFMA.FTZ R52, R95, R52, R44 ;  /* 0x000000345f347223 */ /* 0x020fe2000001002c */
[----:B------:R-:W-:Y:S01]  /*2b70*/  FADD.FTZ R54, R89, -R50 ;  /* 0x8000003259367221 */ /* 0x000fe20000010000 */
[----:B------:R-:W-:Y:S01]  /*2b80*/  FADD.FTZ R48, R88, -R51 ;  /* 0x8000003358307221 */ /* 0x000fe20000010000 */
[----:B------:R-:W-:Y:S01]  /*2b90*/  FADD.FTZ R55, R0, -R49 ;  /* 0x8000003100377221 */ /* 0x000fe20000010000 */
[C---:B------:R-:W-:Y:S01]  /*2ba0*/  FFMA.FTZ R50, R95.reuse, R57, R42 ;  /* 0x000000395f327223 */ /* 0x040fe2000001002a */
[----:B------:R-:W-:Y:S01]  /*2bb0*/  FADD.FTZ R58, R90, -R61 ;  /* 0x8000003d5a3a7221 */ /* 0x000fe20000010000 */
[----:B------:R-:W-:Y:S01]  /*2bc0*/  FMUL.FTZ R57, R52, UR14 ;  /* 0x0000000e34397c20 */ /* 0x000fe20008410000 */
[----:B------:R-:W-:Y:S01]  /*2bd0*/  FFMA.FTZ R51, R95, R54, R43 ;  /* 0x000000365f337223 */ /* 0x000fe2000001002b */
[----:B------:R-:W-:Y:S01]  /*2be0*/  LOP3.LUT P0, RZ, R105, 0xff, RZ, 0xc0, !PT ;  /* 0x000000ff69ff7812 */ /* 0x000fe2000780c0ff */
[----:B------:R-:W-:Y:S01]  /*2bf0*/  FADD.FTZ R59, R2, -R53 ;  /* 0x80000035023b7221 */ /* 0x000fe20000010000 */
[C---:B------:R-:W-:Y:S01]  /*2c00*/  FFMA.FTZ R49, R95.reuse, R48, R41 ;  /* 0x000000305f317223 */ /* 0x040fe20000010029 */
[C---:B------:R-:W-:Y:S01]  /*2c10*/  FFMA.FTZ R53, R95.reuse, R56, R45 ;  /* 0x000000385f357223 */ /* 0x040fe2000001002d */
[C---:B------:R-:W-:Y:S01]  /*2c20*/  FFMA.FTZ R48, R95.reuse, R55, R40 ;  /* 0x000000375f307223 */ /* 0x040fe20000010028 */
[----:B------:R-:W-:Y:S01]  /*2c30*/  FFMA.FTZ R55, R95, R58, R47 ;  /* 0x0000003a5f377223 */ /* 0x000fe2000001002f */
[----:B------:R-:W-:Y:S01]  /*2c40*/  LOP3.LUT P6, RZ, R97, 0xff, RZ, 0xc0, !PT ;  /* 0x000000ff61ff7812 */ /* 0x000fe200078cc0ff */
[----:B------:R-:W-:Y:S01]  /*2c50*/  FMUL.FTZ R56, R50, UR14 ;  /* 0x0000000e32387c20 */ /* 0x000fe20008410000 */
[----:B------:R-:W-:Y:S01]  /*2c60*/  LOP3.LUT P3, RZ, R108, 0xff, RZ, 0xc0, !PT ;  /* 0x000000ff6cff7812 */ /* 0x000fe2000786c0ff */
[----:B------:R-:W-:Y:S01]  /*2c70*/  FMUL.FTZ R58, R51, UR14 ;  /* 0x0000000e333a7c20 */ /* 0x000fe20008410000 */
[----:B------:R-:W-:Y:S01]  /*2c80*/  LOP3.LUT P1, RZ, R99, 0xff, RZ, 0xc0, !PT ;  /* 0x000000ff63ff7812 */ /* 0x000fe2000782c0ff */
[----:B------:R-:W-:Y:S01]  /*2c90*/  FFMA.FTZ R54, R95, R59, R46 ;  /* 0x0000003b5f367223 */ /* 0x000fe2000001002e */
[----:B-1----:R-:W-:Y:S01]  /*2ca0*/  FSEL R62, R57, RZ, P0 ;  /* 0x000000ff393e7208 */ /* 0x002fe20000000000 */
[----:B------:R-:W-:Y:S01]  /*2cb0*/  FMUL.FTZ R60, R53, UR14 ;  /* 0x0000000e353c7c20 */ /* 0x000fe20008410000 */
[----:B------:R-:W-:Y:S01]  /*2cc0*/  LOP3.LUT P0, RZ, R106, 0xff, RZ, 0xc0, !PT ;  /* 0x000000ff6aff7812 */ /* 0x000fe2000780c0ff */
[----:B------:R-:W-:Y:S01]  /*2cd0*/  FMUL.FTZ R66, R55, UR14 ;  /* 0x0000000e37427c20 */ /* 0x000fe20008410000 */
[----:B------:R-:W-:-:S02]  /*2ce0*/  FSEL R59, R57, RZ, P6 ;  /* 0x000000ff393b7208 */ /* 0x000fc40003000000 */
[C---:B------:R-:W-:Y:S02]  /*2cf0*/  FSEL R61, R56.reuse, RZ, P3 ;  /* 0x000000ff383d7208 */ /* 0x040fe40001800000 */
[----:B------:R-:W-:Y:S02]  /*2d00*/  FSEL R57, R56, RZ, P1 ;  /* 0x000000ff38397208 */ /* 0x000fe40000800000 */
[----:B------:R-:W-:Y:S02]  /*2d10*/  LOP3.LUT P5, RZ, R104, 0xff, RZ, 0xc0, !PT ;  /* 0x000000ff68ff7812 */ /* 0x000fe400078ac0ff */
[----:B------:R-:W-:Y:S02]  /*2d20*/  LOP3.LUT P4, RZ, R96, 0xff, RZ, 0xc0, !PT ;  /* 0x000000ff60ff7812 */ /* 0x000fe4000788c0ff */
[----:B------:R-:W-:Y:S02]  /*2d30*/  FSEL R56, R58, RZ, P0 ;  /* 0x000000ff3a387208 */ /* 0x000fe40000000000 */
[----:B------:R-:W-:-:S02]  /*2d40*/  LOP3.LUT P6, RZ, R98, 0xff, RZ, 0xc0, !PT ;  /* 0x000000ff62ff7812 */ /* 0x000fc400078cc0ff */
[C---:B------:R-:W-:Y:S02]  /*2d50*/  FSEL R63, R60.reuse, RZ, P5 ;  /* 0x000000ff3c3f7208 */ /* 0x040fe40002800000 */
[----:B------:R-:W-:Y:S02]  /*2d60*/  FSEL R64, R60, RZ, P4 ;  /* 0x000000ff3c407208 */ /* 0x000fe40002000000 */
        /* <DEDUP_REMOVED lines=9> */
[C---:B------:R-:W-:Y:S02]  /*2e00*/  FSEL R60, R56.reuse, RZ, P6 ;  /* 0x000000ff383c7208 */ /* 0x040fe40003000000 */
[----:B------:R-:W-:Y:S02]  /*2e10*/  LOP3.LUT P1, RZ, R109, 0xff, RZ, 0xc0, !PT ;  /* 0x000000ff6dff7812 */ /* 0x000fe4000782c0ff */
[----:B------:R-:W-:Y:S02]  /*2e20*/  FSEL R56, R56, RZ, P0 ;  /* 0x000000ff38387208 */ /* 0x000fe40000000000 */
[----:B------:R-:W-:-:S02]  /*2e30*/  LOP3.LUT P3, RZ, R100, 0xff, RZ, 0xc0, !PT ;  /* 0x000000ff64ff7812 */ /* 0x000fc4000786c0ff */
[----:B------:R-:W-:Y:S02]  /*2e40*/  LOP3.LUT P4, RZ, R103, 0xff, RZ, 0xc0, !PT ;  /* 0x000000ff67ff7812 */ /* 0x000fe4000788c0ff */
[----:B------:R-:W-:Y:S02]  /*2e50*/  LOP3.LUT P0, RZ, R92, 0xff, RZ, 0xc0, !PT ;  /* 0x000000ff5cff7812 */ /* 0x000fe4000780c0ff */
[----:B------:R-:W-:Y:S02]  /*2e60*/  LOP3.LUT P5, RZ, R94, 0xff, RZ, 0xc0, !PT ;  /* 0x000000ff5eff7812 */ /* 0x000fe400078ac0ff */
[----:B------:R-:W-:Y:S02]  /*2e70*/  LOP3.LUT P6, RZ, R77, 0xff, RZ, 0xc0, !PT ;  /* 0x000000ff4dff7812 */ /* 0x000fe400078cc0ff */
[----:B------:R-:W-:Y:S02]  /*2e80*/  F2FP.BF16.F32.PACK_AB R62, R63, R62 ;  /* 0x0000003e3f3e723e */ /* 0x000fe400000010ff */
        /* <DEDUP_REMOVED lines=9> */
[----:B------:R-:W-:-:S07]  /*2f20*/  F2FP.BF16.F32.PACK_AB R63, R66, R65 ;  /* 0x00000041423f723e */ /* 0x000fce00000010ff */
.L_x_908:
        /* <DEDUP_REMOVED lines=14> */
.L_x_904:
[----:B------:R-:W-:Y:S05]  /*3010*/  BSYNC.RECONVERGENT B1 ;  /* 0x0000000000017941 */ /* 0x000fea0003800200 */
.L_x_903:
[----:B---3--:R-:W2:Y:S02]  /*3020*/  LDC.64 R60, c[0x0][0x380] ;  /* 0x0000e000ff3c7b82 */ /* 0x008ea40000000a00 */
[----:B--2---:R-:W-:-:S04]  /*3030*/  LEA R79, R60, R79, 0x2 ;  /* 0x0000004f3c4f7211 */ /* 0x004fc800078e10ff */
[----:B------:R-:W-:-:S13]  /*3040*/  ISETP.GE.AND P0, PT, R79, R61, PT ;  /* 0x0000003d4f00720c */ /* 0x000fda0003f06270 */
[----:B------:R-:W-:Y:S05]  /*3050*/  @!P0 BRA `(.L_x_912) ;  /* 0xffffffd000ac8947 */ /* 0x000fea000383ffff */
.L_x_899:
[----:B------:R-:W-:Y:S05]  /*3060*/  BSYNC B0 ;  /* 0x0000000000007941 */ /* 0x000fea0003800000 */
.L_x_898:
[----:B------:R-:W2:Y:S01]  /*3070*/  S2R R42, SR_TID.X ;  /* 0x00000000002a7919 */ /* 0x000ea20000002100 */
[----:B------:R-:W-:Y:S01]  /*3080*/  MOV R2, 0x400 ;  /* 0x0000040000027802 */ /* 0x000fe20000000f00 */
[----:B------:R-:W-:Y:S05]  /*3090*/  WARPSYNC.ALL ;  /* 0x0000000000007948 */ /* 0x000fea0003800000 */
[----:B------:R-:W3:Y:S01]  /*30a0*/  S2R R3, SR_CgaCtaId ;  /* 0x0000000000037919 */ /* 0x000ee20000008800 */
[----:B-----5:R-:W-:Y:S01]  /*30b0*/  IMAD R5, R82, UR7, RZ ;  /* 0x0000000752057c24 */ /* 0x020fe2000f8e02ff */
[----:B------:R-:W4:Y:S01]  /*30c0*/  LDCU.128 UR16, c[0x0][0x440] ;  /* 0x00008800ff1077ac */ /* 0x000f220008000c00 */
[----:B------:R-:W-:Y:S01]  /*30d0*/  BSSY.RECONVERGENT B0, `(.L_x_913) ;  /* 0x000007a000007945 */ /* 0x000fe20003800200 */
[----:B------:R-:W0:Y:S01]  /*30e0*/  LDCU.128 UR20, c[0x0][0x450] ;  /* 0x00008a00ff1477ac */ /* 0x000e220008000c00 */
[----:B--2---:R-:W-:-:S02]  /*30f0*/  LOP3.LUT R0, R42, 0x60, RZ, 0xc0, !PT ;  /* 0x000000602a007812 */ /* 0x004fc400078ec0ff */
[----:B------:R-:W-:Y:S02]  /*3100*/  IADD3 R40, P0, PT, R5, R42, RZ ;  /* 0x0000002a05287210 */ /* 0x000fe40007f1e0ff */
[----:B------:R-:W-:Y:S02]  /*3110*/  LOP3.LUT R0, R0, 0x1f, R42, 0xf8, !PT ;  /* 0x0000001f00007812 */ /* 0x000fe400078ef82a */
[----:B---3--:R-:W-:-:S05]  /*3120*/  LEA R3, R3, R2, 0x18 ;  /* 0x0000000203037211 */ /* 0x008fca00078ec0ff */
[----:B------:R-:W-:Y:S01]  /*3130*/  IMAD R0, R0, 0x20, R3 ;  /* 0x0000002000007824 */ /* 0x000fe200078e0203 */
[----:B------:R-:W-:-:S04]  /*3140*/  LEA R3, R42, R3, 0x2 ;  /* 0x000000032a037211 */ /* 0x000fc800078e10ff */
[----:B------:R-:W-:Y:S04]  /*3150*/  STS.128 [R0], R28 ;  /* 0x0000001c00007388 */ /* 0x000fe80000000c00 */
[----:B------:R-:W-:Y:S01]  /*3160*/  STS.128 [R0+0x10], R24 ;  /* 0x0000101800007388 */ /* 0x000fe20000000c00 */
[----:B------:R-:W-:Y:S06]  /*3170*/  BAR.SYNC.DEFER_BLOCKING 0x0 ;  /* 0x0000000000007b1d */ /* 0x000fec0000010000 */
[----:B------:R-:W2:Y:S04]  /*3180*/  LDS R2, [R3] ;  /* 0x0000000003027984 */ /* 0x000ea80000000800 */
[----:B------:R-:W3:Y:S04]  /*3190*/  LDS R5, [R3+0x400] ;  /* 0x0004000003057984 */ /* 0x000ee80000000800 */
[----:B------:R-:W1:Y:S04]  /*31a0*/  LDS R4, [R3+0x200] ;  /* 0x0002000003047984 */ /* 0x000e680000000800 */
[----:B------:R-:W4:Y:S04]  /*31b0*/  LDS R7, [R3+0x600] ;  /* 0x0006000003077984 */ /* 0x000f280000000800 */
[----:B------:R-:W0:Y:S04]  /*31c0*/  LDS R41, [R3+0x800] ;  /* 0x0008000003297984 */ /* 0x000e280000000800 */
[----:B------:R-:W0:Y:S04]  /*31d0*/  LDS R29, [R3+0xa00] ;  /* 0x000a0000031d7984 */ /* 0x000e280000000800 */
[----:B------:R-:W0:Y:S04]  /*31e0*/  LDS R25, [R3+0xc00] ;  /* 0x000c000003197984 */ /* 0x000e280000000800 */
[----:B------:R-:W0:Y:S01]  /*31f0*/  LDS R27, [R3+0xe00] ;  /* 0x000e0000031b7984 */ /* 0x000e220000000800 */
[----:B------:R-:W-:Y:S01]  /*3200*/  BAR.SYNC.DEFER_BLOCKING 0x0 ;  /* 0x0000000000007b1d */ /* 0x000fe20000010000 */
[----:B--2---:R-:W-:-:S04]  /*3210*/  FADD.FTZ R2, RZ, R2 ;  /* 0x00000002ff027221 */ /* 0x004fc80000010000 */
[----:B---3--:R-:W-:Y:S01]  /*3220*/  FADD.FTZ R2, R2, R5 ;  /* 0x0000000502027221 */ /* 0x008fe20000010000 */
[----:B-1----:R-:W-:-:S04]  /*3230*/  FADD.FTZ R4, RZ, R4 ;  /* 0x00000004ff047221 */ /* 0x002fc80000010000 */
[----:B----4-:R-:W-:Y:S01]  /*3240*/  FADD.FTZ R4, R4, R7 ;  /* 0x0000000704047221 */ /* 0x010fe20000010000 */
[----:B------:R-:W-:Y:S01]  /*3250*/  STS.128 [R0], R36 ;  /* 0x0000002400007388 */ /* 0x000fe20000000c00 */
[----:B0-----:R-:W-:-:S03]  /*3260*/  FADD.FTZ R2, R2, R41 ;  /* 0x0000002902027221 */ /* 0x001fc60000010000 */
        /* <DEDUP_REMOVED lines=26> */
[----:B------:R-:W-:Y:S01]  /*3410*/  IADD3 R82, PT, PT, R19, R82, RZ ;  /* 0x0000005213527210 */ /* 0x000fe20007ffe0ff */
[----:B-1----:R-:W-:Y:S01]  /*3420*/  IMAD.X R23, RZ, RZ, RZ, P0 ;  /* 0x000000ffff177224 */ /* 0x002fe200000e06ff */
[----:B------:R-:W-:Y:S02]  /*3430*/  SHF.L.U32 R21, R40, 0x2, RZ ;  /* 0x0000000228157819 */ /* 0x000fe400000006ff */
[----:B------:R-:W-:Y:S02]  /*3440*/  ISETP.GE.U32.AND P1, PT, R82, 0x80, PT ;  /* 0x000000805200780c */ /* 0x000fe40003f26070 */
[----:B------:R-:W-:Y:S02]  /*3450*/  SHF.L.U64.HI R22, R40, 0x2, R23 ;  /* 0x0000000228167819 */ /* 0x000fe40000010217 */
[----:B------:R-:W-:Y:S02]  /*3460*/  IADD3 R20, P2, PT, R21, UR18, RZ ;  /* 0x0000001215147c10 */ /* 0x000fe4000ff5e0ff */
[----:B------:R-:W-:Y:S01]  /*3470*/  ISETP.GE.U32.AND P0, PT, R82, 0x100, PT ;  /* 0x000001005200780c */ /* 0x000fe20003f06070 */
        /* <DEDUP_REMOVED lines=25> */
[C---:B------:R-:W-:Y:S02]  /*3610*/  IADD3.X R21, PT, PT, R22.reuse, UR23, RZ, P4, !PT ;  /* 0x0000001716157c10 */ /* 0x040fe4000a7fe4ff */
[----:B------:R-:W-:Y:S01]  /*3620*/  IADD3.X R15, PT, PT, R22, UR21, RZ, P2, !PT ;  /* 0x00000015160f7c10 */ /* 0x000fe200097fe4ff */
        /* <DEDUP_REMOVED lines=20> */
[----:B------:R-:W-:Y:S02]  /*3770*/  MOV R5, R23 ;  /* 0x0000001700057202 */ /* 0x000fe40000000f00 */
[----:B------:R-:W-:Y:S01]  /*3780*/  MOV R7, R21 ;  /* 0x0000001500077202 */ /* 0x000fe20000000f00 */
        /* <DEDUP_REMOVED lines=13> */
[----:B------:R-:W-:-:S08]  /*3860*/  IADD3.X R15, PT, PT, RZ, R15, RZ, P4, !PT ;  /* 0x0000000fff0f7210 */ /* 0x000fd000027fe4ff */
.L_x_914:
[----:B------:R-:W-:Y:S05]  /*3870*/  BSYNC.RECONVERGENT B0 ;  /* 0x0000000000007941 */ /* 0x000fea0003800200 */
.L_x_913:
[----:B-1----:R-:W-:Y:S01]  /*3880*/  MOV R2, R20 ;  /* 0x0000001400027202 */ /* 0x002fe20000000f00 */
[----:B------:R-:W-:Y:S01]  /*3890*/  IMAD.MOV.U32 R3, RZ, RZ, R55 ;  /* 0x000000ffff037224 */ /* 0x000fe200078e0037 */
[----:B------:R-:W-:Y:S06]  /*38a0*/  @!P0 EXIT ;  /* 0x000000000000894d */ /* 0x000fec0003800000 */
[----:B------:R0:W-:Y:S01]  /*38b0*/  STG.E desc[UR8][R2.64], R51 ;  /* 0x0000003302007986 */ /* 0x0001e2000c101908 */
[----:B------:R-:W-:Y:S01]  /*38c0*/  FADD.FTZ R13, R0, R13 ;  /* 0x0000000d000d7221 */ /* 0x000fe20000010000 */
[----:B------:R-:W-:Y:S01]  /*38d0*/  MOV R4, R10 ;  /* 0x0000000a00047202 */ /* 0x000fe20000000f00 */
[----:B------:R-:W-:Y:S01]  /*38e0*/  IMAD.MOV.U32 R5, RZ, RZ, R15 ;  /* 0x000000ffff057224 */ /* 0x000fe200078e000f */
[----:B0-----:R-:W-:Y:S02]  /*38f0*/  MOV R2, R14 ;  /* 0x0000000e00027202 */ /* 0x001fe40000000f00 */
[----:B------:R-:W-:-:S05]  /*3900*/  MOV R3, R23 ;  /* 0x0000001700037202 */ /* 0x000fca0000000f00 */
[----:B------:R0:W-:Y:S02]  /*3910*/  STG.E desc[UR8][R2.64], R27 ;  /* 0x0000001b02007986 */ /* 0x0001e4000c101908 */
[----:B0-----:R-:W-:Y:S01]  /*3920*/  IMAD.MOV.U32 R2, RZ, RZ, R12 ;  /* 0x000000ffff027224 */ /* 0x001fe200078e000c */
[----:B------:R-:W-:-:S05]  /*3930*/  MOV R3, R21 ;  /* 0x0000001500037202 */ /* 0x000fca0000000f00 */
[----:B------:R-:W-:Y:S04]  /*3940*/  STG.E desc[UR8][R2.64], R13 ;  /* 0x0000000d02007986 */ /* 0x000fe8000c101908 */
[----:B------:R-:W-:Y:S01]  /*3950*/  STG.E desc[UR8][R4.64], R17 ;  /* 0x0000001104007986 */ /* 0x000fe2000c101908 */
[----:B------:R-:W-:Y:S05]  /*3960*/  EXIT ;  /* 0x000000000000794d */ /* 0x000fea0003800000 */
.L_x_902:
[----:B------:R-:W-:Y:S01]  /*3970*/  HFMA2 R110, -RZ, RZ, 0, 5.9604644775390625e-08 ;  /* 0x00000001ff6e7431 */ /* 0x000fe200000001ff */
[----:B------:R-:W-:Y:S01]  /*3980*/  BSSY B1, `(.L_x_915) ;  /* 0x0000007000017945 */ /* 0x000fe20003800000 */
[----:B------:R-:W-:Y:S01]  /*3990*/  MOV R111, R62 ;  /* 0x0000003e006f7202 */ /* 0x000fe20000000f00 */
[----:B------:R-:W-:Y:S01]  /*39a0*/  IMAD.MOV.U32 R113, RZ, RZ, 0x1f ;  /* 0x0000001fff717424 */ /* 0x000fe200078e00ff */
[----:B------:R-:W-:-:S07]  /*39b0*/  MOV R68, 0xffffffff ;  /* 0xffffffff00447802 */ /* 0x000fce0000000f00 */
[----:B0----5:R-:W-:Y:S05]  /*39c0*/  WARPSYNC.COLLECTIVE R68, `(.L_x_916) ;  /* 0x0000000044087348 */ /* 0x021fea0003c00000 */
[----:B------:R1:W2:Y:S02]  /*39d0*/  SHFL.BFLY P0, R69, R111, R110, R113 ;  /* 0x0c00006e6f457389 */ /* 0x0002a40000000071 */
[----:B012--5:R-:W-:Y:S05]  /*39e0*/  ENDCOLLECTIVE ;  /* 0x000000000000791b */ /* 0x027fea0003800000 */
.L_x_916:
[----:B------:R-:W-:Y:S05]  /*39f0*/  BSYNC B1 ;  /* 0x0000000000017941 */ /* 0x000fea0003800000 */
.L_x_915:
[----:B------:R-:W-:Y:S02]  /*3a00*/  HFMA2 R110, -RZ, RZ, 0, 5.9604644775390625e-08 ;  /* 0x00000001ff6e7431 */ /* 0x000fe400000001ff */
[----:B------:R-:W-:Y:S01]  /*3a10*/  IMAD.MOV.U32 R111, RZ, RZ, R64 ;  /* 0x000000ffff6f7224 */ /* 0x000fe200078e0040 */
[----:B------:R-:W-:Y:S01]  /*3a20*/  MOV R113, 0x1f ;  /* 0x0000001f00717802 */ /* 0x000fe20000000f00 */
[----:B------:R-:W-:Y:S01]  /*3a30*/  IMAD.MOV.U32 R68, RZ, RZ, -0x1 ;  /* 0xffffffffff447424 */ /* 0x000fe200078e00ff */
[----:B------:R-:W-:-:S07]  /*3a40*/  MOV R61, R69 ;  /* 0x00000045003d7202 */ /* 0x000fce0000000f00 */
[----:B------:R-:W-:Y:S05]  /*3a50*/  WARPSYNC.COLLECTIVE R68, `(.L_x_917) ;  /* 0x0000000044087348 */ /* 0x000fea0003c00000 */
[----:B------:R0:W1:Y:S02]  /*3a60*/  SHFL.BFLY P0, R69, R111, R110, R113 ;  /* 0x0c00006e6f457389 */ /* 0x0000640000000071 */
[----:B01----:R-:W-:Y:S05]  /*3a70*/  ENDCOLLECTIVE ;  /* 0x000000000000791b */ /* 0x003fea0003800000 */
.L_x_917:
[----:B------:R-:W-:-:S05]  /*3a80*/  FADD.FTZ R61, R61, R62 ;  /* 0x0000003e3d3d7221 */ /* 0x000fca0000010000 */
[----:B------:R-:W-:Y:S01]  /*3a90*/  MOV R111, R61 ;  /* 0x0000003d006f7202 */ /* 0x000fe20000000f00 */
[----:B------:R-:W-:Y:S01]  /*3aa0*/  IMAD.MOV.U32 R110, RZ, RZ, 0x2 ;  /* 0x00000002ff6e7424 */ /* 0x000fe200078e00ff */
[----:B------:R-:W-:-:S07]  /*3ab0*/  MOV R63, R69 ;  /* 0x00000045003f7202 */ /* 0x000fce0000000f00 */
[----:B------:R-:W-:Y:S05]  /*3ac0*/  WARPSYNC.COLLECTIVE R68, `(.L_x_918) ;  /* 0x0000000044087348 */ /* 0x000fea0003c00000 */
[----:B------:R0:W1:Y:S02]  /*3ad0*/  SHFL.BFLY P0, R69, R111, R110, R113 ;  /* 0x0c00006e6f457389 */ /* 0x0000640000000071 */
[----:B01----:R-:W-:Y:S05]  /*3ae0*/  ENDCOLLECTIVE ;  /* 0x000000000000791b */ /* 0x003fea0003800000 */
.L_x_918:
[----:B------:R-:W-:-:S05]  /*3af0*/  FADD.FTZ R63, R63, R64 ;  /* 0x000000403f3f7221 */ /* 0x000fca0000010000 */
[----:B------:R-:W-:Y:S02]  /*3b00*/  MOV R111, R63 ;  /* 0x0000003f006f7202 */ /* 0x000fe40000000f00 */
[----:B------:R-:W-:-:S07]  /*3b10*/  MOV R60, R69 ;  /* 0x00000045003c7202 */ /* 0x000fce0000000f00 */
[----:B------:R-:W-:Y:S05]  /*3b20*/  WARPSYNC.COLLECTIVE R68, `(.L_x_919) ;  /* 0x0000000044087348 */ /* 0x000fea0003c00000 */
[----:B------:R0:W1:Y:S02]  /*3b30*/  SHFL.BFLY P0, R69, R111, R110, R113 ;  /* 0x0c00006e6f457389 */ /* 0x0000640000000071 */
[----:B01----:R-:W-:Y:S05]  /*3b40*/  ENDCOLLECTIVE ;  /* 0x000000000000791b */ /* 0x003fea0003800000 */
.L_x_919:
[----:B------:R-:W-:Y:S01]  /*3b50*/  FADD.FTZ R60, R61, R60 ;  /* 0x0000003c3d3c7221 */ /* 0x000fe20000010000 */
[----:B------:R-:W-:-:S04]  /*3b60*/  HFMA2 R110, -RZ, RZ, 0, 2.384185791015625e-07 ;  /* 0x00000004ff6e7431 */ /* 0x000fc800000001ff */
[----:B------:R-:W-:Y:S01]  /*3b70*/  MOV R111, R60 ;  /* 0x0000003c006f7202 */ /* 0x000fe20000000f00 */
[----:B------:R-:W-:-:S07]  /*3b80*/  IMAD.MOV.U32 R66, RZ, RZ, R69 ;  /* 0x000000ffff427224 */ /* 0x000fce00078e0045 */
[----:B------:R-:W-:Y:S05]  /*3b90*/  WARPSYNC.COLLECTIVE R68, `(.L_x_920) ;  /* 0x0000000044087348 */ /* 0x000fea0003c00000 */
[----:B------:R0:W1:Y:S02]  /*3ba0*/  SHFL.BFLY P0, R69, R111, R110, R113 ;  /* 0x0c00006e6f457389 */ /* 0x0000640000000071 */
[----:B01----:R-:W-:Y:S05]  /*3bb0*/  ENDCOLLECTIVE ;  /* 0x000000000000791b */ /* 0x003fea0003800000 */
.L_x_920:
[----:B------:R-:W-:-:S04]  /*3bc0*/  FADD.FTZ R66, R63, R66 ;  /* 0x000000423f427221 */ /* 0x000fc80000010000 */
[----:B------:R-:W-:Y:S01]  /*3bd0*/  IMAD.MOV.U32 R111, RZ, RZ, R66 ;  /* 0x000000ffff6f7224 */ /* 0x000fe200078e0042 */
[----:B------:R-:W-:-:S07]  /*3be0*/  MOV R65, R69 ;  /* 0x0000004500417202 */ /* 0x000fce0000000f00 */
[----:B------:R-:W-:Y:S05]  /*3bf0*/  WARPSYNC.COLLECTIVE R68, `(.L_x_921) ;  /* 0x0000000044087348 */ /* 0x000fea0003c00000 */
[----:B------:R0:W1:Y:S02]  /*3c00*/  SHFL.BFLY P0, R69, R111, R110, R113 ;  /* 0x0c00006e6f457389 */ /* 0x0000640000000071 */
[----:B01----:R-:W-:Y:S05]  /*3c10*/  ENDCOLLECTIVE ;  /* 0x000000000000791b */ /* 0x003fea0003800000 */
.L_x_921:
[----:B------:R-:W-:Y:S01]  /*3c20*/  FADD.FTZ R65, R60, R65 ;  /* 0x000000413c417221 */ /* 0x000fe20000010000 */
[----:B------:R-:W-:-:S04]  /*3c30*/  HFMA2 R110, -RZ, RZ, 0, 4.76837158203125e-07 ;  /* 0x00000008ff6e7431 */ /* 0x000fc800000001ff */
[----:B------:R-:W-:Y:S02]  /*3c40*/  MOV R111, R65 ;  /* 0x00000041006f7202 */ /* 0x000fe40000000f00 */
[----:B------:R-:W-:-:S07]  /*3c50*/  MOV R67, R69 ;  /* 0x0000004500437202 */ /* 0x000fce0000000f00 */
[----:B------:R-:W-:Y:S05]  /*3c60*/  WARPSYNC.COLLECTIVE R68, `(.L_x_922) ;  /* 0x0000000044087348 */ /* 0x000fea0003c00000 */
[----:B------:R0:W1:Y:S02]  /*3c70*/  SHFL.BFLY P0, R69, R111, R110, R113 ;  /* 0x0c00006e6f457389 */ /* 0x0000640000000071 */
[----:B01----:R-:W-:Y:S05]  /*3c80*/  ENDCOLLECTIVE ;  /* 0x000000000000791b */ /* 0x003fea0003800000 */
.L_x_922:
[----:B------:R-:W-:-:S05]  /*3c90*/  FADD.FTZ R67, R66, R67 ;  /* 0x0000004342437221 */ /* 0x000fca0000010000 */
[----:B------:R-:W-:Y:S01]  /*3ca0*/  MOV R111, R67 ;  /* 0x00000043006f7202 */ /* 0x000fe20000000f00 */
[----:B------:R-:W-:-:S07]  /*3cb0*/  IMAD.MOV.U32 R62, RZ, RZ, R69 ;  /* 0x000000ffff3e7224 */ /* 0x000fce00078e0045 */
[----:B------:R-:W-:Y:S05]  /*3cc0*/  WARPSYNC.COLLECTIVE R68, `(.L_x_923) ;  /* 0x0000000044087348 */ /* 0x000fea0003c00000 */
[----:B------:R0:W1:Y:S02]  /*3cd0*/  SHFL.BFLY P0, R69, R111, R110, R113 ;  /* 0x0c00006e6f457389 */ /* 0x0000640000000071 */
[----:B01----:R-:W-:Y:S05]  /*3ce0*/  ENDCOLLECTIVE ;  /* 0x000000000000791b */ /* 0x003fea0003800000 */
.L_x_923:
[----:B------:R-:W-:-:S05]  /*3cf0*/  FADD.FTZ R62, R65, R62 ;  /* 0x0000003e413e7221 */ /* 0x000fca0000010000 */
[----:B------:R-:W-:Y:S01]  /*3d00*/  MOV R111, R62 ;  /* 0x0000003e006f7202 */ /* 0x000fe20000000f00 */
[----:B------:R-:W-:Y:S01]  /*3d10*/  IMAD.MOV.U32 R110, RZ, RZ, 0x10 ;  /* 0x00000010ff6e7424 */ /* 0x000fe200078e00ff */
[----:B------:R-:W-:-:S07]  /*3d20*/  MOV R64, R69 ;  /* 0x0000004500407202 */ /* 0x000fce0000000f00 */
[----:B------:R-:W-:Y:S05]  /*3d30*/  WARPSYNC.COLLECTIVE R68, `(.L_x_924) ;  /* 0x0000000044087348 */ /* 0x000fea0003c00000 */
[----:B------:R0:W1:Y:S02]  /*3d40*/  SHFL.BFLY P0, R69, R111, R110, R113 ;  /* 0x0c00006e6f457389 */ /* 0x0000640000000071 */
[----:B01----:R-:W-:Y:S05]  /*3d50*/  ENDCOLLECTIVE ;  /* 0x000000000000791b */ /* 0x003fea0003800000 */
.L_x_924:
[----:B------:R-:W-:-:S05]  /*3d60*/  FADD.FTZ R64, R67, R64 ;  /* 0x0000004043407221 */ /* 0x000fca0000010000 */
[----:B------:R-:W-:Y:S02]  /*3d70*/  MOV R111, R64 ;  /* 0x00000040006f7202 */ /* 0x000fe40000000f00 */
[----:B------:R-:W-:-:S07]  /*3d80*/  MOV R61, R69 ;  /* 0x00000045003d7202 */ /* 0x000fce0000000f00 */
[----:B------:R-:W-:Y:S05]  /*3d90*/  WARPSYNC.COLLECTIVE R68, `(.L_x_925) ;  /* 0x0000000044087348 */ /* 0x000fea0003c00000 */
[----:B------:R0:W1:Y:S02]  /*3da0*/  SHFL.BFLY P0, R69, R111, R110, R113 ;  /* 0x0c00006e6f457389 */ /* 0x0000640000000071 */
[----:B01----:R-:W-:Y:S05]  /*3db0*/  ENDCOLLECTIVE ;  /* 0x000000000000791b */ /* 0x003fea0003800000 */
.L_x_925:
[----:B------:R-:W-:Y:S01]  /*3dc0*/  MOV R63, R69 ;  /* 0x00000045003f7202 */ /* 0x000fe20000000f00 */
[----:B------:R-:W-:Y:S06]  /*3dd0*/  BRA `(.L_x_926) ;  /* 0xffffffd000bc7947 */ /* 0x000fec000383ffff */
.L_x_927:
        /* <DEDUP_REMOVED lines=10> */
.L_x_2840:


//--------------------- .text._ZN10layer_norm31ln_parallel_residual_bwd_kernelINS_13Kernel_traitsI13__nv_bfloat16S2_fS2_fjLj256ELj1ELj4ELj1ELj16ENS_18Kernel_traits_baseILj256ES2_S2_fS2_fjLj128EEEEELb1ELb0ELb1EEEvNS_9BwdParamsE --------------------------
	.section	.text._ZN10layer_norm31ln_parallel_residual_bwd_kernelINS_13Kernel_traitsI13__nv_bfloat16S2_fS2_fjLj256ELj1ELj4ELj1ELj16ENS_18Kernel_traits_baseILj256ES2_S2_fS2_fjLj128EEEEELb1ELb0ELb1EEEvNS_9BwdParamsE,"ax",@progbits
	.align	128
        .global         _ZN10layer_norm31ln_parallel_residual_bwd_kernelINS_13Kernel_traitsI13__nv_bfloat16S2_fS2_fjLj256ELj1ELj4ELj1ELj16ENS_18Kernel_traits_baseILj256ES2_S2_fS2_fjLj128EEEEELb1ELb0ELb1EEEvNS_9BwdParamsE
        .type           _ZN10layer_norm31ln_parallel_residual_bwd_kernelINS_13Kernel_traitsI13__nv_bfloat16S2_fS2_fjLj256ELj1ELj4ELj1ELj16ENS_18Kernel_traits_baseILj256ES2_S2_fS2_fjLj128EEEEELb1ELb0ELb1EEEvNS_9BwdParamsE,@function
        .size           _ZN10layer_norm31ln_parallel_residual_bwd_kernelINS_13Kernel_traitsI13__nv_bfloat16S2_fS2_fjLj256ELj1ELj4ELj1ELj16ENS_18Kernel_traits_baseILj256ES2_S2_fS2_fjLj128EEEEELb1ELb0ELb1EEEvNS_9BwdParamsE,(.L_x_2841 - _ZN10layer_norm31ln_parallel_residual_bwd_kernelINS_13Kernel_traitsI13__nv_bfloat16S2_fS2_fjLj256ELj1ELj4ELj1ELj16ENS_18Kernel_traits_baseILj256ES2_S2_fS2_fjLj128EEEEELb1ELb0ELb1EEEvNS_9BwdParamsE)
        .other          _ZN10layer_norm31ln_parallel_residual_bwd_kernelINS_13Kernel_traitsI13__nv_bfloat16S2_fS2_fjLj256ELj1ELj4ELj1ELj16ENS_18Kernel_traits_baseILj256ES2_S2_fS2_fjLj128EEEEELb1ELb0ELb1EEEvNS_9BwdParamsE,@"STO_CUDA_ENTRY STV_DEFAULT"
_ZN10layer_norm31ln_parallel_residual_bwd_kernelINS_13Kernel_traitsI13__nv_bfloat16S2_fS2_fjLj256ELj1ELj4ELj1ELj16ENS_18Kernel_traits_baseILj256ES2_S2_fS2_fjLj128EEEEELb1ELb0ELb1EEEvNS_9BwdParamsE:
.text._ZN10layer_norm31ln_parallel_residual_bwd_kernelINS_13Kernel_traitsI13__nv_bfloat16S2_fS2_fjLj256ELj1ELj4ELj1ELj16ENS_18Kernel_traits_baseILj256ES2_S2_fS2_fjLj128EEEEELb1ELb0ELb1EEEvNS_9BwdParamsE:
        /* <DEDUP_REMOVED lines=56> */
[----:B0-----:R-:W-:Y:S02]  /*0380*/  CS2R R2, SRZ ;  /* 0x0000000000027805 */ /* 0x001fe4000001ff00 */
[----:B------:R-:W-:Y:S02]  /*0390*/  MOV R99, RZ ;  /* 0x000000ff00637202 */ /* 0x000fe40000000f00 */
[----:B----4-:R-:W-:Y:S01]  /*03a0*/  PRMT R77, R4, 0x7632, R77 ;  /* 0x00007632044d7816 */ /* 0x010fe2000000004d */
[----:B------:R-:W-:Y:S01]  /*03b0*/  IMAD.U32 R88, R5, 0x10000, RZ ;  /* 0x0001000005587824 */ /* 0x000fe200078e00ff */
[C---:B------:R-:W-:Y:S01]  /*03c0*/  PRMT R74, R7.reuse, 0x7632, R74 ;  /* 0x00007632074a7816 */ /* 0x040fe2000000004a */
[----:B------:R-:W-:Y:S01]  /*03d0*/  IMAD.U32 R86, R7, 0x10000, RZ ;  /* 0x0001000007567824 */ /* 0x000fe200078e00ff */
[----:B------:R-:W-:Y:S01]  /*03e0*/  PRMT R76, R5, 0x7632, R76 ;  /* 0x00007632054c7816 */ /* 0x000fe2000000004c */
[----:B------:R-:W-:Y:S01]  /*03f0*/  IMAD.U32 R77, R77, 0x10000, RZ ;  /* 0x000100004d4d7824 */ /* 0x000fe200078e00ff */
[----:B------:R-:W-:Y:S01]  /*0400*/  PRMT R75, R6, 0x7632, R75 ;  /* 0x00007632064b7816 */ /* 0x000fe2000000004b */
[----:B--2---:R-:W-:Y:S01]  /*0410*/  IMAD.U32 R84, R9, 0x10000, RZ ;  /* 0x0001000009547824 */ /* 0x004fe200078e00ff */
[----:B------:R-:W-:Y:S01]  /*0420*/  PRMT R71, R10, 0x7632, R71 ;  /* 0x000076320a477816 */ /* 0x000fe20000000047 */
[----:B------:R-:W-:Y:S01]  /*0430*/  IMAD.U32 R82, R11, 0x10000, RZ ;  /* 0x000100000b527824 */ /* 0x000fe200078e00ff */
[----:B------:R-:W-:Y:S01]  /*0440*/  PRMT R73, R8, 0x7632, R73 ;  /* 0x0000763208497816 */ /* 0x000fe20000000049 */
[----:B------:R-:W-:Y:S01]  /*0450*/  IMAD.U32 R74, R74, 0x10000, RZ ;  /* 0x000100004a4a7824 */ /* 0x000fe200078e00ff */
[----:B------:R-:W-:Y:S01]  /*0460*/  PRMT R72, R9, 0x7632, R72 ;  /* 0x0000763209487816 */ /* 0x000fe20000000048 */
[----:B------:R-:W-:Y:S01]  /*0470*/  IMAD.U32 R71, R71, 0x10000, RZ ;  /* 0x0001000047477824 */ /* 0x000fe200078e00ff */
[----:B------:R-:W-:-:S02]  /*0480*/  PRMT R70, R11, 0x7632, R70 ;  /* 0x000076320b467816 */ /* 0x000fc40000000046 */
[----:B------:R-:W-:Y:S02]  /*0490*/  SHF.L.U32 R89, R4, 0x10, RZ ;  /* 0x0000001004597819 */ /* 0x000fe400000006ff */
[----:B------:R-:W-:Y:S02]  /*04a0*/  CS2R R4, SRZ ;  /* 0x0000000000047805 */ /* 0x000fe4000001ff00 */
[----:B------:R-:W-:Y:S02]  /*04b0*/  SHF.L.U32 R87, R6, 0x10, RZ ;  /* 0x0000001006577819 */ /* 0x000fe400000006ff */
[----:B------:R-:W-:Y:S02]  /*04c0*/  CS2R R6, SRZ ;  /* 0x0000000000067805 */ /* 0x000fe4000001ff00 */
[----:B------:R-:W-:Y:S02]  /*04d0*/  SHF.L.U32 R85, R8, 0x10, RZ ;  /* 0x0000001008557819 */ /* 0x000fe400000006ff */
[----:B------:R-:W-:-:S02]  /*04e0*/  CS2R R8, SRZ ;  /* 0x0000000000087805 */ /* 0x000fc4000001ff00 */
[----:B------:R-:W-:Y:S02]  /*04f0*/  SHF.L.U32 R83, R10, 0x10, RZ ;  /* 0x000000100a537819 */ /* 0x000fe400000006ff */
[----:B------:R-:W-:Y:S02]  /*0500*/  CS2R R10, SRZ ;  /* 0x00000000000a7805 */ /* 0x000fe4000001ff00 */
[----:B------:R-:W-:Y:S02]  /*0510*/  SHF.L.U32 R76, R76, 0x10, RZ ;  /* 0x000000104c4c7819 */ /* 0x000fe400000006ff */
[----:B------:R-:W-:Y:S02]  /*0520*/  SHF.L.U32 R75, R75, 0x10, RZ ;  /* 0x000000104b4b7819 */ /* 0x000fe400000006ff */
[----:B------:R-:W-:Y:S02]  /*0530*/  SHF.L.U32 R73, R73, 0x10, RZ ;  /* 0x0000001049497819 */ /* 0x000fe400000006ff */
[----:B------:R-:W-:-:S02]  /*0540*/  SHF.L.U32 R72, R72, 0x10, RZ ;  /* 0x0000001048487819 */ /* 0x000fc400000006ff */
[----:B---3--:R-:W-:-:S07]  /*0550*/  SHF.L.U32 R70, R70, 0x10, RZ ;  /* 0x0000001046467819 */ /* 0x008fce00000006ff */
.L_x_939:
[----:B0-----:R-:W0:Y:S01]  /*0560*/  LDC.64 R50, c[0x0][0x3c0] ;  /* 0x0000f000ff327b82 */ /* 0x001e220000000a00 */
[----:B------:R-:W-:-:S05]  /*0570*/  IMAD R0, R79, UR12, RZ ;  /* 0x0000000c4f007c24 */ /* 0x000fca000f8e02ff */
[----:B------:R-:W-:Y:S02]  /*0580*/  SHF.R.S32.HI R47, RZ, 0x1f, R0 ;  /* 0x0000001fff2f7819 */ /* 0x000fe40000011400 */
[----:B------:R-:W1:Y:S02]  /*0590*/  LDC.64 R106, c[0x0][0x3a8] ;  /* 0x0000ea00ff6a7b82 */ /* 0x000e640000000a00 */
[----:B------:R-:W-:-:S06]  /*05a0*/  LEA.HI R47, R47, R0, RZ, 0x3 ;  /* 0x000000002f2f7211 */ /* 0x000fcc00078f18ff */
[----:B------:R-:W2:Y:S01]  /*05b0*/  LDC.64 R44, c[0x0][0x430] ;  /* 0x00010c00ff2c7b82 */ /* 0x000ea20000000a00 */
[----:B------:R-:W-:-:S07]  /*05c0*/  LEA.HI.SX32 R69, R47, R90, 0x1d ;  /* 0x0000005a2f457211 */ /* 0x000fce00078feaff */
[----:B------:R-:W3:Y:S01]  /*05d0*/  LDC.64 R48, c[0x0][0x3c8] ;  /* 0x0000f200ff307b82 */ /* 0x000ee20000000a00 */
[----:B0-----:R-:W-:-:S07]  /*05e0*/  IMAD.WIDE R50, R79, 0x4, R50 ;  /* 0x000000044f327825 */ /* 0x001fce00078e0232 */
[----:B------:R-:W0:Y:S01]  /*05f0*/  LDC.64 R56, c[0x0][0x428] ;  /* 0x00010a00ff387b82 */ /* 0x000e220000000a00 */
[----:B------:R-:W-:Y:S01]  /*0600*/  ISETP.NE.U32.AND P1, PT, RZ, UR14, PT ;  /* 0x0000000eff007c0c */ /* 0x000fe2000bf25070 */
[----:B------:R-:W4:Y:S01]  /*0610*/  LDG.E R0, desc[UR8][R50.64] ;  /* 0x0000000832007981 */ /* 0x000f22000c1e1900 */
[C---:B-1----:R-:W-:Y:S02]  /*0620*/  IMAD.WIDE.U32 R106, R69.reuse, 0x20, R106 ;  /* 0x00000020456a7825 */ /* 0x042fe400078e006a */
[----:B------:R-:W-:Y:S02]  /*0630*/  ISETP.NE.AND.EX P1, PT, RZ, UR15, PT, P1 ;  /* 0x0000000fff007c0c */ /* 0x000fe4000bf25310 */
[----:B--2---:R-:W-:Y:S01]  /*0640*/  IMAD.WIDE.U32 R44, R69, 0x10, R44 ;  /* 0x00000010452c7825 */ /* 0x004fe200078e002c */
[----:B------:R-:W2:Y:S01]  /*0650*/  LDG.E.128 R52, desc[UR8][R106.64] ;  /* 0x000000086a347981 */ /* 0x000ea2000c1e1d00 */
[----:B------:R-:W1:Y:S04]  /*0660*/  LDC.64 R102, c[0x0][0x3b0] ;  /* 0x0000ec00ff667b82 */ /* 0x000e680000000a00 */
[----:B------:R-:W2:Y:S01]  /*0670*/  LDG.E.128 R44, desc[UR8][R44.64] ;  /* 0x000000082c2c7981 */ /* 0x000ea2000c1e1d00 */
[----:B---3--:R-:W-:-:S04]  /*0680*/  IMAD.WIDE R100, R79, 0x4, R48 ;  /* 0x000000044f647825 */ /* 0x008fc800078e0230 */
[----:B------:R-:W3:Y:S01]  /*0690*/  @P1 LDC.64 R80, c[0x0][0x3b8] ;  /* 0x0000ee00ff501b82 */ /* 0x000ee20000000a00 */
[----:B------:R-:W2:Y:S04]  /*06a0*/  LDG.E.128 R48, desc[UR8][R106.64+0x10] ;  /* 0x000010086a307981 */ /* 0x000ea8000c1e1d00 */
[----:B------:R2:W2:Y:S01]  /*06b0*/  LDG.E R100, desc[UR8][R100.64] ;  /* 0x0000000864647981 */ /* 0x0004a2000c1e1900 */
[----:B0-----:R-:W-:-:S06]  /*06c0*/  IMAD.WIDE.U32 R56, R69, 0x10, R56 ;  /* 0x0000001045387825 */ /* 0x001fcc00078e0038 */
[----:B------:R-:W2:Y:S01]  /*06d0*/  LDG.E.128 R56, desc[UR8][R56.64] ;  /* 0x0000000838387981 */ /* 0x000ea2000c1e1d00 */
[----:B---3--:R-:W-:-:S06]  /*06e0*/  @P1 IMAD.WIDE.U32 R80, R69, 0x8, R80 ;  /* 0x0000000845501825 */ /* 0x008fcc00078e0050 */
[----:B------:R-:W3:Y:S01]  /*06f0*/  @P1 LDG.E.64 R80, desc[UR8][R80.64] ;  /* 0x0000000850501981 */ /* 0x000ee2000c1e1b00 */
[C---:B-1----:R-:W-:Y:S02]  /*0700*/  IMAD.WIDE.U32 R108, R69.reuse, 0x8, R102 ;  /* 0x00000008456c7825 */ /* 0x042fe400078e0066 */
[----:B------:R-:W0:Y:S04]  /*0710*/  @P0 LDC.64 R102, c[0x0][0x438] ;  /* 0x00010e00ff660b82 */ /* 0x000e280000000a00 */
[----:B------:R-:W3:Y:S01]  /*0720*/  LDG.E.64 R108, desc[UR8][R108.64] ;  /* 0x000000086c6c7981 */ /* 0x000ee2000c1e1b00 */
        /* <DEDUP_REMOVED lines=8> */
[--C-:B--2---:R-:W-:Y:S01]  /*07b0*/  FADD.FTZ R101, R52, -R102.reuse ;  /* 0x8000006634657221 */ /* 0x104fe20000010000 */
[--C-:B------:R-:W-:Y:S01]  /*07c0*/  FADD.FTZ R53, R53, -R102.reuse ;  /* 0x8000006635357221 */ /* 0x100fe20000010000 */
[----:B------:R-:W-:Y:S01]  /*07d0*/  FADD.FTZ R55, R55, -R102 ;  /* 0x8000006637377221 */ /* 0x000fe20000010000 */
[C---:B0-----:R-:W-:Y:S01]  /*07e0*/  PRMT R105, R44.reuse, 0x7632, R105 ;  /* 0x000076322c697816 */ /* 0x041fe20000000069 */
[----:B------:R-:W-:Y:S01]  /*07f0*/  IMAD.U32 R44, R44, 0x10000, RZ ;  /* 0x000100002c2c7824 */ /* 0x000fe200078e00ff */
[C---:B------:R-:W-:Y:S02]  /*0800*/  PRMT R107, R45.reuse, 0x7632, R107 ;  /* 0x000076322d6b7816 */ /* 0x040fe4000000006b */
[----:B------:R-:W-:Y:S01]  /*0810*/  PRMT R104, R46, 0x7632, R104 ;  /* 0x000076322e687816 */ /* 0x000fe20000000068 */
[----:B------:R-:W-:Y:S01]  /*0820*/  FADD.FTZ R66, R44, R66 ;  /* 0x000000422c427221 */ /* 0x000fe20000010000 */
[----:B------:R-:W-:Y:S01]  /*0830*/  FMUL.FTZ R0, R100, R101 ;  /* 0x0000006564007220 */ /* 0x000fe20000410000 */
[----:B------:R-:W-:Y:S01]  /*0840*/  SHF.L.U32 R112, R45, 0x10, RZ ;  /* 0x000000102d707819 */ /* 0x000fe200000006ff */
[----:B------:R-:W-:Y:S01]  /*0850*/  FADD.FTZ R113, R54, -R102 ;  /* 0x8000006636717221 */ /* 0x000fe20000010000 */
[----:B------:R-:W-:Y:S01]  /*0860*/  SHF.L.U32 R107, R107, 0x10, RZ ;  /* 0x000000106b6b7819 */ /* 0x000fe200000006ff */
[----:B------:R-:W-:Y:S01]  /*0870*/  FFMA.FTZ R67, R0, R44, R67 ;  /* 0x0000002c00437223 */ /* 0x000fe20000010043 */
[----:B------:R-:W-:Y:S01]  /*0880*/  PRMT R52, R56, 0x7632, R52 ;  /* 0x0000763238347816 */ /* 0x000fe20000000034 */
[C---:B------:R-:W-:Y:S01]  /*0890*/  IMAD.U32 R110, R57.reuse, 0x10000, RZ ;  /* 0x00010000396e7824 */ /* 0x040fe200078e00ff */
[----:B------:R-:W-:-:S02]  /*08a0*/  PRMT R106, R57, 0x7632, R106 ;  /* 0x00007632396a7816 */ /* 0x000fc4000000006a */
[----:B------:R-:W-:Y:S01]  /*08b0*/  SHF.L.U32 R57, R46, 0x10, RZ ;  /* 0x000000102e397819 */ /* 0x000fe200000006ff */
[----:B------:R-:W-:Y:S01]  /*08c0*/  FMUL.FTZ R46, R100, R53 ;  /* 0x00000035642e7220 */ /* 0x000fe20000410000 */
[----:B------:R-:W-:Y:S01]  /*08d0*/  SHF.L.U32 R111, R56, 0x10, RZ ;  /* 0x00000010386f7819 */ /* 0x000fe200000006ff */
[----:B------:R-:W-:Y:S01]  /*08e0*/  FMUL.FTZ R44, R85, R44 ;  /* 0x0000002c552c7220 */ /* 0x000fe20000410000 */
[----:B------:R-:W-:Y:S01]  /*08f0*/  SHF.L.U32 R53, R52, 0x10, RZ ;  /* 0x0000001034357819 */ /* 0x000fe200000006ff */
[----:B------:R-:W-:Y:S01]  /*0900*/  FMUL.FTZ R52, R100, R55 ;  /* 0x0000003764347220 */ /* 0x000fe20000410000 */
[C---:B------:R-:W-:Y:S01]  /*0910*/  PRMT R56, R47.reuse, 0x7632, R56 ;  /* 0x000076322f387816 */ /* 0x040fe20000000038 */
[----:B------:R-:W-:Y:S02]  /*0920*/  IMAD.U32 R101, R47, 0x10000, RZ ;  /* 0x000100002f657824 */ /* 0x000fe400078e00ff */
[----:B------:R-:W-:Y:S01]  /*0930*/  FADD.FTZ R68, R111, R68 ;  /* 0x000000446f447221 */ /* 0x000fe20000010000 */
[-C--:B------:R-:W-:Y:S01]  /*0940*/  FFMA.FTZ R99, R0, R111.reuse, R99 ;  /* 0x0000006f00637223 */ /* 0x080fe20000010063 */
[----:B------:R-:W-:Y:S01]  /*0950*/  FFMA.FTZ R47, R89, R111, R44 ;  /* 0x0000006f592f7223 */ /* 0x000fe2000001002c */
[----:B------:R-:W-:Y:S01]  /*0960*/  FMUL.FTZ R45, R100, R113 ;  /* 0x00000071642d7220 */ /* 0x000fe20000410000 */
[----:B------:R-:W-:Y:S01]  /*0970*/  FMUL.FTZ R111, R84, R112 ;  /* 0x00000070546f7220 */ /* 0x000fe20000410000 */
[----:B------:R-:W-:-:S02]  /*0980*/  IMAD.U32 R55, R106, 0x10000, RZ ;  /* 0x000100006a377824 */ /* 0x000fc400078e00ff */
[-C--:B------:R-:W-:Y:S01]  /*0990*/  FFMA.FTZ R19, R52, R107.reuse, R19 ;  /* 0x0000006b34137223 */ /* 0x080fe20000010013 */
[----:B------:R-:W-:Y:S01]  /*09a0*/  FADD.FTZ R18, R107, R18 ;  /* 0x000000126b127221 */ /* 0x000fe20000010000 */
[----:B------:R-:W-:Y:S01]  /*09b0*/  FMUL.FTZ R107, R72, R107 ;  /* 0x0000006b486b7220 */ /* 0x000fe20000410000 */
[----:B------:R-:W-:Y:S01]  /*09c0*/  PRMT R103, R58, 0x7632, R103 ;  /* 0x000076323a677816 */ /* 0x000fe20000000067 */
[----:B------:R-:W-:Y:S01]  /*09d0*/  FADD.FTZ R60, R110, R60 ;  /* 0x0000003c6e3c7221 */ /* 0x000fe20000010000 */
[-C--:B------:R-:W-:Y:S01]  /*09e0*/  FFMA.FTZ R61, R45, R110.reuse, R61 ;  /* 0x0000006e2d3d7223 */ /* 0x080fe2000001003d */
[----:B------:R-:W-:Y:S01]  /*09f0*/  FFMA.FTZ R44, R88, R110, R111 ;  /* 0x0000006e582c7223 */ /* 0x000fe2000001006f */
[-C--:B------:R-:W-:Y:S01]  /*0a00*/  FFMA.FTZ R21, R52, R55.reuse, R21 ;  /* 0x0000003734157223 */ /* 0x080fe20000010015 */
[----:B------:R-:W-:Y:S01]  /*0a10*/  FADD.FTZ R20, R55, R20 ;  /* 0x0000001437147221 */ /* 0x000fe20000010000 */
[--C-:B------:R-:W-:Y:S01]  /*0a20*/  FADD.FTZ R113, R49, -R102.reuse ;  /* 0x8000006631717221 */ /* 0x100fe20000010000 */
[----:B------:R-:W-:Y:S01]  /*0a30*/  IMAD.U32 R104, R104, 0x10000, RZ ;  /* 0x0001000068687824 */ /* 0x000fe200078e00ff */
[----:B------:R-:W-:Y:S01]  /*0a40*/  SHF.L.U32 R110, R105, 0x10, RZ ;  /* 0x00000010696e7819 */ /* 0x000fe200000006ff */
[----:B------:R-:W-:Y:S01]  /*0a50*/  FFMA.FTZ R55, R76, R55, R107 ;  /* 0x000000374c377223 */ /* 0x000fe2000001006b */
[--C-:B------:R-:W-:Y:S01]  /*0a60*/  FADD.FTZ R111, R48, -R102.reuse ;  /* 0x80000066306f7221 */ /* 0x100fe20000010000 */
[--C-:B------:R-:W-:Y:S01]  /*0a70*/  FADD.FTZ R105, R50, -R102.reuse ;  /* 0x8000006632697221 */ /* 0x100fe20000010000 */
[----:B------:R-:W-:Y:S01]  /*0a80*/  FADD.FTZ R107, R51, -R102 ;  /* 0x80000066336b7221 */ /* 0x000fe20000010000 */
[----:B------:R-:W-:Y:S01]  /*0a90*/  SHF.L.U32 R102, R103, 0x10, RZ ;  /* 0x0000001067667819 */ /* 0x000fe200000006ff */
        /* <DEDUP_REMOVED lines=8> */
[----:B------:R-:W-:-:S02]  /*0b20*/  PRMT R54, R59, 0x7632, R54 ;  /* 0x000076323b367816 */ /* 0x000fc40000000036 */
[----:B------:R-:W-:Y:S01]  /*0b30*/  SHF.L.U32 R102, R56, 0x10, RZ ;  /* 0x0000001038667819 */ /* 0x000fe200000006ff */
[----:B------:R-:W-:Y:S01]  /*0b40*/  FADD.FTZ R6, R58, R6 ;  /* 0x000000063a067221 */ /* 0x000fe20000010000 */
[----:B------:R-:W-:Y:S01]  /*0b50*/  SHF.L.U32 R59, R59, 0x10, RZ ;  /* 0x000000103b3b7819 */ /* 0x000fe200000006ff */
[-C--:B------:R-:W-:Y:S01]  /*0b60*/  FFMA.FTZ R50, R87, R58.reuse, R50 ;  /* 0x0000003a57327223 */ /* 0x080fe20000010032 */
[----:B------:R-:W-:Y:S01]  /*0b70*/  FFMA.FTZ R2, R49, R58, R2 ;  /* 0x0000003a31027223 */ /* 0x000fe20000010002 */
[----:B------:R-:W-:Y:S01]  /*0b80*/  FADD.FTZ R14, R57, R14 ;  /* 0x0000000e390e7221 */ /* 0x000fe20000010000 */
[----:B------:R-:W-:Y:S01]  /*0b90*/  FFMA.FTZ R10, R49, R57, R10 ;  /* 0x00000039310a7223 */ /* 0x000fe2000001000a */
[----:B------:R-:W-:Y:S01]  /*0ba0*/  SHF.L.U32 R58, R54, 0x10, RZ ;  /* 0x00000010363a7819 */ /* 0x000fe200000006ff */
[----:B------:R-:W-:Y:S01]  /*0bb0*/  FMUL.FTZ R103, R82, R101 ;  /* 0x0000006552677220 */ /* 0x000fe20000410000 */
[C---:B------:R-:W-:Y:S01]  /*0bc0*/  FMUL.FTZ R57, R100.reuse, R105 ;  /* 0x0000006964397220 */ /* 0x040fe20000410000 */
[----:B------:R-:W-:Y:S01]  /*0bd0*/  FMUL.FTZ R54, R100, R107 ;  /* 0x0000006b64367220 */ /* 0x000fe20000410000 */
[----:B------:R-:W-:Y:S01]  /*0be0*/  FMUL.FTZ R105, R70, R102 ;  /* 0x0000006646697220 */ /* 0x000fe20000410000 */
[----:B------:R-:W-:Y:S01]  /*0bf0*/  FADD.FTZ R8, R59, R8 ;  /* 0x000000083b087221 */ /* 0x000fe20000010000 */
[-C--:B------:R-:W-:Y:S01]  /*0c00*/  FFMA.FTZ R56, R86, R59.reuse, R103 ;  /* 0x0000003b56387223 */ /* 0x080fe20000010067 */
[----:B------:R-:W-:Y:S01]  /*0c10*/  FFMA.FTZ R4, R57, R59, R4 ;  /* 0x0000003b39047223 */ /* 0x000fe20000010004 */
[----:B------:R-:W-:Y:S01]  /*0c20*/  FADD.FTZ R9, R58, R9 ;  /* 0x000000093a097221 */ /* 0x000fe20000010000 */
[-C--:B------:R-:W-:Y:S01]  /*0c30*/  FFMA.FTZ R59, R74, R58.reuse, R105 ;  /* 0x0000003a4a3b7223 */ /* 0x080fe20000010069 */
[----:B------:R-:W-:Y:S01]  /*0c40*/  FFMA.FTZ R5, R54, R58, R5 ;  /* 0x0000003a36057223 */ /* 0x000fe20000010005 */
[----:B---3--:R-:W-:Y:S01]  /*0c50*/  @P1 SHF.R.U64 R58, R80, 0x8, R81 ;  /* 0x00000008503a1819 */ /* 0x008fe20000001251 */
[----:B------:R-:W-:Y:S01]  /*0c60*/  FADD.FTZ R16, R101, R16 ;  /* 0x0000001065107221 */ /* 0x000fe20000010000 */
[----:B------:R-:W-:Y:S01]  /*0c70*/  FFMA.FTZ R12, R57, R101, R12 ;  /* 0x00000065390c7223 */ /* 0x000fe2000001000c */
[----:B------:R-:W-:Y:S01]  /*0c80*/  FADD.FTZ R17, R102, R17 ;  /* 0x0000001166117221 */ /* 0x000fe20000010000 */
[----:B------:R-:W-:Y:S01]  /*0c90*/  FFMA.FTZ R13, R54, R102, R13 ;  /* 0x00000066360d7223 */ /* 0x000fe2000001000d */
[----:B------:R-:W-:Y:S01]  /*0ca0*/  @P1 SHF.R.U64 R101, R80, 0x10, R81 ;  /* 0x0000001050651819 */ /* 0x000fe20000001251 */
[----:B------:R-:W-:Y:S01]  /*0cb0*/  FFMA.FTZ R63, R46, R110, R63 ;  /* 0x0000006e2e3f7223 */ /* 0x000fe2000001003f */
[----:B------:R-:W-:Y:S01]  /*0cc0*/  @P1 SHF.R.U64 R102, R80, 0x18, R81 ;  /* 0x0000001850661819 */ /* 0x000fe20000001251 */
[----:B------:R-:W-:Y:S01]  /*0cd0*/  FADD.FTZ R62, R110, R62 ;  /* 0x0000003e6e3e7221 */ /* 0x000fe20000010000 */
[----:B------:R-:W-:-:S02]  /*0ce0*/  @P1 PRMT R91, R80, 0x7610, R91 ;  /* 0x00007610505b1816 */ /* 0x000fc4000000005b */
[----:B------:R-:W-:Y:S01]  /*0cf0*/  @P1 PRMT R92, R58, 0x7610, R92 ;  /* 0x000076103a5c1816 */ /* 0x000fe2000000005c */
[----:B------:R-:W-:Y:S01]  /*0d00*/  FMUL.FTZ R110, R73, R110 ;  /* 0x0000006e496e7220 */ /* 0x000fe20000410000 */
[----:B------:R-:W-:Y:S02]  /*0d10*/  @P1 PRMT R95, R81, 0x7610, R95 ;  /* 0x00007610515f1816 */ /* 0x000fe4000000005f */
[--C-:B------:R-:W-:Y:S02]  /*0d20*/  @P1 SHF.R.U32.HI R58, RZ, 0x8, R81.reuse ;  /* 0x00000008ff3a1819 */ /* 0x100fe40000011651 */
[--C-:B------:R-:W-:Y:S02]  /*0d30*/  @P1 SHF.R.U32.HI R80, RZ, 0x10, R81.reuse ;  /* 0x00000010ff501819 */ /* 0x100fe40000011651 */
[----:B------:R-:W-:Y:S01]  /*0d40*/  @P1 SHF.R.U32.HI R81, RZ, 0x18, R81 ;  /* 0x00000018ff511819 */ /* 0x000fe20000011651 */
[-C--:B------:R-:W-:Y:S01]  /*0d50*/  FFMA.FTZ R65, R46, R53.reuse, R65 ;  /* 0x000000352e417223 */ /* 0x080fe20000010041 */
[----:B------:R-:W-:Y:S01]  /*0d60*/  FADD.FTZ R64, R53, R64 ;  /* 0x0000004035407221 */ /* 0x000fe20000010000 */
[----:B------:R-:W-:Y:S01]  /*0d70*/  @P1 PRMT R96, R58, 0x7610, R96 ;  /* 0x000076103a601816 */ /* 0x000fe20000000060 */
[----:B------:R-:W-:Y:S01]  /*0d80*/  FFMA.FTZ R53, R77, R53, R110 ;  /* 0x000000354d357223 */ /* 0x000fe2000001006e */
[----:B------:R-:W-:Y:S01]  /*0d90*/  @P1 PRMT R98, R81, 0x7610, R98 ;  /* 0x0000761051621816 */ /* 0x000fe20000000062 */
[----:B------:R-:W-:Y:S01]  /*0da0*/  FADD.FTZ R58, RZ, R47 ;  /* 0x0000002fff3a7221 */ /* 0x000fe20000010000 */
[----:B------:R-:W-:Y:S01]  /*0db0*/  FFMA.FTZ R81, R0, R47, RZ ;  /* 0x0000002f00517223 */ /* 0x000fe200000100ff */
[----:B------:R-:W-:-:S02]  /*0dc0*/  @P1 PRMT R93, R101, 0x7610, R93 ;  /* 0x00007610655d1816 */ /* 0x000fc4000000005d */
[----:B------:R-:W-:Y:S01]  /*0dd0*/  FADD.FTZ R101, R58, R53 ;  /* 0x000000353a657221 */ /* 0x000fe20000010000 */
[----:B------:R-:W-:Y:S01]  /*0de0*/  FFMA.FTZ R58, R46, R53, R81 ;  /* 0x000000352e3a7223 */ /* 0x000fe20000010051 */
[----:B------:R-:W-:Y:S02]  /*0df0*/  @P1 PRMT R97, R80, 0x7610, R97 ;  /* 0x0000761050611816 */ /* 0x000fe40000000061 */
[----:B------:R-:W-:Y:S01]  /*0e00*/  FADD.FTZ R80, R101, R44 ;  /* 0x0000002c65507221 */ /* 0x000fe20000010000 */
[----:B------:R-:W-:Y:S01]  /*0e10*/  @P1 PRMT R94, R102, 0x7610, R94 ;  /* 0x00007610665e1816 */ /* 0x000fe2000000005e */
[----:B------:R-:W-:Y:S01]  /*0e20*/  FFMA.FTZ R81, R45, R44, R58 ;  /* 0x0000002c2d517223 */ /* 0x000fe2000001003a */
[----:B------:R-:W-:Y:S02]  /*0e30*/  IMAD.MOV.U32 R102, RZ, RZ, R108 ;  /* 0x000000ffff667224 */ /* 0x000fe400078e006c */
[----:B------:R-:W-:Y:S01]  /*0e40*/  FADD.FTZ R101, R80, R55 ;  /* 0x0000003750657221 */ /* 0x000fe20000010000 */
[----:B------:R-:W-:Y:S01]  /*0e50*/  FADD.FTZ R15, R104, R15 ;  /* 0x0000000f680f7221 */ /* 0x000fe20000010000 */
[----:B------:R-:W-:Y:S01]  /*0e60*/  FFMA.FTZ R58, R52, R55, R81 ;  /* 0x00000037343a7223 */ /* 0x000fe20000010051 */
[----:B------:R-:W-:Y:S01]  /*0e70*/  FFMA.FTZ R11, R48, R104, R11 ;  /* 0x00000068300b7223 */ /* 0x000fe2000001000b */
[----:B------:R-:W-:-:S02]  /*0e80*/  SHF.R.U64 R103, R108, 0x8, R109 ;  /* 0x000000086c677819 */ /* 0x000fc4000000126d */
[----:B------:R-:W-:Y:S01]  /*0e90*/  PRMT R104, R102, 0x7610, R104 ;  /* 0x0000761066687816 */ /* 0x000fe20000000068 */
[----:B------:R-:W-:Y:S01]  /*0ea0*/  FADD.FTZ R102, R101, R50 ;  /* 0x0000003265667221 */ /* 0x000fe20000010000 */
[--C-:B------:R-:W-:Y:S01]  /*0eb0*/  FFMA.FTZ R81, R49, R50, R58.reuse ;  /* 0x0000003231517223 */ /* 0x100fe2000001003a */
[----:B------:R-:W-:Y:S02]  /*0ec0*/  PRMT R58, R103, 0x7610, R58 ;  /* 0x00007610673a7816 */ /* 0x000fe4000000003a */
[----:B------:R-:W-:Y:S01]  /*0ed0*/  SHF.R.U64 R105, R108, 0x10, R109 ;  /* 0x000000106c697819 */ /* 0x000fe2000000126d */
[----:B------:R-:W-:Y:S01]  /*0ee0*/  FADD.FTZ R103, R102, R51 ;  /* 0x0000003366677221 */ /* 0x000fe20000010000 */
[----:B------:R-:W-:Y:S01]  /*0ef0*/  SHF.R.U64 R106, R108, 0x18, R109 ;  /* 0x000000186c6a7819 */ /* 0x000fe2000000126d */
[--C-:B------:R-:W-:Y:S01]  /*0f00*/  FFMA.FTZ R102, R48, R51, R81.reuse ;  /* 0x0000003330667223 */ /* 0x100fe20000010051 */
[----:B------:R-:W-:Y:S02]  /*0f10*/  PRMT R80, R105, 0x7610, R80 ;  /* 0x0000761069507816 */ /* 0x000fe40000000050 */
[----:B------:R-:W-:Y:S01]  /*0f20*/  PRMT R81, R106, 0x7610, R81 ;  /* 0x000076106a517816 */ /* 0x000fe20000000051 */
[----:B------:R-:W-:Y:S01]  /*0f30*/  FADD.FTZ R106, R103, R56 ;  /* 0x00000038676a7221 */ /* 0x000fe20000010000 */
[----:B------:R-:W-:Y:S01]  /*0f40*/  MOV R107, R109 ;  /* 0x0000006d006b7202 */ /* 0x000fe20000000f00 */
[----:B------:R-:W-:Y:S01]  /*0f50*/  FFMA.FTZ R105, R57, R56, R102 ;  /* 0x0000003839697223 */ /* 0x000fe20000010066 */
[----:B------:R-:W-:-:S02]  /*0f60*/  SHF.R.U32.HI R110, RZ, 0x8, R109 ;  /* 0x00000008ff6e7819 */ /* 0x000fc4000001166d */
[----:B------:R-:W-:Y:S01]  /*0f70*/  SHF.R.U32.HI R111, RZ, 0x10, R109 ;  /* 0x00000010ff6f7819 */ /* 0x000fe2000001166d */
[----:B------:R-:W-:Y:S01]  /*0f80*/  FADD.FTZ R23, R112, R23 ;  /* 0x0000001770177221 */ /* 0x000fe20000010000 */
[----:B------:R-:W-:Y:S01]  /*0f90*/  FFMA.FTZ R22, R45, R112, R22 ;  /* 0x000000702d167223 */ /* 0x000fe20000010016 */
[----:B------:R-:W-:Y:S01]  /*0fa0*/  PRMT R101, R107, 0x7610, R101 ;  /* 0x000076106b657816 */ /* 0x000fe20000000065 */
        /* <DEDUP_REMOVED lines=23> */
.L_x_951:
        /* <DEDUP_REMOVED lines=66> */
.L_x_934:
[-CC-:B------:R-:W-:Y:S01]  /*1540*/  FFMA.FTZ R49, R49, R105.reuse, R106.reuse ;  /* 0x0000006931317223 */ /* 0x180fe2000001006a */
[-CC-:B------:R-:W-:Y:S01]  /*1550*/  FFMA.FTZ R54, R54, R105.reuse, R106.reuse ;  /* 0x0000006936367223 */ /* 0x180fe2000001006a */
[----:B------:R-:W-:Y:S01]  /*1560*/  FFMA.FTZ R57, R57, R105, R106 ;  /* 0x0000006939397223 */ /* 0x000fe2000001006a */
[----:B------:R-:W-:Y:S01]  /*1570*/  ISETP.GE.U32.AND P2, PT, R108, RZ, PT ;  /* 0x000000ff6c00720c */ /* 0x000fe20003f46070 */
[----:B------:R-:W-:Y:S01]  /*1580*/  FADD.FTZ R49, R50, -R49 ;  /* 0x8000003132317221 */ /* 0x000fe20000010000 */
[----:B------:R-:W-:Y:S01]  /*1590*/  FADD.FTZ R35, R59, -R54 ;  /* 0x800000363b237221 */ /* 0x000fe20000010000 */
[----:B------:R-:W-:Y:S01]  /*15a0*/  FADD.FTZ R57, R56, -R57 ;  /* 0x8000003938397221 */ /* 0x000fe20000010000 */
[----:B------:R-:W-:Y:S01]  /*15b0*/  LOP3.LUT P5, RZ, R101, 0xff, RZ, 0xc0, !PT ;  /* 0x000000ff65ff7812 */ /* 0x000fe200078ac0ff */
[C---:B------:R-:W-:Y:S01]  /*15c0*/  FMUL.FTZ R32, R100.reuse, R49 ;  /* 0x0000003164207220 */ /* 0x040fe20000410000 */
[C---:B------:R-:W-:Y:S01]  /*15d0*/  FMUL.FTZ R35, R100.reuse, R35 ;  /* 0x0000002364237220 */ /* 0x040fe20000410000 */
[----:B------:R-:W-:Y:S01]  /*15e0*/  FMUL.FTZ R34, R100, R57 ;  /* 0x0000003964227220 */ /* 0x000fe20000410000 */
[----:B------:R-:W-:Y:S01]  /*15f0*/  ISETP.GE.U32.AND.EX P2, PT, R109, 0x1000000, PT, P2 ;  /* 0x010000006d00780c */ /* 0x000fe20003f46120 */
[----:B------:R-:W-:Y:S01]  /*1600*/  FMUL.FTZ R33, R32, UR16 ;  /* 0x0000001020217c20 */ /* 0x000fe20008410000 */
[----:B------:R-:W-:Y:S01]  /*1610*/  FMUL.FTZ R41, R35, UR16 ;  /* 0x0000001023297c20 */ /* 0x000fe20008410000 */
[-CC-:B------:R-:W-:Y:S01]  /*1620*/  FFMA.FTZ R46, R46, R105.reuse, R106.reuse ;  /* 0x000000692e2e7223 */ /* 0x180fe2000001006a */
[-CC-:B------:R-:W-:Y:S01]  /*1630*/  FFMA.FTZ R45, R45, R105.reuse, R106.reuse ;  /* 0x000000692d2d7223 */ /* 0x180fe2000001006a */
[-CC-:B------:R-:W-:Y:S01]  /*1640*/  FFMA.FTZ R52, R52, R105.reuse, R106.reuse ;  /* 0x0000006934347223 */ /* 0x180fe2000001006a */
[-CC-:B------:R-:W-:Y:S01]  /*1650*/  FFMA.FTZ R48, R48, R105.reuse, R106.reuse ;  /* 0x0000006930307223 */ /* 0x180fe2000001006a */
[----:B------:R-:W-:Y:S01]  /*1660*/  FFMA.FTZ R0, R0, R105, R106 ;  /* 0x0000006900007223 */ /* 0x000fe2000001006a */
[----:B------:R-:W-:Y:S01]  /*1670*/  FMUL.FTZ R40, R34, UR16 ;  /* 0x0000001022287c20 */ /* 0x000fe20008410000 */
[----:B------:R-:W-:Y:S01]  /*1680*/  LOP3.LUT P6, RZ, R103, 0xff, RZ, 0xc0, !PT ;  /* 0x000000ff67ff7812 */ /* 0x000fe200078cc0ff */
[----:B------:R-:W-:Y:S01]  /*1690*/  FADD.FTZ R45, R44, -R45 ;  /* 0x8000002d2c2d7221 */ /* 0x000fe20000010000 */
[----:B------:R-:W-:Y:S01]  /*16a0*/  FSEL R57, R41, RZ, P2 ;  /* 0x000000ff29397208 */ /* 0x000fe20001000000 */
[----:B------:R-:W-:Y:S01]  /*16b0*/  FADD.FTZ R41, R53, -R46 ;  /* 0x8000002e35297221 */ /* 0x000fe20000010000 */
[----:B------:R-:W-:Y:S01]  /*16c0*/  FSEL R50, R33, RZ, P5 ;  /* 0x000000ff21327208 */ /* 0x000fe20002800000 */
[----:B------:R-:W-:Y:S01]  /*16d0*/  FADD.FTZ R33, R51, -R48 ;  /* 0x8000003033217221 */ /* 0x000fe20000010000 */
[----:B------:R-:W-:Y:S01]  /*16e0*/  FADD.FTZ R43, R55, -R52 ;  /* 0x80000034372b7221 */ /* 0x000fe20000010000 */
[----:B------:R-:W-:Y:S01]  /*16f0*/  FADD.FTZ R47, R47, -R0 ;  /* 0x800000002f2f7221 */ /* 0x000fe20000010000 */
[----:B------:R-:W-:Y:S01]  /*1700*/  FSEL R54, R40, RZ, P6 ;  /* 0x000000ff28367208 */ /* 0x000fe20003000000 */
[C---:B------:R-:W-:Y:S01]  /*1710*/  FMUL.FTZ R41, R100.reuse, R41 ;  /* 0x0000002964297220 */ /* 0x040fe20000410000 */
[C---:B------:R-:W-:Y:S01]  /*1720*/  FMUL.FTZ R33, R100.reuse, R33 ;  /* 0x0000002164217220 */ /* 0x040fe20000410000 */
[C---:B------:R-:W-:Y:S01]  /*1730*/  FMUL.FTZ R42, R100.reuse, R45 ;  /* 0x0000002d642a7220 */ /* 0x040fe20000410000 */
[C---:B------:R-:W-:Y:S01]  /*1740*/  FMUL.FTZ R43, R100.reuse, R43 ;  /* 0x0000002b642b7220 */ /* 0x040fe20000410000 */
[----:B------:R-:W-:Y:S01]  /*1750*/  FMUL.FTZ R40, R100, R47 ;  /* 0x0000002f64287220 */ /* 0x000fe20000410000 */
[----:B------:R-:W-:Y:S01]  /*1760*/  FMUL.FTZ R47, R33, UR16 ;  /* 0x00000010212f7c20 */ /* 0x000fe20008410000 */
[----:B------:R-:W-:Y:S01]  /*1770*/  FMUL.FTZ R45, R42, UR16 ;  /* 0x000000102a2d7c20 */ /* 0x000fe20008410000 */
        /* <DEDUP_REMOVED lines=18> */
.L_x_933:
[-CC-:B------:R-:W-:Y:S01]  /*18a0*/  FFMA.FTZ R0, R0, R105.reuse, R106.reuse ;  /* 0x0000006900007223 */ /* 0x180fe2000001006a */
[-CC-:B------:R-:W-:Y:S01]  /*18b0*/  FFMA.FTZ R107, R45, R105.reuse, R106.reuse ;  /* 0x000000692d6b7223 */ /* 0x180fe2000001006a */
[-CC-:B------:R-:W-:Y:S01]  /*18c0*/  FFMA.FTZ R49, R49, R105.reuse, R106.reuse ;  /* 0x0000006931317223 */ /* 0x180fe2000001006a */
[-C--:B------:R-:W-:Y:S01]  /*18d0*/  FFMA.FTZ R57, R57, R105.reuse, R106 ;  /* 0x0000006939397223 */ /* 0x080fe2000001006a */
[----:B------:R-:W-:Y:S01]  /*18e0*/  FADD.FTZ R45, R47, -R0 ;  /* 0x800000002f2d7221 */ /* 0x000fe20000010000 */
[----:B------:R-:W-:Y:S01]  /*18f0*/  FADD.FTZ R47, R44, -R107 ;  /* 0x8000006b2c2f7221 */ /* 0x000fe20000010000 */
[----:B------:R-:W-:Y:S01]  /*1900*/  FADD.FTZ R49, R50, -R49 ;  /* 0x8000003132317221 */ /* 0x000fe20000010000 */
[----:B------:R-:W-:Y:S01]  /*1910*/  FADD.FTZ R57, R56, -R57 ;  /* 0x8000003938397221 */ /* 0x000fe20000010000 */
[----:B------:R-:W-:Y:S01]  /*1920*/  FFMA.FTZ R46, R46, R105, R106 ;  /* 0x000000692e2e7223 */ /* 0x000fe2000001006a */
[C---:B-----5:R-:W-:Y:S01]  /*1930*/  FFMA.FTZ R47, R100.reuse, R47, R30 ;  /* 0x0000002f642f7223 */ /* 0x060fe2000001001e */
[----:B------:R-:W-:Y:S01]  /*1940*/  FFMA.FTZ R49, R100, R49, R24 ;  /* 0x0000003164317223 */ /* 0x000fe20000010018 */
[-CC-:B------:R-:W-:Y:S01]  /*1950*/  FFMA.FTZ R52, R52, R105.reuse, R106.reuse ;  /* 0x0000006934347223 */ /* 0x180fe2000001006a */
[-CC-:B------:R-:W-:Y:S01]  /*1960*/  FFMA.FTZ R48, R48, R105.reuse, R106.reuse ;  /* 0x0000006930307223 */ /* 0x180fe2000001006a */
[----:B------:R-:W-:Y:S01]  /*1970*/  FFMA.FTZ R106, R54, R105, R106 ;  /* 0x00000069366a7223 */ /* 0x000fe2000001006a */
[----:B------:R-:W-:Y:S01]  /*1980*/  FMUL.FTZ R44, R47, UR16 ;  /* 0x000000102f2c7c20 */ /* 0x000fe20008410000 */
[----:B------:R-:W-:Y:S01]  /*1990*/  LOP3.LUT P2, RZ, R80, 0xff, RZ, 0xc0, !PT ;  /* 0x000000ff50ff7812 */ /* 0x000fe2000784c0ff */
[----:B------:R-:W-:Y:S01]  /*19a0*/  FMUL.FTZ R54, R49, UR16 ;  /* 0x0000001031367c20 */ /* 0x000fe20008410000 */
[----:B------:R-:W-:Y:S01]  /*19b0*/  LOP3.LUT P6, RZ, R101, 0xff, RZ, 0xc0, !PT ;  /* 0x000000ff65ff7812 */ /* 0x000fe200078cc0ff */
[----:B------:R-:W-:Y:S01]  /*19c0*/  FFMA.FTZ R57, R100, R57, R26 ;  /* 0x0000003964397223 */ /* 0x000fe2000001001a */
[----:B------:R-:W-:Y:S01]  /*19d0*/  FSEL R50, R44, RZ, P2 ;  /* 0x000000ff2c327208 */ /* 0x000fe20001000000 */
[----:B------:R-:W-:Y:S01]  /*19e0*/  FADD.FTZ R56, R55, -R52 ;  /* 0x8000003437387221 */ /* 0x000fe20000010000 */
[----:B------:R-:W-:Y:S01]  /*19f0*/  FSEL R54, R54, RZ, P6 ;  /* 0x000000ff36367208 */ /* 0x000fe20003000000 */
[----:B------:R-:W-:Y:S01]  /*1a00*/  FMUL.FTZ R44, R57, UR16 ;  /* 0x00000010392c7c20 */ /* 0x000fe20008410000 */
[----:B------:R-:W-:Y:S01]  /*1a10*/  LOP3.LUT P6, RZ, R103, 0xff, RZ, 0xc0, !PT ;  /* 0x000000ff67ff7812 */ /* 0x000fe200078cc0ff */
[----:B------:R-:W-:Y:S01]  /*1a20*/  FADD.FTZ R46, R53, -R46 ;  /* 0x8000002e352e7221 */ /* 0x000fe20000010000 */
[----:B------:R-:W-:Y:S01]  /*1a30*/  FADD.FTZ R48, R51, -R48 ;  /* 0x8000003033307221 */ /* 0x000fe20000010000 */
[----:B------:R-:W-:Y:S01]  /*1a40*/  FFMA.FTZ R45, R100, R45, R28 ;  /* 0x0000002d642d7223 */ /* 0x000fe2000001001c */
[----:B------:R-:W-:Y:S01]  /*1a50*/  FSEL R52, R44, RZ, P6 ;  /* 0x000000ff2c347208 */ /* 0x000fe20003000000 */
[----:B------:R-:W-:Y:S01]  /*1a60*/  FADD.FTZ R106, R59, -R106 ;  /* 0x8000006a3b6a7221 */ /* 0x000fe20000010000 */
[----:B------:R-:W-:Y:S01]  /*1a70*/  ISETP.NE.U32.AND P6, PT, RZ, UR4, PT ;  /* 0x00000004ff007c0c */ /* 0x000fe2000bfc5070 */
[C---:B------:R-:W-:Y:S01]  /*1a80*/  FFMA.FTZ R44, R100.reuse, R46, R29 ;  /* 0x0000002e642c7223 */ /* 0x040fe2000001001d */
[C---:B------:R-:W-:Y:S01]  /*1a90*/  FFMA.FTZ R46, R100.reuse, R56, R31 ;  /* 0x00000038642e7223 */ /* 0x040fe2000001001f */
[C---:B------:R-:W-:Y:S01]  /*1aa0*/  FFMA.FTZ R48, R100.reuse, R48, R25 ;  /* 0x0000003064307223 */ /* 0x040fe20000010019 */
[----:B------:R-:W-:Y:S01]  /*1ab0*/  ISETP.NE.AND.EX P6, PT, RZ, UR5, PT, P6 ;  /* 0x00000005ff007c0c */ /* 0x000fe2000bfc5360 */
[----:B------:R-:W-:Y:S01]  /*1ac0*/  FMUL.FTZ R0, R45, UR16 ;  /* 0x000000102d007c20 */ /* 0x000fe20008410000 */
[----:B------:R-:W-:Y:S01]  /*1ad0*/  FFMA.FTZ R100, R100, R106, R27 ;  /* 0x0000006a64647223 */ /* 0x000fe2000001001b */
[----:B------:R-:W-:-:S02]  /*1ae0*/  LOP3.LUT P5, RZ, R104, 0xff, RZ, 0xc0, !PT ;  /* 0x000000ff68ff7812 */ /* 0x000fc400078ac0ff */
[----:B------:R-:W-:Y:S02]  /*1af0*/  ISETP.GE.U32.AND P2, PT, R108, RZ, PT ;  /* 0x000000ff6c00720c */ /* 0x000fe40003f46070 */
[----:B------:R-:W-:Y:S01]  /*1b00*/  SEL R40, R40, R45, !P6 ;  /* 0x0000002d28287207 */ /* 0x000fe20007000000 */
[----:B------:R-:W-:Y:S01]  /*1b10*/  FMUL.FTZ R45, R100, UR16 ;  /* 0x00000010642d7c20 */ /* 0x000fe20008410000 */
[----:B------:R-:W-:Y:S01]  /*1b20*/  SEL R43, R43, R46, !P6 ;  /* 0x0000002e2b2b7207 */ /* 0x000fe20007000000 */
[----:B------:R-:W-:Y:S01]  /*1b30*/  FMUL.FTZ R46, R46, UR16 ;  /* 0x000000102e2e7c20 */ /* 0x000fe20008410000 */
[----:B------:R-:W-:Y:S01]  /*1b40*/  SEL R33, R33, R48, !P6 ;  /* 0x0000003021217207 */ /* 0x000fe20007000000 */
[----:B------:R-:W-:Y:S01]  /*1b50*/  FMUL.FTZ R48, R48, UR16 ;  /* 0x0000001030307c20 */ /* 0x000fe20008410000 */
[----:B------:R-:W-:Y:S01]  /*1b60*/  SEL R41, R41, R44, !P6 ;  /* 0x0000002c29297207 */ /* 0x000fe20007000000 */
[----:B------:R-:W-:Y:S01]  /*1b70*/  FMUL.FTZ R44, R44, UR16 ;  /* 0x000000102c2c7c20 */ /* 0x000fe20008410000 */
[----:B------:R-:W-:-:S02]  /*1b80*/  FSEL R0, R0, RZ, P5 ;  /* 0x000000ff00007208 */ /* 0x000fc40002800000 */
[----:B------:R-:W-:Y:S02]  /*1b90*/  ISETP.GE.U32.AND.EX P2, PT, R109, 0x1000000, PT, P2 ;  /* 0x010000006d00780c */ /* 0x000fe40003f46120 */
[----:B------:R-:W-:Y:S02]  /*1ba0*/  LOP3.LUT P3, RZ, R58, 0xff, RZ, 0xc0, !PT ;  /* 0x000000ff3aff7812 */ /* 0x000fe4000786c0ff */
[----:B------:R-:W-:Y:S02]  /*1bb0*/  LOP3.LUT P4, RZ, R81, 0xff, RZ, 0xc0, !PT ;  /* 0x000000ff51ff7812 */ /* 0x000fe4000788c0ff */
[----:B------:R-:W-:Y:S02]  /*1bc0*/  LOP3.LUT P5, RZ, R102, 0xff, RZ, 0xc0, !PT ;  /* 0x000000ff66ff7812 */ /* 0x000fe400078ac0ff */
[----:B------:R-:W-:Y:S02]  /*1bd0*/  SEL R42, R42, R47, !P6 ;  /* 0x0000002f2a2a7207 */ /* 0x000fe40007000000 */
[----:B------:R-:W-:-:S02]  /*1be0*/  SEL R32, R32, R49, !P6 ;  /* 0x0000003120207207 */ /* 0x000fc40007000000 */
[----:B------:R-:W-:Y:S02]  /*1bf0*/  FSEL R47, R45, RZ, P2 ;  /* 0x000000ff2d2f7208 */ /* 0x000fe40001000000 */
[----:B------:R-:W-:Y:S02]  /*1c00*/  FSEL R51, R48, RZ, P5 ;  /* 0x000000ff30337208 */ /* 0x000fe40002800000 */
[----:B------:R-:W-:Y:S02]  /*1c10*/  FSEL R45, R46, RZ, P4 ;  /* 0x000000ff2e2d7208 */ /* 0x000fe40002000000 */
[----:B------:R-:W-:Y:S02]  /*1c20*/  FSEL R49, R44, RZ, P3 ;  /* 0x000000ff2c317208 */ /* 0x000fe40001800000 */
[----:B------:R-:W-:Y:S02]  /*1c30*/  SEL R34, R34, R57, !P6 ;  /* 0x0000003922227207 */ /* 0x000fe40007000000 */
[----:B------:R-:W-:-:S02]  /*1c40*/  SEL R35, R35, R100, !P6 ;  /* 0x0000006423237207 */ /* 0x000fc40007000000 */
[----:B------:R-:W-:Y:S02]  /*1c50*/  F2FP.BF16.F32.PACK_AB R47, R47, R52 ;  /* 0x000000342f2f723e */ /* 0x000fe400000010ff */
[----:B------:R-:W-:Y:S02]  /*1c60*/  F2FP.BF16.F32.PACK_AB R46, R51, R54 ;  /* 0x00000036332e723e */ /* 0x000fe400000010ff */
[----:B------:R-:W-:Y:S02]  /*1c70*/  F2FP.BF16.F32.PACK_AB R45, R45, R50 ;  /* 0x000000322d2d723e */ /* 0x000fe400000010ff */
[----:B------:R-:W-:Y:S01]  /*1c80*/  F2FP.BF16.F32.PACK_AB R44, R49, R0 ;  /* 0x00000000312c723e */ /* 0x000fe200000010ff */
[----:B------:R-:W-:Y:S06]  /*1c90*/  BRA `(.L_x_935) ;  /* 0x0000001000c07947 */ /* 0x000fec0003800000 */
.L_x_932:
        /* <DEDUP_REMOVED lines=13> */
[----:B------:R-:W-:Y:S01]  /*1d70*/  FFMA.FTZ R57, R57, R105, R106 ;  /* 0x0000006939397223 */ /* 0x000fe2000001006a */
[C---:B------:R-:W-:Y:S01]  /*1d80*/  FMUL.FTZ R59, R100.reuse, R59 ;  /* 0x0000003b643b7220 */ /* 0x040fe20000410000 */
[----:B------:R-:W-:Y:S01]  /*1d90*/  FADD.FTZ R51, R51, -R48 ;  /* 0x8000003033337221 */ /* 0x000fe20000010000 */
[----:B------:R-:W-:Y:S01]  /*1da0*/  LOP3.LUT P6, RZ, R101, 0xff, RZ, 0xc0, !PT ;  /* 0x000000ff65ff7812 */ /* 0x000fe200078cc0ff */
[----:B------:R-:W-:Y:S01]  /*1db0*/  FMUL.FTZ R49, R100, R49 ;  /* 0x0000003164317220 */ /* 0x000fe20000410000 */
[----:B------:R-:W-:Y:S01]  /*1dc0*/  FMUL.FTZ R59, R59, UR16 ;  /* 0x000000103b3b7c20 */ /* 0x000fe20008410000 */
[----:B------:R-:W-:Y:S01]  /*1dd0*/  FADD.FTZ R57, R56, -R57 ;  /* 0x8000003938397221 */ /* 0x000fe20000010000 */
[----:B------:R-:W-:Y:S01]  /*1de0*/  FMUL.FTZ R51, R100, R51 ;  /* 0x0000003364337220 */ /* 0x000fe20000410000 */
[-CC-:B------:R-:W-:Y:S01]  /*1df0*/  FFMA.FTZ R45, R45, R105.reuse, R106.reuse ;  /* 0x000000692d2d7223 */ /* 0x180fe2000001006a */
[--C-:B------:R-:W-:Y:S01]  /*1e00*/  FFMA.FTZ R52, R52, R105, R106.reuse ;  /* 0x0000006934347223 */ /* 0x100fe2000001006a */
[----:B------:R-:W-:Y:S01]  /*1e10*/  FSEL R101, R59, RZ, P2 ;  /* 0x000000ff3b657208 */ /* 0x000fe20001000000 */
[----:B------:R-:W-:Y:S01]  /*1e20*/  FMUL.FTZ R49, R49, UR16 ;  /* 0x0000001031317c20 */ /* 0x000fe20008410000 */
[----:B------:R-:W-:Y:S01]  /*1e30*/  LOP3.LUT P2, RZ, R98, 0xff, RZ, 0xc0, !PT ;  /* 0x000000ff62ff7812 */ /* 0x000fe2000784c0ff */
[----:B------:R-:W-:Y:S01]  /*1e40*/  FMUL.FTZ R57, R100, R57 ;  /* 0x0000003964397220 */ /* 0x000fe20000410000 */
[----:B------:R-:W-:Y:S01]  /*1e50*/  FMUL.FTZ R51, R51, UR16 ;  /* 0x0000001033337c20 */ /* 0x000fe20008410000 */
[----:B------:R-:W-:Y:S01]  /*1e60*/  LOP3.LUT P4, RZ, R102, 0xff, RZ, 0xc0, !PT ;  /* 0x000000ff66ff7812 */ /* 0x000fe2000788c0ff */
[-C--:B------:R-:W-:Y:S01]  /*1e70*/  FFMA.FTZ R46, R46, R105.reuse, R106 ;  /* 0x000000692e2e7223 */ /* 0x080fe2000001006a */
[----:B------:R-:W-:Y:S01]  /*1e80*/  FSEL R36, R59, RZ, P2 ;  /* 0x000000ff3b247208 */ /* 0x000fe20001000000 */
[----:B------:R-:W-:Y:S01]  /*1e90*/  FADD.FTZ R45, R44, -R45 ;  /* 0x8000002d2c2d7221 */ /* 0x000fe20000010000 */
[----:B------:R-:W-:Y:S01]  /*1ea0*/  LOP3.LUT P2, RZ, R95, 0xff, RZ, 0xc0, !PT ;  /* 0x000000ff5fff7812 */ /* 0x000fe2000784c0ff */
[----:B------:R-:W-:Y:S01]  /*1eb0*/  FADD.FTZ R55, R55, -R52 ;  /* 0x8000003437377221 */ /* 0x000fe20000010000 */
[----:B------:R-:W-:Y:S01]  /*1ec0*/  FFMA.FTZ R0, R0, R105, R106 ;  /* 0x0000006900007223 */ /* 0x000fe2000001006a */
[----:B------:R-:W-:Y:S01]  /*1ed0*/  FSEL R48, R49, RZ, P6 ;  /* 0x000000ff31307208 */ /* 0x000fe20003000000 */
[----:B------:R-:W-:Y:S01]  /*1ee0*/  FMUL.FTZ R39, R57, UR16 ;  /* 0x0000001039277c20 */ /* 0x000fe20008410000 */
[----:B------:R-:W-:Y:S01]  /*1ef0*/  LOP3.LUT P6, RZ, R103, 0xff, RZ, 0xc0, !PT ;  /* 0x000000ff67ff7812 */ /* 0x000fe200078cc0ff */
[----:B------:R-:W-:Y:S01]  /*1f00*/  FADD.FTZ R53, R53, -R46 ;  /* 0x8000002e35357221 */ /* 0x000fe20000010000 */
[----:B------:R-:W-:Y:S01]  /*1f10*/  FSEL R57, R51, RZ, P4 ;  /* 0x000000ff33397208 */ /* 0x000fe20002000000 */
[C---:B------:R-:W-:Y:S01]  /*1f20*/  FMUL.FTZ R45, R100.reuse, R45 ;  /* 0x0000002d642d7220 */ /* 0x040fe20000410000 */
[----:B------:R-:W-:Y:S01]  /*1f30*/  FSEL R38, R49, RZ, P2 ;  /* 0x000000ff31267208 */ /* 0x000fe20001000000 */
[----:B------:R-:W-:Y:S01]  /*1f40*/  FMUL.FTZ R55, R100, R55 ;  /* 0x0000003764377220 */ /* 0x000fe20000410000 */
[----:B------:R-:W-:Y:S01]  /*1f50*/  LOP3.LUT P4, RZ, R97, 0xff, RZ, 0xc0, !PT ;  /* 0x000000ff61ff7812 */ /* 0x000fe2000788c0ff */
[----:B------:R-:W-:Y:S01]  /*1f60*/  FADD.FTZ R47, R47, -R0 ;  /* 0x800000002f2f7221 */ /* 0x000fe20000010000 */
[----:B------:R-:W-:Y:S01]  /*1f70*/  LOP3.LUT P2, RZ, R96, 0xff, RZ, 0xc0, !PT ;  /* 0x000000ff60ff7812 */ /* 0x000fe2000784c0ff */
[C---:B------:R-:W-:Y:S01]  /*1f80*/  FMUL.FTZ R53, R100.reuse, R53 ;  /* 0x0000003564357220 */ /* 0x040fe20000410000 */
[----:B------:R-:W-:Y:S01]  /*1f90*/  FSEL R50, R39, RZ, P6 ;  /* 0x000000ff27327208 */ /* 0x000fe20003000000 */
[----:B------:R-:W-:Y:S01]  /*1fa0*/  FMUL.FTZ R45, R45, UR16 ;  /* 0x000000102d2d7c20 */ /* 0x000fe20008410000 */
[----:B------:R-:W-:Y:S01]  /*1fb0*/  FSEL R39, R39, RZ, P4 ;  /* 0x000000ff27277208 */ /* 0x000fe20002000000 */
[----:B------:R-:W-:Y:S01]  /*1fc0*/  FMUL.FTZ R55, R55, UR16 ;  /* 0x0000001037377c20 */ /* 0x000fe20008410000 */
        /* <DEDUP_REMOVED lines=8> */
[----:B------:R-:W-:Y:S02]  /*2050*/  F2FP.BF16.F32.PACK_AB R46, R57, R48 ;  /* 0x00000030392e723e */ /* 0x000fe400000010ff */
[----:B------:R-:W-:Y:S02]  /*2060*/  FSEL R48, R45, RZ, P6 ;  /* 0x000000ff2d307208 */ /* 0x000fe40003000000 */
[----:B------:R-:W-:Y:S02]  /*2070*/  FSEL R57, R55, RZ, P4 ;  /* 0x000000ff37397208 */ /* 0x000fe40002000000 */
        /* <DEDUP_REMOVED lines=18> */
.L_x_937:
[-CC-:B------:R-:W-:Y:S01]  /*21a0*/  FFMA.FTZ R57, R57, R105.reuse, R106.reuse ;  /* 0x0000006939397223 */ /* 0x180fe2000001006a */
[-CC-:B------:R-:W-:Y:S01]  /*21b0*/  FFMA.FTZ R54, R54, R105.reuse, R106.reuse ;  /* 0x0000006936367223 */ /* 0x180fe2000001006a */
[----:B------:R-:W-:Y:S01]  /*21c0*/  FFMA.FTZ R49, R49, R105, R106 ;  /* 0x0000006931317223 */ /* 0x000fe2000001006a */
[----:B------:R-:W-:Y:S01]  /*21d0*/  LOP3.LUT P6, RZ, R103, 0xff, RZ, 0xc0, !PT ;  /* 0x000000ff67ff7812 */ /* 0x000fe200078cc0ff */
[----:B------:R-:W-:Y:S01]  /*21e0*/  FADD.FTZ R57, R56, -R57 ;  /* 0x8000003938397221 */ /* 0x000fe20000010000 */
[----:B------:R-:W-:Y:S01]  /*21f0*/  FADD.FTZ R35, R59, -R54 ;  /* 0x800000363b237221 */ /* 0x000fe20000010000 */
[----:B------:R-:W-:Y:S01]  /*2200*/  FADD.FTZ R49, R50, -R49 ;  /* 0x8000003132317221 */ /* 0x000fe20000010000 */
[----:B------:R-:W-:Y:S01]  /*2210*/  ISETP.GE.U32.AND P2, PT, R108, RZ, PT ;  /* 0x000000ff6c00720c */ /* 0x000fe20003f46070 */
[C---:B------:R-:W-:Y:S01]  /*2220*/  FMUL.FTZ R34, R100.reuse, R57 ;  /* 0x0000003964227220 */ /* 0x040fe20000410000 */
[----:B------:R-:W-:Y:S01]  /*2230*/  FMUL.FTZ R35, R100, R35 ;  /* 0x0000002364237220 */ /* 0x000fe20000410000 */
[----:B------:R-:W-:Y:S01]  /*2240*/  FFMA.FTZ R48, R48, R105, R106 ;  /* 0x0000006930307223 */ /* 0x000fe2000001006a */
[----:B------:R-:W-:Y:S01]  /*2250*/  ISETP.GE.U32.AND.EX P2, PT, R109, 0x1000000, PT, P2 ;  /* 0x010000006d00780c */ /* 0x000fe20003f46120 */
[----:B------:R-:W-:Y:S01]  /*2260*/  FMUL.FTZ R36, R34, UR16 ;  /* 0x0000001022247c20 */ /* 0x000fe20008410000 */
[----:B------:R-:W-:Y:S01]  /*2270*/  FMUL.FTZ R37, R35, UR16 ;  /* 0x0000001023257c20 */ /* 0x000fe20008410000 */
[----:B------:R-:W-:Y:S01]  /*2280*/  FMUL.FTZ R32, R100, R49 ;  /* 0x0000003164207220 */ /* 0x000fe20000410000 */
[----:B------:R-:W-:Y:S01]  /*2290*/  FADD.FTZ R33, R51, -R48 ;  /* 0x8000003033217221 */ /* 0x000fe20000010000 */
[-CC-:B------:R-:W-:Y:S01]  /*22a0*/  FFMA.FTZ R45, R45, R105.reuse, R106.reuse ;  /* 0x000000692d2d7223 */ /* 0x180fe2000001006a */
[----:B------:R-:W-:Y:S01]  /*22b0*/  FSEL R50, R36, RZ, P6 ;  /* 0x000000ff24327208 */ /* 0x000fe20003000000 */
[--C-:B------:R-:W-:Y:S01]  /*22c0*/  FFMA.FTZ R52, R52, R105, R106.reuse ;  /* 0x0000006934347223 */ /* 0x100fe2000001006a */
[----:B------:R-:W-:Y:S01]  /*22d0*/  LOP3.LUT P6, RZ, R97, 0xff, RZ, 0xc0, !PT ;  /* 0x000000ff61ff7812 */ /* 0x000fe200078cc0ff */
[----:B------:R-:W-:Y:S01]  /*22e0*/  FMUL.FTZ R33, R100, R33 ;  /* 0x0000002164217220 */ /* 0x000fe20000410000 */
[----:B------:R-:W-:Y:S01]  /*22f0*/  FSEL R49, R37, RZ, P2 ;  /* 0x000000ff25317208 */ /* 0x000fe20001000000 */
[-C--:B------:R-:W-:Y:S01]  /*2300*/  FFMA.FTZ R46, R46, R105.reuse, R106 ;  /* 0x000000692e2e7223 */ /* 0x080fe2000001006a */
[----:B------:R-:W-:Y:S01]  /*2310*/  FSEL R39, R36, RZ, P6 ;  /* 0x000000ff24277208 */ /* 0x000fe20003000000 */
[----:B------:R-:W-:Y:S01]  /*2320*/  FMUL.FTZ R36, R32, UR16 ;  /* 0x0000001020247c20 */ /* 0x000fe20008410000 */
[----:B------:R-:W-:Y:S01]  /*2330*/  LOP3.LUT P6, RZ, R98, 0xff, RZ, 0xc0, !PT ;  /* 0x000000ff62ff7812 */ /* 0x000fe200078cc0ff */
[----:B------:R-:W-:Y:S01]  /*2340*/  FADD.FTZ R45, R44, -R45 ;  /* 0x8000002d2c2d7221 */ /* 0x000fe20000010000 */
[----:B------:R-:W-:Y:S01]  /*2350*/  LOP3.LUT P2, RZ, R101, 0xff, RZ, 0xc0, !PT ;  /* 0x000000ff65ff7812 */ /* 0x000fe2000784c0ff */
[----:B------:R-:W-:Y:S01]  /*2360*/  FADD.FTZ R43, R55, -R52 ;  /* 0x80000034372b7221 */ /* 0x000fe20000010000 */
[----:B------:R-:W-:Y:S01]  /*2370*/  FSEL R48, R37, RZ, P6 ;  /* 0x000000ff25307208 */ /* 0x000fe20003000000 */
[----:B------:R-:W-:Y:S01]  /*2380*/  FFMA.FTZ R0, R0, R105, R106 ;  /* 0x0000006900007223 */ /* 0x000fe2000001006a */
[----:B------:R-:W-:Y:S01]  /*2390*/  LOP3.LUT P6, RZ, R95, 0xff, RZ, 0xc0, !PT ;  /* 0x000000ff5fff7812 */ /* 0x000fe200078cc0ff */
[----:B------:R-:W-:Y:S01]  /*23a0*/  FADD.FTZ R41, R53, -R46 ;  /* 0x8000002e35297221 */ /* 0x000fe20000010000 */
[----:B------:R-:W-:Y:S01]  /*23b0*/  FSEL R37, R36, RZ, P2 ;  /* 0x000000ff24257208 */ /* 0x000fe20001000000 */
[----:B------:R-:W-:Y:S01]  /*23c0*/  FMUL.FTZ R42, R100, R45 ;  /* 0x0000002d642a7220 */ /* 0x000fe20000410000 */
[----:B------:R-:W-:Y:S01]  /*23d0*/  FSEL R38, R36, RZ, P6 ;  /* 0x000000ff24267208 */ /* 0x000fe20003000000 */
[----:B------:R-:W-:Y:S01]  /*23e0*/  FMUL.FTZ R36, R33, UR16 ;  /* 0x0000001021247c20 */ /* 0x000fe20008410000 */
[----:B------:R-:W-:Y:S01]  /*23f0*/  LOP3.LUT P6, RZ, R102, 0xff, RZ, 0xc0, !PT ;  /* 0x000000ff66ff7812 */ /* 0x000fe200078cc0ff */
[----:B------:R-:W-:Y:S01]  /*2400*/  FMUL.FTZ R43, R100, R43 ;  /* 0x0000002b642b7220 */ /* 0x000fe20000410000 */
[----:B------:R-:W-:Y:S01]  /*2410*/  FADD.FTZ R47, R47, -R0 ;  /* 0x800000002f2f7221 */ /* 0x000fe20000010000 */
        /* <DEDUP_REMOVED lines=9> */
[----:B------:R-:W-:-:S02]  /*24b0*/  LOP3.LUT P6, RZ, R93, 0xff, RZ, 0xc0, !PT ;  /* 0x000000ff5dff7812 */ /* 0x000fc400078cc0ff */
[----:B------:R-:W-:Y:S02]  /*24c0*/  LOP3.LUT P2, RZ, R81, 0xff, RZ, 0xc0, !PT ;  /* 0x000000ff51ff7812 */ /* 0x000fe4000784c0ff */
[----:B------:R-:W-:Y:S02]  /*24d0*/  F2FP.BF16.F32.PACK_AB R38, R45, R38 ;  /* 0x000000262d26723e */ /* 0x000fe400000010ff */
[----:B------:R-:W-:Y:S02]  /*24e0*/  F2FP.BF16.F32.PACK_AB R46, R46, R37 ;  /* 0x000000252e2e723e */ /* 0x000fe400000010ff */
[----:B------:R-:W-:Y:S02]  /*24f0*/  F2FP.BF16.F32.PACK_AB R39, R48, R39 ;  /* 0x000000273027723e */ /* 0x000fe400000010ff */
[C---:B------:R-:W-:Y:S02]  /*2500*/  FSEL R45, R0.reuse, RZ, P4 ;  /* 0x000000ff002d7208 */ /* 0x040fe40002000000 */
[----:B------:R-:W-:Y:S01]  /*2510*/  FSEL R37, R0, RZ, P6 ;  /* 0x000000ff00257208 */ /* 0x000fe20003000000 */
[----:B------:R-:W-:Y:S01]  /*2520*/  FMUL.FTZ R0, R40, UR16 ;  /* 0x0000001028007c20 */ /* 0x000fe20008410000 */
        /* <DEDUP_REMOVED lines=17> */
.L_x_936:
        /* <DEDUP_REMOVED lines=11> */
[C---:B-----5:R-:W-:Y:S01]  /*26f0*/  FFMA.FTZ R54, R100.reuse, R54, R27 ;  /* 0x0000003664367223 */ /* 0x060fe2000001001b */
[----:B------:R-:W-:Y:S01]  /*2700*/  FFMA.FTZ R57, R57, R105, R106 ;  /* 0x0000006939397223 */ /* 0x000fe2000001006a */
[C---:B------:R-:W-:Y:S01]  /*2710*/  FFMA.FTZ R49, R100.reuse, R49, R24 ;  /* 0x0000003164317223 */ /* 0x040fe20000010018 */
[----:B------:R-:W-:Y:S01]  /*2720*/  FFMA.FTZ R48, R100, R48, R25 ;  /* 0x0000003064307223 */ /* 0x000fe20000010019 */
        /* <DEDUP_REMOVED lines=8> */
[----:B------:R-:W-:Y:S01]  /*27b0*/  FFMA.FTZ R57, R100, R57, R26 ;  /* 0x0000003964397223 */ /* 0x000fe2000001001a */
[----:B------:R-:W-:Y:S01]  /*27c0*/  LOP3.LUT P6, RZ, R101, 0xff, RZ, 0xc0, !PT ;  /* 0x000000ff65ff7812 */ /* 0x000fe200078cc0ff */
[-C--:B------:R-:W-:Y:S01]  /*27d0*/  FFMA.FTZ R46, R46, R105.reuse, R106 ;  /* 0x000000692e2e7223 */ /* 0x080fe2000001006a */
[----:B------:R-:W-:Y:S01]  /*27e0*/  FSEL R36, R54, RZ, P2 ;  /* 0x000000ff36247208 */ /* 0x000fe20001000000 */
[----:B------:R-:W-:Y:S01]  /*27f0*/  FADD.FTZ R45, R44, -R45 ;  /* 0x8000002d2c2d7221 */ /* 0x000fe20000010000 */
[----:B------:R-:W-:Y:S01]  /*2800*/  LOP3.LUT P4, RZ, R102, 0xff, RZ, 0xc0, !PT ;  /* 0x000000ff66ff7812 */ /* 0x000fe2000788c0ff */
[----:B------:R-:W-:Y:S01]  /*2810*/  FADD.FTZ R52, R55, -R52 ;  /* 0x8000003437347221 */ /* 0x000fe20000010000 */
[----:B------:R-:W-:Y:S01]  /*2820*/  LOP3.LUT P2, RZ, R95, 0xff, RZ, 0xc0, !PT ;  /* 0x000000ff5fff7812 */ /* 0x000fe2000784c0ff */
[----:B------:R-:W-:Y:S01]  /*2830*/  FFMA.FTZ R0, R0, R105, R106 ;  /* 0x0000006900007223 */ /* 0x000fe2000001006a */
[----:B------:R-:W-:Y:S01]  /*2840*/  FSEL R48, R49, RZ, P6 ;  /* 0x000000ff31307208 */ /* 0x000fe20003000000 */
[----:B------:R-:W-:Y:S01]  /*2850*/  FMUL.FTZ R57, R57, UR16 ;  /* 0x0000001039397c20 */ /* 0x000fe20008410000 */
[----:B------:R-:W-:Y:S01]  /*2860*/  FSEL R51, R37, RZ, P4 ;  /* 0x000000ff25337208 */ /* 0x000fe20002000000 */
[----:B------:R-:W-:Y:S01]  /*2870*/  FADD.FTZ R46, R53, -R46 ;  /* 0x8000002e352e7221 */ /* 0x000fe20000010000 */
[----:B------:R-:W-:Y:S01]  /*2880*/  FSEL R38, R49, RZ, P2 ;  /* 0x000000ff31267208 */ /* 0x000fe20001000000 */
[C---:B------:R-:W-:Y:S01]  /*2890*/  FFMA.FTZ R45, R100.reuse, R45, R30 ;  /* 0x0000002d642d7223 */ /* 0x040fe2000001001e */
[----:B------:R-:W-:Y:S01]  /*28a0*/  LOP3.LUT P6, RZ, R103, 0xff, RZ, 0xc0, !PT ;  /* 0x000000ff67ff7812 */ /* 0x000fe200078cc0ff */
[----:B------:R-:W-:Y:S01]  /*28b0*/  FFMA.FTZ R52, R100, R52, R31 ;  /* 0x0000003464347223 */ /* 0x000fe2000001001f */
[----:B------:R-:W-:Y:S01]  /*28c0*/  LOP3.LUT P4, RZ, R97, 0xff, RZ, 0xc0, !PT ;  /* 0x000000ff61ff7812 */ /* 0x000fe2000788c0ff */
[----:B------:R-:W-:Y:S01]  /*28d0*/  FADD.FTZ R47, R47, -R0 ;  /* 0x800000002f2f7221 */ /* 0x000fe20000010000 */
[----:B------:R-:W-:Y:S01]  /*28e0*/  LOP3.LUT P2, RZ, R96, 0xff, RZ, 0xc0, !PT ;  /* 0x000000ff60ff7812 */ /* 0x000fe2000784c0ff */
[----:B------:R-:W-:Y:S01]  /*28f0*/  FFMA.FTZ R0, R100, R46, R29 ;  /* 0x0000002e64007223 */ /* 0x000fe2000001001d */
[----:B------:R-:W-:Y:S01]  /*2900*/  FSEL R50, R57, RZ, P6 ;  /* 0x000000ff39327208 */ /* 0x000fe20003000000 */
[----:B------:R-:W-:Y:S01]  /*2910*/  FMUL.FTZ R45, R45, UR16 ;  /* 0x000000102d2d7c20 */ /* 0x000fe20008410000 */
[----:B------:R-:W-:Y:S01]  /*2920*/  FSEL R39, R57, RZ, P4 ;  /* 0x000000ff39277208 */ /* 0x000fe20002000000 */
[----:B------:R-:W-:Y:S01]  /*2930*/  FMUL.FTZ R52, R52, UR16 ;  /* 0x0000001034347c20 */ /* 0x000fe20008410000 */
[----:B------:R-:W-:Y:S01]  /*2940*/  FSEL R37, R37, RZ, P2 ;  /* 0x000000ff25257208 */ /* 0x000fe20001000000 */
[----:B------:R-:W-:Y:S01]  /*2950*/  FFMA.FTZ R100, R100, R47, R28 ;  /* 0x0000002f64647223 */ /* 0x000fe2000001001c */
[----:B------:R-:W-:Y:S01]  /*2960*/  LOP3.LUT P6, RZ, R80, 0xff, RZ, 0xc0, !PT ;  /* 0x000000ff50ff7812 */ /* 0x000fe200078cc0ff */
[----:B------:R-:W-:Y:S01]  /*2970*/  FMUL.FTZ R49, R0, UR16 ;  /* 0x0000001000317c20 */ /* 0x000fe20008410000 */
[----:B------:R-:W-:Y:S01]  /*2980*/  LOP3.LUT P4, RZ, R81, 0xff, RZ, 0xc0, !PT ;  /* 0x000000ff51ff7812 */ /* 0x000fe2000788c0ff */
[----:B------:R-:W-:Y:S01]  /*2990*/  FMUL.FTZ R100, R100, UR16 ;  /* 0x0000001064647c20 */ /* 0x000fe20008410000 */
[----:B------:R-:W-:-:S02]  /*29a0*/  LOP3.LUT P2, RZ, R93, 0xff, RZ, 0xc0, !PT ;  /* 0x000000ff5dff7812 */ /* 0x000fc4000784c0ff */
[----:B------:R-:W-:Y:S02]  /*29b0*/  F2FP.BF16.F32.PACK_AB R38, R37, R38 ;  /* 0x000000262526723e */ /* 0x000fe400000010ff */
[----:B------:R-:W-:Y:S02]  /*29c0*/  F2FP.BF16.F32.PACK_AB R46, R51, R48 ;  /* 0x00000030332e723e */ /* 0x000fe400000010ff */
[----:B------:R-:W-:Y:S02]  /*29d0*/  LOP3.LUT P5, RZ, R58, 0xff, RZ, 0xc0, !PT ;  /* 0x000000ff3aff7812 */ /* 0x000fe400078ac0ff */
[C---:B------:R-:W-:Y:S02]  /*29e0*/  FSEL R48, R45.reuse, RZ, P6 ;  /* 0x000000ff2d307208 */ /* 0x040fe40003000000 */
[----:B------:R-:W-:Y:S02]  /*29f0*/  FSEL R53, R52, RZ, P4 ;  /* 0x000000ff34357208 */ /* 0x000fe40002000000 */
[----:B------:R-:W-:-:S02]  /*2a00*/  FSEL R37, R45, RZ, P2 ;  /* 0x000000ff2d257208 */ /* 0x000fc40001000000 */
        /* <DEDUP_REMOVED lines=16> */
.L_x_938:
        /* <DEDUP_REMOVED lines=8> */
[C---:B-----5:R-:W-:Y:S01]  /*2b90*/  FFMA.FTZ R34, R100.reuse, R57, R26 ;  /* 0x0000003964227223 */ /* 0x060fe2000001001a */
[----:B------:R-:W-:Y:S01]  /*2ba0*/  FFMA.FTZ R35, R100, R54, R27 ;  /* 0x0000003664237223 */ /* 0x000fe2000001001b */
[----:B------:R-:W-:Y:S01]  /*2bb0*/  FFMA.FTZ R48, R48, R105, R106 ;  /* 0x0000006930307223 */ /* 0x000fe2000001006a */
[----:B------:R-:W-:Y:S01]  /*2bc0*/  ISETP.GE.U32.AND.EX P2, PT, R109, 0x1000000, PT, P2 ;  /* 0x010000006d00780c */ /* 0x000fe20003f46120 */
[----:B------:R-:W-:Y:S01]  /*2bd0*/  FMUL.FTZ R33, R34, UR16 ;  /* 0x0000001022217c20 */ /* 0x000fe20008410000 */
[----:B------:R-:W-:Y:S01]  /*2be0*/  FMUL.FTZ R37, R35, UR16 ;  /* 0x0000001023257c20 */ /* 0x000fe20008410000 */
[----:B------:R-:W-:Y:S01]  /*2bf0*/  FFMA.FTZ R32, R100, R49, R24 ;  /* 0x0000003164207223 */ /* 0x000fe20000010018 */
[----:B------:R-:W-:Y:S01]  /*2c00*/  FADD.FTZ R48, R51, -R48 ;  /* 0x8000003033307221 */ /* 0x000fe20000010000 */
[-CC-:B------:R-:W-:Y:S01]  /*2c10*/  FFMA.FTZ R45, R45, R105.reuse, R106.reuse ;  /* 0x000000692d2d7223 */ /* 0x180fe2000001006a */
[----:B------:R-:W-:Y:S01]  /*2c20*/  FSEL R50, R33, RZ, P6 ;  /* 0x000000ff21327208 */ /* 0x000fe20003000000 */
[----:B------:R-:W-:Y:S01]  /*2c30*/  FMUL.FTZ R36, R32, UR16 ;  /* 0x0000001020247c20 */ /* 0x000fe20008410000 */
[----:B------:R-:W-:Y:S01]  /*2c40*/  LOP3.LUT P6, RZ, R97, 0xff, RZ, 0xc0, !PT ;  /* 0x000000ff61ff7812 */ /* 0x000fe200078cc0ff */
[-CC-:B------:R-:W-:Y:S01]  /*2c50*/  FFMA.FTZ R52, R52, R105.reuse, R106.reuse ;  /* 0x0000006934347223 */ /* 0x180fe2000001006a */
[----:B------:R-:W-:Y:S01]  /*2c60*/  FSEL R49, R37, RZ, P2 ;  /* 0x000000ff25317208 */ /* 0x000fe20001000000 */
[-C--:B------:R-:W-:Y:S01]  /*2c70*/  FFMA.FTZ R46, R46, R105.reuse, R106 ;  /* 0x000000692e2e7223 */ /* 0x080fe2000001006a */
[----:B------:R-:W-:Y:S01]  /*2c80*/  FSEL R39, R33, RZ, P6 ;  /* 0x000000ff21277208 */ /* 0x000fe20003000000 */
[----:B------:R-:W-:Y:S01]  /*2c90*/  FFMA.FTZ R33, R100, R48, R25 ;  /* 0x0000003064217223 */ /* 0x000fe20000010019 */
        /* <DEDUP_REMOVED lines=9> */
[----:B------:R-:W-:Y:S01]  /*2d30*/  FFMA.FTZ R42, R100, R45, R30 ;  /* 0x0000002d642a7223 */ /* 0x000fe2000001001e */
[----:B------:R-:W-:Y:S01]  /*2d40*/  FSEL R38, R36, RZ, P6 ;  /* 0x000000ff24267208 */ /* 0x000fe20003000000 */
[----:B------:R-:W-:Y:S01]  /*2d50*/  FMUL.FTZ R36, R33, UR16 ;  /* 0x0000001021247c20 */ /* 0x000fe20008410000 */
[----:B------:R-:W-:Y:S01]  /*2d60*/  LOP3.LUT P6, RZ, R102, 0xff, RZ, 0xc0, !PT ;  /* 0x000000ff66ff7812 */ /* 0x000fe200078cc0ff */
[C---:B------:R-:W-:Y:S01]  /*2d70*/  FFMA.FTZ R43, R100.reuse, R52, R31 ;  /* 0x00000034642b7223 */ /* 0x040fe2000001001f */
[----:B------:R-:W-:Y:S01]  /*2d80*/  FADD.FTZ R47, R47, -R0 ;  /* 0x800000002f2f7221 */ /* 0x000fe20000010000 */
[----:B------:R-:W-:Y:S01]  /*2d90*/  FFMA.FTZ R41, R100, R46, R29 ;  /* 0x0000002e64297223 */ /* 0x000fe2000001001d */
[----:B------:R-:W-:Y:S01]  /*2da0*/  FSEL R44, R36, RZ, P6 ;  /* 0x000000ff242c7208 */ /* 0x000fe20003000000 */
[----:B------:R-:W-:Y:S01]  /*2db0*/  FMUL.FTZ R0, R42, UR16 ;  /* 0x000000102a007c20 */ /* 0x000fe20008410000 */
        /* <DEDUP_REMOVED lines=8> */
[----:B------:R-:W-:Y:S02]  /*2e40*/  LOP3.LUT P2, RZ, R81, 0xff, RZ, 0xc0, !PT ;  /* 0x000000ff51ff7812 */ /* 0x000fe4000784c0ff */
        /* <DEDUP_REMOVED lines=20> */
[----:B------:R-:W-:-:S07]  /*2f90*/  F2FP.BF16.F32.PACK_AB R44, R49, R44 ;  /* 0x0000002c312c723e */ /* 0x000fce00000010ff */
.L_x_935:
        /* <DEDUP_REMOVED lines=11> */
[----:B------:R0:W-:Y:S04]  /*3050*/  @P2 STG.E.128 desc[UR8][R54.64+0x10], R32 ;  /* 0x0000102036002986 */ /* 0x0001e8000c101d08 */
[----:B------:R0:W-:Y:S04]  /*3060*/  STG.E.128 desc[UR8][R52.64], R44 ;  /* 0x0000002c34007986 */ /* 0x0001e8000c101d08 */
[----:B------:R0:W-:Y:S01]  /*3070*/  @P1 STG.E.128 desc[UR8][R50.64], R36 ;  /* 0x0000002432001986 */ /* 0x0001e2000c101d08 */
[----:B------:R-:W-:-:S13]  /*3080*/  ISETP.GE.AND P1, PT, R79, R49, PT ;  /* 0x000000314f00720c */ /* 0x000fda0003f26270 */
[----:B------:R-:W-:Y:S05]  /*3090*/  @!P1 BRA `(.L_x_939) ;  /* 0xffffffd400309947 */ /* 0x000fea000383ffff */
[----:B------:R-:W-:Y:S05]  /*30a0*/  BSYNC B1 ;  /* 0x0000000000017941 */ /* 0x000fea0003800000 */
.L_x_930:
[----:B0-----:R-:W-:Y:S01]  /*30b0*/  MOV R34, R22 ;  /* 0x0000001600227202 */ /* 0x001fe20000000f00 */
[----:B-----5:R-:W-:Y:S01]  /*30c0*/  IMAD.MOV.U32 R27, RZ, RZ, R21 ;  /* 0x000000ffff1b7224 */ /* 0x020fe200078e0015 */
        /* <DEDUP_REMOVED lines=29> */
[----:B------:R-:W-:-:S07]  /*32a0*/  MOV R47, R17 ;  /* 0x00000011002f7202 */ /* 0x000fce0000000f00 */
.L_x_929:
[----:B------:R-:W-:Y:S05]  /*32b0*/  BSYNC B0 ;  /* 0x0000000000007941 */ /* 0x000fea0003800000 */
.L_x_928:
        /* <DEDUP_REMOVED lines=111> */
.L_x_931:
[----:B------:R-:W-:Y:S01]  /*39b0*/  HFMA2 R110, -RZ, RZ, 0, 1.847743988037109375e-06 ;  /* 0x0000001fff6e7431 */ /* 0x000fe200000001ff */
[----:B------:R-:W-:Y:S01]  /*39c0*/  BSSY B2, `(.L_x_940) ;  /* 0x0000006000027945 */ /* 0x000fe20003800000 */
[----:B------:R-:W-:Y:S01]  /*39d0*/  IMAD.MOV.U32 R111, RZ, RZ, 0x1 ;  /* 0x00000001ff6f7424 */ /* 0x000fe200078e00ff */
[----:B------:R-:W-:-:S07]  /*39e0*/  MOV R113, 0xffffffff ;  /* 0xffffffff00717802 */ /* 0x000fce0000000f00 */
[----:B-----5:R-:W-:Y:S05]  /*39f0*/  WARPSYNC.COLLECTIVE R113, `(.L_x_941) ;  /* 0x0000000071087348 */ /* 0x020fea0003c00000 */
[----:B------:R0:W1:Y:S02]  /*3a00*/  SHFL.BFLY P4, R114, R112, R111, R110 ;  /* 0x0c00006f70727389 */ /* 0x000064000008006e */
[----:B01---5:R-:W-:Y:S05]  /*3a10*/  ENDCOLLECTIVE ;  /* 0x000000000000791b */ /* 0x023fea0003800000 */
.L_x_941:
[----:B------:R-:W-:Y:S05]  /*3a20*/  BSYNC B2 ;  /* 0x0000000000027941 */ /* 0x000fea0003800000 */
.L_x_940:
[----:B------:R-:W-:Y:S02]  /*3a30*/  HFMA2 R111, -RZ, RZ, 0, 5.9604644775390625e-08 ;  /* 0x00000001ff6f7431 */ /* 0x000fe400000001ff */
[----:B------:R-:W-:Y:S01]  /*3a40*/  FADD.FTZ R107, R112, R114 ;  /* 0x00000072706b7221 */ /* 0x000fe20000010000 */
[----:B------:R-:W-:Y:S01]  /*3a50*/  IMAD.MOV.U32 R112, RZ, RZ, R105 ;  /* 0x000000ffff707224 */ /* 0x000fe200078e0069 */
[----:B------:R-:W-:Y:S01]  /*3a60*/  MOV R110, 0x1f ;  /* 0x0000001f006e7802 */ /* 0x000fe20000000f00 */
[----:B------:R-:W-:-:S07]  /*3a70*/  IMAD.MOV.U32 R113, RZ, RZ, -0x1 ;  /* 0xffffffffff717424 */ /* 0x000fce00078e00ff */
[----:B------:R-:W-:Y:S05]  /*3a80*/  WARPSYNC.COLLECTIVE R113, `(.L_x_942) ;  /* 0x0000000071087348 */ /* 0x000fea0003c00000 */
[----:B------:R0:W1:Y:S02]  /*3a90*/  SHFL.BFLY P4, R114, R112, R111, R110 ;  /* 0x0c00006f70727389 */ /* 0x000064000008006e */
[----:B01----:R-:W-:Y:S05]  /*3aa0*/  ENDCOLLECTIVE ;  /* 0x000000000000791b */ /* 0x003fea0003800000 */
.L_x_942:
[----:B------:R-:W-:Y:S01]  /*3ab0*/  MOV R112, R107 ;  /* 0x0000006b00707202 */ /* 0x000fe20000000f00 */
[----:B------:R-:W-:Y:S01]  /*3ac0*/  IMAD.MOV.U32 R111, RZ, RZ, 0x2 ;  /* 0x00000002ff6f7424 */ /* 0x000fe200078e00ff */
[----:B------:R-:W-:-:S07]  /*3ad0*/  MOV R106, R114 ;  /* 0x00000072006a7202 */ /* 0x000fce0000000f00 */
[----:B------:R-:W-:Y:S05]  /*3ae0*/  WARPSYNC.COLLECTIVE R113, `(.L_x_943) ;  /* 0x0000000071087348 */ /* 0x000fea0003c00000 */
[----:B------:R0:W1:Y:S02]  /*3af0*/  SHFL.BFLY P4, R114, R112, R111, R110 ;  /* 0x0c00006f70727389 */ /* 0x000064000008006e */
[----:B01----:R-:W-:Y:S05]  /*3b00*/  ENDCOLLECTIVE ;  /* 0x000000000000791b */ /* 0x003fea0003800000 */
.L_x_943:
[----:B------:R-:W-:-:S05]  /*3b10*/  FADD.FTZ R115, R105, R106 ;  /* 0x0000006a69737221 */ /* 0x000fca0000010000 */
[----:B------:R-:W-:Y:S01]  /*3b20*/  MOV R112, R115 ;  /* 0x0000007300707202 */ /* 0x000fe20000000f00 */
[----:B------:R-:W-:-:S07]  /*3b30*/  FADD.FTZ R116, R107, R114 ;  /* 0x000000726b747221 */ /* 0x000fce0000010000 */
[----:B------:R-:W-:Y:S05]  /*3b40*/  WARPSYNC.COLLECTIVE R113, `(.L_x_944) ;  /* 0x0000000071087348 */ /* 0x000fea0003c00000 */
[----:B------:R0:W1:Y:S02]  /*3b50*/  SHFL.BFLY P4, R114, R112, R111, R110 ;  /* 0x0c00006f70727389 */ /* 0x000064000008006e */
[----:B01----:R-:W-:Y:S05]  /*3b60*/  ENDCOLLECTIVE ;  /* 0x000000000000791b */ /* 0x003fea0003800000 */
.L_x_944:
[----:B------:R-:W-:Y:S02]  /*3b70*/  HFMA2 R111, -RZ, RZ, 0, 2.384185791015625e-07 ;  /* 0x00000004ff6f7431 */ /* 0x000fe400000001ff */
[----:B------:R-:W-:Y:S01]  /*3b80*/  IMAD.MOV.U32 R112, RZ, RZ, R116 ;  /* 0x000000ffff707224 */ /* 0x000fe200078e0074 */
[----:B------:R-:W-:-:S07]  /*3b90*/  MOV R106, R114 ;  /* 0x00000072006a7202 */ /* 0x000fce0000000f00 */
[----:B------:R-:W-:Y:S05]  /*3ba0*/  WARPSYNC.COLLECTIVE R113, `(.L_x_945) ;  /* 0x0000000071087348 */ /* 0x000fea0003c00000 */
[----:B------:R0:W1:Y:S02]  /*3bb0*/  SHFL.BFLY P4, R114, R112, R111, R110 ;  /* 0x0c00006f70727389 */ /* 0x000064000008006e */
[----:B01----:R-:W-:Y:S05]  /*3bc0*/  ENDCOLLECTIVE ;  /* 0x000000000000791b */ /* 0x003fea0003800000 */
.L_x_945:
[----:B------:R-:W-:-:S05]  /*3bd0*/  FADD.FTZ R117, R115, R106 ;  /* 0x0000006a73757221 */ /* 0x000fca0000010000 */
[----:B------:R-:W-:Y:S01]  /*3be0*/  MOV R112, R117 ;  /* 0x0000007500707202 */ /* 0x000fe20000000f00 */
[----:B------:R-:W-:-:S07]  /*3bf0*/  FADD.FTZ R118, R116, R114 ;  /* 0x0000007274767221 */ /* 0x000fce0000010000 */
[----:B------:R-:W-:Y:S05]  /*3c00*/  WARPSYNC.COLLECTIVE R113, `(.L_x_946) ;  /* 0x0000000071087348 */ /* 0x000fea0003c00000 */
[----:B------:R0:W1:Y:S02]  /*3c10*/  SHFL.BFLY P4, R114, R112, R111, R110 ;  /* 0x0c00006f70727389 */ /* 0x000064000008006e */
[----:B01----:R-:W-:Y:S05]  /*3c20*/  ENDCOLLECTIVE ;  /* 0x000000000000791b */ /* 0x003fea0003800000 */
.L_x_946:
[----:B------:R-:W-:Y:S01]  /*3c30*/  HFMA2 R111, -RZ, RZ, 0, 4.76837158203125e-07 ;  /* 0x00000008ff6f7431 */ /* 0x000fe200000001ff */
[----:B------:R-:W-:Y:S01]  /*3c40*/  MOV R112, R118 ;  /* 0x0000007600707202 */ /* 0x000fe20000000f00 */
[----:B------:R-:W-:-:S07]  /*3c50*/  IMAD.MOV.U32 R106, RZ, RZ, R114 ;  /* 0x000000ffff6a7224 */ /* 0x000fce00078e0072 */
[----:B------:R-:W-:Y:S05]  /*3c60*/  WARPSYNC.COLLECTIVE R113, `(.L_x_947) ;  /* 0x0000000071087348 */ /* 0x000fea0003c00000 */
[----:B------:R0:W1:Y:S02]  /*3c70*/  SHFL.BFLY P4, R114, R112, R111, R110 ;  /* 0x0c00006f70727389 */ /* 0x000064000008006e */
[----:B01----:R-:W-:Y:S05]  /*3c80*/  ENDCOLLECTIVE ;  /* 0x000000000000791b */ /* 0x003fea0003800000 */
.L_x_947:
[----:B------:R-:W-:-:S04]  /*3c90*/  FADD.FTZ R119, R117, R106 ;  /* 0x0000006a75777221 */ /* 0x000fc80000010000 */
[----:B------:R-:W-:Y:S02]  /*3ca0*/  IMAD.MOV.U32 R112, RZ, RZ, R119 ;  /* 0x000000ffff707224 */ /* 0x000fe400078e0077 */
[----:B------:R-:W-:-:S07]  /*3cb0*/  FADD.FTZ R106, R118, R114 ;  /* 0x00000072766a7221 */ /* 0x000fce0000010000 */
[----:B------:R-:W-:Y:S05]  /*3cc0*/  WARPSYNC.COLLECTIVE R113, `(.L_x_948) ;  /* 0x0000000071087348 */ /* 0x000fea0003c00000 */
[----:B------:R0:W1:Y:S02]  /*3cd0*/  SHFL.BFLY P4, R114, R112, R111, R110 ;  /* 0x0c00006f70727389 */ /* 0x000064000008006e */
[----:B01----:R-:W-:Y:S05]  /*3ce0*/  ENDCOLLECTIVE ;  /* 0x000000000000791b */ /* 0x003fea0003800000 */
.L_x_948:
[----:B------:R-:W-:Y:S01]  /*3cf0*/  MOV R112, R106 ;  /* 0x0000006a00707202 */ /* 0x000fe20000000f00 */
[----:B------:R-:W-:Y:S01]  /*3d00*/  IMAD.MOV.U32 R111, RZ, RZ, 0x10 ;  /* 0x00000010ff6f7424 */ /* 0x000fe200078e00ff */
[----:B------:R-:W-:-:S07]  /*3d10*/  MOV R120, R114 ;  /* 0x0000007200787202 */ /* 0x000fce0000000f00 */
[----:B------:R-:W-:Y:S05]  /*3d20*/  WARPSYNC.COLLECTIVE R113, `(.L_x_949) ;  /* 0x0000000071087348 */ /* 0x000fea0003c00000 */
[----:B------:R0:W1:Y:S02]  /*3d30*/  SHFL.BFLY P4, R114, R112, R111, R110 ;  /* 0x0c00006f70727389 */ /* 0x000064000008006e */
[----:B01----:R-:W-:Y:S05]  /*3d40*/  ENDCOLLECTIVE ;  /* 0x000000000000791b */ /* 0x003fea0003800000 */
.L_x_949:
[----:B------:R-:W-:-:S05]  /*3d50*/  FADD.FTZ R105, R119, R120 ;  /* 0x0000007877697221 */ /* 0x000fca0000010000 */
[----:B------:R-:W-:Y:S02]  /*3d60*/  MOV R112, R105 ;  /* 0x0000006900707202 */ /* 0x000fe40000000f00 */
[----:B------:R-:W-:-:S07]  /*3d70*/  MOV R107, R114 ;  /* 0x00000072006b7202 */ /* 0x000fce0000000f00 */
[----:B------:R-:W-:Y:S05]  /*3d80*/  WARPSYNC.COLLECTIVE R113, `(.L_x_950) ;  /* 0x0000000071087348 */ /* 0x000fea0003c00000 */
[----:B------:R0:W1:Y:S02]  /*3d90*/  SHFL.BFLY P4, R114, R112, R111, R110 ;  /* 0x0c00006f70727389 */ /* 0x000064000008006e */
[----:B01----:R-:W-:Y:S05]  /*3da0*/  ENDCOLLECTIVE ;  /* 0x000000000000791b */ /* 0x003fea0003800000 */
.L_x_950:
[----:B------:R-:W-:Y:S05]  /*3db0*/  BRA `(.L_x_951) ;  /* 0xffffffd000d87947 */ /* 0x000fea000383ffff */
.L_x_952:
        /* <DEDUP_REMOVED lines=12> */
.L_x_2841:


//--------------------- .text._ZN10layer_norm22ln_bwd_finalize_kernelINS_22Kernel_traits_finalizeILj256E13__nv_bfloat16S2_fS2_fjLb0ELj1024ELj4ENS_18Kernel_traits_baseILj256ES2_S2_fS2_fjLj1024EEEEELb0ELb0EEEvNS_9BwdParamsE --------------------------
	.section	.text._ZN10layer_norm22ln_bwd_finalize_kernelINS_22Kernel_traits_finalizeILj256E13__nv_bfloat16S2_fS2_fjLb0ELj1024ELj4ENS_18Kernel_traits_baseILj256ES2_S2_fS2_fjLj1024EEEEELb0ELb0EEEvNS_9BwdParamsE,"ax",@progbits
	.align	128
        .global         _ZN10layer_norm22ln_bwd_finalize_kernelINS_22Kernel_traits_finalizeILj256E13__nv_bfloat16S2_fS2_fjLb0ELj1024ELj4ENS_18Kernel_traits_baseILj256ES2_S2_fS2_fjLj1024EEEEELb0ELb0EEEvNS_9BwdParamsE
        .type           _ZN10layer_norm22ln_bwd_finalize_kernelINS_22Kernel_traits_finalizeILj256E13__nv_bfloat16S2_fS2_fjLb0ELj1024ELj4ENS_18Kernel_traits_baseILj256ES2_S2_fS2_fjLj1024EEEEELb0ELb0EEEvNS_9BwdParamsE,@function
        .size           _ZN10layer_norm22ln_bwd_finalize_kernelINS_22Kernel_traits_finalizeILj256E13__nv_bfloat16S2_fS2_fjLb0ELj1024ELj4ENS_18Kernel_traits_baseILj256ES2_S2_fS2_fjLj1024EEEEELb0ELb0EEEvNS_9BwdParamsE,(.L_x_2842 - _ZN10layer_norm22ln_bwd_finalize_kernelINS_22Kernel_traits_finalizeILj256E13__nv_bfloat16S2_fS2_fjLb0ELj1024ELj4ENS_18Kernel_traits_baseILj256ES2_S2_fS2_fjLj1024EEEEELb0ELb0EEEvNS_9BwdParamsE)
        .other          _ZN10layer_norm22ln_bwd_finalize_kernelINS_22Kernel_traits_finalizeILj256E13__nv_bfloat16S2_fS2_fjLb0ELj1024ELj4ENS_18Kernel_traits_baseILj256ES2_S2_fS2_fjLj1024EEEEELb0ELb0EEEvNS_9BwdParamsE,@"STO_CUDA_ENTRY STV_DEFAULT"
_ZN10layer_norm22ln_bwd_finalize_kernelINS_22Kernel_traits_finalizeILj256E13__nv_bfloat16S2_fS2_fjLb0ELj1024ELj4ENS_18Kernel_traits_baseILj256ES2_S2_fS2_fjLj1024EEEEELb0ELb0EEEvNS_9BwdParamsE:
.text._ZN10layer_norm22ln_bwd_finalize_kernelINS_22Kernel_traits_finalizeILj256E13__nv_bfloat16S2_fS2_fjLb0ELj1024ELj4ENS_18Kernel_traits_baseILj256ES2_S2_fS2_fjLj1024EEEEELb0ELb0EEEvNS_9BwdParamsE:
        /* <DEDUP_REMOVED lines=78> */
.L_x_957:
        /* <DEDUP_REMOVED lines=118> */
.L_x_956:
[----:B------:R-:W-:Y:S05]  /*0c40*/  BSYNC.RECONVERGENT B1 ;  /* 0x0000000000017941 */ /* 0x000fea0003800200 */
.L_x_955:
        /* <DEDUP_REMOVED lines=68> */
.L_x_959:
[----:B------:R-:W-:Y:S05]  /*1090*/  BSYNC.RECONVERGENT B1 ;  /* 0x0000000000017941 */ /* 0x000fea0003800200 */
.L_x_958:
        /* <DEDUP_REMOVED lines=37> */
.L_x_961:
[----:B------:R-:W-:Y:S05]  /*12f0*/  BSYNC.RECONVERGENT B1 ;  /* 0x0000000000017941 */ /* 0x000fea0003800200 */
.L_x_960:
[----:B------:R-:W-:Y:S05]  /*1300*/  @!P1 BRA `(.L_x_954) ;  /* 0x00000000003c9947 */ /* 0x000fea0003800000 */
[----:B------:R-:W0:Y:S01]  /*1310*/  LDC.64 R8, c[0x0][0x440] ;  /* 0x00011000ff087b82 */ /* 0x000e220000000a00 */
[----:B------:R-:W-:Y:S01]  /*1320*/  IMAD R2, R2, R54, R7 ;  /* 0x0000003602027224 */ /* 0x000fe200078e0207 */
[----:B------:R-:W-:-:S04]  /*1330*/  IADD3 R0, PT, PT, -R0, RZ, RZ ;  /* 0x000000ff00007210 */ /* 0x000fc80007ffe1ff */
[----:B------:R-:W-:Y:S02]  /*1340*/  IADD3 R13, PT, PT, R57, R2, RZ ;  /* 0x00000002390d7210 */ /* 0x000fe40007ffe0ff */
[----:B------:R-:W1:Y:S05]  /*1350*/  LDC.64 R10, c[0x0][0x448] ;  /* 0x00011200ff0a7b82 */ /* 0x000e6a0000000a00 */
.L_x_962:
        /* <DEDUP_REMOVED lines=10> */
.L_x_954:
[----:B------:R-:W-:Y:S05]  /*1400*/  BSYNC.RECONVERGENT B0 ;  /* 0x0000000000007941 */ /* 0x000fea0003800200 */
.L_x_953:
        /* <DEDUP_REMOVED lines=62> */
.L_x_963:
        /* <DEDUP_REMOVED lines=9> */
.L_x_2842:


//--------------------- .text._ZN10layer_norm40ln_parallel_residual_bwd_finalize_kernelINS_22Kernel_traits_finalizeILj256E13__nv_bfloat16S2_fS2_fjLb0ELj1024ELj4ENS_18Kernel_traits_baseILj256ES2_S2_fS2_fjLj1024EEEEELb0EEEvNS_9BwdParamsE --------------------------
	.section	.text._ZN10layer_norm40ln_parallel_residual_bwd_finalize_kernelINS_22Kernel_traits_finalizeILj256E13__nv_bfloat16S2_fS2_fjLb0ELj1024ELj4ENS_18Kernel_traits_baseILj256ES2_S2_fS2_fjLj1024EEEEELb0EEEvNS_9BwdParamsE,"ax",@progbits
	.align	128
        .global         _ZN10layer_norm40ln_parallel_residual_bwd_finalize_kernelINS_22Kernel_traits_finalizeILj256E13__nv_bfloat16S2_fS2_fjLb0ELj1024ELj4ENS_18Kernel_traits_baseILj256ES2_S2_fS2_fjLj1024EEEEELb0EEEvNS_9BwdParamsE
        .type           _ZN10layer_norm40ln_parallel_residual_bwd_finalize_kernelINS_22Kernel_traits_finalizeILj256E13__nv_bfloat16S2_fS2_fjLb0ELj1024ELj4ENS_18Kernel_traits_baseILj256ES2_S2_fS2_fjLj1024EEEEELb0EEEvNS_9BwdParamsE,@function
        .size           _ZN10layer_norm40ln_parallel_residual_bwd_finalize_kernelINS_22Kernel_traits_finalizeILj256E13__nv_bfloat16S2_fS2_fjLb0ELj1024ELj4ENS_18Kernel_traits_baseILj256ES2_S2_fS2_fjLj1024EEEEELb0EEEvNS_9BwdParamsE,(.L_x_2843 - _ZN10layer_norm40ln_parallel_residual_bwd_finalize_kernelINS_22Kernel_traits_finalizeILj256E13__nv_bfloat16S2_fS2_fjLb0ELj1024ELj4ENS_18Kernel_traits_baseILj256ES2_S2_fS2_fjLj1024EEEEELb0EEEvNS_9BwdParamsE)
        .other          _ZN10layer_norm40ln_parallel_residual_bwd_finalize_kernelINS_22Kernel_traits_finalizeILj256E13__nv_bfloat16S2_fS2_fjLb0ELj1024ELj4ENS_18Kernel_traits_baseILj256ES2_S2_fS2_fjLj1024EEEEELb0EEEvNS_9BwdParamsE,@"STO_CUDA_ENTRY STV_DEFAULT"
_ZN10layer_norm40ln_parallel_residual_bwd_finalize_kernelINS_22Kernel_traits_finalizeILj256E13__nv_bfloat16S2_fS2_fjLb0ELj1024ELj4ENS_18Kernel_traits_baseILj256ES2_S2_fS2_fjLj1024EEEEELb0EEEvNS_9BwdParamsE:
.text._ZN10layer_norm40ln_parallel_residual_bwd_finalize_kernelINS_22Kernel_traits_finalizeILj256E13__nv_bfloat16S2_fS2_fjLb0ELj1024ELj4ENS_18Kernel_traits_baseILj256ES2_S2_fS2_fjLj1024EEEEELb0EEEvNS_9BwdParamsE:
        /* <DEDUP_REMOVED lines=58> */
.L_x_968:
        /* <DEDUP_REMOVED lines=112> */
.L_x_967:
[----:B------:R-:W-:Y:S05]  /*0aa0*/  BSYNC.RECONVERGENT B1 ;  /* 0x0000000000017941 */ /* 0x000fea0003800200 */
.L_x_966:
        /* <DEDUP_REMOVED lines=66> */
.L_x_970:
[----:B------:R-:W-:Y:S05]  /*0ed0*/  BSYNC.RECONVERGENT B1 ;  /* 0x0000000000017941 */ /* 0x000fea0003800200 */
.L_x_969:
        /* <DEDUP_REMOVED lines=36> */
.L_x_972:
[----:B------:R-:W-:Y:S05]  /*1120*/  BSYNC.RECONVERGENT B1 ;  /* 0x0000000000017941 */ /* 0x000fea0003800200 */
.L_x_971:
        /* <DEDUP_REMOVED lines=18> */
.L_x_965:
[----:B------:R-:W-:Y:S05]  /*1250*/  BSYNC.RECONVERGENT B0 ;  /* 0x0000000000007941 */ /* 0x000fea0003800200 */
.L_x_964:
        /* <DEDUP_REMOVED lines=96> */
.L_x_973:
        /* <DEDUP_REMOVED lines=10> */
.L_x_2843:


//--------------------- .text._ZN10layer_norm31ln_parallel_residual_bwd_kernelINS_13Kernel_traitsI13__nv_bfloat16S2_fS2_fjLj256ELj1ELj4ELj1ELj16ENS_18Kernel_traits_baseILj256ES2_S2_fS2_fjLj128EEEEELb1ELb1ELb0EEEvNS_9BwdParamsE --------------------------
	.section	.text._ZN10layer_norm31ln_parallel_residual_bwd_kernelINS_13Kernel_traitsI13__nv_bfloat16S2_fS2_fjLj256ELj1ELj4ELj1ELj16ENS_18Kernel_traits_baseILj256ES2_S2_fS2_fjLj128EEEEELb1ELb1ELb0EEEvNS_9BwdParamsE,"ax",@progbits
	.align	128
        .global         _ZN10layer_norm31ln_parallel_residual_bwd_kernelINS_13Kernel_traitsI13__nv_bfloat16S2_fS2_fjLj256ELj1ELj4ELj1ELj16ENS_18Kernel_traits_baseILj256ES2_S2_fS2_fjLj128EEEEELb1ELb1ELb0EEEvNS_9BwdParamsE
        .type           _ZN10layer_norm31ln_parallel_residual_bwd_kernelINS_13Kernel_traitsI13__nv_bfloat16S2_fS2_fjLj256ELj1ELj4ELj1ELj16ENS_18Kernel_traits_baseILj256ES2_S2_fS2_fjLj128EEEEELb1ELb1ELb0EEEvNS_9BwdParamsE,@function
        .size           _ZN10layer_norm31ln_parallel_residual_bwd_kernelINS_13Kernel_traitsI13__nv_bfloat16S2_fS2_fjLj256ELj1ELj4ELj1ELj16ENS_18Kernel_traits_baseILj256ES2_S2_fS2_fjLj128EEEEELb1ELb1ELb0EEEvNS_9BwdParamsE,(.L_x_2844 - _ZN10layer_norm31ln_parallel_residual_bwd_kernelINS_13Kernel_traitsI13__nv_bfloat16S2_fS2_fjLj256ELj1ELj4ELj1ELj16ENS_18Kernel_traits_baseILj256ES2_S2_fS2_fjLj128EEEEELb1ELb1ELb0EEEvNS_9BwdParamsE)
        .other          _ZN10layer_norm31ln_parallel_residual_bwd_kernelINS_13Kernel_traitsI13__nv_bfloat16S2_fS2_fjLj256ELj1ELj4ELj1ELj16ENS_18Kernel_traits_baseILj256ES2_S2_fS2_fjLj128EEEEELb1ELb1ELb0EEEvNS_9BwdParamsE,@"STO_CUDA_ENTRY STV_DEFAULT"
_ZN10layer_norm31ln_parallel_residual_bwd_kernelINS_13Kernel_traitsI13__nv_bfloat16S2_fS2_fjLj256ELj1ELj4ELj1ELj16ENS_18Kernel_traits_baseILj256ES2_S2_fS2_fjLj128EEEEELb1ELb1ELb0EEEvNS_9BwdParamsE:
.text._ZN10layer_norm31ln_parallel_residual_bwd_kernelINS_13Kernel_traitsI13__nv_bfloat16S2_fS2_fjLj256ELj1ELj4ELj1ELj16ENS_18Kernel_traits_baseILj256ES2_S2_fS2_fjLj128EEEEELb1ELb1ELb0EEEvNS_9BwdParamsE:
        /* <DEDUP_REMOVED lines=10> */
[----:B------:R-:W1:Y:S02]  /*00a0*/  LDCU.U8 UR11, c[0x0][0x410] ;  /* 0x00008200ff0b77ac */ /* 0x000e640008000000 */
[----:B------:R-:W-:Y:S01]  /*00b0*/  SHF.R.S32.HI R0, RZ, 0x1f, R69 ;  /* 0x0000001fff007819 */ /* 0x000fe20000011445 */
[----:B------:R-:W1:Y:S03]  /*00c0*/  LDCU UR14, c[0x0][0x400] ;  /* 0x00008000ff0e77ac */ /* 0x000e660008000800 */
[----:B------:R-:W-:Y:S01]  /*00d0*/  LEA.HI R0, R0, R69, RZ, 0x3 ;  /* 0x0000004500007211 */ /* 0x000fe200078f18ff */
[----:B------:R-:W1:Y:S03]  /*00e0*/  LDCU.64 UR4, c[0x0][0x478] ;  /* 0x00008f00ff0477ac */ /* 0x000e660008000a00 */
[----:B------:R-:W-:-:S02]  /*00f0*/  SHF.R.S32.HI R67, RZ, 0x3, R0 ;  /* 0x00000003ff437819 */ /* 0x000fc40000011400 */
[----:B0-----:R-:W-:Y:S01]  /*0100*/  LOP3.LUT R68, R66, 0x1f, RZ, 0xc0, !PT ;  /* 0x0000001f42447812 */ /* 0x001fe200078ec0ff */
[----:B------:R-:W0:Y:S03]  /*0110*/  LDCU.64 UR20, c[0x0][0x438] ;  /* 0x00008700ff1477ac */ /* 0x000e260008000a00 */
[----:B------:R-:W-:Y:S01]  /*0120*/  IADD3 R67, PT, PT, R68, -R67, RZ ;  /* 0x8000004344437210 */ /* 0x000fe20007ffe0ff */
[----:B------:R-:W0:Y:S03]  /*0130*/  LDCU.64 UR12, c[0x0][0x470] ;  /* 0x00008e00ff0c77ac */ /* 0x000e260008000a00 */
        /* <DEDUP_REMOVED lines=17> */
[----:B-----5:R-:W-:Y:S01]  /*0250*/  PRMT R65, R23, 0x7632, R65 ;  /* 0x0000763217417816 */ /* 0x020fe20000000041 */
[----:B------:R-:W-:Y:S01]  /*0260*/  IMAD.MOV.U32 R36, RZ, RZ, RZ ;  /* 0x000000ffff247224 */ /* 0x000fe200078e00ff */
[----:B------:R-:W-:Y:S02]  /*0270*/  PRMT R64, R22, 0x7632, R64 ;  /* 0x0000763216407816 */ /* 0x000fe40000000040 */
[----:B------:R-:W-:Y:S02]  /*0280*/  PRMT R11, R21, 0x7632, R11 ;  /* 0x00007632150b7816 */ /* 0x000fe4000000000b */
[----:B------:R-:W-:-:S07]  /*0290*/  PRMT R10, R20, 0x7632, R10 ;  /* 0x00007632140a7816 */ /* 0x000fce000000000a */
.L_x_988:
[----:B0-----:R-:W0:Y:S01]  /*02a0*/  LDC.64 R52, c[0x0][0x3c8] ;  /* 0x0000f200ff347b82 */ /* 0x001e220000000a00 */
[----:B------:R-:W-:Y:S01]  /*02b0*/  MOV R69, UR22 ;  /* 0x0000001600457c02 */ /* 0x000fe20008000f00 */
[----:B0-----:R-:W-:-:S04]  /*02c0*/  IMAD.WIDE R54, R66, 0x4, R52 ;  /* 0x0000000442367825 */ /* 0x001fc800078e0234 */
[----:B------:R-:W-:Y:S01]  /*02d0*/  IMAD R52, R66, R69, RZ ;  /* 0x0000004542347224 */ /* 0x000fe200078e02ff */
[----:B------:R-:W-:Y:S01]  /*02e0*/  BSSY.RECONVERGENT B1, `(.L_x_976) ;  /* 0x0000086000017945 */ /* 0x000fe20003800200 */
[----:B------:R-:W-:Y:S01]  /*02f0*/  HFMA2 R60, -RZ, RZ, 0, 0 ;  /* 0x00000000ff3c7431 */ /* 0x000fe200000001ff */
[----:B-----5:R0:W5:Y:S02]  /*0300*/  LDG.E R71, desc[UR8][R54.64] ;  /* 0x0000000836477981 */ /* 0x020164000c1e1900 */
[----:B------:R-:W-:-:S04]  /*0310*/  SHF.R.S32.HI R53, RZ, 0x1f, R52 ;  /* 0x0000001fff357819 */ /* 0x000fc80000011434 */
[----:B------:R-:W-:Y:S02]  /*0320*/  LEA.HI R61, R53, R52, RZ, 0x3 ;  /* 0x00000034353d7211 */ /* 0x000fe400078f18ff */
[----:B------:R-:W1:Y:S02]  /*0330*/  LDC.64 R52, c[0x0][0x3c0] ;  /* 0x0000f000ff347b82 */ /* 0x000e640000000a00 */
[----:B------:R-:W-:Y:S01]  /*0340*/  LEA.HI.SX32 R70, R61, R68, 0x1d ;  /* 0x000000443d467211 */ /* 0x000fe200078feaff */
[----:B0-----:R-:W-:Y:S01]  /*0350*/  IMAD.MOV.U32 R55, RZ, RZ, RZ ;  /* 0x000000ffff377224 */ /* 0x001fe200078e00ff */
[----:B------:R-:W-:Y:S06]  /*0360*/  @!P2 BRA `(.L_x_977) ;  /* 0x0000000400f4a947 */ /* 0x000fec0003800000 */
[----:B------:R-:W-:Y:S01]  /*0370*/  ISETP.NE.U32.AND P1, PT, RZ, UR12, PT ;  /* 0x0000000cff007c0c */ /* 0x000fe2000bf25070 */
[----:B------:R-:W0:Y:S03]  /*0380*/  LDC.64 R78, c[0x0][0x3a8] ;  /* 0x0000ea00ff4e7b82 */ /* 0x000e260000000a00 */
[----:B------:R-:W-:-:S05]  /*0390*/  ISETP.NE.AND.EX P1, PT, RZ, UR13, PT, P1 ;  /* 0x0000000dff007c0c */ /* 0x000fca000bf25310 */
[----:B------:R-:W2:Y:S08]  /*03a0*/  LDC.64 R56, c[0x0][0x428] ;  /* 0x00010a00ff387b82 */ /* 0x000eb00000000a00 */
[----:B------:R-:W3:Y:S01]  /*03b0*/  @P1 LDC.64 R72, c[0x0][0x3b8] ;  /* 0x0000ee00ff481b82 */ /* 0x000ee20000000a00 */
[----:B-1----:R-:W-:-:S05]  /*03c0*/  IMAD.WIDE R76, R66, 0x4, R52 ;  /* 0x00000004424c7825 */ /* 0x002fca00078e0234 */
[----:B------:R-:W4:Y:S01]  /*03d0*/  LDG.E R3, desc[UR8][R76.64] ;  /* 0x000000084c037981 */ /* 0x000f22000c1e1900 */
[C---:B0-----:R-:W-:Y:S01]  /*03e0*/  IMAD.WIDE.U32 R78, R70.reuse, 0x20, R78 ;  /* 0x00000020464e7825 */ /* 0x041fe200078e004e */
[----:B------:R-:W0:Y:S04]  /*03f0*/  LDC.64 R74, c[0x0][0x3b0] ;  /* 0x0000ec00ff4a7b82 */ /* 0x000e280000000a00 */
[----:B------:R-:W4:Y:S01]  /*0400*/  LDG.E.128 R52, desc[UR8][R78.64] ;  /* 0x000000084e347981 */ /* 0x000f22000c1e1d00 */
[----:B---3--:R-:W-:-:S06]  /*0410*/  @P1 IMAD.WIDE.U32 R72, R70, 0x8, R72 ;  /* 0x0000000846481825 */ /* 0x008fcc00078e0048 */
[----:B------:R-:W3:Y:S01]  /*0420*/  @P1 LDG.E.64 R72, desc[UR8][R72.64] ;  /* 0x0000000848481981 */ /* 0x000ee2000c1e1b00 */
[----:B--2---:R-:W-:-:S03]  /*0430*/  IMAD.WIDE.U32 R60, R70, 0x10, R56 ;  /* 0x00000010463c7825 */ /* 0x004fc600078e0038 */
[----:B------:R-:W2:Y:S04]  /*0440*/  LDG.E.128 R56, desc[UR8][R78.64+0x10] ;  /* 0x000010084e387981 */ /* 0x000ea8000c1e1d00 */
[----:B------:R-:W2:Y:S01]  /*0450*/  LDG.E.128 R60, desc[UR8][R60.64] ;  /* 0x000000083c3c7981 */ /* 0x000ea2000c1e1d00 */
[----:B0-----:R-:W-:-:S06]  /*0460*/  IMAD.WIDE.U32 R84, R70, 0x8, R74 ;  /* 0x0000000846547825 */ /* 0x001fcc00078e004a */
[----:B------:R-:W2:Y:S01]  /*0470*/  LDG.E.64 R84, desc[UR8][R84.64] ;  /* 0x0000000854547981 */ /* 0x000ea2000c1e1b00 */
[----:B------:R-:W-:-:S04]  /*0480*/  ISETP.NE.U32.AND P0, PT, RZ, UR20, PT ;  /* 0x00000014ff007c0c */ /* 0x000fc8000bf05070 */
[----:B------:R-:W-:-:S13]  /*0490*/  ISETP.NE.AND.EX P0, PT, RZ, UR21, PT, P0 ;  /* 0x00000015ff007c0c */ /* 0x000fda000bf05300 */
[----:B------:R-:W0:Y:S02]  /*04a0*/  @P0 LDC.64 R74, c[0x0][0x438] ;  /* 0x00010e00ff4a0b82 */ /* 0x000e240000000a00 */
[----:B0-----:R-:W-:-:S05]  /*04b0*/  @P0 IMAD.WIDE.U32 R74, R70, 0x20, R74 ;  /* 0x00000020464a0825 */ /* 0x001fca00078e004a */
[----:B------:R-:W5:Y:S04]  /*04c0*/  @P0 LDG.E.128 R16, desc[UR8][R74.64] ;  /* 0x000000084a100981 */ /* 0x000f68000c1e1d00 */
[----:B------:R0:W5:Y:S01]  /*04d0*/  @P0 LDG.E.128 R12, desc[UR8][R74.64+0x10] ;  /* 0x000010084a0c0981 */ /* 0x000162000c1e1d00 */
[----:B------:R-:W-:Y:S02]  /*04e0*/  ISETP.NE.AND P0, PT, RZ, UR11, PT ;  /* 0x0000000bff007c0c */ /* 0x000fe4000bf05270 */
[----:B------:R-:W-:Y:S02]  /*04f0*/  SHF.L.U32 R81, R65, 0x10, RZ ;  /* 0x0000001041517819 */ /* 0x000fe400000006ff */
[----:B----4-:R-:W-:-:S05]  /*0500*/  FSEL R3, R3, RZ, !P0 ;  /* 0x000000ff03037208 */ /* 0x010fca0004000000 */
[--C-:B0-----:R-:W-:Y:S01]  /*0510*/  FADD.FTZ R74, R54, -R3.reuse ;  /* 0x80000003364a7221 */ /* 0x101fe20000010000 */
[--C-:B------:R-:W-:Y:S01]  /*0520*/  FADD.FTZ R78, R52, -R3.reuse ;  /* 0x80000003344e7221 */ /* 0x100fe20000010000 */
[----:B------:R-:W-:Y:S01]  /*0530*/  FADD.FTZ R82, R53, -R3 ;  /* 0x8000000335527221 */ /* 0x000fe20000010000 */
[C-C-:B---3--:R-:W-:Y:S02]  /*0540*/  @P1 SHF.R.U64 R76, R72.reuse, 0x8, R73.reuse ;  /* 0x00000008484c1819 */ /* 0x148fe40000001249 */
[----:B------:R-:W-:Y:S02]  /*0550*/  @P1 SHF.R.U64 R77, R72, 0x10, R73 ;  /* 0x00000010484d1819 */ /* 0x000fe40000001249 */
[----:B------:R-:W-:Y:S02]  /*0560*/  @P1 PRMT R9, R76, 0x7610, R9 ;  /* 0x000076104c091816 */ /* 0x000fe40000000009 */
[----:B------:R-:W-:Y:S02]  /*0570*/  @P1 PRMT R7, R72, 0x7610, R7 ;  /* 0x0000761048071816 */ /* 0x000fe40000000007 */
[----:B------:R-:W-:-:S02]  /*0580*/  @P1 SHF.R.U32.HI R76, RZ, 0x8, R73 ;  /* 0x00000008ff4c1819 */ /* 0x000fc40000011649 */
[----:B------:R-:W-:Y:S01]  /*0590*/  @P1 SHF.R.U64 R72, R72, 0x18, R73 ;  /* 0x0000001848481819 */ /* 0x000fe20000001249 */
[--C-:B--2---:R-:W-:Y:S01]  /*05a0*/  FADD.FTZ R54, R56, -R3.reuse ;  /* 0x8000000338367221 */ /* 0x104fe20000010000 */
[----:B------:R-:W-:Y:S01]  /*05b0*/  @P1 PRMT R4, R76, 0x7610, R4 ;  /* 0x000076104c041816 */ /* 0x000fe20000000004 */
[----:B------:R-:W-:Y:S01]  /*05c0*/  FADD.FTZ R76, R57, -R3 ;  /* 0x80000003394c7221 */ /* 0x000fe20000010000 */
[----:B------:R-:W-:Y:S02]  /*05d0*/  PRMT R56, R60, 0x7632, R56 ;  /* 0x000076323c387816 */ /* 0x000fe40000000038 */
[----:B------:R-:W-:Y:S01]  /*05e0*/  @P1 PRMT R5, R72, 0x7610, R5 ;  /* 0x0000761048051816 */ /* 0x000fe20000000005 */
[--C-:B------:R-:W-:Y:S01]  /*05f0*/  FADD.FTZ R72, R55, -R3.reuse ;  /* 0x8000000337487221 */ /* 0x100fe20000010000 */
[----:B------:R-:W-:Y:S01]  /*0600*/  @P1 PRMT R8, R77, 0x7610, R8 ;  /* 0x000076104d081816 */ /* 0x000fe20000000008 */
[--C-:B------:R-:W-:Y:S01]  /*0610*/  FADD.FTZ R52, R58, -R3.reuse ;  /* 0x800000033a347221 */ /* 0x100fe20000010000 */
[----:B------:R-:W-:Y:S01]  /*0620*/  SHF.L.U32 R57, R60, 0x10, RZ ;  /* 0x000000103c397819 */ /* 0x000fe200000006ff */
[----:B------:R-:W-:Y:S01]  /*0630*/  FADD.FTZ R80, R59, -R3 ;  /* 0x800000033b507221 */ /* 0x000fe20000010000 */
[----:B------:R-:W-:Y:S01]  /*0640*/  @P1 PRMT R6, R73, 0x7610, R6 ;  /* 0x0000761049061816 */ /* 0x000fe20000000006 */
[----:B------:R-:W-:Y:S01]  /*0650*/  IMAD.U32 R58, R20, 0x10000, RZ ;  /* 0x00010000143a7824 */ /* 0x000fe200078e00ff */
[----:B------:R-:W-:Y:S01]  /*0660*/  @P1 SHF.R.U32.HI R77, RZ, 0x10, R73 ;  /* 0x00000010ff4d1819 */ /* 0x000fe20000011649 */
[----:B-----5:R-:W-:Y:S01]  /*0670*/  FMUL.FTZ R3, R71, R78 ;  /* 0x0000004e47037220 */ /* 0x020fe20000410000 */
[----:B------:R-:W-:-:S02]  /*0680*/  PRMT R60, R62, 0x7632, R60 ;  /* 0x000076323e3c7816 */ /* 0x000fc4000000003c */
[----:B------:R-:W-:Y:S02]  /*0690*/  SHF.L.U32 R55, R62, 0x10, RZ ;  /* 0x000000103e377819 */ /* 0x000fe400000006ff */
[----:B------:R-:W-:Y:S02]  /*06a0*/  @P1 SHF.R.U32.HI R73, RZ, 0x18, R73 ;  /* 0x00000018ff491819 */ /* 0x000fe40000011649 */
[----:B------:R-:W-:Y:S02]  /*06b0*/  SHF.L.U32 R59, R10, 0x10, RZ ;  /* 0x000000100a3b7819 */ /* 0x000fe400000006ff */
[----:B------:R-:W-:Y:S01]  /*06c0*/  SHF.L.U32 R62, R56, 0x10, RZ ;  /* 0x00000010383e7819 */ /* 0x000fe200000006ff */
[----:B------:R-:W-:Y:S01]  /*06d0*/  FMUL.FTZ R56, R71, R82 ;  /* 0x0000005247387220 */ /* 0x000fe20000410000 */
[----:B------:R-:W-:Y:S01]  /*06e0*/  @P1 PRMT R0, R73, 0x7610, R0 ;  /* 0x0000761049001816 */ /* 0x000fe20000000000 */
[-C--:B------:R-:W-:Y:S01]  /*06f0*/  FMUL.FTZ R58, R58, R57.reuse ;  /* 0x000000393a3a7220 */ /* 0x080fe20000410000 */
[----:B------:R-:W-:Y:S01]  /*0700*/  FADD.FTZ R32, R32, R57 ;  /* 0x0000003920207221 */ /* 0x000fe20000010000 */
[----:B------:R-:W-:Y:S01]  /*0710*/  FFMA.FTZ R28, R3, R57, R28 ;  /* 0x00000039031c7223 */ /* 0x000fe2000001001c */
[C---:B------:R-:W-:Y:S01]  /*0720*/  PRMT R73, R61.reuse, 0x7632, R73 ;  /* 0x000076323d497816 */ /* 0x040fe20000000049 */
[----:B------:R-:W-:-:S02]  /*0730*/  IMAD.U32 R75, R61, 0x10000, RZ ;  /* 0x000100003d4b7824 */ /* 0x000fc400078e00ff */
[----:B------:R-:W-:Y:S01]  /*0740*/  FMUL.FTZ R57, R59, R62 ;  /* 0x0000003e3b397220 */ /* 0x000fe20000410000 */
[----:B------:R-:W-:Y:S02]  /*0750*/  IMAD.U32 R61, R21, 0x10000, RZ ;  /* 0x00010000153d7824 */ /* 0x000fe400078e00ff */
[----:B------:R-:W-:Y:S01]  /*0760*/  FMUL.FTZ R59, R71, R74 ;  /* 0x0000004a473b7220 */ /* 0x000fe20000410000 */
[----:B------:R-:W-:Y:S01]  /*0770*/  @P1 PRMT R2, R77, 0x7610, R2 ;  /* 0x000076104d021816 */ /* 0x000fe20000000002 */
[----:B------:R-:W-:Y:S01]  /*0780*/  FFMA.FTZ R29, R56, R62, R29 ;  /* 0x0000003e381d7223 */ /* 0x000fe2000001001d */
[----:B------:R-:W-:Y:S01]  /*0790*/  PRMT R53, R63, 0x7632, R53 ;  /* 0x000076323f357816 */ /* 0x000fe20000000035 */
[----:B------:R-:W-:Y:S01]  /*07a0*/  FADD.FTZ R33, R33, R62 ;  /* 0x0000003e21217221 */ /* 0x000fe20000010000 */
[----:B------:R-:W-:Y:S01]  /*07b0*/  SHF.L.U32 R62, R11, 0x10, RZ ;  /* 0x000000100b3e7819 */ /* 0x000fe200000006ff */
[----:B------:R-:W-:Y:S01]  /*07c0*/  FMUL.FTZ R72, R71, R72 ;  /* 0x0000004847487220 */ /* 0x000fe20000410000 */
[----:B------:R-:W-:Y:S01]  /*07d0*/  SHF.L.U32 R77, R73, 0x10, RZ ;  /* 0x00000010494d7819 */ /* 0x000fe200000006ff */
[-C--:B------:R-:W-:Y:S01]  /*07e0*/  FMUL.FTZ R74, R61, R75.reuse ;  /* 0x0000004b3d4a7220 */ /* 0x080fe20000410000 */
[----:B------:R-:W-:Y:S01]  /*07f0*/  FADD.FTZ R34, R34, R75 ;  /* 0x0000004b22227221 */ /* 0x000fe20000010000 */
[----:B------:R-:W-:Y:S01]  /*0800*/  FFMA.FTZ R30, R59, R75, R30 ;  /* 0x0000004b3b1e7223 */ /* 0x000fe2000001001e */
[----:B------:R-:W-:-:S02]  /*0810*/  IMAD.U32 R78, R22, 0x10000, RZ ;  /* 0x00010000164e7824 */ /* 0x000fc400078e00ff */
[C---:B------:R-:W-:Y:S01]  /*0820*/  FMUL.FTZ R75, R71.reuse, R54 ;  /* 0x00000036474b7220 */ /* 0x040fe20000410000 */
[----:B------:R-:W-:Y:S01]  /*0830*/  FMUL.FTZ R79, R71, R52 ;  /* 0x00000034474f7220 */ /* 0x000fe20000410000 */
[----:B------:R-:W-:Y:S01]  /*0840*/  SHF.L.U32 R52, R53, 0x10, RZ ;  /* 0x0000001035347819 */ /* 0x000fe200000006ff */
[----:B------:R-:W-:Y:S01]  /*0850*/  FADD.FTZ R54, RZ, R58 ;  /* 0x0000003aff367221 */ /* 0x000fe20000010000 */
[----:B------:R-:W-:Y:S01]  /*0860*/  FFMA.FTZ R53, R3, R58, RZ ;  /* 0x0000003a03357223 */ /* 0x000fe200000100ff */
[-C--:B------:R-:W-:Y:S01]  /*0870*/  FMUL.FTZ R73, R62, R77.reuse ;  /* 0x0000004d3e497220 */ /* 0x080fe20000410000 */
[----:B------:R-:W-:Y:S01]  /*0880*/  FFMA.FTZ R31, R72, R77, R31 ;  /* 0x0000004d481f7223 */ /* 0x000fe2000001001f */
[----:B------:R-:W-:Y:S01]  /*0890*/  FADD.FTZ R35, R35, R77 ;  /* 0x0000004d23237221 */ /* 0x000fe20000010000 */
        /* <DEDUP_REMOVED lines=8> */
[-C--:B------:R-:W-:Y:S01]  /*0920*/  FMUL.FTZ R77, R77, R60.reuse ;  /* 0x0000003c4d4d7220 */ /* 0x080fe20000410000 */
[----:B------:R-:W-:Y:S01]  /*0930*/  FFMA.FTZ R25, R76, R60, R25 ;  /* 0x0000003c4c197223 */ /* 0x000fe20000010019 */
[----:B------:R-:W-:Y:S01]  /*0940*/  FADD.FTZ R37, R37, R60 ;  /* 0x0000003c25257221 */ /* 0x000fe20000010000 */
[----:B------:R-:W-:Y:S01]  /*0950*/  FADD.FTZ R60, R55, R74 ;  /* 0x0000004a373c7221 */ /* 0x000fe20000010000 */
[----:B------:R-:W-:Y:S01]  /*0960*/  FFMA.FTZ R53, R59, R74, R54 ;  /* 0x0000004a3b357223 */ /* 0x000fe20000010036 */
[----:B------:R-:W-:-:S02]  /*0970*/  FMUL.FTZ R80, R71, R80 ;  /* 0x0000005047507220 */ /* 0x000fc40000410000 */
[----:B------:R-:W-:Y:S01]  /*0980*/  FADD.FTZ R55, R60, R73 ;  /* 0x000000493c377221 */ /* 0x000fe20000010000 */
[----:B------:R-:W-:Y:S01]  /*0990*/  FFMA.FTZ R54, R72, R73, R53 ;  /* 0x0000004948367223 */ /* 0x000fe20000010035 */
[-C--:B------:R-:W-:Y:S01]  /*09a0*/  FMUL.FTZ R81, R81, R52.reuse ;  /* 0x0000003451517220 */ /* 0x080fe20000410000 */
[----:B------:R-:W-:Y:S01]  /*09b0*/  FFMA.FTZ R27, R80, R52, R27 ;  /* 0x00000034501b7223 */ /* 0x000fe2000001001b */
[----:B------:R-:W-:Y:S01]  /*09c0*/  FADD.FTZ R39, R39, R52 ;  /* 0x0000003427277221 */ /* 0x000fe20000010000 */
[----:B------:R-:W-:Y:S01]  /*09d0*/  SHF.L.U32 R63, R63, 0x10, RZ ;  /* 0x000000103f3f7819 */ /* 0x000fe200000006ff */
[----:B------:R-:W-:Y:S01]  /*09e0*/  IMAD.U32 R82, R23, 0x10000, RZ ;  /* 0x0001000017527824 */ /* 0x000fe200078e00ff */
[--C-:B------:R-:W-:Y:S01]  /*09f0*/  SHF.R.U32.HI R52, RZ, 0x8, R85.reuse ;  /* 0x00000008ff347819 */ /* 0x100fe20000011655 */
[----:B------:R-:W-:Y:S01]  /*0a00*/  FADD.FTZ R60, R55, R78 ;  /* 0x0000004e373c7221 */ /* 0x000fe20000010000 */
[----:B------:R-:W-:Y:S01]  /*0a10*/  FFMA.FTZ R53, R75, R78, R54 ;  /* 0x0000004e4b357223 */ /* 0x000fe20000010036 */
[--C-:B------:R-:W-:Y:S01]  /*0a20*/  SHF.R.U32.HI R83, RZ, 0x18, R85.reuse ;  /* 0x00000018ff537819 */ /* 0x100fe20000011655 */
[--C-:B------:R-:W-:Y:S01]  /*0a30*/  IMAD.MOV.U32 R86, RZ, RZ, R85.reuse ;  /* 0x000000ffff567224 */ /* 0x100fe200078e0055 */
[----:B------:R-:W-:-:S02]  /*0a40*/  SHF.R.U32.HI R61, RZ, 0x10, R85 ;  /* 0x00000010ff3d7819 */ /* 0x000fc40000011655 */
[C-C-:B------:R-:W-:Y:S02]  /*0a50*/  SHF.R.U64 R87, R84.reuse, 0x18, R85.reuse ;  /* 0x0000001854577819 */ /* 0x140fe40000001255 */
[C-C-:B------:R-:W-:Y:S02]  /*0a60*/  SHF.R.U64 R88, R84.reuse, 0x10, R85.reuse ;  /* 0x0000001054587819 */ /* 0x140fe40000001255 */
[--C-:B------:R-:W-:Y:S01]  /*0a70*/  SHF.R.U64 R89, R84, 0x8, R85.reuse ;  /* 0x0000000854597819 */ /* 0x100fe20000001255 */
[----:B------:R-:W-:Y:S01]  /*0a80*/  FMUL.FTZ R82, R82, R63 ;  /* 0x0000003f52527220 */ /* 0x000fe20000410000 */
[----:B------:R-:W-:Y:S01]  /*0a90*/  PRMT R85, R52, 0x7610, R85 ;  /* 0x0000761034557816 */ /* 0x000fe20000000055 */
[----:B------:R-:W-:Y:S01]  /*0aa0*/  FADD.FTZ R55, R60, R77 ;  /* 0x0000004d3c377221 */ /* 0x000fe20000010000 */
[----:B------:R-:W-:-:S03]  /*0ab0*/  FFMA.FTZ R52, R76, R77, R53 ;  /* 0x0000004d4c347223 */ /* 0x000fc60000010035 */
[----:B------:R-:W-:Y:S01]  /*0ac0*/  FADD.FTZ R54, R55, R82 ;  /* 0x0000005237367221 */ /* 0x000fe20000010000 */
[C---:B------:R-:W-:Y:S01]  /*0ad0*/  FFMA.FTZ R53, R79.reuse, R82, R52 ;  /* 0x000000524f357223 */ /* 0x040fe20000010034 */
[----:B------:R-:W-:Y:S01]  /*0ae0*/  MOV R90, R84 ;  /* 0x00000054005a7202 */ /* 0x000fe20000000f00 */
[----:B------:R-:W-:Y:S01]  /*0af0*/  FADD.FTZ R38, R38, R63 ;  /* 0x0000003f26267221 */ /* 0x000fe20000010000 */
[----:B------:R-:W-:Y:S01]  /*0b00*/  FFMA.FTZ R26, R79, R63, R26 ;  /* 0x0000003f4f1a7223 */ /* 0x000fe2000001001a */
[----:B------:R-:W-:Y:S01]  /*0b10*/  PRMT R84, R61, 0x7610, R84 ;  /* 0x000076103d547816 */ /* 0x000fe20000000054 */
[----:B------:R-:W-:Y:S01]  /*0b20*/  FADD.FTZ R55, R54, R81 ;  /* 0x0000005136377221 */ /* 0x000fe20000010000 */
[----:B------:R-:W-:-:S07]  /*0b30*/  FFMA.FTZ R60, R80, R81, R53 ;  /* 0x00000051503c7223 */ /* 0x000fce0000010035 */
.L_x_977:
[----:B------:R-:W-:Y:S05]  /*0b40*/  BSYNC.RECONVERGENT B1 ;  /* 0x0000000000017941 */ /* 0x000fea0003800200 */
.L_x_976:
        /* <DEDUP_REMOVED lines=21> */
.L_x_1000:
        /* <DEDUP_REMOVED lines=31> */
[C---:B------:R-:W-:Y:S01]  /*0e90*/  FMUL.FTZ R61, R71.reuse, R54 ;  /* 0x00000036473d7220 */ /* 0x040fe20000410000 */
[----:B------:R-:W-:Y:S01]  /*0ea0*/  FMUL.FTZ R63, R71, R63 ;  /* 0x0000003f473f7220 */ /* 0x000fe20000410000 */
[----:B------:R-:W-:Y:S01]  /*0eb0*/  FADD.FTZ R53, R57, -R52 ;  /* 0x8000003439357221 */ /* 0x000fe20000010000 */
[C---:B------:R-:W-:Y:S01]  /*0ec0*/  FMUL.FTZ R54, R71.reuse, R60 ;  /* 0x0000003c47367220 */ /* 0x040fe20000410000 */
[----:B------:R-:W-:Y:S01]  /*0ed0*/  FMUL.FTZ R62, R71, R62 ;  /* 0x0000003e473e7220 */ /* 0x000fe20000410000 */
[----:B------:R-:W-:Y:S01]  /*0ee0*/  FADD.FTZ R52, R74, -R93 ;  /* 0x8000005d4a347221 */ /* 0x000fe20000010000 */
[----:B------:R-:W-:Y:S01]  /*0ef0*/  FADD.FTZ R55, R58, -R55 ;  /* 0x800000373a377221 */ /* 0x000fe20000010000 */
[----:B------:R-:W-:Y:S01]  /*0f00*/  FMUL.FTZ R92, R92, UR15 ;  /* 0x0000000f5c5c7c20 */ /* 0x000fe20008410000 */
[----:B------:R-:W-:Y:S01]  /*0f10*/  LOP3.LUT P3, RZ, R84, 0xff, RZ, 0xc0, !PT ;  /* 0x000000ff54ff7812 */ /* 0x000fe2000786c0ff */
[----:B------:R-:W-:Y:S01]  /*0f20*/  FMUL.FTZ R63, R63, UR15 ;  /* 0x0000000f3f3f7c20 */ /* 0x000fe20008410000 */
[----:B------:R-:W-:Y:S01]  /*0f30*/  LOP3.LUT P4, RZ, R83, 0xff, RZ, 0xc0, !PT ;  /* 0x000000ff53ff7812 */ /* 0x000fe2000788c0ff */
[----:B------:R-:W-:Y:S01]  /*0f40*/  FMUL.FTZ R54, R54, UR15 ;  /* 0x0000000f36367c20 */ /* 0x000fe20008410000 */
[----:B------:R-:W-:Y:S01]  /*0f50*/  FMUL.FTZ R62, R62, UR15 ;  /* 0x0000000f3e3e7c20 */ /* 0x000fe20008410000 */
[C---:B------:R-:W-:Y:S01]  /*0f60*/  FMUL.FTZ R52, R71.reuse, R52 ;  /* 0x0000003447347220 */ /* 0x040fe20000410000 */
        /* <DEDUP_REMOVED lines=16> */
[----:B------:R-:W-:Y:S02]  /*1070*/  F2FP.BF16.F32.PACK_AB R54, R63, R54 ;  /* 0x000000363f36723e */ /* 0x000fe400000010ff */
[----:B------:R-:W-:Y:S02]  /*1080*/  FSEL R62, R52, RZ, P3 ;  /* 0x000000ff343e7208 */ /* 0x000fe40001800000 */
[----:B------:R-:W-:-:S02]  /*1090*/  FSEL R63, R61, RZ, P4 ;  /* 0x000000ff3d3f7208 */ /* 0x000fc40002000000 */
[----:B------:R-:W-:Y:S02]  /*10a0*/  FSEL R52, R60, RZ, P0 ;  /* 0x000000ff3c347208 */ /* 0x000fe40000000000 */
[----:B------:R-:W-:Y:S02]  /*10b0*/  FSEL R61, R53, RZ, P1 ;  /* 0x000000ff353d7208 */ /* 0x000fe40000800000 */
[----:B------:R-:W-:Y:S02]  /*10c0*/  F2FP.BF16.F32.PACK_AB R55, R92, R55 ;  /* 0x000000375c37723e */ /* 0x000fe400000010ff */
[----:B------:R-:W-:Y:S02]  /*10d0*/  F2FP.BF16.F32.PACK_AB R53, R63, R62 ;  /* 0x0000003e3f35723e */ /* 0x000fe400000010ff */
[----:B------:R-:W-:Y:S01]  /*10e0*/  F2FP.BF16.F32.PACK_AB R52, R61, R52 ;  /* 0x000000343d34723e */ /* 0x000fe200000010ff */
[----:B------:R-:W-:Y:S06]  /*10f0*/  BRA `(.L_x_984) ;  /* 0x0000001800807947 */ /* 0x000fec0003800000 */
.L_x_983:
        /* <DEDUP_REMOVED lines=22> */
[----:B------:R-:W-:Y:S01]  /*1260*/  FMUL.FTZ R45, R71, R60 ;  /* 0x0000003c472d7220 */ /* 0x000fe20000410000 */
[----:B------:R-:W-:Y:S01]  /*1270*/  FMUL.FTZ R54, R46, UR15 ;  /* 0x0000000f2e367c20 */ /* 0x000fe20008410000 */
[----:B------:R-:W-:Y:S01]  /*1280*/  FMUL.FTZ R55, R47, UR15 ;  /* 0x0000000f2f377c20 */ /* 0x000fe20008410000 */
[----:B------:R-:W-:Y:S01]  /*1290*/  LOP3.LUT P3, RZ, R84, 0xff, RZ, 0xc0, !PT ;  /* 0x000000ff54ff7812 */ /* 0x000fe2000786c0ff */
[----:B------:R-:W-:Y:S01]  /*12a0*/  FMUL.FTZ R52, R44, UR15 ;  /* 0x0000000f2c347c20 */ /* 0x000fe20008410000 */
[----:B------:R-:W-:Y:S01]  /*12b0*/  LOP3.LUT P4, RZ, R83, 0xff, RZ, 0xc0, !PT ;  /* 0x000000ff53ff7812 */ /* 0x000fe2000788c0ff */
[----:B------:R-:W-:Y:S01]  /*12c0*/  FMUL.FTZ R53, R45, UR15 ;  /* 0x0000000f2d357c20 */ /* 0x000fe20008410000 */
[----:B------:R-:W-:Y:S01]  /*12d0*/  LOP3.LUT P0, RZ, R86, 0xff, RZ, 0xc0, !PT ;  /* 0x000000ff56ff7812 */ /* 0x000fe2000780c0ff */
        /* <DEDUP_REMOVED lines=8> */
[----:B------:R-:W-:Y:S02]  /*1360*/  F2FP.BF16.F32.PACK_AB R55, R55, R54 ;  /* 0x000000363737723e */ /* 0x000fe400000010ff */
[----:B------:R-:W-:Y:S01]  /*1370*/  F2FP.BF16.F32.PACK_AB R54, R53, R52 ;  /* 0x000000343536723e */ /* 0x000fe200000010ff */
        /* <DEDUP_REMOVED lines=10> */
[----:B------:R-:W-:Y:S02]  /*1420*/  F2FP.BF16.F32.PACK_AB R53, R63, R60 ;  /* 0x0000003c3f35723e */ /* 0x000fe400000010ff */
[----:B------:R-:W-:Y:S01]  /*1430*/  F2FP.BF16.F32.PACK_AB R52, R61, R52 ;  /* 0x000000343d34723e */ /* 0x000fe200000010ff */
[----:B------:R-:W-:Y:S06]  /*1440*/  BRA `(.L_x_984) ;  /* 0x0000001400ac7947 */ /* 0x000fec0003800000 */
.L_x_982:
[-CC-:B-1----:R-:W-:Y:S01]  /*1450*/  FFMA.FTZ R53, R75, R63.reuse, R54.reuse ;  /* 0x0000003f4b357223 */ /* 0x182fe20000010036 */
[-CC-:B------:R-:W-:Y:S01]  /*1460*/  FFMA.FTZ R52, R76, R63.reuse, R54.reuse ;  /* 0x0000003f4c347223 */ /* 0x180fe20000010036 */
[-CC-:B------:R-:W-:Y:S01]  /*1470*/  FFMA.FTZ R55, R79, R63.reuse, R54.reuse ;  /* 0x0000003f4f377223 */ /* 0x180fe20000010036 */
[-C--:B------:R-:W-:Y:S01]  /*1480*/  FFMA.FTZ R61, R3, R63.reuse, R54 ;  /* 0x0000003f033d7223 */ /* 0x080fe20000010036 */
[----:B------:R-:W-:Y:S01]  /*1490*/  FADD.FTZ R53, R78, -R53 ;  /* 0x800000354e357221 */ /* 0x000fe20000010000 */
[----:B------:R-:W-:Y:S01]  /*14a0*/  FADD.FTZ R52, R77, -R52 ;  /* 0x800000344d347221 */ /* 0x000fe20000010000 */
[----:B------:R-:W-:Y:S01]  /*14b0*/  FADD.FTZ R55, R82, -R55 ;  /* 0x8000003752377221 */ /* 0x000fe20000010000 */
[----:B------:R-:W-:Y:S01]  /*14c0*/  ISETP.NE.U32.AND P0, PT, RZ, UR4, PT ;  /* 0x00000004ff007c0c */ /* 0x000fe2000bf05070 */
[-CC-:B0-----:R-:W-:Y:S01]  /*14d0*/  FFMA.FTZ R60, R56, R63.reuse, R54.reuse ;  /* 0x0000003f383c7223 */ /* 0x181fe20000010036 */
[-CC-:B------:R-:W-:Y:S01]  /*14e0*/  FFMA.FTZ R91, R59, R63.reuse, R54.reuse ;  /* 0x0000003f3b5b7223 */ /* 0x180fe20000010036 */
[-CC-:B------:R-:W-:Y:S01]  /*14f0*/  FFMA.FTZ R92, R72, R63.reuse, R54.reuse ;  /* 0x0000003f485c7223 */ /* 0x180fe20000010036 */
[----:B------:R-:W-:Y:S01]  /*1500*/  FFMA.FTZ R62, R80, R63, R54 ;  /* 0x0000003f503e7223 */ /* 0x000fe20000010036 */
[C---:B-----5:R-:W-:Y:S01]  /*1510*/  FFMA.FTZ R53, R71.reuse, R53, R12 ;  /* 0x0000003547357223 */ /* 0x060fe2000001000c */
[C---:B------:R-:W-:Y:S01]  /*1520*/  FFMA.FTZ R52, R71.reuse, R52, R13 ;  /* 0x0000003447347223 */ /* 0x040fe2000001000d */
[----:B------:R-:W-:Y:S01]  /*1530*/  FADD.FTZ R61, R58, -R61 ;  /* 0x8000003d3a3d7221 */ /* 0x000fe20000010000 */
[----:B------:R-:W-:Y:S01]  /*1540*/  FFMA.FTZ R55, R71, R55, R14 ;  /* 0x0000003747377223 */ /* 0x000fe2000001000e */
[----:B------:R-:W-:Y:S01]  /*1550*/  ISETP.NE.AND.EX P0, PT, RZ, UR5, PT, P0 ;  /* 0x00000005ff007c0c */ /* 0x000fe2000bf05300 */
[----:B------:R-:W-:Y:S01]  /*1560*/  FADD.FTZ R60, R57, -R60 ;  /* 0x8000003c393c7221 */ /* 0x000fe20000010000 */
[----:B------:R-:W-:Y:S01]  /*1570*/  FADD.FTZ R63, R74, -R91 ;  /* 0x8000005b4a3f7221 */ /* 0x000fe20000010000 */
[----:B------:R-:W-:Y:S01]  /*1580*/  FADD.FTZ R54, R73, -R92 ;  /* 0x8000005c49367221 */ /* 0x000fe20000010000 */
[----:B------:R-:W-:Y:S01]  /*1590*/  FADD.FTZ R62, R81, -R62 ;  /* 0x8000003e513e7221 */ /* 0x000fe20000010000 */
[C---:B------:R-:W-:Y:S01]  /*15a0*/  FFMA.FTZ R61, R71.reuse, R61, R16 ;  /* 0x0000003d473d7223 */ /* 0x040fe20000010010 */
[----:B------:R-:W-:Y:S01]  /*15b0*/  SEL R44, R44, R53, !P0 ;  /* 0x000000352c2c7207 */ /* 0x000fe20004000000 */
[----:B------:R-:W-:Y:S01]  /*15c0*/  FFMA.FTZ R60, R71, R60, R17 ;  /* 0x0000003c473c7223 */ /* 0x000fe20000010011 */
[----:B------:R-:W-:Y:S01]  /*15d0*/  SEL R45, R45, R52, !P0 ;  /* 0x000000342d2d7207 */ /* 0x000fe20004000000 */
[C---:B------:R-:W-:Y:S01]  /*15e0*/  FFMA.FTZ R63, R71.reuse, R63, R18 ;  /* 0x0000003f473f7223 */ /* 0x040fe20000010012 */
[C---:B------:R-:W-:Y:S01]  /*15f0*/  FFMA.FTZ R92, R71.reuse, R54, R19 ;  /* 0x00000036475c7223 */ /* 0x040fe20000010013 */
[----:B------:R-:W-:Y:S01]  /*1600*/  FFMA.FTZ R62, R71, R62, R15 ;  /* 0x0000003e473e7223 */ /* 0x000fe2000001000f */
[----:B------:R-:W-:Y:S01]  /*1610*/  FMUL.FTZ R53, R53, UR15 ;  /* 0x0000000f35357c20 */ /* 0x000fe20008410000 */
[----:B------:R-:W-:Y:S01]  /*1620*/  SEL R46, R46, R55, !P0 ;  /* 0x000000372e2e7207 */ /* 0x000fe20004000000 */
[----:B------:R-:W-:Y:S01]  /*1630*/  FMUL.FTZ R52, R52, UR15 ;  /* 0x0000000f34347c20 */ /* 0x000fe20008410000 */
[----:B------:R-:W-:Y:S01]  /*1640*/  LOP3.LUT P1, RZ, R86, 0xff, RZ, 0xc0, !PT ;  /* 0x000000ff56ff7812 */ /* 0x000fe2000782c0ff */
[----:B------:R-:W-:Y:S01]  /*1650*/  FMUL.FTZ R55, R55, UR15 ;  /* 0x0000000f37377c20 */ /* 0x000fe20008410000 */
[----:B------:R-:W-:-:S02]  /*1660*/  LOP3.LUT P3, RZ, R85, 0xff, RZ, 0xc0, !PT ;  /* 0x000000ff55ff7812 */ /* 0x000fc4000786c0ff */
[----:B------:R-:W-:Y:S02]  /*1670*/  LOP3.LUT P4, RZ, R84, 0xff, RZ, 0xc0, !PT ;  /* 0x000000ff54ff7812 */ /* 0x000fe4000788c0ff */
[----:B------:R-:W-:Y:S01]  /*1680*/  SEL R40, R40, R61, !P0 ;  /* 0x0000003d28287207 */ /* 0x000fe20004000000 */
[----:B------:R-:W-:Y:S01]  /*1690*/  FMUL.FTZ R61, R61, UR15 ;  /* 0x0000000f3d3d7c20 */ /* 0x000fe20008410000 */
[----:B------:R-:W-:Y:S01]  /*16a0*/  SEL R47, R47, R62, !P0 ;  /* 0x0000003e2f2f7207 */ /* 0x000fe20004000000 */
[----:B------:R-:W-:Y:S01]  /*16b0*/  FMUL.FTZ R62, R62, UR15 ;  /* 0x0000000f3e3e7c20 */ /* 0x000fe20008410000 */
[----:B------:R-:W-:Y:S02]  /*16c0*/  FSEL R53, R53, RZ, P1 ;  /* 0x000000ff35357208 */ /* 0x000fe40000800000 */
[----:B------:R-:W-:Y:S02]  /*16d0*/  FSEL R52, R52, RZ, P3 ;  /* 0x000000ff34347208 */ /* 0x000fe40001800000 */
[----:B------:R-:W-:Y:S01]  /*16e0*/  SEL R42, R42, R63, !P0 ;  /* 0x0000003f2a2a7207 */ /* 0x000fe20004000000 */
[----:B------:R-:W-:Y:S01]  /*16f0*/  FMUL.FTZ R63, R63, UR15 ;  /* 0x0000000f3f3f7c20 */ /* 0x000fe20008410000 */
[----:B------:R-:W-:Y:S01]  /*1700*/  SEL R43, R43, R92, !P0 ;  /* 0x0000005c2b2b7207 */ /* 0x000fe20004000000 */
[----:B------:R-:W-:Y:S01]  /*1710*/  FMUL.FTZ R92, R92, UR15 ;  /* 0x0000000f5c5c7c20 */ /* 0x000fe20008410000 */
[----:B------:R-:W-:Y:S01]  /*1720*/  SEL R41, R41, R60, !P0 ;  /* 0x0000003c29297207 */ /* 0x000fe20004000000 */
[----:B------:R-:W-:Y:S01]  /*1730*/  FMUL.FTZ R60, R60, UR15 ;  /* 0x0000000f3c3c7c20 */ /* 0x000fe20008410000 */
[----:B------:R-:W-:-:S02]  /*1740*/  FSEL R55, R55, RZ, P4 ;  /* 0x000000ff37377208 */ /* 0x000fc40002000000 */
[----:B------:R-:W-:Y:S02]  /*1750*/  LOP3.LUT P1, RZ, R90, 0xff, RZ, 0xc0, !PT ;  /* 0x000000ff5aff7812 */ /* 0x000fe4000782c0ff */
[----:B------:R-:W-:Y:S02]  /*1760*/  LOP3.LUT P5, RZ, R83, 0xff, RZ, 0xc0, !PT ;  /* 0x000000ff53ff7812 */ /* 0x000fe400078ac0ff */
[----:B------:R-:W-:Y:S02]  /*1770*/  LOP3.LUT P3, RZ, R88, 0xff, RZ, 0xc0, !PT ;  /* 0x000000ff58ff7812 */ /* 0x000fe4000786c0ff */
[----:B------:R-:W-:Y:S02]  /*1780*/  LOP3.LUT P4, RZ, R87, 0xff, RZ, 0xc0, !PT ;  /* 0x000000ff57ff7812 */ /* 0x000fe4000788c0ff */
[----:B------:R-:W-:Y:S02]  /*1790*/  LOP3.LUT P0, RZ, R89, 0xff, RZ, 0xc0, !PT ;  /* 0x000000ff59ff7812 */ /* 0x000fe4000780c0ff */
        /* <DEDUP_REMOVED lines=8> */
[----:B------:R-:W-:Y:S01]  /*1820*/  F2FP.BF16.F32.PACK_AB R52, R61, R52 ;  /* 0x000000343d34723e */ /* 0x000fe200000010ff */
[----:B------:R-:W-:Y:S06]  /*1830*/  BRA `(.L_x_984) ;  /* 0x0000001000b07947 */ /* 0x000fec0003800000 */
.L_x_981:
        /* <DEDUP_REMOVED lines=9> */
[-C--:B------:R-:W-:Y:S01]  /*18d0*/  FFMA.FTZ R52, R72, R63.reuse, R54 ;  /* 0x0000003f48347223 */ /* 0x080fe20000010036 */
[----:B0-----:R-:W-:Y:S01]  /*18e0*/  FADD.FTZ R60, R78, -R53 ;  /* 0x800000354e3c7221 */ /* 0x001fe20000010000 */
[----:B------:R-:W-:Y:S01]  /*18f0*/  FADD.FTZ R62, R77, -R50 ;  /* 0x800000324d3e7221 */ /* 0x000fe20000010000 */
[-CC-:B------:R-:W-:Y:S01]  /*1900*/  FFMA.FTZ R49, R3, R63.reuse, R54.reuse ;  /* 0x0000003f03317223 */ /* 0x180fe20000010036 */
[-CC-:B------:R-:W-:Y:S01]  /*1910*/  FFMA.FTZ R48, R56, R63.reuse, R54.reuse ;  /* 0x0000003f38307223 */ /* 0x180fe20000010036 */
[C---:B-----5:R-:W-:Y:S01]  /*1920*/  FMUL.FTZ R60, R71.reuse, R60 ;  /* 0x0000003c473c7220 */ /* 0x060fe20000410000 */
[----:B------:R-:W-:Y:S01]  /*1930*/  FMUL.FTZ R62, R71, R62 ;  /* 0x0000003e473e7220 */ /* 0x000fe20000410000 */
[-CC-:B------:R-:W-:Y:S01]  /*1940*/  FFMA.FTZ R55, R79, R63.reuse, R54.reuse ;  /* 0x0000003f4f377223 */ /* 0x180fe20000010036 */
[----:B------:R-:W-:Y:S01]  /*1950*/  FADD.FTZ R50, R74, -R51 ;  /* 0x800000334a327221 */ /* 0x000fe20000010000 */
[----:B------:R-:W-:Y:S01]  /*1960*/  FMUL.FTZ R60, R60, UR15 ;  /* 0x0000000f3c3c7c20 */ /* 0x000fe20008410000 */
[----:B------:R-:W-:Y:S01]  /*1970*/  FMUL.FTZ R62, R62, UR15 ;  /* 0x0000000f3e3e7c20 */ /* 0x000fe20008410000 */
[----:B------:R-:W-:Y:S01]  /*1980*/  FFMA.FTZ R63, R80, R63, R54 ;  /* 0x0000003f503f7223 */ /* 0x000fe20000010036 */
[----:B------:R-:W-:Y:S01]  /*1990*/  LOP3.LUT P0, RZ, R6, 0xff, RZ, 0xc0, !PT ;  /* 0x000000ff06ff7812 */ /* 0x000fe2000780c0ff */
[----:B------:R-:W-:Y:S01]  /*19a0*/  FADD.FTZ R54, R73, -R52 ;  /* 0x8000003449367221 */ /* 0x000fe20000010000 */
[----:B------:R-:W-:Y:S01]  /*19b0*/  LOP3.LUT P1, RZ, R4, 0xff, RZ, 0xc0, !PT ;  /* 0x000000ff04ff7812 */ /* 0x000fe2000782c0ff */
[----:B------:R-:W-:Y:S01]  /*19c0*/  FADD.FTZ R52, R58, -R49 ;  /* 0x800000313a347221 */ /* 0x000fe20000010000 */
[----:B------:R-:W-:Y:S01]  /*19d0*/  FADD.FTZ R92, R82, -R55 ;  /* 0x80000037525c7221 */ /* 0x000fe20000010000 */
[C---:B------:R-:W-:Y:S01]  /*19e0*/  FMUL.FTZ R49, R71.reuse, R50 ;  /* 0x0000003247317220 */ /* 0x040fe20000410000 */
[----:B------:R-:W-:Y:S01]  /*19f0*/  LOP3.LUT P3, RZ, R86, 0xff, RZ, 0xc0, !PT ;  /* 0x000000ff56ff7812 */ /* 0x000fe2000786c0ff */
[----:B------:R-:W-:Y:S01]  /*1a00*/  FMUL.FTZ R53, R71, R54 ;  /* 0x0000003647357220 */ /* 0x000fe20000410000 */
[----:B------:R-:W-:Y:S01]  /*1a10*/  FSEL R50, R60, RZ, P0 ;  /* 0x000000ff3c327208 */ /* 0x000fe20000000000 */
[----:B------:R-:W-:Y:S01]  /*1a20*/  FADD.FTZ R48, R57, -R48 ;  /* 0x8000003039307221 */ /* 0x000fe20000010000 */
[----:B------:R-:W-:Y:S01]  /*1a30*/  FSEL R55, R62, RZ, P1 ;  /* 0x000000ff3e377208 */ /* 0x000fe20000800000 */
[----:B------:R-:W-:Y:S01]  /*1a40*/  FMUL.FTZ R49, R49, UR15 ;  /* 0x0000000f31317c20 */ /* 0x000fe20008410000 */
[----:B------:R-:W-:Y:S01]  /*1a50*/  LOP3.LUT P4, RZ, R85, 0xff, RZ, 0xc0, !PT ;  /* 0x000000ff55ff7812 */ /* 0x000fe2000788c0ff */
[C---:B------:R-:W-:Y:S01]  /*1a60*/  FMUL.FTZ R48, R71.reuse, R48 ;  /* 0x0000003047307220 */ /* 0x040fe20000410000 */
[----:B------:R-:W-:Y:S01]  /*1a70*/  FSEL R54, R60, RZ, P3 ;  /* 0x000000ff3c367208 */ /* 0x000fe20001800000 */
[----:B------:R-:W-:Y:S01]  /*1a80*/  FMUL.FTZ R52, R71, R52 ;  /* 0x0000003447347220 */ /* 0x000fe20000410000 */
[----:B------:R-:W-:Y:S01]  /*1a90*/  F2FP.BF16.F32.PACK_AB R50, R55, R50 ;  /* 0x000000323732723e */ /* 0x000fe200000010ff */
[----:B------:R-:W-:Y:S01]  /*1aa0*/  FMUL.FTZ R55, R53, UR15 ;  /* 0x0000000f35377c20 */ /* 0x000fe20008410000 */
[----:B------:R-:W-:Y:S01]  /*1ab0*/  FSEL R61, R62, RZ, P4 ;  /* 0x000000ff3e3d7208 */ /* 0x000fe20002000000 */
[----:B------:R-:W-:Y:S01]  /*1ac0*/  FADD.FTZ R63, R81, -R63 ;  /* 0x8000003f513f7221 */ /* 0x000fe20000010000 */
[----:B------:R-:W-:Y:S01]  /*1ad0*/  LOP3.LUT P3, RZ, R88, 0xff, RZ, 0xc0, !PT ;  /* 0x000000ff58ff7812 */ /* 0x000fe2000786c0ff */
[----:B------:R-:W-:Y:S01]  /*1ae0*/  FMUL.FTZ R52, R52, UR15 ;  /* 0x0000000f34347c20 */ /* 0x000fe20008410000 */
[----:B------:R-:W-:Y:S01]  /*1af0*/  LOP3.LUT P0, RZ, R8, 0xff, RZ, 0xc0, !PT ;  /* 0x000000ff08ff7812 */ /* 0x000fe2000780c0ff */
[----:B------:R-:W-:Y:S01]  /*1b00*/  FMUL.FTZ R51, R71, R92 ;  /* 0x0000005c47337220 */ /* 0x000fe20000410000 */
[----:B------:R-:W-:Y:S01]  /*1b10*/  LOP3.LUT P1, RZ, R5, 0xff, RZ, 0xc0, !PT ;  /* 0x000000ff05ff7812 */ /* 0x000fe2000782c0ff */
[----:B------:R-:W-:Y:S01]  /*1b20*/  FMUL.FTZ R71, R71, R63 ;  /* 0x0000003f47477220 */ /* 0x000fe20000410000 */
[----:B------:R-:W-:Y:S01]  /*1b30*/  LOP3.LUT P4, RZ, R87, 0xff, RZ, 0xc0, !PT ;  /* 0x000000ff57ff7812 */ /* 0x000fe2000788c0ff */
[----:B------:R-:W-:Y:S01]  /*1b40*/  FMUL.FTZ R51, R51, UR15 ;  /* 0x0000000f33337c20 */ /* 0x000fe20008410000 */
[----:B------:R-:W-:Y:S01]  /*1b50*/  F2FP.BF16.F32.PACK_AB R54, R61, R54 ;  /* 0x000000363d36723e */ /* 0x000fe200000010ff */
[----:B------:R-:W-:Y:S01]  /*1b60*/  FMUL.FTZ R61, R48, UR15 ;  /* 0x0000000f303d7c20 */ /* 0x000fe20008410000 */
[----:B------:R-:W-:Y:S01]  /*1b70*/  FSEL R53, R49, RZ, P3 ;  /* 0x000000ff31357208 */ /* 0x000fe20001800000 */
[----:B------:R-:W-:Y:S01]  /*1b80*/  FMUL.FTZ R71, R71, UR15 ;  /* 0x0000000f47477c20 */ /* 0x000fe20008410000 */
[----:B------:R-:W-:-:S02]  /*1b90*/  FSEL R49, R49, RZ, P0 ;  /* 0x000000ff31317208 */ /* 0x000fc40000000000 */
[C---:B------:R-:W-:Y:S02]  /*1ba0*/  FSEL R60, R55.reuse, RZ, P1 ;  /* 0x000000ff373c7208 */ /* 0x040fe40000800000 */
[----:B------:R-:W-:Y:S02]  /*1bb0*/  FSEL R62, R55, RZ, P4 ;  /* 0x000000ff373e7208 */ /* 0x000fe40002000000 */
[----:B------:R-:W-:Y:S02]  /*1bc0*/  LOP3.LUT P3, RZ, R90, 0xff, RZ, 0xc0, !PT ;  /* 0x000000ff5aff7812 */ /* 0x000fe4000786c0ff */
[----:B------:R-:W-:Y:S02]  /*1bd0*/  LOP3.LUT P0, RZ, R7, 0xff, RZ, 0xc0, !PT ;  /* 0x000000ff07ff7812 */ /* 0x000fe4000780c0ff */
[----:B------:R-:W-:Y:S02]  /*1be0*/  LOP3.LUT P1, RZ, R9, 0xff, RZ, 0xc0, !PT ;  /* 0x000000ff09ff7812 */ /* 0x000fe4000782c0ff */
[----:B------:R-:W-:-:S02]  /*1bf0*/  LOP3.LUT P4, RZ, R89, 0xff, RZ, 0xc0, !PT ;  /* 0x000000ff59ff7812 */ /* 0x000fc4000788c0ff */
[----:B------:R-:W-:Y:S02]  /*1c00*/  F2FP.BF16.F32.PACK_AB R49, R60, R49 ;  /* 0x000000313c31723e */ /* 0x000fe400000010ff */
[C---:B------:R-:W-:Y:S02]  /*1c10*/  FSEL R60, R52.reuse, RZ, P3 ;  /* 0x000000ff343c7208 */ /* 0x040fe40001800000 */
[----:B------:R-:W-:Y:S02]  /*1c20*/  FSEL R48, R52, RZ, P0 ;  /* 0x000000ff34307208 */ /* 0x000fe40000000000 */
[C---:B------:R-:W-:Y:S02]  /*1c30*/  FSEL R55, R61.reuse, RZ, P1 ;  /* 0x000000ff3d377208 */ /* 0x040fe40000800000 */
        /* <DEDUP_REMOVED lines=8> */
[C---:B------:R-:W-:Y:S02]  /*1cc0*/  FSEL R55, R51.reuse, RZ, P3 ;  /* 0x000000ff33377208 */ /* 0x040fe40001800000 */
[----:B------:R-:W-:Y:S02]  /*1cd0*/  FSEL R51, R51, RZ, P0 ;  /* 0x000000ff33337208 */ /* 0x000fe40000000000 */
[C---:B------:R-:W-:Y:S02]  /*1ce0*/  FSEL R60, R71.reuse, RZ, P1 ;  /* 0x000000ff473c7208 */ /* 0x040fe40000800000 */
[----:B------:R-:W-:Y:S02]  /*1cf0*/  FSEL R62, R71, RZ, P4 ;  /* 0x000000ff473e7208 */ /* 0x000fe40002000000 */
[----:B------:R-:W-:Y:S02]  /*1d00*/  F2FP.BF16.F32.PACK_AB R51, R60, R51 ;  /* 0x000000333c33723e */ /* 0x000fe400000010ff */
[----:B------:R-:W-:Y:S01]  /*1d10*/  F2FP.BF16.F32.PACK_AB R55, R62, R55 ;  /* 0x000000373e37723e */ /* 0x000fe200000010ff */
[----:B------:R-:W-:Y:S06]  /*1d20*/  BRA `(.L_x_984) ;  /* 0x0000000c00747947 */ /* 0x000fec0003800000 */
.L_x_986:
[-CC-:B------:R-:W-:Y:S01]  /*1d30*/  FFMA.FTZ R45, R75, R63.reuse, R54.reuse ;  /* 0x0000003f4b2d7223 */ /* 0x180fe20000010036 */
[-CC-:B------:R-:W-:Y:S01]  /*1d40*/  FFMA.FTZ R42, R76, R63.reuse, R54.reuse ;  /* 0x0000003f4c2a7223 */ /* 0x180fe20000010036 */
[-CC-:B------:R-:W-:Y:S01]  /*1d50*/  FFMA.FTZ R44, R72, R63.reuse, R54.reuse ;  /* 0x0000003f482c7223 */ /* 0x180fe20000010036 */
[-C--:B------:R-:W-:Y:S01]  /*1d60*/  FFMA.FTZ R43, R59, R63.reuse, R54 ;  /* 0x0000003f3b2b7223 */ /* 0x080fe20000010036 */
[----:B------:R-:W-:Y:S01]  /*1d70*/  FADD.FTZ R50, R78, -R45 ;  /* 0x8000002d4e327221 */ /* 0x000fe20000010000 */
[----:B-1----:R-:W-:Y:S01]  /*1d80*/  FADD.FTZ R52, R77, -R42 ;  /* 0x8000002a4d347221 */ /* 0x002fe20000010000 */
[----:B------:R-:W-:Y:S01]  /*1d90*/  FADD.FTZ R48, R73, -R44 ;  /* 0x8000002c49307221 */ /* 0x000fe20000010000 */
[----:B------:R-:W-:Y:S01]  /*1da0*/  LOP3.LUT P0, RZ, R6, 0xff, RZ, 0xc0, !PT ;  /* 0x000000ff06ff7812 */ /* 0x000fe2000780c0ff */
[C---:B-----5:R-:W-:Y:S01]  /*1db0*/  FMUL.FTZ R44, R71.reuse, R50 ;  /* 0x00000032472c7220 */ /* 0x060fe20000410000 */
[----:B------:R-:W-:Y:S01]  /*1dc0*/  FMUL.FTZ R45, R71, R52 ;  /* 0x00000034472d7220 */ /* 0x000fe20000410000 */
[----:B------:R-:W-:Y:S01]  /*1dd0*/  LOP3.LUT P1, RZ, R4, 0xff, RZ, 0xc0, !PT ;  /* 0x000000ff04ff7812 */ /* 0x000fe2000782c0ff */
[----:B------:R-:W-:Y:S01]  /*1de0*/  FADD.FTZ R42, R74, -R43 ;  /* 0x8000002b4a2a7221 */ /* 0x000fe20000010000 */
[----:B------:R-:W-:Y:S01]  /*1df0*/  FMUL.FTZ R49, R44, UR15 ;  /* 0x0000000f2c317c20 */ /* 0x000fe20008410000 */
[----:B------:R-:W-:Y:S01]  /*1e00*/  FMUL.FTZ R52, R45, UR15 ;  /* 0x0000000f2d347c20 */ /* 0x000fe20008410000 */
[-CC-:B------:R-:W-:Y:S01]  /*1e10*/  FFMA.FTZ R40, R56, R63.reuse, R54.reuse ;  /* 0x0000003f38287223 */ /* 0x180fe20000010036 */
[-CC-:B------:R-:W-:Y:S01]  /*1e20*/  FFMA.FTZ R47, R79, R63.reuse, R54.reuse ;  /* 0x0000003f4f2f7223 */ /* 0x180fe20000010036 */
[----:B------:R-:W-:Y:S01]  /*1e30*/  FMUL.FTZ R42, R71, R42 ;  /* 0x0000002a472a7220 */ /* 0x000fe20000410000 */
[----:B------:R-:W-:Y:S01]  /*1e40*/  FSEL R50, R49, RZ, P0 ;  /* 0x000000ff31327208 */ /* 0x000fe20000000000 */
[-CC-:B------:R-:W-:Y:S01]  /*1e50*/  FFMA.FTZ R41, R3, R63.reuse, R54.reuse ;  /* 0x0000003f03297223 */ /* 0x180fe20000010036 */
[----:B------:R-:W-:Y:S01]  /*1e60*/  FSEL R51, R52, RZ, P1 ;  /* 0x000000ff34337208 */ /* 0x000fe20000800000 */
[----:B------:R-:W-:Y:S01]  /*1e70*/  FMUL.FTZ R43, R71, R48 ;  /* 0x00000030472b7220 */ /* 0x000fe20000410000 */
[----:B0-----:R-:W-:Y:S01]  /*1e80*/  FFMA.FTZ R60, R80, R63, R54 ;  /* 0x0000003f503c7223 */ /* 0x001fe20000010036 */
[----:B------:R-:W-:Y:S01]  /*1e90*/  FADD.FTZ R46, R57, -R40 ;  /* 0x80000028392e7221 */ /* 0x000fe20000010000 */
[----:B------:R-:W-:Y:S01]  /*1ea0*/  FADD.FTZ R54, R82, -R47 ;  /* 0x8000002f52367221 */ /* 0x000fe20000010000 */
[----:B------:R-:W-:Y:S01]  /*1eb0*/  F2FP.BF16.F32.PACK_AB R50, R51, R50 ;  /* 0x000000323332723e */ /* 0x000fe200000010ff */
[----:B------:R-:W-:Y:S01]  /*1ec0*/  FMUL.FTZ R48, R42, UR15 ;  /* 0x0000000f2a307c20 */ /* 0x000fe20008410000 */
[----:B------:R-:W-:Y:S01]  /*1ed0*/  LOP3.LUT P5, RZ, R86, 0xff, RZ, 0xc0, !PT ;  /* 0x000000ff56ff7812 */ /* 0x000fe200078ac0ff */
        /* <DEDUP_REMOVED lines=8> */
[----:B------:R-:W-:Y:S01]  /*1f60*/  FMUL.FTZ R40, R71, R40 ;  /* 0x0000002847287220 */ /* 0x000fe20000410000 */
[----:B------:R-:W-:Y:S01]  /*1f70*/  FSEL R54, R49, RZ, P5 ;  /* 0x000000ff31367208 */ /* 0x000fe20002800000 */
[----:B------:R-:W-:Y:S01]  /*1f80*/  FADD.FTZ R60, R81, -R60 ;  /* 0x8000003c513c7221 */ /* 0x000fe20000010000 */
[----:B------:R-:W-:-:S02]  /*1f90*/  LOP3.LUT P4, RZ, R5, 0xff, RZ, 0xc0, !PT ;  /* 0x000000ff05ff7812 */ /* 0x000fc4000788c0ff */
[C---:B------:R-:W-:Y:S01]  /*1fa0*/  FSEL R53, R48.reuse, RZ, P0 ;  /* 0x000000ff30357208 */ /* 0x040fe20000000000 */
[----:B------:R-:W-:Y:S01]  /*1fb0*/  FMUL.FTZ R47, R71, R60 ;  /* 0x0000003c472f7220 */ /* 0x000fe20000410000 */
[----:B------:R-:W-:Y:S02]  /*1fc0*/  FSEL R49, R48, RZ, P1 ;  /* 0x000000ff30317208 */ /* 0x000fe40000800000 */
[----:B------:R-:W-:Y:S01]  /*1fd0*/  FSEL R48, R51, RZ, P3 ;  /* 0x000000ff33307208 */ /* 0x000fe20001800000 */
[----:B------:R-:W-:Y:S01]  /*1fe0*/  FMUL.FTZ R60, R47, UR15 ;  /* 0x0000000f2f3c7c20 */ /* 0x000fe20008410000 */
[----:B------:R-:W-:Y:S02]  /*1ff0*/  FSEL R55, R52, RZ, P6 ;  /* 0x000000ff34377208 */ /* 0x000fe40003000000 */
[----:B------:R-:W-:Y:S01]  /*2000*/  FSEL R52, R51, RZ, P4 ;  /* 0x000000ff33347208 */ /* 0x000fe20002000000 */
[----:B------:R-:W-:Y:S01]  /*2010*/  FMUL.FTZ R51, R41, UR15 ;  /* 0x0000000f29337c20 */ /* 0x000fe20008410000 */
[----:B------:R-:W-:Y:S01]  /*2020*/  F2FP.BF16.F32.PACK_AB R53, R48, R53 ;  /* 0x000000353035723e */ /* 0x000fe200000010ff */
[----:B------:R-:W-:Y:S01]  /*2030*/  FMUL.FTZ R48, R40, UR15 ;  /* 0x0000000f28307c20 */ /* 0x000fe20008410000 */
[----:B------:R-:W-:-:S02]  /*2040*/  LOP3.LUT P4, RZ, R9, 0xff, RZ, 0xc0, !PT ;  /* 0x000000ff09ff7812 */ /* 0x000fc4000788c0ff */
[----:B------:R-:W-:Y:S02]  /*2050*/  LOP3.LUT P0, RZ, R90, 0xff, RZ, 0xc0, !PT ;  /* 0x000000ff5aff7812 */ /* 0x000fe4000780c0ff */
[----:B------:R-:W-:Y:S02]  /*2060*/  LOP3.LUT P3, RZ, R89, 0xff, RZ, 0xc0, !PT ;  /* 0x000000ff59ff7812 */ /* 0x000fe4000786c0ff */
[----:B------:R-:W-:Y:S02]  /*2070*/  F2FP.BF16.F32.PACK_AB R54, R55, R54 ;  /* 0x000000363736723e */ /* 0x000fe400000010ff */
[----:B------:R-:W-:Y:S02]  /*2080*/  F2FP.BF16.F32.PACK_AB R49, R52, R49 ;  /* 0x000000313431723e */ /* 0x000fe400000010ff */
[----:B------:R-:W-:Y:S02]  /*2090*/  FSEL R55, R51, RZ, P4 ;  /* 0x000000ff33377208 */ /* 0x000fe40002000000 */
        /* <DEDUP_REMOVED lines=15> */
[----:B------:R-:W-:Y:S02]  /*2190*/  F2FP.BF16.F32.PACK_AB R51, R62, R51 ;  /* 0x000000333e33723e */ /* 0x000fe400000010ff */
[----:B------:R-:W-:Y:S01]  /*21a0*/  F2FP.BF16.F32.PACK_AB R55, R60, R55 ;  /* 0x000000373c37723e */ /* 0x000fe200000010ff */
[----:B------:R-:W-:Y:S06]  /*21b0*/  BRA `(.L_x_984) ;  /* 0x0000000800507947 */ /* 0x000fec0003800000 */
.L_x_985:
        /* <DEDUP_REMOVED lines=15> */
[----:B0-----:R-:W-:Y:S01]  /*22b0*/  FADD.FTZ R62, R81, -R54 ;  /* 0x80000036513e7221 */ /* 0x001fe20000010000 */
[C---:B-----5:R-:W-:Y:S01]  /*22c0*/  FFMA.FTZ R54, R71.reuse, R53, R12 ;  /* 0x0000003547367223 */ /* 0x060fe2000001000c */
[C---:B------:R-:W-:Y:S01]  /*22d0*/  FFMA.FTZ R60, R71.reuse, R52, R13 ;  /* 0x00000034473c7223 */ /* 0x040fe2000001000d */
[----:B------:R-:W-:Y:S01]  /*22e0*/  FADD.FTZ R55, R58, -R49 ;  /* 0x800000313a377221 */ /* 0x000fe20000010000 */
[C---:B------:R-:W-:Y:S01]  /*22f0*/  FFMA.FTZ R49, R71.reuse, R51, R18 ;  /* 0x0000003347317223 */ /* 0x040fe20000010012 */
[----:B------:R-:W-:Y:S01]  /*2300*/  FFMA.FTZ R51, R71, R61, R14 ;  /* 0x0000003d47337223 */ /* 0x000fe2000001000e */
[----:B------:R-:W-:Y:S01]  /*2310*/  FADD.FTZ R50, R73, -R50 ;  /* 0x8000003249327221 */ /* 0x000fe20000010000 */
[----:B------:R-:W-:Y:S01]  /*2320*/  FMUL.FTZ R54, R54, UR15 ;  /* 0x0000000f36367c20 */ /* 0x000fe20008410000 */
[----:B------:R-:W-:Y:S01]  /*2330*/  FMUL.FTZ R61, R60, UR15 ;  /* 0x0000000f3c3d7c20 */ /* 0x000fe20008410000 */
[----:B------:R-:W-:Y:S01]  /*2340*/  LOP3.LUT P1, RZ, R6, 0xff, RZ, 0xc0, !PT ;  /* 0x000000ff06ff7812 */ /* 0x000fe2000782c0ff */
[C---:B------:R-:W-:Y:S01]  /*2350*/  FFMA.FTZ R53, R71.reuse, R50, R19 ;  /* 0x0000003247357223 */ /* 0x040fe20000010013 */
[----:B------:R-:W-:Y:S01]  /*2360*/  LOP3.LUT P4, RZ, R4, 0xff, RZ, 0xc0, !PT ;  /* 0x000000ff04ff7812 */ /* 0x000fe2000788c0ff */
[----:B------:R-:W-:Y:S01]  /*2370*/  FFMA.FTZ R52, R71, R55, R16 ;  /* 0x0000003747347223 */ /* 0x000fe20000010010 */
[----:B------:R-:W-:Y:S01]  /*2380*/  LOP3.LUT P0, RZ, R86, 0xff, RZ, 0xc0, !PT ;  /* 0x000000ff56ff7812 */ /* 0x000fe2000780c0ff */
[----:B------:R-:W-:Y:S01]  /*2390*/  FADD.FTZ R48, R57, -R48 ;  /* 0x8000003039307221 */ /* 0x000fe20000010000 */
[C---:B------:R-:W-:Y:S01]  /*23a0*/  FSEL R50, R54.reuse, RZ, P1 ;  /* 0x000000ff36327208 */ /* 0x040fe20000800000 */
[----:B------:R-:W-:Y:S01]  /*23b0*/  FMUL.FTZ R49, R49, UR15 ;  /* 0x0000000f31317c20 */ /* 0x000fe20008410000 */
[----:B------:R-:W-:Y:S01]  /*23c0*/  FSEL R55, R61, RZ, P4 ;  /* 0x000000ff3d377208 */ /* 0x000fe20002000000 */
[----:B------:R-:W-:Y:S01]  /*23d0*/  FFMA.FTZ R48, R71, R48, R17 ;  /* 0x0000003047307223 */ /* 0x000fe20000010011 */
[----:B------:R-:W-:Y:S01]  /*23e0*/  LOP3.LUT P3, RZ, R85, 0xff, RZ, 0xc0, !PT ;  /* 0x000000ff55ff7812 */ /* 0x000fe2000786c0ff */
[----:B------:R-:W-:Y:S01]  /*23f0*/  FFMA.FTZ R71, R71, R62, R15 ;  /* 0x0000003e47477223 */ /* 0x000fe2000001000f */
[----:B------:R-:W-:Y:S01]  /*2400*/  FSEL R60, R54, RZ, P0 ;  /* 0x000000ff363c7208 */ /* 0x000fe20000000000 */
[----:B------:R-:W-:Y:S01]  /*2410*/  FMUL.FTZ R52, R52, UR15 ;  /* 0x0000000f34347c20 */ /* 0x000fe20008410000 */
[----:B------:R-:W-:Y:S01]  /*2420*/  F2FP.BF16.F32.PACK_AB R50, R55, R50 ;  /* 0x000000323732723e */ /* 0x000fe200000010ff */
        /* <DEDUP_REMOVED lines=8> */
[----:B------:R-:W-:Y:S01]  /*24b0*/  F2FP.BF16.F32.PACK_AB R54, R61, R60 ;  /* 0x0000003c3d36723e */ /* 0x000fe200000010ff */
[----:B------:R-:W-:Y:S01]  /*24c0*/  FMUL.FTZ R61, R48, UR15 ;  /* 0x0000000f303d7c20 */ /* 0x000fe20008410000 */
[C---:B------:R-:W-:Y:S02]  /*24d0*/  FSEL R53, R49.reuse, RZ, P0 ;  /* 0x000000ff31357208 */ /* 0x040fe40000000000 */
[----:B------:R-:W-:Y:S02]  /*24e0*/  FSEL R49, R49, RZ, P1 ;  /* 0x000000ff31317208 */ /* 0x000fe40000800000 */
[----:B------:R-:W-:-:S02]  /*24f0*/  FSEL R60, R55, RZ, P4 ;  /* 0x000000ff373c7208 */ /* 0x000fc40002000000 */
[----:B------:R-:W-:Y:S02]  /*2500*/  FSEL R62, R55, RZ, P3 ;  /* 0x000000ff373e7208 */ /* 0x000fe40001800000 */
[----:B------:R-:W-:Y:S02]  /*2510*/  LOP3.LUT P0, RZ, R90, 0xff, RZ, 0xc0, !PT ;  /* 0x000000ff5aff7812 */ /* 0x000fe4000780c0ff */
        /* <DEDUP_REMOVED lines=8> */
[----:B------:R-:W-:Y:S02]  /*25a0*/  LOP3.LUT P0, RZ, R84, 0xff, RZ, 0xc0, !PT ;  /* 0x000000ff54ff7812 */ /* 0x000fe4000780c0ff */
[----:B------:R-:W-:-:S02]  /*25b0*/  LOP3.LUT P1, RZ, R2, 0xff, RZ, 0xc0, !PT ;  /* 0x000000ff02ff7812 */ /* 0x000fc4000782c0ff */
[----:B------:R-:W-:Y:S02]  /*25c0*/  LOP3.LUT P4, RZ, R0, 0xff, RZ, 0xc0, !PT ;  /* 0x000000ff00ff7812 */ /* 0x000fe4000788c0ff */
[----:B------:R-:W-:Y:S02]  /*25d0*/  LOP3.LUT P3, RZ, R83, 0xff, RZ, 0xc0, !PT ;  /* 0x000000ff53ff7812 */ /* 0x000fe4000786c0ff */
[----:B------:R-:W-:Y:S02]  /*25e0*/  F2FP.BF16.F32.PACK_AB R48, R55, R48 ;  /* 0x000000303730723e */ /* 0x000fe400000010ff */
[----:B------:R-:W-:Y:S02]  /*25f0*/  F2FP.BF16.F32.PACK_AB R53, R62, R53 ;  /* 0x000000353e35723e */ /* 0x000fe400000010ff */
[----:B------:R-:W-:Y:S02]  /*2600*/  F2FP.BF16.F32.PACK_AB R52, R61, R60 ;  /* 0x0000003c3d34723e */ /* 0x000fe400000010ff */
[----:B------:R-:W-:-:S02]  /*2610*/  FSEL R55, R51, RZ, P0 ;  /* 0x000000ff33377208 */ /* 0x000fc40000000000 */
[----:B------:R-:W-:Y:S02]  /*2620*/  FSEL R51, R51, RZ, P1 ;  /* 0x000000ff33337208 */ /* 0x000fe40000800000 */
[C---:B------:R-:W-:Y:S02]  /*2630*/  FSEL R60, R71.reuse, RZ, P4 ;  /* 0x000000ff473c7208 */ /* 0x040fe40002000000 */
[----:B------:R-:W-:Y:S02]  /*2640*/  FSEL R62, R71, RZ, P3 ;  /* 0x000000ff473e7208 */ /* 0x000fe40001800000 */
[----:B------:R-:W-:Y:S02]  /*2650*/  F2FP.BF16.F32.PACK_AB R51, R60, R51 ;  /* 0x000000333c33723e */ /* 0x000fe400000010ff */
[----:B------:R-:W-:Y:S01]  /*2660*/  F2FP.BF16.F32.PACK_AB R55, R62, R55 ;  /* 0x000000373e37723e */ /* 0x000fe200000010ff */
[----:B------:R-:W-:Y:S06]  /*2670*/  BRA `(.L_x_984) ;  /* 0x0000000400207947 */ /* 0x000fec0003800000 */
.L_x_987:
[-CC-:B------:R-:W-:Y:S01]  /*2680*/  FFMA.FTZ R45, R75, R63.reuse, R54.reuse ;  /* 0x0000003f4b2d7223 */ /* 0x180fe20000010036 */
[-CC-:B------:R-:W-:Y:S01]  /*2690*/  FFMA.FTZ R44, R76, R63.reuse, R54.reuse ;  /* 0x0000003f4c2c7223 */ /* 0x180fe20000010036 */
[-CC-:B------:R-:W-:Y:S01]  /*26a0*/  FFMA.FTZ R43, R59, R63.reuse, R54.reuse ;  /* 0x0000003f3b2b7223 */ /* 0x180fe20000010036 */
[----:B------:R-:W-:Y:S01]  /*26b0*/  FFMA.FTZ R42, R72, R63, R54 ;  /* 0x0000003f482a7223 */ /* 0x000fe20000010036 */
[----:B------:R-:W-:Y:S01]  /*26c0*/  FADD.FTZ R45, R78, -R45 ;  /* 0x8000002d4e2d7221 */ /* 0x000fe20000010000 */
[----:B------:R-:W-:Y:S01]  /*26d0*/  FADD.FTZ R48, R77, -R44 ;  /* 0x8000002c4d307221 */ /* 0x000fe20000010000 */
[----:B------:R-:W-:Y:S01]  /*26e0*/  LOP3.LUT P0, RZ, R6, 0xff, RZ, 0xc0, !PT ;  /* 0x000000ff06ff7812 */ /* 0x000fe2000780c0ff */
[----:B------:R-:W-:Y:S01]  /*26f0*/  FADD.FTZ R43, R74, -R43 ;  /* 0x8000002b4a2b7221 */ /* 0x000fe20000010000 */
[C---:B-----5:R-:W-:Y:S01]  /*2700*/  FFMA.FTZ R44, R71.reuse, R45, R12 ;  /* 0x0000002d472c7223 */ /* 0x060fe2000001000c */
[----:B------:R-:W-:Y:S01]  /*2710*/  FFMA.FTZ R45, R71, R48, R13 ;  /* 0x00000030472d7223 */ /* 0x000fe2000001000d */
[----:B------:R-:W-:Y:S01]  /*2720*/  LOP3.LUT P1, RZ, R4, 0xff, RZ, 0xc0, !PT ;  /* 0x000000ff04ff7812 */ /* 0x000fe2000782c0ff */
[-CC-:B------:R-:W-:Y:S01]  /*2730*/  FFMA.FTZ R40, R56, R63.reuse, R54.reuse ;  /* 0x0000003f38287223 */ /* 0x180fe20000010036 */
[----:B------:R-:W-:Y:S01]  /*2740*/  FMUL.FTZ R49, R44, UR15 ;  /* 0x0000000f2c317c20 */ /* 0x000fe20008410000 */
[----:B-1----:R-:W-:Y:S01]  /*2750*/  FMUL.FTZ R52, R45, UR15 ;  /* 0x0000000f2d347c20 */ /* 0x002fe20008410000 */
[-C--:B------:R-:W-:Y:S01]  /*2760*/  FFMA.FTZ R47, R79, R63.reuse, R54 ;  /* 0x0000003f4f2f7223 */ /* 0x080fe20000010036 */
[----:B------:R-:W-:Y:S01]  /*2770*/  FADD.FTZ R46, R73, -R42 ;  /* 0x8000002a492e7221 */ /* 0x000fe20000010000 */
[-CC-:B------:R-:W-:Y:S01]  /*2780*/  FFMA.FTZ R41, R3, R63.reuse, R54.reuse ;  /* 0x0000003f03297223 */ /* 0x180fe20000010036 */
[----:B------:R-:W-:Y:S01]  /*2790*/  FFMA.FTZ R54, R80, R63, R54 ;  /* 0x0000003f50367223 */ /* 0x000fe20000010036 */
[----:B------:R-:W-:Y:S01]  /*27a0*/  FFMA.FTZ R42, R71, R43, R18 ;  /* 0x0000002b472a7223 */ /* 0x000fe20000010012 */
[----:B------:R-:W-:Y:S01]  /*27b0*/  FSEL R50, R49, RZ, P0 ;  /* 0x000000ff31327208 */ /* 0x000fe20000000000 */
[----:B------:R-:W-:Y:S01]  /*27c0*/  FADD.FTZ R40, R57, -R40 ;  /* 0x8000002839287221 */ /* 0x000fe20000010000 */
[----:B------:R-:W-:Y:S01]  /*27d0*/  FSEL R51, R52, RZ, P1 ;  /* 0x000000ff34337208 */ /* 0x000fe20000800000 */
[----:B------:R-:W-:Y:S01]  /*27e0*/  FADD.FTZ R53, R82, -R47 ;  /* 0x8000002f52357221 */ /* 0x000fe20000010000 */
[----:B------:R-:W-:Y:S01]  /*27f0*/  FFMA.FTZ R43, R71, R46, R19 ;  /* 0x0000002e472b7223 */ /* 0x000fe20000010013 */
[----:B------:R-:W-:Y:S01]  /*2800*/  FADD.FTZ R47, R58, -R41 ;  /* 0x800000293a2f7221 */ /* 0x000fe20000010000 */
[----:B------:R-:W-:Y:S01]  /*2810*/  FADD.FTZ R54, R81, -R54 ;  /* 0x8000003651367221 */ /* 0x000fe20000010000 */
[----:B------:R-:W-:Y:S01]  /*2820*/  F2FP.BF16.F32.PACK_AB R50, R51, R50 ;  /* 0x000000323332723e */ /* 0x000fe200000010ff */
[----:B------:R-:W-:Y:S01]  /*2830*/  FMUL.FTZ R48, R42, UR15 ;  /* 0x0000000f2a307c20 */ /* 0x000fe20008410000 */
[----:B------:R-:W-:Y:S01]  /*2840*/  LOP3.LUT P5, RZ, R86, 0xff, RZ, 0xc0, !PT ;  /* 0x000000ff56ff7812 */ /* 0x000fe200078ac0ff */
[----:B------:R-:W-:Y:S01]  /*2850*/  FFMA.FTZ R41, R71, R40, R17 ;  /* 0x0000002847297223 */ /* 0x000fe20000010011 */
[----:B------:R-:W-:Y:S01]  /*2860*/  LOP3.LUT P0, RZ, R88, 0xff, RZ, 0xc0, !PT ;  /* 0x000000ff58ff7812 */ /* 0x000fe2000780c0ff */
[----:B------:R-:W-:Y:S01]  /*2870*/  FMUL.FTZ R51, R43, UR15 ;  /* 0x0000000f2b337c20 */ /* 0x000fe20008410000 */
[----:B------:R-:W-:Y:S01]  /*2880*/  LOP3.LUT P1, RZ, R8, 0xff, RZ, 0xc0, !PT ;  /* 0x000000ff08ff7812 */ /* 0x000fe2000782c0ff */
[----:B------:R-:W-:Y:S01]  /*2890*/  FFMA.FTZ R40, R71, R47, R16 ;  /* 0x0000002f47287223 */ /* 0x000fe20000010010 */
[----:B------:R-:W-:Y:S01]  /*28a0*/  LOP3.LUT P3, RZ, R87, 0xff, RZ, 0xc0, !PT ;  /* 0x000000ff57ff7812 */ /* 0x000fe2000786c0ff */
[C---:B------:R-:W-:Y:S01]  /*28b0*/  FFMA.FTZ R47, R71.reuse, R54, R15 ;  /* 0x00000036472f7223 */ /* 0x040fe2000001000f */
[----:B------:R-:W-:Y:S01]  /*28c0*/  FFMA.FTZ R46, R71, R53, R14 ;  /* 0x00000035472e7223 */ /* 0x000fe2000001000e */
[----:B------:R-:W-:-:S02]  /*28d0*/  LOP3.LUT P6, RZ, R85, 0xff, RZ, 0xc0, !PT ;  /* 0x000000ff55ff7812 */ /* 0x000fc400078cc0ff */
[----:B------:R-:W-:Y:S01]  /*28e0*/  FSEL R54, R49, RZ, P5 ;  /* 0x000000ff31367208 */ /* 0x000fe20002800000 */
[----:B0-----:R-:W-:Y:S01]  /*28f0*/  FMUL.FTZ R60, R47, UR15 ;  /* 0x0000000f2f3c7c20 */ /* 0x001fe20008410000 */
[----:B------:R-:W-:Y:S02]  /*2900*/  LOP3.LUT P4, RZ, R5, 0xff, RZ, 0xc0, !PT ;  /* 0x000000ff05ff7812 */ /* 0x000fe4000788c0ff */
[C---:B------:R-:W-:Y:S02]  /*2910*/  FSEL R53, R48.reuse, RZ, P0 ;  /* 0x000000ff30357208 */ /* 0x040fe40000000000 */
[----:B------:R-:W-:Y:S02]  /*2920*/  FSEL R49, R48, RZ, P1 ;  /* 0x000000ff30317208 */ /* 0x000fe40000800000 */
[----:B------:R-:W-:Y:S02]  /*2930*/  FSEL R48, R51, RZ, P3 ;  /* 0x000000ff33307208 */ /* 0x000fe40001800000 */
[----:B------:R-:W-:-:S02]  /*2940*/  FSEL R55, R52, RZ, P6 ;  /* 0x000000ff34377208 */ /* 0x000fc40003000000 */
[----:B------:R-:W-:Y:S01]  /*2950*/  FSEL R52, R51, RZ, P4 ;  /* 0x000000ff33347208 */ /* 0x000fe20002000000 */
[----:B------:R-:W-:Y:S01]  /*2960*/  FMUL.FTZ R51, R41, UR15 ;  /* 0x0000000f29337c20 */ /* 0x000fe20008410000 */
[----:B------:R-:W-:Y:S01]  /*2970*/  F2FP.BF16.F32.PACK_AB R53, R48, R53 ;  /* 0x000000353035723e */ /* 0x000fe200000010ff */
[----:B------:R-:W-:Y:S01]  /*2980*/  FMUL.FTZ R48, R40, UR15 ;  /* 0x0000000f28307c20 */ /* 0x000fe20008410000 */
[----:B------:R-:W-:Y:S02]  /*2990*/  LOP3.LUT P4, RZ, R9, 0xff, RZ, 0xc0, !PT ;  /* 0x000000ff09ff7812 */ /* 0x000fe4000788c0ff */
[----:B------:R-:W-:Y:S02]  /*29a0*/  LOP3.LUT P0, RZ, R90, 0xff, RZ, 0xc0, !PT ;  /* 0x000000ff5aff7812 */ /* 0x000fe4000780c0ff */
[----:B------:R-:W-:Y:S02]  /*29b0*/  LOP3.LUT P3, RZ, R89, 0xff, RZ, 0xc0, !PT ;  /* 0x000000ff59ff7812 */ /* 0x000fe4000786c0ff */
[----:B------:R-:W-:-:S02]  /*29c0*/  F2FP.BF16.F32.PACK_AB R54, R55, R54 ;  /* 0x000000363736723e */ /* 0x000fc400000010ff */
[----:B------:R-:W-:Y:S02]  /*29d0*/  F2FP.BF16.F32.PACK_AB R49, R52, R49 ;  /* 0x000000313431723e */ /* 0x000fe400000010ff */
        /* <DEDUP_REMOVED lines=15> */
[----:B------:R-:W-:Y:S02]  /*2ad0*/  FSEL R60, R60, RZ, P3 ;  /* 0x000000ff3c3c7208 */ /* 0x000fe40001800000 */
[----:B------:R-:W-:Y:S02]  /*2ae0*/  F2FP.BF16.F32.PACK_AB R51, R62, R51 ;  /* 0x000000333e33723e */ /* 0x000fe400000010ff */
[----:B------:R-:W-:-:S07]  /*2af0*/  F2FP.BF16.F32.PACK_AB R55, R60, R55 ;  /* 0x000000373c37723e */ /* 0x000fce00000010ff */
.L_x_984:
[----:B------:R-:W-:Y:S02]  /*2b00*/  ISETP.NE.U32.AND P0, PT, RZ, UR4, PT ;  /* 0x00000004ff007c0c */ /* 0x000fe4000bf05070 */
[----:B------:R-:W-:Y:S02]  /*2b10*/  ISETP.NE.U32.AND P1, PT, RZ, UR12, PT ;  /* 0x0000000cff007c0c */ /* 0x000fe4000bf25070 */
[----:B------:R-:W-:Y:S02]  /*2b20*/  ISETP.NE.AND.EX P0, PT, RZ, UR5, PT, P0 ;  /* 0x00000005ff007c0c */ /* 0x000fe4000bf05300 */
[----:B------:R-:W-:-:S11]  /*2b30*/  ISETP.NE.AND.EX P1, PT, RZ, UR13, PT, P1 ;  /* 0x0000000dff007c0c */ /* 0x000fd6000bf25310 */
[----:B------:R-:W0:Y:S08]  /*2b40*/  @P0 LDC.64 R60, c[0x0][0x478] ;  /* 0x00011e00ff3c0b82 */ /* 0x000e300000000a00 */
[----:B------:R-:W1:Y:S01]  /*2b50*/  @P1 LDC.64 R62, c[0x0][0x470] ;  /* 0x00011c00ff3e1b82 */ /* 0x000e620000000a00 */
[----:B0-----:R-:W-:-:S07]  /*2b60*/  @P0 IMAD.WIDE.U32 R92, R70, 0x20, R60 ;  /* 0x00000020465c0825 */ /* 0x001fce00078e003c */
[----:B------:R-:W0:Y:S01]  /*2b70*/  LDC.64 R60, c[0x0][0x468] ;  /* 0x00011a00ff3c7b82 */ /* 0x000e220000000a00 */
[----:B------:R2:W-:Y:S01]  /*2b80*/  @P0 STG.E.128 desc[UR8][R92.64], R40 ;  /* 0x000000285c000986 */ /* 0x0005e2000c101d08 */
[----:B-1----:R-:W-:-:S03]  /*2b90*/  @P1 IMAD.WIDE.U32 R62, R70, 0x10, R62 ;  /* 0x00000010463e1825 */ /* 0x002fc600078e003e */
[----:B------:R2:W-:Y:S01]  /*2ba0*/  @P0 STG.E.128 desc[UR8][R92.64+0x10], R44 ;  /* 0x0000102c5c000986 */ /* 0x0005e2000c101d08 */
[----:B0-----:R-:W-:-:S05]  /*2bb0*/  IMAD.WIDE.U32 R60, R70, 0x10, R60 ;  /* 0x00000010463c7825 */ /* 0x001fca00078e003c */
[----:B------:R2:W-:Y:S04]  /*2bc0*/  STG.E.128 desc[UR8][R60.64], R52 ;  /* 0x000000343c007986 */ /* 0x0005e8000c101d08 */
[----:B------:R2:W-:Y:S02]  /*2bd0*/  @P1 STG.E.128 desc[UR8][R62.64], R48 ;  /* 0x000000303e001986 */ /* 0x0005e4000c101d08 */
.L_x_980:
[----:B------:R-:W-:Y:S05]  /*2be0*/  BSYNC.RECONVERGENT B1 ;  /* 0x0000000000017941 */ /* 0x000fea0003800200 */
.L_x_979:
[----:B-12---:R-:W1:Y:S02]  /*2bf0*/  LDC.64 R52, c[0x0][0x380] ;  /* 0x0000e000ff347b82 */ /* 0x006e640000000a00 */
[----:B-1----:R-:W-:-:S04]  /*2c00*/  LEA R66, R52, R66, 0x2 ;  /* 0x0000004234427211 */ /* 0x002fc800078e10ff */
[----:B------:R-:W-:-:S13]  /*2c10*/  ISETP.GE.AND P0, PT, R66, R53, PT ;  /* 0x000000354200720c */ /* 0x000fda0003f06270 */
[----:B------:R-:W-:Y:S05]  /*2c20*/  @!P0 BRA `(.L_x_988) ;  /* 0xffffffd4009c8947 */ /* 0x000fea000383ffff */
.L_x_975:
[----:B------:R-:W-:Y:S05]  /*2c30*/  BSYNC B0 ;  /* 0x0000000000007941 */ /* 0x000fea0003800000 */
.L_x_974:
[----:B------:R-:W1:Y:S01]  /*2c40*/  S2R R14, SR_TID.X ;  /* 0x00000000000e7919 */ /* 0x000e620000002100 */
[----:B------:R-:W-:Y:S01]  /*2c50*/  MOV R2, 0x400 ;  /* 0x0000040000027802 */ /* 0x000fe20000000f00 */
[----:B------:R-:W-:Y:S05]  /*2c60*/  WARPSYNC.ALL ;  /* 0x0000000000007948 */ /* 0x000fea0003800000 */
[----:B------:R-:W2:Y:S01]  /*2c70*/  S2R R3, SR_CgaCtaId ;  /* 0x0000000000037919 */ /* 0x000ea20000008800 */
[----:B------:R-:W3:Y:S01]  /*2c80*/  LDCU.128 UR16, c[0x0][0x440] ;  /* 0x00008800ff1077ac */ /* 0x000ee20008000c00 */
        /* <DEDUP_REMOVED lines=31> */
[----:B------:R-:W-:-:S03]  /*2e80*/  IADD3 R0, PT, PT, R0, R69, RZ ;  /* 0x0000004500007210 */ /* 0x000fc60007ffe0ff */
[----:B------:R-:W-:Y:S01]  /*2e90*/  IMAD.X R27, RZ, RZ, RZ, P0 ;  /* 0x000000ffff1b7224 */ /* 0x000fe200000e06ff */
[C---:B------:R-:W-:Y:S02]  /*2ea0*/  ISETP.GE.U32.AND P0, PT, R0.reuse, 0x80, PT ;  /* 0x000000800000780c */ /* 0x040fe40003f06070 */
[----:B------:R-:W-:Y:S01]  /*2eb0*/  ISETP.GE.U32.AND P1, PT, R0, 0x100, PT ;  /* 0x000001000000780c */ /* 0x000fe20003f26070 */
[----:B------:R-:W0:Y:S01]  /*2ec0*/  LDS R8, [R3] ;  /* 0x0000000003087984 */ /* 0x000e220000000800 */
[C---:B------:R-:W-:Y:S02]  /*2ed0*/  SHF.L.U32 R0, R14.reuse, 0x2, RZ ;  /* 0x000000020e007819 */ /* 0x040fe400000006ff */
[----:B------:R-:W-:Y:S01]  /*2ee0*/  SHF.L.U64.HI R14, R14, 0x2, R27 ;  /* 0x000000020e0e7819 */ /* 0x000fe2000001021b */
[----:B------:R-:W1:Y:S01]  /*2ef0*/  LDS R15, [R3+0x400] ;  /* 0x00040000030f7984 */ /* 0x000e620000000800 */
[C---:B------:R-:W-:Y:S02]  /*2f00*/  IADD3 R12, P2, PT, R0.reuse, UR18, RZ ;  /* 0x00000012000c7c10 */ /* 0x040fe4000ff5e0ff */
[----:B------:R-:W-:Y:S01]  /*2f10*/  IADD3 R0, P3, PT, R0, UR16, RZ ;  /* 0x0000001000007c10 */ /* 0x000fe2000ff7e0ff */
[----:B------:R-:W2:Y:S01]  /*2f20*/  LDS R19, [R3+0x800] ;  /* 0x0008000003137984 */ /* 0x000ea20000000800 */
[----:B------:R-:W-:-:S02]  /*2f30*/  IADD3.X R27, PT, PT, R14, UR19, RZ, P2, !PT ;  /* 0x000000130e1b7c10 */ /* 0x000fc400097fe4ff */
[----:B------:R-:W-:Y:S01]  /*2f40*/  @P0 MOV R2, R12 ;  /* 0x0000000c00020202 */ /* 0x000fe20000000f00 */
[----:B------:R-:W3:Y:S01]  /*2f50*/  LDS R10, [R3+0x200] ;  /* 0x00020000030a7984 */ /* 0x000ee20000000800 */
[----:B------:R-:W-:Y:S02]  /*2f60*/  @P0 MOV R4, R0 ;  /* 0x0000000000040202 */ /* 0x000fe40000000f00 */
[----:B------:R-:W-:Y:S01]  /*2f70*/  @P0 IADD3 R12, P2, PT, R12, 0x200, RZ ;  /* 0x000002000c0c0810 */ /* 0x000fe20007f5e0ff */
[----:B-----5:R-:W4:Y:S04]  /*2f80*/  LDS R23, [R3+0xc00] ;  /* 0x000c000003177984 */ /* 0x020f280000000800 */
[----:B------:R-:W4:Y:S04]  /*2f90*/  LDS R17, [R3+0x600] ;  /* 0x0006000003117984 */ /* 0x000f280000000800 */
[----:B------:R-:W4:Y:S04]  /*2fa0*/  LDS R21, [R3+0xa00] ;  /* 0x000a000003157984 */ /* 0x000f280000000800 */
[----:B------:R0:W4:Y:S02]  /*2fb0*/  LDS R25, [R3+0xe00] ;  /* 0x000e000003197984 */ /* 0x0001240000000800 */
[----:B0-----:R-:W-:-:S02]  /*2fc0*/  @P0 IMAD.MOV.U32 R3, RZ, RZ, R27 ;  /* 0x000000ffff030224 */ /* 0x001fc400078e001b */
[----:B------:R-:W-:Y:S02]  /*2fd0*/  @P0 IMAD.X R27, RZ, RZ, R27, P2 ;  /* 0x000000ffff1b0224 */ /* 0x000fe400010e061b */
        /* <DEDUP_REMOVED lines=14> */
[----:B0-----:R-:W-:Y:S01]  /*30c0*/  MOV R2, R12 ;  /* 0x0000000c00027202 */ /* 0x001fe20000000f00 */
[----:B------:R-:W-:Y:S01]  /*30d0*/  IMAD.MOV.U32 R3, RZ, RZ, R27 ;  /* 0x000000ffff037224 */ /* 0x000fe200078e001b */
[----:B-1----:R-:W-:-:S02]  /*30e0*/  MOV R4, R0 ;  /* 0x0000000000047202 */ /* 0x002fc40000000f00 */
[----:B------:R-:W-:Y:S01]  /*30f0*/  MOV R5, R15 ;  /* 0x0000000f00057202 */ /* 0x000fe20000000f00 */
[----:B------:R-:W-:Y:S06]  /*3100*/  @!P1 EXIT ;  /* 0x000000000000994d */ /* 0x000fec0003800000 */
[----:B------:R-:W-:Y:S04]  /*3110*/  STG.E desc[UR8][R2.64], R25 ;  /* 0x0000001902007986 */ /* 0x000fe8000c101908 */
[----:B------:R-:W-:Y:S01]  /*3120*/  STG.E desc[UR8][R4.64], R11 ;  /* 0x0000000b04007986 */ /* 0x000fe2000c101908 */
[----:B------:R-:W-:Y:S05]  /*3130*/  EXIT ;  /* 0x000000000000794d */ /* 0x000fea0003800000 */
.L_x_978:
[----:B-1----:R-:W-:Y:S01]  /*3140*/  HFMA2 R53, -RZ, RZ, 0, 1.847743988037109375e-06 ;  /* 0x0000001fff357431 */ /* 0x002fe200000001ff */
[----:B------:R-:W-:Y:S01]  /*3150*/  BSSY B1, `(.L_x_989) ;  /* 0x0000006000017945 */ /* 0x000fe20003800000 */
[----:B------:R-:W-:Y:S01]  /*3160*/  IMAD.MOV.U32 R54, RZ, RZ, 0x1 ;  /* 0x00000001ff367424 */ /* 0x000fe200078e00ff */
[----:B------:R-:W-:-:S07]  /*3170*/  MOV R52, 0xffffffff ;  /* 0xffffffff00347802 */ /* 0x000fce0000000f00 */
[----:B-----5:R-:W-:Y:S05]  /*3180*/  WARPSYNC.COLLECTIVE R52, `(.L_x_990) ;  /* 0x0000000034087348 */ /* 0x020fea0003c00000 */
[----:B------:R0:W1:Y:S02]  /*3190*/  SHFL.BFLY P0, R61, R55, R54, R53 ;  /* 0x0c000036373d7389 */ /* 0x0000640000000035 */
[----:B01---5:R-:W-:Y:S05]  /*31a0*/  ENDCOLLECTIVE ;  /* 0x000000000000791b */ /* 0x023fea0003800000 */
.L_x_990:
[----:B------:R-:W-:Y:S05]  /*31b0*/  BSYNC B1 ;  /* 0x0000000000017941 */ /* 0x000fea0003800000 */
.L_x_989:
        /* <DEDUP_REMOVED lines=8> */
.L_x_991:
[----:B------:R-:W-:Y:S01]  /*3240*/  MOV R55, R62 ;  /* 0x0000003e00377202 */ /* 0x000fe20000000f00 */
[----:B------:R-:W-:Y:S01]  /*3250*/  IMAD.MOV.U32 R54, RZ, RZ, 0x2 ;  /* 0x00000002ff367424 */ /* 0x000fe200078e00ff */
[----:B------:R-:W-:-:S07]  /*3260*/  MOV R63, R61 ;  /* 0x0000003d003f7202 */ /* 0x000fce0000000f00 */
[----:B------:R-:W-:Y:S05]  /*3270*/  WARPSYNC.COLLECTIVE R52, `(.L_x_992) ;  /* 0x0000000034087348 */ /* 0x000fea0003c00000 */
[----:B------:R0:W1:Y:S02]  /*3280*/  SHFL.BFLY P0, R61, R55, R54, R53 ;  /* 0x0c000036373d7389 */ /* 0x0000640000000035 */
[----:B01----:R-:W-:Y:S05]  /*3290*/  ENDCOLLECTIVE ;  /* 0x000000000000791b */ /* 0x003fea0003800000 */
.L_x_992:
[----:B------:R-:W-:-:S05]  /*32a0*/  FADD.FTZ R63, R63, R60 ;  /* 0x0000003c3f3f7221 */ /* 0x000fca0000010000 */
[----:B------:R-:W-:Y:S01]  /*32b0*/  MOV R55, R63 ;  /* 0x0000003f00377202 */ /* 0x000fe20000000f00 */
[----:B------:R-:W-:-:S07]  /*32c0*/  FADD.FTZ R91, R62, R61 ;  /* 0x0000003d3e5b7221 */ /* 0x000fce0000010000 */
[----:B------:R-:W-:Y:S05]  /*32d0*/  WARPSYNC.COLLECTIVE R52, `(.L_x_993) ;  /* 0x0000000034087348 */ /* 0x000fea0003c00000 */
[----:B------:R0:W1:Y:S02]  /*32e0*/  SHFL.BFLY P0, R61, R55, R54, R53 ;  /* 0x0c000036373d7389 */ /* 0x0000640000000035 */
[----:B01----:R-:W-:Y:S05]  /*32f0*/  ENDCOLLECTIVE ;  /* 0x000000000000791b */ /* 0x003fea0003800000 */
.L_x_993:
[----:B------:R-:W-:Y:S02]  /*3300*/  HFMA2 R54, -RZ, RZ, 0, 2.384185791015625e-07 ;  /* 0x00000004ff367431 */ /* 0x000fe400000001ff */
[----:B------:R-:W-:Y:S01]  /*3310*/  IMAD.MOV.U32 R55, RZ, RZ, R91 ;  /* 0x000000ffff377224 */ /* 0x000fe200078e005b */
[----:B------:R-:W-:-:S07]  /*3320*/  MOV R92, R61 ;  /* 0x0000003d005c7202 */ /* 0x000fce0000000f00 */
[----:B------:R-:W-:Y:S05]  /*3330*/  WARPSYNC.COLLECTIVE R52, `(.L_x_994) ;  /* 0x0000000034087348 */ /* 0x000fea0003c00000 */
[----:B------:R0:W1:Y:S02]  /*3340*/  SHFL.BFLY P0, R61, R55, R54, R53 ;  /* 0x0c000036373d7389 */ /* 0x0000640000000035 */
[----:B01----:R-:W-:Y:S05]  /*3350*/  ENDCOLLECTIVE ;  /* 0x000000000000791b */ /* 0x003fea0003800000 */
.L_x_994:
[----:B------:R-:W-:-:S05]  /*3360*/  FADD.FTZ R92, R63, R92 ;  /* 0x0000005c3f5c7221 */ /* 0x000fca0000010000 */
[----:B------:R-:W-:Y:S01]  /*3370*/  MOV R55, R92 ;  /* 0x0000005c00377202 */ /* 0x000fe20000000f00 */
[----:B------:R-:W-:-:S07]  /*3380*/  FADD.FTZ R91, R91, R61 ;  /* 0x0000003d5b5b7221 */ /* 0x000fce0000010000 */
[----:B------:R-:W-:Y:S05]  /*3390*/  WARPSYNC.COLLECTIVE R52, `(.L_x_995) ;  /* 0x0000000034087348 */ /* 0x000fea0003c00000 */
[----:B------:R0:W1:Y:S02]  /*33a0*/  SHFL.BFLY P0, R61, R55, R54, R53 ;  /* 0x0c000036373d7389 */ /* 0x0000640000000035 */
[----:B01----:R-:W-:Y:S05]  /*33b0*/  ENDCOLLECTIVE ;  /* 0x000000000000791b */ /* 0x003fea0003800000 */
.L_x_995:
[----:B------:R-:W-:Y:S01]  /*33c0*/  HFMA2 R54, -RZ, RZ, 0, 4.76837158203125e-07 ;  /* 0x00000008ff367431 */ /* 0x000fe200000001ff */
[----:B------:R-:W-:Y:S01]  /*33d0*/  MOV R55, R91 ;  /* 0x0000005b00377202 */ /* 0x000fe20000000f00 */
[----:B------:R-:W-:-:S07]  /*33e0*/  IMAD.MOV.U32 R93, RZ, RZ, R61 ;  /* 0x000000ffff5d7224 */ /* 0x000fce00078e003d */
[----:B------:R-:W-:Y:S05]  /*33f0*/  WARPSYNC.COLLECTIVE R52, `(.L_x_996) ;  /* 0x0000000034087348 */ /* 0x000fea0003c00000 */
[----:B------:R0:W1:Y:S02]  /*3400*/  SHFL.BFLY P0, R61, R55, R54, R53 ;  /* 0x0c000036373d7389 */ /* 0x0000640000000035 */
[----:B01----:R-:W-:Y:S05]  /*3410*/  ENDCOLLECTIVE ;  /* 0x000000000000791b */ /* 0x003fea0003800000 */
.L_x_996:
[----:B------:R-:W-:-:S04]  /*3420*/  FADD.FTZ R93, R92, R93 ;  /* 0x0000005d5c5d7221 */ /* 0x000fc80000010000 */
[----:B------:R-:W-:Y:S02]  /*3430*/  IMAD.MOV.U32 R55, RZ, RZ, R93 ;  /* 0x000000ffff377224 */ /* 0x000fe400078e005d */
[----:B------:R-:W-:-:S07]  /*3440*/  FADD.FTZ R62, R91, R61 ;  /* 0x0000003d5b3e7221 */ /* 0x000fce0000010000 */
[----:B------:R-:W-:Y:S05]  /*3450*/  WARPSYNC.COLLECTIVE R52, `(.L_x_997) ;  /* 0x0000000034087348 */ /* 0x000fea0003c00000 */
[----:B------:R0:W1:Y:S02]  /*3460*/  SHFL.BFLY P0, R61, R55, R54, R53 ;  /* 0x0c000036373d7389 */ /* 0x0000640000000035 */
[----:B01----:R-:W-:Y:S05]  /*3470*/  ENDCOLLECTIVE ;  /* 0x000000000000791b */ /* 0x003fea0003800000 */
.L_x_997:
[----:B------:R-:W-:Y:S01]  /*3480*/  MOV R55, R62 ;  /* 0x0000003e00377202 */ /* 0x000fe20000000f00 */
[----:B------:R-:W-:Y:S01]  /*3490*/  IMAD.MOV.U32 R54, RZ, RZ, 0x10 ;  /* 0x00000010ff367424 */ /* 0x000fe200078e00ff */
[----:B------:R-:W-:-:S07]  /*34a0*/  MOV R60, R61 ;  /* 0x0000003d003c7202 */ /* 0x000fce0000000f00 */
[----:B------:R-:W-:Y:S05]  /*34b0*/  WARPSYNC.COLLECTIVE R52, `(.L_x_998) ;  /* 0x0000000034087348 */ /* 0x000fea0003c00000 */
[----:B------:R0:W1:Y:S02]  /*34c0*/  SHFL.BFLY P0, R61, R55, R54, R53 ;  /* 0x0c000036373d7389 */ /* 0x0000640000000035 */
[----:B01----:R-:W-:Y:S05]  /*34d0*/  ENDCOLLECTIVE ;  /* 0x000000000000791b */ /* 0x003fea0003800000 */
.L_x_998:
[----:B------:R-:W-:-:S05]  /*34e0*/  FADD.FTZ R60, R93, R60 ;  /* 0x0000003c5d3c7221 */ /* 0x000fca0000010000 */
[----:B------:R-:W-:Y:S02]  /*34f0*/  MOV R55, R60 ;  /* 0x0000003c00377202 */ /* 0x000fe40000000f00 */
[----:B------:R-:W-:-:S07]  /*3500*/  MOV R63, R61 ;  /* 0x0000003d003f7202 */ /* 0x000fce0000000f00 */
[----:B------:R-:W-:Y:S05]  /*3510*/  WARPSYNC.COLLECTIVE R52, `(.L_x_999) ;  /* 0x0000000034087348 */ /* 0x000fea0003c00000 */
[----:B------:R0:W1:Y:S02]  /*3520*/  SHFL.BFLY P0, R61, R55, R54, R53 ;  /* 0x0c000036373d7389 */ /* 0x0000640000000035 */
[----:B01----:R-:W-:Y:S05]  /*3530*/  ENDCOLLECTIVE ;  /* 0x000000000000791b */ /* 0x003fea0003800000 */
.L_x_999:
[----:B------:R-:W-:Y:S05]  /*3540*/  BRA `(.L_x_1000) ;  /* 0xffffffd400d47947 */ /* 0x000fea000383ffff */
.L_x_1001:
        /* <DEDUP_REMOVED lines=11> */
.L_x_2844:


//--------------------- .text._ZN10layer_norm22ln_bwd_finalize_kernelINS_22Kernel_traits_finalizeILj256E13__nv_bfloat16S2_fS2_fjLb0ELj1024ELj4ENS_18Kernel_traits_baseILj256ES2_S2_fS2_fjLj1024EEEEELb0ELb1EEEvNS_9BwdParamsE --------------------------
	.section	.text._ZN10layer_norm22ln_bwd_finalize_kernelINS_22Kernel_traits_finalizeILj256E13__nv_bfloat16S2_fS2_fjLb0ELj1024ELj4ENS_18Kernel_traits_baseILj256ES2_S2_fS2_fjLj1024EEEEELb0ELb1EEEvNS_9BwdParamsE,"ax",@progbits
	.align	128
        .global         _ZN10layer_norm22ln_bwd_finalize_kernelINS_22Kernel_traits_finalizeILj256E13__nv_bfloat16S2_fS2_fjLb0ELj1024ELj4ENS_18Kernel_traits_baseILj256ES2_S2_fS2_fjLj1024EEEEELb0ELb1EEEvNS_9BwdParamsE
        .type           _ZN10layer_norm22ln_bwd_finalize_kernelINS_22Kernel_traits_finalizeILj256E13__nv_bfloat16S2_fS2_fjLb0ELj1024ELj4ENS_18Kernel_traits_baseILj256ES2_S2_fS2_fjLj1024EEEEELb0ELb1EEEvNS_9BwdParamsE,@function
        .size           _ZN10layer_norm22ln_bwd_finalize_kernelINS_22Kernel_traits_finalizeILj256E13__nv_bfloat16S2_fS2_fjLb0ELj1024ELj4ENS_18Kernel_traits_baseILj256ES2_S2_fS2_fjLj1024EEEEELb0ELb1EEEvNS_9BwdParamsE,(.L_x_2845 - _ZN10layer_norm22ln_bwd_finalize_kernelINS_22Kernel_traits_finalizeILj256E13__nv_bfloat16S2_fS2_fjLb0ELj1024ELj4ENS_18Kernel_traits_baseILj256ES2_S2_fS2_fjLj1024EEEEELb0ELb1EEEvNS_9BwdParamsE)
        .other          _ZN10layer_norm22ln_bwd_finalize_kernelINS_22Kernel_traits_finalizeILj256E13__nv_bfloat16S2_fS2_fjLb0ELj1024ELj4ENS_18Kernel_traits_baseILj256ES2_S2_fS2_fjLj1024EEEEELb0ELb1EEEvNS_9BwdParamsE,@"STO_CUDA_ENTRY STV_DEFAULT"
_ZN10layer_norm22ln_bwd_finalize_kernelINS_22Kernel_traits_finalizeILj256E13__nv_bfloat16S2_fS2_fjLb0ELj1024ELj4ENS_18Kernel_traits_baseILj256ES2_S2_fS2_fjLj1024EEEEELb0ELb1EEEvNS_9BwdParamsE:
.text._ZN10layer_norm22ln_bwd_finalize_kernelINS_22Kernel_traits_finalizeILj256E13__nv_bfloat16S2_fS2_fjLb0ELj1024ELj4ENS_18Kernel_traits_baseILj256ES2_S2_fS2_fjLj1024EEEEELb0ELb1EEEvNS_9BwdParamsE:
        /* <DEDUP_REMOVED lines=77> */
.L_x_1006:
        /* <DEDUP_REMOVED lines=118> */
.L_x_1005:
[----:B------:R-:W-:Y:S05]  /*0c30*/  BSYNC.RECONVERGENT B1 ;  /* 0x0000000000017941 */ /* 0x000fea0003800200 */
.L_x_1004:
        /* <DEDUP_REMOVED lines=69> */
.L_x_1008:
[----:B------:R-:W-:Y:S05]  /*1090*/  BSYNC.RECONVERGENT B1 ;  /* 0x0000000000017941 */ /* 0x000fea0003800200 */
.L_x_1007:
        /* <DEDUP_REMOVED lines=38> */
.L_x_1010:
[----:B------:R-:W-:Y:S05]  /*1300*/  BSYNC.RECONVERGENT B1 ;  /* 0x0000000000017941 */ /* 0x000fea0003800200 */
.L_x_1009:
[----:B------:R-:W-:Y:S05]  /*1310*/  @!P1 BRA `(.L_x_1003) ;  /* 0x0000000000409947 */ /* 0x000fea0003800000 */
[----:B------:R-:W0:Y:S01]  /*1320*/  LDC R12, c[0x0][0x388] ;  /* 0x0000e200ff0c7b82 */ /* 0x000e220000000800 */
[----:B------:R-:W-:-:S07]  /*1330*/  IADD3 R0, PT, PT, -R0, RZ, RZ ;  /* 0x000000ff00007210 */ /* 0x000fce0007ffe1ff */
[----:B------:R-:W1:Y:S08]  /*1340*/  LDC.64 R8, c[0x0][0x440] ;  /* 0x00011000ff087b82 */ /* 0x000e700000000a00 */
[----:B------:R-:W2:Y:S01]  /*1350*/  LDC.64 R10, c[0x0][0x448] ;  /* 0x00011200ff0a7b82 */ /* 0x000ea20000000a00 */
[----:B0-----:R-:W-:-:S05]  /*1360*/  IMAD R2, R2, R12, R5 ;  /* 0x0000000c02027224 */ /* 0x001fca00078e0205 */
[----:B------:R-:W-:-:S07]  /*1370*/  IADD3 R13, PT, PT, R57, R2, RZ ;  /* 0x00000002390d7210 */ /* 0x000fce0007ffe0ff */
.L_x_1011:
        /* <DEDUP_REMOVED lines=10> */
.L_x_1003:
[----:B------:R-:W-:Y:S05]  /*1420*/  BSYNC.RECONVERGENT B0 ;  /* 0x0000000000007941 */ /* 0x000fea0003800200 */
.L_x_1002:
        /* <DEDUP_REMOVED lines=59> */
.L_x_1012:
        /* <DEDUP_REMOVED lines=10> */
.L_x_2845:


//--------------------- .text._ZN10layer_norm40ln_parallel_residual_bwd_finalize_kernelINS_22Kernel_traits_finalizeILj256E13__nv_bfloat16S2_fS2_fjLb0ELj1024ELj4ENS_18Kernel_traits_baseILj256ES2_S2_fS2_fjLj1024EEEEELb1EEEvNS_9BwdParamsE --------------------------
	.section	.text._ZN10layer_norm40ln_parallel_residual_bwd_finalize_kernelINS_22Kernel_traits_finalizeILj256E13__nv_bfloat16S2_fS2_fjLb0ELj1024ELj4ENS_18Kernel_traits_baseILj256ES2_S2_fS2_fjLj1024EEEEELb1EEEvNS_9BwdParamsE,"ax",@progbits
	.align	128
        .global         _ZN10layer_norm40ln_parallel_residual_bwd_finalize_kernelINS_22Kernel_traits_finalizeILj256E13__nv_bfloat16S2_fS2_fjLb0ELj1024ELj4ENS_18Kernel_traits_baseILj256ES2_S2_fS2_fjLj1024EEEEELb1EEEvNS_9BwdParamsE
        .type           _ZN10layer_norm40ln_parallel_residual_bwd_finalize_kernelINS_22Kernel_traits_finalizeILj256E13__nv_bfloat16S2_fS2_fjLb0ELj1024ELj4ENS_18Kernel_traits_baseILj256ES2_S2_fS2_fjLj1024EEEEELb1EEEvNS_9BwdParamsE,@function
        .size           _ZN10layer_norm40ln_parallel_residual_bwd_finalize_kernelINS_22Kernel_traits_finalizeILj256E13__nv_bfloat16S2_fS2_fjLb0ELj1024ELj4ENS_18Kernel_traits_baseILj256ES2_S2_fS2_fjLj1024EEEEELb1EEEvNS_9BwdParamsE,(.L_x_2846 - _ZN10layer_norm40ln_parallel_residual_bwd_finalize_kernelINS_22Kernel_traits_finalizeILj256E13__nv_bfloat16S2_fS2_fjLb0ELj1024ELj4ENS_18Kernel_traits_baseILj256ES2_S2_fS2_fjLj1024EEEEELb1EEEvNS_9BwdParamsE)
        .other          _ZN10layer_norm40ln_parallel_residual_bwd_finalize_kernelINS_22Kernel_traits_finalizeILj256E13__nv_bfloat16S2_fS2_fjLb0ELj1024ELj4ENS_18Kernel_traits_baseILj256ES2_S2_fS2_fjLj1024EEEEELb1EEEvNS_9BwdParamsE,@"STO_CUDA_ENTRY STV_DEFAULT"
_ZN10layer_norm40ln_parallel_residual_bwd_finalize_kernelINS_22Kernel_traits_finalizeILj256E13__nv_bfloat16S2_fS2_fjLb0ELj1024ELj4ENS_18Kernel_traits_baseILj256ES2_S2_fS2_fjLj1024EEEEELb1EEEvNS_9BwdParamsE:
.text._ZN10layer_norm40ln_parallel_residual_bwd_finalize_kernelINS_22Kernel_traits_finalizeILj256E13__nv_bfloat16S2_fS2_fjLb0ELj1024ELj4ENS_18Kernel_traits_baseILj256ES2_S2_fS2_fjLj1024EEEEELb1EEEvNS_9BwdParamsE:
        /* <DEDUP_REMOVED lines=57> */
.L_x_1017:
        /* <DEDUP_REMOVED lines=112> */
.L_x_1016:
[----:B------:R-:W-:Y:S05]  /*0a90*/  BSYNC.RECONVERGENT B1 ;  /* 0x0000000000017941 */ /* 0x000fea0003800200 */
.L_x_1015:
        /* <DEDUP_REMOVED lines=67> */
.L_x_1019:
[----:B------:R-:W-:Y:S05]  /*0ed0*/  BSYNC.RECONVERGENT B1 ;  /* 0x0000000000017941 */ /* 0x000fea0003800200 */
.L_x_1018:
        /* <DEDUP_REMOVED lines=37> */
.L_x_1021:
[----:B------:R-:W-:Y:S05]  /*1130*/  BSYNC.RECONVERGENT B1 ;  /* 0x0000000000017941 */ /* 0x000fea0003800200 */
.L_x_1020:
        /* <DEDUP_REMOVED lines=19> */
.L_x_1014:
[----:B------:R-:W-:Y:S05]  /*1270*/  BSYNC.RECONVERGENT B0 ;  /* 0x0000000000007941 */ /* 0x000fea0003800200 */
.L_x_1013:
        /* <DEDUP_REMOVED lines=93> */
.L_x_1022:
        /* <DEDUP_REMOVED lines=11> */
.L_x_2846:


//--------------------- .text._ZN10layer_norm31ln_parallel_residual_bwd_kernelINS_13Kernel_traitsI13__nv_bfloat16S2_fS2_fjLj256ELj1ELj4ELj1ELj16ENS_18Kernel_traits_baseILj256ES2_S2_fS2_fjLj128EEEEELb1ELb1ELb1EEEvNS_9BwdParamsE --------------------------
	.section	.text._ZN10layer_norm31ln_parallel_residual_bwd_kernelINS_13Kernel_traitsI13__nv_bfloat16S2_fS2_fjLj256ELj1ELj4ELj1ELj16ENS_18Kernel_traits_baseILj256ES2_S2_fS2_fjLj128EEEEELb1ELb1ELb1EEEvNS_9BwdParamsE,"ax",@progbits
	.align	128
        .global         _ZN10layer_norm31ln_parallel_residual_bwd_kernelINS_13Kernel_traitsI13__nv_bfloat16S2_fS2_fjLj256ELj1ELj4ELj1ELj16ENS_18Kernel_traits_baseILj256ES2_S2_fS2_fjLj128EEEEELb1ELb1ELb1EEEvNS_9BwdParamsE
        .type           _ZN10layer_norm31ln_parallel_residual_bwd_kernelINS_13Kernel_traitsI13__nv_bfloat16S2_fS2_fjLj256ELj1ELj4ELj1ELj16ENS_18Kernel_traits_baseILj256ES2_S2_fS2_fjLj128EEEEELb1ELb1ELb1EEEvNS_9BwdParamsE,@function
        .size           _ZN10layer_norm31ln_parallel_residual_bwd_kernelINS_13Kernel_traitsI13__nv_bfloat16S2_fS2_fjLj256ELj1ELj4ELj1ELj16ENS_18Kernel_traits_baseILj256ES2_S2_fS2_fjLj128EEEEELb1ELb1ELb1EEEvNS_9BwdParamsE,(.L_x_2847 - _ZN10layer_norm31ln_parallel_residual_bwd_kernelINS_13Kernel_traitsI13__nv_bfloat16S2_fS2_fjLj256ELj1ELj4ELj1ELj16ENS_18Kernel_traits_baseILj256ES2_S2_fS2_fjLj128EEEEELb1ELb1ELb1EEEvNS_9BwdParamsE)
        .other          _ZN10layer_norm31ln_parallel_residual_bwd_kernelINS_13Kernel_traitsI13__nv_bfloat16S2_fS2_fjLj256ELj1ELj4ELj1ELj16ENS_18Kernel_traits_baseILj256ES2_S2_fS2_fjLj128EEEEELb1ELb1ELb1EEEvNS_9BwdParamsE,@"STO_CUDA_ENTRY STV_DEFAULT"
_ZN10layer_norm31ln_parallel_residual_bwd_kernelINS_13Kernel_traitsI13__nv_bfloat16S2_fS2_fjLj256ELj1ELj4ELj1ELj16ENS_18Kernel_traits_baseILj256ES2_S2_fS2_fjLj128EEEEELb1ELb1ELb1EEEvNS_9BwdParamsE:
.text._ZN10layer_norm31ln_parallel_residual_bwd_kernelINS_13Kernel_traitsI13__nv_bfloat16S2_fS2_fjLj256ELj1ELj4ELj1ELj16ENS_18Kernel_traits_baseILj256ES2_S2_fS2_fjLj128EEEEELb1ELb1ELb1EEEvNS_9BwdParamsE:
        /* <DEDUP_REMOVED lines=32> */
[----:B------:R-:W-:Y:S02]  /*0200*/  MOV R7, R0 ;  /* 0x0000000000077202 */ /* 0x000fe40000000f00 */
        /* <DEDUP_REMOVED lines=9> */
[----:B--2---:R-:W-:Y:S01]  /*02a0*/  PRMT R12, R8, 0x7632, R12 ;  /* 0x00007632080c7816 */ /* 0x004fe2000000000c */
[----:B------:R-:W-:Y:S01]  /*02b0*/  IMAD.U32 R5, R10, 0x10000, RZ ;  /* 0x000100000a057824 */ /* 0x000fe200078e00ff */
[----:B------:R-:W-:-:S02]  /*02c0*/  SHF.L.U32 R3, R8, 0x10, RZ ;  /* 0x0000001008037819 */ /* 0x000fc400000006ff */
[----:B------:R-:W0:Y:S01]  /*02d0*/  LDC.U8 R8, c[0x0][0x410] ;  /* 0x00010400ff087b82 */ /* 0x000e220000000000 */
[----:B------:R-:W-:Y:S02]  /*02e0*/  PRMT R15, R11, 0x7632, R15 ;  /* 0x000076320b0f7816 */ /* 0x000fe4000000000f */
[C---:B------:R-:W-:Y:S02]  /*02f0*/  PRMT R13, R9.reuse, 0x7632, R13 ;  /* 0x00007632090d7816 */ /* 0x040fe4000000000d */
[----:B------:R-:W-:Y:S02]  /*0300*/  PRMT R14, R10, 0x7632, R14 ;  /* 0x000076320a0e7816 */ /* 0x000fe4000000000e */
[----:B------:R-:W-:Y:S01]  /*0310*/  SHF.L.U32 R4, R9, 0x10, RZ ;  /* 0x0000001009047819 */ /* 0x000fe200000006ff */
[----:B------:R-:W-:Y:S01]  /*0320*/  IMAD.U32 R9, R12, 0x10000, RZ ;  /* 0x000100000c097824 */ /* 0x000fe200078e00ff */
[----:B------:R-:W-:Y:S01]  /*0330*/  SHF.L.U32 R6, R11, 0x10, RZ ;  /* 0x000000100b067819 */ /* 0x000fe200000006ff */
[----:B------:R-:W-:Y:S01]  /*0340*/  IMAD.U32 R12, R15, 0x10000, RZ ;  /* 0x000100000f0c7824 */ /* 0x000fe200078e00ff */
[----:B------:R-:W-:-:S02]  /*0350*/  SHF.L.U32 R10, R13, 0x10, RZ ;  /* 0x000000100d0a7819 */ /* 0x000fc400000006ff */
[----:B------:R-:W-:-:S07]  /*0360*/  SHF.L.U32 R11, R14, 0x10, RZ ;  /* 0x000000100e0b7819 */ /* 0x000fce00000006ff */
.L_x_1034:
[----:B-1----:R-:W1:Y:S01]  /*0370*/  LDC.64 R78, c[0x0][0x3c0] ;  /* 0x0000f000ff4e7b82 */ /* 0x002e620000000a00 */
[----:B------:R-:W-:Y:S01]  /*0380*/  IMAD R0, R7, UR12, RZ ;  /* 0x0000000c07007c24 */ /* 0x000fe2000f8e02ff */
[----:B------:R-:W-:-:S04]  /*0390*/  ISETP.NE.U32.AND P1, PT, RZ, UR14, PT ;  /* 0x0000000eff007c0c */ /* 0x000fc8000bf25070 */
[----:B------:R-:W-:Y:S02]  /*03a0*/  SHF.R.S32.HI R13, RZ, 0x1f, R0 ;  /* 0x0000001fff0d7819 */ /* 0x000fe40000011400 */
[----:B------:R-:W2:Y:S01]  /*03b0*/  LDC.64 R44, c[0x0][0x428] ;  /* 0x00010a00ff2c7b82 */ /* 0x000ea20000000a00 */
[----:B------:R-:W-:Y:S02]  /*03c0*/  ISETP.NE.AND.EX P1, PT, RZ, UR15, PT, P1 ;  /* 0x0000000fff007c0c */ /* 0x000fe4000bf25310 */
[----:B------:R-:W-:-:S04]  /*03d0*/  LEA.HI R13, R13, R0, RZ, 0x3 ;  /* 0x000000000d0d7211 */ /* 0x000fc800078f18ff */
[----:B------:R-:W-:Y:S01]  /*03e0*/  LEA.HI.SX32 R13, R13, R2, 0x1d ;  /* 0x000000020d0d7211 */ /* 0x000fe200078feaff */
[----:B------:R-:W3:Y:S08]  /*03f0*/  LDC.64 R76, c[0x0][0x3a8] ;  /* 0x0000ea00ff4c7b82 */ /* 0x000ef00000000a00 */
[----:B------:R-:W4:Y:S01]  /*0400*/  LDC.64 R72, c[0x0][0x3c8] ;  /* 0x0000f200ff487b82 */ /* 0x000f220000000a00 */
[----:B-1----:R-:W-:-:S05]  /*0410*/  IMAD.WIDE R78, R7, 0x4, R78 ;  /* 0x00000004074e7825 */ /* 0x002fca00078e024e */
[----:B------:R-:W4:Y:S01]  /*0420*/  LDG.E R0, desc[UR8][R78.64] ;  /* 0x000000084e007981 */ /* 0x000f22000c1e1900 */
[C---:B--2---:R-:W-:Y:S01]  /*0430*/  IMAD.WIDE.U32 R44, R13.reuse, 0x10, R44 ;  /* 0x000000100d2c7825 */ /* 0x044fe200078e002c */
[----:B------:R-:W1:Y:S05]  /*0440*/  @P1 LDC.64 R64, c[0x0][0x3b8] ;  /* 0x0000ee00ff401b82 */ /* 0x000e6a0000000a00 */
[----:B------:R-:W2:Y:S01]  /*0450*/  LDG.E.128 R44, desc[UR8][R44.64] ;  /* 0x000000082c2c7981 */ /* 0x000ea2000c1e1d00 */
[----:B---3--:R-:W-:Y:S02]  /*0460*/  IMAD.WIDE.U32 R76, R13, 0x20, R76 ;  /* 0x000000200d4c7825 */ /* 0x008fe400078e004c */
[----:B------:R-:W3:Y:S03]  /*0470*/  LDC.64 R74, c[0x0][0x3b0] ;  /* 0x0000ec00ff4a7b82 */ /* 0x000ee60000000a00 */
[----:B------:R-:W2:Y:S01]  /*0480*/  LDG.E.128 R36, desc[UR8][R76.64] ;  /* 0x000000084c247981 */ /* 0x000ea2000c1e1d00 */
[----:B----4-:R-:W-:-:S03]  /*0490*/  IMAD.WIDE R72, R7, 0x4, R72 ;  /* 0x0000000407487825 */ /* 0x010fc600078e0248 */
[----:B------:R-:W4:Y:S04]  /*04a0*/  LDG.E.128 R40, desc[UR8][R76.64+0x10] ;  /* 0x000010084c287981 */ /* 0x000f28000c1e1d00 */
[----:B------:R-:W4:Y:S01]  /*04b0*/  LDG.E R72, desc[UR8][R72.64] ;  /* 0x0000000848487981 */ /* 0x000f22000c1e1900 */
[----:B-1----:R-:W-:-:S06]  /*04c0*/  @P1 IMAD.WIDE.U32 R64, R13, 0x8, R64 ;  /* 0x000000080d401825 */ /* 0x002fcc00078e0040 */
[----:B------:R-:W4:Y:S01]  /*04d0*/  @P1 LDG.E.64 R64, desc[UR8][R64.64] ;  /* 0x0000000840401981 */ /* 0x000f22000c1e1b00 */
[C---:B---3--:R-:W-:Y:S02]  /*04e0*/  IMAD.WIDE.U32 R86, R13.reuse, 0x8, R74 ;  /* 0x000000080d567825 */ /* 0x048fe400078e004a */
[----:B------:R-:W1:Y:S04]  /*04f0*/  @P0 LDC.64 R74, c[0x0][0x438] ;  /* 0x00010e00ff4a0b82 */ /* 0x000e680000000a00 */
[----:B------:R-:W3:Y:S01]  /*0500*/  LDG.E.64 R86, desc[UR8][R86.64] ;  /* 0x0000000856567981 */ /* 0x000ee2000c1e1b00 */
[----:B0-----:R-:W-:Y:S01]  /*0510*/  ISETP.NE.AND P3, PT, R8, RZ, PT ;  /* 0x000000ff0800720c */ /* 0x001fe20003f65270 */
[----:B-1----:R-:W-:-:S05]  /*0520*/  @P0 IMAD.WIDE.U32 R74, R13, 0x20, R74 ;  /* 0x000000200d4a0825 */ /* 0x002fca00078e004a */
[----:B-----5:R-:W5:Y:S04]  /*0530*/  @P0 LDG.E.128 R20, desc[UR8][R74.64] ;  /* 0x000000084a140981 */ /* 0x020f68000c1e1d00 */
[----:B------:R2:W5:Y:S01]  /*0540*/  @P0 LDG.E.128 R16, desc[UR8][R74.64+0x10] ;  /* 0x000010084a100981 */ /* 0x000562000c1e1d00 */
[----:B------:R-:W-:Y:S01]  /*0550*/  UMOV UR6, 0xffffffff ;  /* 0xffffffff00067882 */ /* 0x000fe20000000000 */
[----:B------:R-:W-:-:S04]  /*0560*/  ISETP.NE.U32.AND P2, PT, RZ, UR14, PT ;  /* 0x0000000eff007c0c */ /* 0x000fc8000bf45070 */
[----:B------:R-:W-:Y:S02]  /*0570*/  ISETP.NE.AND.EX P2, PT, RZ, UR15, PT, P2 ;  /* 0x0000000fff007c0c */ /* 0x000fe4000bf45320 */
[----:B------:R-:W-:Y:S02]  /*0580*/  FSEL R0, R0, RZ, !P3 ;  /* 0x000000ff00007208 */ /* 0x000fe40005800000 */
[----:B--2---:R-:W-:Y:S02]  /*0590*/  PRMT R74, R44, 0x7632, R74 ;  /* 0x000076322c4a7816 */ /* 0x004fe4000000004a */
[----:B------:R-:W-:Y:S01]  /*05a0*/  SHF.L.U32 R77, R47, 0x10, RZ ;  /* 0x000000102f4d7819 */ /* 0x000fe200000006ff */
[--C-:B------:R-:W-:Y:S01]  /*05b0*/  FADD.FTZ R37, R37, -R0.reuse ;  /* 0x8000000025257221 */ /* 0x100fe20000010000 */
[--C-:B------:R-:W-:Y:S01]  /*05c0*/  FADD.FTZ R83, R36, -R0.reuse ;  /* 0x8000000024537221 */ /* 0x100fe20000010000 */
[--C-:B----4-:R-:W-:Y:S01]  /*05d0*/  FADD.FTZ R93, R42, -R0.reuse ;  /* 0x800000002a5d7221 */ /* 0x110fe20000010000 */
[----:B------:R-:W-:Y:S01]  /*05e0*/  SHF.L.U32 R42, R44, 0x10, RZ ;  /* 0x000000102c2a7819 */ /* 0x000fe200000006ff */
[--C-:B------:R-:W-:Y:S01]  /*05f0*/  FADD.FTZ R36, R43, -R0.reuse ;  /* 0x800000002b247221 */ /* 0x100fe20000010000 */
[----:B------:R-:W-:Y:S01]  /*0600*/  SHF.L.U32 R74, R74, 0x10, RZ ;  /* 0x000000104a4a7819 */ /* 0x000fe200000006ff */
[C---:B------:R-:W-:Y:S01]  /*0610*/  FMUL.FTZ R43, R72.reuse, R37 ;  /* 0x00000025482b7220 */ /* 0x040fe20000410000 */
[C---:B------:R-:W-:Y:S01]  /*0620*/  PRMT R75, R45.reuse, 0x7632, R75 ;  /* 0x000076322d4b7816 */ /* 0x040fe2000000004b */
[----:B------:R-:W-:Y:S01]  /*0630*/  FMUL.FTZ R37, R72, R93 ;  /* 0x0000005d48257220 */ /* 0x000fe20000410000 */
[----:B------:R-:W-:Y:S01]  /*0640*/  SHF.L.U32 R81, R45, 0x10, RZ ;  /* 0x000000102d517819 */ /* 0x000fe200000006ff */
[--C-:B------:R-:W-:Y:S01]  /*0650*/  FADD.FTZ R85, R38, -R0.reuse ;  /* 0x8000000026557221 */ /* 0x100fe20000010000 */
[--C-:B------:R-:W-:Y:S01]  /*0660*/  FADD.FTZ R39, R39, -R0.reuse ;  /* 0x8000000027277221 */ /* 0x100fe20000010000 */
[--C-:B------:R-:W-:Y:S01]  /*0670*/  FADD.FTZ R89, R40, -R0.reuse ;  /* 0x8000000028597221 */ /* 0x100fe20000010000 */
[----:B------:R-:W-:Y:S01]  /*0680*/  FADD.FTZ R91, R41, -R0 ;  /* 0x80000000295b7221 */ /* 0x000fe20000010000 */
[----:B------:R-:W-:Y:S01]  /*0690*/  FMUL.FTZ R45, R3, R42 ;  /* 0x0000002a032d7220 */ /* 0x000fe20000410000 */
[----:B------:R-:W-:Y:S01]  /*06a0*/  FMUL.FTZ R0, R72, R83 ;  /* 0x0000005348007220 */ /* 0x000fe20000410000 */
[C---:B------:R-:W-:Y:S01]  /*06b0*/  PRMT R80, R46.reuse, 0x7632, R80 ;  /* 0x000076322e507816 */ /* 0x040fe20000000050 */
[----:B------:R-:W-:-:S02]  /*06c0*/  IMAD.U32 R44, R46, 0x10000, RZ ;  /* 0x000100002e2c7824 */ /* 0x000fc400078e00ff */
[----:B------:R-:W-:Y:S01]  /*06d0*/  FADD.FTZ R70, R77, R70 ;  /* 0x000000464d467221 */ /* 0x000fe20000010000 */
[-C--:B------:R-:W-:Y:S01]  /*06e0*/  FFMA.FTZ R60, R37, R77.reuse, R60 ;  /* 0x0000004d253c7223 */ /* 0x080fe2000001003c */
[----:B------:R-:W-:Y:S01]  /*06f0*/  FMUL.FTZ R46, R6, R77 ;  /* 0x0000004d062e7220 */ /* 0x000fe20000410000 */
[-C--:B------:R-:W-:Y:S01]  /*0700*/  FFMA.FTZ R54, R43, R74.reuse, R54 ;  /* 0x0000004a2b367223 */ /* 0x080fe20000010036 */
[----:B------:R-:W-:Y:S01]  /*0710*/  FADD.FTZ R63, R74, R63 ;  /* 0x0000003f4a3f7221 */ /* 0x000fe20000010000 */
[----:B------:R-:W-:Y:S01]  /*0720*/  FMUL.FTZ R74, R9, R74 ;  /* 0x0000004a094a7220 */ /* 0x000fe20000410000 */
[----:B------:R-:W-:Y:S01]  /*0730*/  FADD.FTZ R77, RZ, R45 ;  /* 0x0000002dff4d7221 */ /* 0x000fe20000010000 */
[----:B------:R-:W-:Y:S01]  /*0740*/  FFMA.FTZ R82, R0, R45, RZ ;  /* 0x0000002d00527223 */ /* 0x000fe200000100ff */
[----:B------:R-:W-:Y:S01]  /*0750*/  SHF.L.U32 R75, R75, 0x10, RZ ;  /* 0x000000104b4b7819 */ /* 0x000fe200000006ff */
[----:B------:R-:W-:Y:S01]  /*0760*/  FMUL.FTZ R40, R72, R39 ;  /* 0x0000002748287220 */ /* 0x000fe20000410000 */
[----:B------:R-:W-:Y:S01]  /*0770*/  FADD.FTZ R62, R42, R62 ;  /* 0x0000003e2a3e7221 */ /* 0x000fe20000010000 */
[----:B------:R-:W-:Y:S01]  /*0780*/  FFMA.FTZ R55, R0, R42, R55 ;  /* 0x0000002a00377223 */ /* 0x000fe20000010037 */
[----:B------:R-:W-:Y:S01]  /*0790*/  FMUL.FTZ R42, R4, R81 ;  /* 0x00000051042a7220 */ /* 0x000fe20000410000 */
[----:B------:R-:W-:Y:S01]  /*07a0*/  FADD.FTZ R77, R77, R74 ;  /* 0x0000004a4d4d7221 */ /* 0x000fe20000010000 */
[C---:B------:R-:W-:Y:S01]  /*07b0*/  FMUL.FTZ R41, R72.reuse, R85 ;  /* 0x0000005548297220 */ /* 0x040fe20000410000 */
[----:B------:R-:W-:Y:S01]  /*07c0*/  FFMA.FTZ R82, R43, R74, R82 ;  /* 0x0000004a2b527223 */ /* 0x000fe20000010052 */
[----:B------:R-:W-:Y:S01]  /*07d0*/  FMUL.FTZ R39, R72, R89 ;  /* 0x0000005948277220 */ /* 0x000fe20000410000 */
[-C--:B------:R-:W-:Y:S01]  /*07e0*/  FFMA.FTZ R57, R40, R75.reuse, R57 ;  /* 0x0000004b28397223 */ /* 0x080fe20000010039 */
[----:B------:R-:W-:Y:S01]  /*07f0*/  FADD.FTZ R67, R75, R67 ;  /* 0x000000434b437221 */ /* 0x000fe20000010000 */
[----:B------:R-:W-:Y:S01]  /*0800*/  FMUL.FTZ R75, R10, R75 ;  /* 0x0000004b0a4b7220 */ /* 0x000fe20000410000 */
[----:B------:R-:W-:Y:S01]  /*0810*/  FADD.FTZ R84, R77, R42 ;  /* 0x0000002a4d547221 */ /* 0x000fe20000010000 */
[----:B------:R-:W-:Y:S01]  /*0820*/  FFMA.FTZ R77, R41, R42, R82 ;  /* 0x0000002a294d7223 */ /* 0x000fe20000010052 */
[----:B------:R-:W-:Y:S01]  /*0830*/  FMUL.FTZ R38, R72, R91 ;  /* 0x0000005b48267220 */ /* 0x000fe20000410000 */
[----:B------:R-:W-:Y:S01]  /*0840*/  FADD.FTZ R66, R81, R66 ;  /* 0x0000004251427221 */ /* 0x000fe20000010000 */
[----:B------:R-:W-:Y:S01]  /*0850*/  FFMA.FTZ R56, R41, R81, R56 ;  /* 0x0000005129387223 */ /* 0x000fe20000010038 */
[----:B------:R-:W-:-:S02]  /*0860*/  IMAD.U32 R80, R80, 0x10000, RZ ;  /* 0x0001000050507824 */ /* 0x000fc400078e00ff */
[----:B------:R-:W-:Y:S01]  /*0870*/  FADD.FTZ R68, R44, R68 ;  /* 0x000000442c447221 */ /* 0x000fe20000010000 */
[-C--:B------:R-:W-:Y:S01]  /*0880*/  FFMA.FTZ R58, R39, R44.reuse, R58 ;  /* 0x0000002c273a7223 */ /* 0x080fe2000001003a */
[----:B------:R-:W-:Y:S01]  /*0890*/  FMUL.FTZ R44, R5, R44 ;  /* 0x0000002c052c7220 */ /* 0x000fe20000410000 */
[----:B------:R-:W-:Y:S01]  /*08a0*/  FADD.FTZ R81, R84, R75 ;  /* 0x0000004b54517221 */ /* 0x000fe20000010000 */
[----:B------:R-:W-:Y:S01]  /*08b0*/  FFMA.FTZ R82, R40, R75, R77 ;  /* 0x0000004b28527223 */ /* 0x000fe2000001004d */
[----:B------:R-:W-:Y:S01]  /*08c0*/  PRMT R79, R47, 0x7632, R79 ;  /* 0x000076322f4f7816 */ /* 0x000fe2000000004f */
[-C--:B------:R-:W-:Y:S01]  /*08d0*/  FFMA.FTZ R59, R38, R80.reuse, R59 ;  /* 0x00000050263b7223 */ /* 0x080fe2000001003b */
[----:B------:R-:W-:Y:S01]  /*08e0*/  FADD.FTZ R69, R80, R69 ;  /* 0x0000004550457221 */ /* 0x000fe20000010000 */
[----:B------:R-:W-:Y:S01]  /*08f0*/  FMUL.FTZ R77, R11, R80 ;  /* 0x000000500b4d7220 */ /* 0x000fe20000410000 */
[----:B------:R-:W-:Y:S01]  /*0900*/  FADD.FTZ R80, R81, R44 ;  /* 0x0000002c51507221 */ /* 0x000fe20000010000 */
[----:B------:R-:W-:Y:S01]  /*0910*/  FFMA.FTZ R81, R39, R44, R82 ;  /* 0x0000002c27517223 */ /* 0x000fe20000010052 */
[----:B------:R-:W-:Y:S01]  /*0920*/  @P1 SHF.R.U64 R76, R64, 0x10, R65 ;  /* 0x00000010404c1819 */ /* 0x000fe20000001241 */
[----:B------:R-:W-:Y:S01]  /*0930*/  FMUL.FTZ R36, R72, R36 ;  /* 0x0000002448247220 */ /* 0x000fe20000410000 */
[----:B------:R-:W-:Y:S01]  /*0940*/  SHF.L.U32 R79, R79, 0x10, RZ ;  /* 0x000000104f4f7819 */ /* 0x000fe200000006ff */
[----:B------:R-:W-:Y:S01]  /*0950*/  FADD.FTZ R83, R80, R77 ;  /* 0x0000004d50537221 */ /* 0x000fe20000010000 */
[----:B------:R-:W-:Y:S01]  /*0960*/  FFMA.FTZ R80, R38, R77, R81 ;  /* 0x0000004d26507223 */ /* 0x000fe20000010051 */
[----:B------:R-:W-:-:S02]  /*0970*/  @P1 SHF.R.U64 R78, R64, 0x8, R65 ;  /* 0x00000008404e1819 */ /* 0x000fc40000001241 */
[----:B------:R-:W-:Y:S02]  /*0980*/  @P1 PRMT R15, R76, 0x7610, R15 ;  /* 0x000076104c0f1816 */ /* 0x000fe4000000000f */
[----:B------:R-:W-:Y:S01]  /*0990*/  @P1 PRMT R48, R64, 0x7610, R48 ;  /* 0x0000761040301816 */ /* 0x000fe20000000030 */
[-C--:B------:R-:W-:Y:S01]  /*09a0*/  FFMA.FTZ R61, R36, R79.reuse, R61 ;  /* 0x0000004f243d7223 */ /* 0x080fe2000001003d */
[----:B------:R-:W-:Y:S01]  /*09b0*/  @P1 PRMT R49, R65, 0x7610, R49 ;  /* 0x0000761041311816 */ /* 0x000fe20000000031 */
[----:B------:R-:W-:Y:S01]  /*09c0*/  FADD.FTZ R71, R79, R71 ;  /* 0x000000474f477221 */ /* 0x000fe20000010000 */
[--C-:B------:R-:W-:Y:S02]  /*09d0*/  @P1 SHF.R.U64 R64, R64, 0x18, R65.reuse ;  /* 0x0000001840401819 */ /* 0x100fe40000001241 */
[--C-:B------:R-:W-:Y:S02]  /*09e0*/  @P1 SHF.R.U32.HI R73, RZ, 0x8, R65.reuse ;  /* 0x00000008ff491819 */ /* 0x100fe40000011641 */
[--C-:B------:R-:W-:Y:S01]  /*09f0*/  @P1 SHF.R.U32.HI R76, RZ, 0x10, R65.reuse ;  /* 0x00000010ff4c1819 */ /* 0x100fe20000011641 */
[----:B------:R-:W-:Y:S01]  /*0a00*/  FMUL.FTZ R79, R12, R79 ;  /* 0x0000004f0c4f7220 */ /* 0x000fe20000410000 */
[----:B------:R-:W-:Y:S01]  /*0a10*/  @P1 SHF.R.U32.HI R65, RZ, 0x18, R65 ;  /* 0x00000018ff411819 */ /* 0x000fe20000011641 */
[----:B------:R-:W-:Y:S01]  /*0a20*/  FADD.FTZ R82, R83, R46 ;  /* 0x0000002e53527221 */ /* 0x000fe20000010000 */
[----:B---3--:R-:W-:Y:S01]  /*0a30*/  SHF.R.U32.HI R84, RZ, 0x10, R87 ;  /* 0x00000010ff547819 */ /* 0x008fe20000011657 */
[----:B------:R-:W-:Y:S01]  /*0a40*/  FFMA.FTZ R81, R37, R46, R80 ;  /* 0x0000002e25517223 */ /* 0x000fe20000010050 */
[----:B------:R-:W-:Y:S01]  /*0a50*/  @P1 PRMT R14, R78, 0x7610, R14 ;  /* 0x000076104e0e1816 */ /* 0x000fe2000000000e */
[----:B------:R-:W-:Y:S01]  /*0a60*/  FADD.FTZ R90, R82, R79 ;  /* 0x0000004f525a7221 */ /* 0x000fe20000010000 */
[----:B------:R-:W-:Y:S01]  /*0a70*/  @P1 PRMT R50, R64, 0x7610, R50 ;  /* 0x0000761040321816 */ /* 0x000fe20000000032 */
[----:B------:R-:W-:Y:S01]  /*0a80*/  FFMA.FTZ R81, R36, R79, R81 ;  /* 0x0000004f24517223 */ /* 0x000fe20000010051 */
[----:B------:R-:W-:-:S02]  /*0a90*/  @P1 PRMT R51, R73, 0x7610, R51 ;  /* 0x0000761049331816 */ /* 0x000fc40000000033 */
[----:B------:R-:W-:Y:S01]  /*0aa0*/  @P1 PRMT R52, R76, 0x7610, R52 ;  /* 0x000076104c341816 */ /* 0x000fe20000000034 */
[----:B------:R-:W-:Y:S01]  /*0ab0*/  IMAD.MOV.U32 R76, RZ, RZ, R87 ;  /* 0x000000ffff4c7224 */ /* 0x000fe200078e0057 */
[----:B------:R-:W-:Y:S02]  /*0ac0*/  @P1 PRMT R53, R65, 0x7610, R53 ;  /* 0x0000761041351816 */ /* 0x000fe40000000035 */
[----:B------:R-:W-:Y:S02]  /*0ad0*/  MOV R47, R86 ;  /* 0x00000056002f7202 */ /* 0x000fe40000000f00 */
[C-C-:B------:R-:W-:Y:S02]  /*0ae0*/  SHF.R.U64 R64, R86.reuse, 0x8, R87.reuse ;  /* 0x0000000856407819 */ /* 0x140fe40000001257 */
[C-C-:B------:R-:W-:Y:S02]  /*0af0*/  SHF.R.U64 R65, R86.reuse, 0x10, R87.reuse ;  /* 0x0000001056417819 */ /* 0x140fe40000001257 */
[----:B------:R-:W-:-:S02]  /*0b00*/  SHF.R.U64 R73, R86, 0x18, R87 ;  /* 0x0000001856497819 */ /* 0x000fc40000001257 */
[----:B------:R-:W-:Y:S02]  /*0b10*/  SHF.R.U32.HI R78, RZ, 0x8, R87 ;  /* 0x00000008ff4e7819 */ /* 0x000fe40000011657 */
        /* <DEDUP_REMOVED lines=20> */
.L_x_1046:
        /* <DEDUP_REMOVED lines=14> */
[-C--:B------:R-:W-:Y:S01]  /*0d40*/  FFMA.FTZ R39, R39, R82.reuse, R81 ;  /* 0x0000005227277223 */ /* 0x080fe20000010051 */
[----:B------:R-:W-:Y:S01]  /*0d50*/  LOP3.LUT P3, RZ, R47, 0xff, RZ, 0xc0, !PT ;  /* 0x000000ff2fff7812 */ /* 0x000fe2000786c0ff */
[----:B------:R-:W-:Y:S01]  /*0d60*/  FADD.FTZ R43, R74, -R43 ;  /* 0x8000002b4a2b7221 */ /* 0x000fe20000010000 */
[----:B------:R-:W-:Y:S01]  /*0d70*/  FADD.FTZ R41, R42, -R41 ;  /* 0x800000292a297221 */ /* 0x000fe20000010000 */
[----:B------:R-:W-:Y:S01]  /*0d80*/  FADD.FTZ R47, R44, -R39 ;  /* 0x800000272c2f7221 */ /* 0x000fe20000010000 */
[-CC-:B------:R-:W-:Y:S01]  /*0d90*/  FFMA.FTZ R37, R37, R82.reuse, R81.reuse ;  /* 0x0000005225257223 */ /* 0x180fe20000010051 */
[----:B------:R-:W-:Y:S01]  /*0da0*/  FMUL.FTZ R43, R72, R43 ;  /* 0x0000002b482b7220 */ /* 0x000fe20000410000 */
[-CC-:B------:R-:W-:Y:S01]  /*0db0*/  FFMA.FTZ R40, R40, R82.reuse, R81.reuse ;  /* 0x0000005228287223 */ /* 0x180fe20000010051 */
[-CC-:B------:R-:W-:Y:S01]  /*0dc0*/  FFMA.FTZ R38, R38, R82.reuse, R81.reuse ;  /* 0x0000005226267223 */ /* 0x180fe20000010051 */
[-CC-:B------:R-:W-:Y:S01]  /*0dd0*/  FFMA.FTZ R0, R0, R82.reuse, R81.reuse ;  /* 0x0000005200007223 */ /* 0x180fe20000010051 */
[----:B------:R-:W-:Y:S01]  /*0de0*/  FFMA.FTZ R36, R36, R82, R81 ;  /* 0x0000005224247223 */ /* 0x000fe20000010051 */
[C---:B------:R-:W-:Y:S01]  /*0df0*/  FMUL.FTZ R39, R72.reuse, R41 ;  /* 0x0000002948277220 */ /* 0x040fe20000410000 */
[----:B------:R-:W-:Y:S01]  /*0e00*/  FMUL.FTZ R47, R72, R47 ;  /* 0x0000002f482f7220 */ /* 0x000fe20000410000 */
[----:B------:R-:W-:Y:S01]  /*0e10*/  FMUL.FTZ R41, R43, UR16 ;  /* 0x000000102b297c20 */ /* 0x000fe20008410000 */
[----:B------:R-:W-:Y:S01]  /*0e20*/  FADD.FTZ R37, R46, -R37 ;  /* 0x800000252e257221 */ /* 0x000fe20000010000 */
[----:B------:R-:W-:Y:S01]  /*0e30*/  LOP3.LUT P2, RZ, R64, 0xff, RZ, 0xc0, !PT ;  /* 0x000000ff40ff7812 */ /* 0x000fe2000784c0ff */
        /* <DEDUP_REMOVED lines=20> */
[----:B------:R-:W-:Y:S01]  /*0f80*/  LOP3.LUT P6, RZ, R80, 0xff, RZ, 0xc0, !PT ;  /* 0x000000ff50ff7812 */ /* 0x000fe200078cc0ff */
[----:B------:R-:W-:Y:S01]  /*0f90*/  FMUL.FTZ R75, R75, UR16 ;  /* 0x000000104b4b7c20 */ /* 0x000fe20008410000 */
[----:B------:R-:W-:Y:S01]  /*0fa0*/  FMUL.FTZ R45, R45, UR16 ;  /* 0x000000102d2d7c20 */ /* 0x000fe20008410000 */
[----:B------:R-:W-:-:S02]  /*0fb0*/  LOP3.LUT P4, RZ, R73, 0xff, RZ, 0xc0, !PT ;  /* 0x000000ff49ff7812 */ /* 0x000fc4000788c0ff */
[----:B------:R-:W-:Y:S02]  /*0fc0*/  LOP3.LUT P5, RZ, R78, 0xff, RZ, 0xc0, !PT ;  /* 0x000000ff4eff7812 */ /* 0x000fe400078ac0ff */
[----:B------:R-:W-:Y:S02]  /*0fd0*/  ISETP.GE.U32.AND.EX P2, PT, R87, 0x1000000, PT, P2 ;  /* 0x010000005700780c */ /* 0x000fe40003f46120 */
        /* <DEDUP_REMOVED lines=10> */
.L_x_1029:
        /* <DEDUP_REMOVED lines=10> */
[----:B------:R-:W-:Y:S01]  /*1120*/  FMUL.FTZ R31, R72, R31 ;  /* 0x0000001f481f7220 */ /* 0x000fe20000410000 */
[-CC-:B------:R-:W-:Y:S01]  /*1130*/  FFMA.FTZ R43, R43, R82.reuse, R81.reuse ;  /* 0x000000522b2b7223 */ /* 0x180fe20000010051 */
[----:B------:R-:W-:Y:S01]  /*1140*/  FMUL.FTZ R29, R28, UR16 ;  /* 0x000000101c1d7c20 */ /* 0x000fe20008410000 */
[-CC-:B------:R-:W-:Y:S01]  /*1150*/  FFMA.FTZ R41, R41, R82.reuse, R81.reuse ;  /* 0x0000005229297223 */ /* 0x180fe20000010051 */
[-CC-:B------:R-:W-:Y:S01]  /*1160*/  FFMA.FTZ R40, R40, R82.reuse, R81.reuse ;  /* 0x0000005228287223 */ /* 0x180fe20000010051 */
[-CC-:B------:R-:W-:Y:S01]  /*1170*/  FFMA.FTZ R38, R38, R82.reuse, R81.reuse ;  /* 0x0000005226267223 */ /* 0x180fe20000010051 */
[----:B------:R-:W-:Y:S01]  /*1180*/  FFMA.FTZ R0, R0, R82, R81 ;  /* 0x0000005200007223 */ /* 0x000fe20000010051 */
[----:B------:R-:W-:Y:S01]  /*1190*/  FMUL.FTZ R32, R30, UR16 ;  /* 0x000000101e207c20 */ /* 0x000fe20008410000 */
[----:B------:R-:W-:Y:S01]  /*11a0*/  FMUL.FTZ R33, R31, UR16 ;  /* 0x000000101f217c20 */ /* 0x000fe20008410000 */
[----:B------:R-:W-:Y:S01]  /*11b0*/  LOP3.LUT P6, RZ, R80, 0xff, RZ, 0xc0, !PT ;  /* 0x000000ff50ff7812 */ /* 0x000fe200078cc0ff */
[----:B------:R-:W-:Y:S01]  /*11c0*/  FADD.FTZ R43, R74, -R43 ;  /* 0x8000002b4a2b7221 */ /* 0x000fe20000010000 */
[----:B------:R-:W-:Y:S01]  /*11d0*/  ISETP.GE.U32.AND.EX P2, PT, R87, 0x1000000, PT, P2 ;  /* 0x010000005700780c */ /* 0x000fe20003f46120 */
[----:B------:R-:W-:Y:S01]  /*11e0*/  FADD.FTZ R41, R42, -R41 ;  /* 0x800000292a297221 */ /* 0x000fe20000010000 */
[----:B------:R-:W-:Y:S01]  /*11f0*/  FSEL R44, R29, RZ, P5 ;  /* 0x000000ff1d2c7208 */ /* 0x000fe20002800000 */
[----:B------:R-:W-:Y:S01]  /*1200*/  FADD.FTZ R29, R77, -R38 ;  /* 0x800000264d1d7221 */ /* 0x000fe20000010000 */
[----:B------:R-:W-:Y:S01]  /*1210*/  FADD.FTZ R35, R75, -R40 ;  /* 0x800000284b237221 */ /* 0x000fe20000010000 */
[----:B------:R-:W-:Y:S01]  /*1220*/  FADD.FTZ R45, R45, -R0 ;  /* 0x800000002d2d7221 */ /* 0x000fe20000010000 */
[----:B------:R-:W-:Y:S01]  /*1230*/  LOP3.LUT P3, RZ, R47, 0xff, RZ, 0xc0, !PT ;  /* 0x000000ff2fff7812 */ /* 0x000fe2000786c0ff */
[----:B------:R-:W-:Y:S01]  /*1240*/  FMUL.FTZ R29, R72, R29 ;  /* 0x0000001d481d7220 */ /* 0x000fe20000410000 */
[----:B------:R-:W-:Y:S01]  /*1250*/  FSEL R46, R32, RZ, P6 ;  /* 0x000000ff202e7208 */ /* 0x000fe20003000000 */
[C---:B------:R-:W-:Y:S01]  /*1260*/  FMUL.FTZ R34, R72.reuse, R41 ;  /* 0x0000002948227220 */ /* 0x040fe20000410000 */
[----:B------:R-:W-:Y:S01]  /*1270*/  FSEL R47, R33, RZ, P2 ;  /* 0x000000ff212f7208 */ /* 0x000fe20001000000 */
        /* <DEDUP_REMOVED lines=22> */
.L_x_1028:
[-CC-:B------:R-:W-:Y:S01]  /*13e0*/  FFMA.FTZ R0, R0, R82.reuse, R81.reuse ;  /* 0x0000005200007223 */ /* 0x180fe20000010051 */
[-CC-:B------:R-:W-:Y:S01]  /*13f0*/  FFMA.FTZ R83, R39, R82.reuse, R81.reuse ;  /* 0x0000005227537223 */ /* 0x180fe20000010051 */
[-C--:B------:R-:W-:Y:S01]  /*1400*/  FFMA.FTZ R85, R37, R82.reuse, R81 ;  /* 0x0000005225557223 */ /* 0x080fe20000010051 */
[----:B------:R-:W-:Y:S01]  /*1410*/  LOP3.LUT P5, RZ, R47, 0xff, RZ, 0xc0, !PT ;  /* 0x000000ff2fff7812 */ /* 0x000fe200078ac0ff */
[----:B------:R-:W-:Y:S01]  /*1420*/  FADD.FTZ R39, R45, -R0 ;  /* 0x800000002d277221 */ /* 0x000fe20000010000 */
[----:B------:R-:W-:Y:S01]  /*1430*/  FADD.FTZ R45, R44, -R83 ;  /* 0x800000532c2d7221 */ /* 0x000fe20000010000 */
[----:B------:R-:W-:Y:S01]  /*1440*/  FADD.FTZ R47, R46, -R85 ;  /* 0x800000552e2f7221 */ /* 0x000fe20000010000 */
[-C--:B------:R-:W-:Y:S01]  /*1450*/  FFMA.FTZ R41, R41, R82.reuse, R81 ;  /* 0x0000005229297223 */ /* 0x080fe20000010051 */
[----:B------:R-:W-:Y:S01]  /*1460*/  LOP3.LUT P6, RZ, R76, 0xff, RZ, 0xc0, !PT ;  /* 0x000000ff4cff7812 */ /* 0x000fe200078cc0ff */
[C---:B-----5:R-:W-:Y:S01]  /*1470*/  FFMA.FTZ R45, R72.reuse, R45, R16 ;  /* 0x0000002d482d7223 */ /* 0x060fe20000010010 */
[----:B------:R-:W-:Y:S01]  /*1480*/  FFMA.FTZ R47, R72, R47, R18 ;  /* 0x0000002f482f7223 */ /* 0x000fe20000010012 */
[----:B------:R-:W-:Y:S01]  /*1490*/  FADD.FTZ R41, R42, -R41 ;  /* 0x800000292a297221 */ /* 0x000fe20000010000 */
[-CC-:B------:R-:W-:Y:S01]  /*14a0*/  FFMA.FTZ R43, R43, R82.reuse, R81.reuse ;  /* 0x000000522b2b7223 */ /* 0x180fe20000010051 */
[----:B------:R-:W-:Y:S01]  /*14b0*/  FMUL.FTZ R0, R45, UR16 ;  /* 0x000000102d007c20 */ /* 0x000fe20008410000 */
[----:B------:R-:W-:Y:S01]  /*14c0*/  FMUL.FTZ R42, R47, UR16 ;  /* 0x000000102f2a7c20 */ /* 0x000fe20008410000 */
[-CC-:B------:R-:W-:Y:S01]  /*14d0*/  FFMA.FTZ R40, R40, R82.reuse, R81.reuse ;  /* 0x0000005228287223 */ /* 0x180fe20000010051 */
[-CC-:B------:R-:W-:Y:S01]  /*14e0*/  FFMA.FTZ R38, R38, R82.reuse, R81.reuse ;  /* 0x0000005226267223 */ /* 0x180fe20000010051 */
[----:B------:R-:W-:Y:S01]  /*14f0*/  FFMA.FTZ R41, R72, R41, R22 ;  /* 0x0000002948297223 */ /* 0x000fe20000010016 */
[----:B------:R-:W-:Y:S01]  /*1500*/  FSEL R0, R0, RZ, P6 ;  /* 0x000000ff00007208 */ /* 0x000fe20003000000 */
[----:B------:R-:W-:Y:S01]  /*1510*/  FFMA.FTZ R82, R36, R82, R81 ;  /* 0x0000005224527223 */ /* 0x000fe20000010051 */
[----:B------:R-:W-:Y:S01]  /*1520*/  LOP3.LUT P6, RZ, R80, 0xff, RZ, 0xc0, !PT ;  /* 0x000000ff50ff7812 */ /* 0x000fe200078cc0ff */
[----:B------:R-:W-:Y:S01]  /*1530*/  FADD.FTZ R43, R74, -R43 ;  /* 0x8000002b4a2b7221 */ /* 0x000fe20000010000 */
[----:B------:R-:W-:Y:S01]  /*1540*/  FADD.FTZ R40, R75, -R40 ;  /* 0x800000284b287221 */ /* 0x000fe20000010000 */
[----:B------:R-:W-:Y:S01]  /*1550*/  FADD.FTZ R46, R77, -R38 ;  /* 0x800000264d2e7221 */ /* 0x000fe20000010000 */
[----:B------:R-:W-:Y:S01]  /*1560*/  FSEL R44, R42, RZ, P6 ;  /* 0x000000ff2a2c7208 */ /* 0x000fe20003000000 */
[C---:B------:R-:W-:Y:S01]  /*1570*/  FFMA.FTZ R39, R72.reuse, R39, R20 ;  /* 0x0000002748277223 */ /* 0x040fe20000010014 */
[----:B------:R-:W-:Y:S01]  /*1580*/  FMUL.FTZ R37, R41, UR16 ;  /* 0x0000001029257c20 */ /* 0x000fe20008410000 */
[----:B------:R-:W-:Y:S01]  /*1590*/  ISETP.NE.U32.AND P6, PT, RZ, UR4, PT ;  /* 0x00000004ff007c0c */ /* 0x000fe2000bfc5070 */
[----:B------:R-:W-:Y:S01]  /*15a0*/  FADD.FTZ R82, R79, -R82 ;  /* 0x800000524f527221 */ /* 0x000fe20000010000 */
[----:B------:R-:W-:Y:S01]  /*15b0*/  LOP3.LUT P2, RZ, R65, 0xff, RZ, 0xc0, !PT ;  /* 0x000000ff41ff7812 */ /* 0x000fe2000784c0ff */
[C---:B------:R-:W-:Y:S01]  /*15c0*/  FFMA.FTZ R38, R72.reuse, R43, R21 ;  /* 0x0000002b48267223 */ /* 0x040fe20000010015 */
[C---:B------:R-:W-:Y:S01]  /*15d0*/  FFMA.FTZ R40, R72.reuse, R40, R23 ;  /* 0x0000002848287223 */ /* 0x040fe20000010017 */
[C---:B------:R-:W-:Y:S01]  /*15e0*/  FFMA.FTZ R42, R72.reuse, R46, R17 ;  /* 0x0000002e482a7223 */ /* 0x040fe20000010011 */
[----:B------:R-:W-:Y:S01]  /*15f0*/  FMUL.FTZ R36, R39, UR16 ;  /* 0x0000001027247c20 */ /* 0x000fe20008410000 */
[----:B------:R-:W-:Y:S01]  /*1600*/  ISETP.NE.AND.EX P6, PT, RZ, UR5, PT, P6 ;  /* 0x00000005ff007c0c */ /* 0x000fe2000bfc5360 */
[----:B------:R-:W-:Y:S01]  /*1610*/  FFMA.FTZ R72, R72, R82, R19 ;  /* 0x0000005248487223 */ /* 0x000fe20000010013 */
[----:B------:R-:W-:-:S02]  /*1620*/  FSEL R37, R37, RZ, P2 ;  /* 0x000000ff25257208 */ /* 0x000fc40001000000 */
        /* <DEDUP_REMOVED lines=13> */
[----:B------:R-:W-:Y:S02]  /*1700*/  ISETP.GE.U32.AND.EX P2, PT, R87, 0x1000000, PT, P2 ;  /* 0x010000005700780c */ /* 0x000fe40003f46120 */
[----:B------:R-:W-:Y:S02]  /*1710*/  SEL R34, R34, R41, !P6 ;  /* 0x0000002922227207 */ /* 0x000fe40007000000 */
[----:B------:R-:W-:-:S02]  /*1720*/  FSEL R39, R39, RZ, P2 ;  /* 0x000000ff27277208 */ /* 0x000fc40001000000 */
[----:B------:R-:W-:Y:S02]  /*1730*/  FSEL R43, R42, RZ, P5 ;  /* 0x000000ff2a2b7208 */ /* 0x000fe40002800000 */
[----:B------:R-:W-:Y:S02]  /*1740*/  FSEL R40, R40, RZ, P4 ;  /* 0x000000ff28287208 */ /* 0x000fe40002000000 */
[----:B------:R-:W-:Y:S02]  /*1750*/  FSEL R41, R38, RZ, P3 ;  /* 0x000000ff26297208 */ /* 0x000fe40001800000 */
[----:B------:R-:W-:Y:S02]  /*1760*/  SEL R28, R28, R45, !P6 ;  /* 0x0000002d1c1c7207 */ /* 0x000fe40007000000 */
[----:B------:R-:W-:Y:S02]  /*1770*/  SEL R30, R30, R47, !P6 ;  /* 0x0000002f1e1e7207 */ /* 0x000fe40007000000 */
[----:B------:R-:W-:-:S02]  /*1780*/  SEL R31, R31, R72, !P6 ;  /* 0x000000481f1f7207 */ /* 0x000fc40007000000 */
[----:B------:R-:W-:Y:S02]  /*1790*/  F2FP.BF16.F32.PACK_AB R39, R39, R44 ;  /* 0x0000002c2727723e */ /* 0x000fe400000010ff */
[----:B------:R-:W-:Y:S02]  /*17a0*/  F2FP.BF16.F32.PACK_AB R38, R43, R0 ;  /* 0x000000002b26723e */ /* 0x000fe400000010ff */
[----:B------:R-:W-:Y:S02]  /*17b0*/  F2FP.BF16.F32.PACK_AB R37, R40, R37 ;  /* 0x000000252825723e */ /* 0x000fe400000010ff */
[----:B------:R-:W-:Y:S01]  /*17c0*/  F2FP.BF16.F32.PACK_AB R36, R41, R36 ;  /* 0x000000242924723e */ /* 0x000fe200000010ff */
[----:B------:R-:W-:Y:S06]  /*17d0*/  BRA `(.L_x_1030) ;  /* 0x0000001000c07947 */ /* 0x000fec0003800000 */
.L_x_1027:
        /* <DEDUP_REMOVED lines=78> */
[----:B------:R-:W-:Y:S01]  /*1cc0*/  F2FP.BF16.F32.PACK_AB R36, R47, R36 ;  /* 0x000000242f24723e */ /* 0x000fe200000010ff */
[----:B------:R-:W-:Y:S06]  /*1cd0*/  BRA `(.L_x_1030) ;  /* 0x0000000c00807947 */ /* 0x000fec0003800000 */
.L_x_1032:
[-CC-:B------:R-:W-:Y:S01]  /*1ce0*/  FFMA.FTZ R37, R37, R82.reuse, R81.reuse ;  /* 0x0000005225257223 */ /* 0x180fe20000010051 */
[-CC-:B------:R-:W-:Y:S01]  /*1cf0*/  FFMA.FTZ R36, R36, R82.reuse, R81.reuse ;  /* 0x0000005224247223 */ /* 0x180fe20000010051 */
[----:B------:R-:W-:Y:S01]  /*1d00*/  LOP3.LUT P6, RZ, R80, 0xff, RZ, 0xc0, !PT ;  /* 0x000000ff50ff7812 */ /* 0x000fe200078cc0ff */
[-C--:B------:R-:W-:Y:S01]  /*1d10*/  FFMA.FTZ R39, R39, R82.reuse, R81 ;  /* 0x0000005227277223 */ /* 0x080fe20000010051 */
[----:B------:R-:W-:Y:S01]  /*1d20*/  FADD.FTZ R37, R46, -R37 ;  /* 0x800000252e257221 */ /* 0x000fe20000010000 */
[----:B------:R-:W-:Y:S01]  /*1d30*/  FADD.FTZ R31, R79, -R36 ;  /* 0x800000244f1f7221 */ /* 0x000fe20000010000 */
[----:B------:R-:W-:Y:S01]  /*1d40*/  ISETP.GE.U32.AND P2, PT, R86, RZ, PT ;  /* 0x000000ff5600720c */ /* 0x000fe20003f46070 */
[----:B------:R-:W-:Y:S01]  /*1d50*/  FADD.FTZ R39, R44, -R39 ;  /* 0x800000272c277221 */ /* 0x000fe20000010000 */
[C---:B------:R-:W-:Y:S01]  /*1d60*/  FMUL.FTZ R30, R72.reuse, R37 ;  /* 0x00000025481e7220 */ /* 0x040fe20000410000 */
[----:B------:R-:W-:Y:S01]  /*1d70*/  FMUL.FTZ R31, R72, R31 ;  /* 0x0000001f481f7220 */ /* 0x000fe20000410000 */
[-CC-:B------:R-:W-:Y:S01]  /*1d80*/  FFMA.FTZ R38, R38, R82.reuse, R81.reuse ;  /* 0x0000005226267223 */ /* 0x180fe20000010051 */
[----:B------:R-:W-:Y:S01]  /*1d90*/  ISETP.GE.U32.AND.EX P2, PT, R87, 0x1000000, PT, P2 ;  /* 0x010000005700780c */ /* 0x000fe20003f46120 */
[----:B------:R-:W-:Y:S01]  /*1da0*/  FMUL.FTZ R24, R30, UR16 ;  /* 0x000000101e187c20 */ /* 0x000fe20008410000 */
[----:B------:R-:W-:Y:S01]  /*1db0*/  FMUL.FTZ R25, R31, UR16 ;  /* 0x000000101f197c20 */ /* 0x000fe20008410000 */
[----:B------:R-:W-:Y:S01]  /*1dc0*/  FMUL.FTZ R28, R72, R39 ;  /* 0x00000027481c7220 */ /* 0x000fe20000410000 */
[----:B------:R-:W-:Y:S01]  /*1dd0*/  FADD.FTZ R29, R77, -R38 ;  /* 0x800000264d1d7221 */ /* 0x000fe20000010000 */
[-CC-:B------:R-:W-:Y:S01]  /*1de0*/  FFMA.FTZ R41, R41, R82.reuse, R81.reuse ;  /* 0x0000005229297223 */ /* 0x180fe20000010051 */
[----:B------:R-:W-:Y:S01]  /*1df0*/  FSEL R36, R24, RZ, P6 ;  /* 0x000000ff18247208 */ /* 0x000fe20003000000 */
[-C--:B------:R-:W-:Y:S01]  /*1e00*/  FFMA.FTZ R40, R40, R82.reuse, R81 ;  /* 0x0000005228287223 */ /* 0x080fe20000010051 */
[----:B------:R-:W-:Y:S01]  /*1e10*/  LOP3.LUT P6, RZ, R52, 0xff, RZ, 0xc0, !PT ;  /* 0x000000ff34ff7812 */ /* 0x000fe200078cc0ff */
[----:B------:R-:W-:Y:S01]  /*1e20*/  FMUL.FTZ R29, R72, R29 ;  /* 0x0000001d481d7220 */ /* 0x000fe20000410000 */
[----:B------:R-:W-:Y:S01]  /*1e30*/  FSEL R39, R25, RZ, P2 ;  /* 0x000000ff19277208 */ /* 0x000fe20001000000 */
[----:B------:R-:W-:Y:S01]  /*1e40*/  FADD.FTZ R41, R42, -R41 ;  /* 0x800000292a297221 */ /* 0x000fe20000010000 */
[----:B------:R-:W-:Y:S01]  /*1e50*/  FSEL R27, R24, RZ, P6 ;  /* 0x000000ff181b7208 */ /* 0x000fe20003000000 */
[----:B------:R-:W-:Y:S01]  /*1e60*/  FMUL.FTZ R24, R28, UR16 ;  /* 0x000000101c187c20 */ /* 0x000fe20008410000 */
[----:B------:R-:W-:Y:S01]  /*1e70*/  LOP3.LUT P6, RZ, R53, 0xff, RZ, 0xc0, !PT ;  /* 0x000000ff35ff7812 */ /* 0x000fe200078cc0ff */
[-CC-:B------:R-:W-:Y:S01]  /*1e80*/  FFMA.FTZ R43, R43, R82.reuse, R81.reuse ;  /* 0x000000522b2b7223 */ /* 0x180fe20000010051 */
[----:B------:R-:W-:Y:S01]  /*1e90*/  LOP3.LUT P2, RZ, R76, 0xff, RZ, 0xc0, !PT ;  /* 0x000000ff4cff7812 */ /* 0x000fe2000784c0ff */
[----:B------:R-:W-:Y:S01]  /*1ea0*/  FADD.FTZ R35, R75, -R40 ;  /* 0x800000284b237221 */ /* 0x000fe20000010000 */
[----:B------:R-:W-:Y:S01]  /*1eb0*/  FSEL R44, R25, RZ, P6 ;  /* 0x000000ff192c7208 */ /* 0x000fe20003000000 */
[----:B------:R-:W-:Y:S01]  /*1ec0*/  FFMA.FTZ R0, R0, R82, R81 ;  /* 0x0000005200007223 */ /* 0x000fe20000010051 */
[----:B------:R-:W-:Y:S01]  /*1ed0*/  LOP3.LUT P6, RZ, R49, 0xff, RZ, 0xc0, !PT ;  /* 0x000000ff31ff7812 */ /* 0x000fe200078cc0ff */
[----:B------:R-:W-:Y:S01]  /*1ee0*/  FMUL.FTZ R34, R72, R41 ;  /* 0x0000002948227220 */ /* 0x000fe20000410000 */
[----:B------:R-:W-:Y:S01]  /*1ef0*/  FSEL R38, R24, RZ, P2 ;  /* 0x000000ff18267208 */ /* 0x000fe20001000000 */
[----:B------:R-:W-:Y:S01]  /*1f00*/  FADD.FTZ R43, R74, -R43 ;  /* 0x8000002b4a2b7221 */ /* 0x000fe20000010000 */
[----:B------:R-:W-:Y:S01]  /*1f10*/  FSEL R26, R24, RZ, P6 ;  /* 0x000000ff181a7208 */ /* 0x000fe20003000000 */
[----:B------:R-:W-:Y:S01]  /*1f20*/  FMUL.FTZ R24, R29, UR16 ;  /* 0x000000101d187c20 */ /* 0x000fe20008410000 */
[----:B------:R-:W-:Y:S01]  /*1f30*/  LOP3.LUT P6, RZ, R78, 0xff, RZ, 0xc0, !PT ;  /* 0x000000ff4eff7812 */ /* 0x000fe200078cc0ff */
[----:B------:R-:W-:Y:S01]  /*1f40*/  FMUL.FTZ R35, R72, R35 ;  /* 0x0000002348237220 */ /* 0x000fe20000410000 */
[----:B------:R-:W-:Y:S01]  /*1f50*/  FADD.FTZ R45, R45, -R0 ;  /* 0x800000002d2d7221 */ /* 0x000fe20000010000 */
[----:B------:R-:W-:Y:S01]  /*1f60*/  FMUL.FTZ R0, R34, UR16 ;  /* 0x0000001022007c20 */ /* 0x000fe20008410000 */
[----:B------:R-:W-:Y:S01]  /*1f70*/  FSEL R25, R24, RZ, P6 ;  /* 0x000000ff18197208 */ /* 0x000fe20003000000 */
[C---:B------:R-:W-:Y:S01]  /*1f80*/  FMUL.FTZ R33, R72.reuse, R43 ;  /* 0x0000002b48217220 */ /* 0x040fe20000410000 */
[----:B------:R-:W-:Y:S01]  /*1f90*/  LOP3.LUT P6, RZ, R51, 0xff, RZ, 0xc0, !PT ;  /* 0x000000ff33ff7812 */ /* 0x000fe200078cc0ff */
[----:B------:R-:W-:Y:S01]  /*1fa0*/  FMUL.FTZ R32, R72, R45 ;  /* 0x0000002d48207220 */ /* 0x000fe20000410000 */
        /* <DEDUP_REMOVED lines=29> */
.L_x_1031:
        /* <DEDUP_REMOVED lines=11> */
[C---:B-----5:R-:W-:Y:S01]  /*2230*/  FFMA.FTZ R36, R72.reuse, R36, R19 ;  /* 0x0000002448247223 */ /* 0x060fe20000010013 */
[----:B------:R-:W-:Y:S01]  /*2240*/  FADD.FTZ R38, R77, -R38 ;  /* 0x800000264d267221 */ /* 0x000fe20000010000 */
[----:B------:R-:W-:Y:S01]  /*2250*/  LOP3.LUT P3, RZ, R47, 0xff, RZ, 0xc0, !PT ;  /* 0x000000ff2fff7812 */ /* 0x000fe2000786c0ff */
[----:B------:R-:W-:Y:S01]  /*2260*/  FFMA.FTZ R39, R72, R39, R16 ;  /* 0x0000002748277223 */ /* 0x000fe20000010010 */
[----:B------:R-:W-:Y:S01]  /*2270*/  FMUL.FTZ R24, R36, UR16 ;  /* 0x0000001024187c20 */ /* 0x000fe20008410000 */
[----:B------:R-:W-:Y:S01]  /*2280*/  FADD.FTZ R37, R46, -R37 ;  /* 0x800000252e257221 */ /* 0x000fe20000010000 */
[----:B------:R-:W-:Y:S01]  /*2290*/  FFMA.FTZ R38, R72, R38, R17 ;  /* 0x0000002648267223 */ /* 0x000fe20000010011 */
[-CC-:B------:R-:W-:Y:S01]  /*22a0*/  FFMA.FTZ R41, R41, R82.reuse, R81.reuse ;  /* 0x0000005229297223 */ /* 0x180fe20000010051 */
[-C--:B------:R-:W-:Y:S01]  /*22b0*/  FFMA.FTZ R40, R40, R82.reuse, R81 ;  /* 0x0000005228287223 */ /* 0x080fe20000010051 */
[----:B------:R-:W-:Y:S01]  /*22c0*/  FSEL R47, R24, RZ, P2 ;  /* 0x000000ff182f7208 */ /* 0x000fe20001000000 */
[----:B------:R-:W-:Y:S01]  /*22d0*/  FMUL.FTZ R39, R39, UR16 ;  /* 0x0000001027277c20 */ /* 0x000fe20008410000 */
[----:B------:R-:W-:Y:S01]  /*22e0*/  LOP3.LUT P2, RZ, R53, 0xff, RZ, 0xc0, !PT ;  /* 0x000000ff35ff7812 */ /* 0x000fe2000784c0ff */
[----:B------:R-:W-:Y:S01]  /*22f0*/  FFMA.FTZ R37, R72, R37, R18 ;  /* 0x0000002548257223 */ /* 0x000fe20000010012 */
        /* <DEDUP_REMOVED lines=12> */
[C---:B------:R-:W-:Y:S01]  /*23c0*/  FFMA.FTZ R41, R72.reuse, R41, R22 ;  /* 0x0000002948297223 */ /* 0x040fe20000010016 */
[----:B------:R-:W-:Y:S01]  /*23d0*/  FSEL R37, R25, RZ, P4 ;  /* 0x000000ff19257208 */ /* 0x000fe20002000000 */
[----:B------:R-:W-:Y:S01]  /*23e0*/  FFMA.FTZ R40, R72, R40, R23 ;  /* 0x0000002848287223 */ /* 0x000fe20000010017 */
[----:B------:R-:W-:Y:S01]  /*23f0*/  FSEL R26, R39, RZ, P2 ;  /* 0x000000ff271a7208 */ /* 0x000fe20001000000 */
[----:B------:R-:W-:Y:S01]  /*2400*/  FADD.FTZ R43, R74, -R43 ;  /* 0x8000002b4a2b7221 */ /* 0x000fe20000010000 */
[----:B------:R-:W-:Y:S01]  /*2410*/  LOP3.LUT P4, RZ, R52, 0xff, RZ, 0xc0, !PT ;  /* 0x000000ff34ff7812 */ /* 0x000fe2000788c0ff */
[----:B------:R-:W-:Y:S01]  /*2420*/  FADD.FTZ R45, R45, -R0 ;  /* 0x800000002d2d7221 */ /* 0x000fe20000010000 */
[----:B------:R-:W-:Y:S01]  /*2430*/  LOP3.LUT P2, RZ, R51, 0xff, RZ, 0xc0, !PT ;  /* 0x000000ff33ff7812 */ /* 0x000fe2000784c0ff */
[----:B------:R-:W-:Y:S01]  /*2440*/  FMUL.FTZ R41, R41, UR16 ;  /* 0x0000001029297c20 */ /* 0x000fe20008410000 */
[C---:B------:R-:W-:Y:S01]  /*2450*/  FSEL R36, R27.reuse, RZ, P6 ;  /* 0x000000ff1b247208 */ /* 0x040fe20003000000 */
[----:B------:R-:W-:Y:S01]  /*2460*/  FMUL.FTZ R40, R40, UR16 ;  /* 0x0000001028287c20 */ /* 0x000fe20008410000 */
[----:B------:R-:W-:Y:S01]  /*2470*/  FSEL R27, R27, RZ, P4 ;  /* 0x000000ff1b1b7208 */ /* 0x000fe20002000000 */
[C---:B------:R-:W-:Y:S01]  /*2480*/  FFMA.FTZ R43, R72.reuse, R43, R21 ;  /* 0x0000002b482b7223 */ /* 0x040fe20000010015 */
        /* <DEDUP_REMOVED lines=9> */
[C---:B------:R-:W-:Y:S02]  /*2520*/  FSEL R37, R41.reuse, RZ, P6 ;  /* 0x000000ff29257208 */ /* 0x040fe40003000000 */
        /* <DEDUP_REMOVED lines=18> */
.L_x_1033:
[-CC-:B------:R-:W-:Y:S01]  /*2650*/  FFMA.FTZ R37, R37, R82.reuse, R81.reuse ;  /* 0x0000005225257223 */ /* 0x180fe20000010051 */
[-CC-:B------:R-:W-:Y:S01]  /*2660*/  FFMA.FTZ R36, R36, R82.reuse, R81.reuse ;  /* 0x0000005224247223 */ /* 0x180fe20000010051 */
[----:B------:R-:W-:Y:S01]  /*2670*/  LOP3.LUT P6, RZ, R80, 0xff, RZ, 0xc0, !PT ;  /* 0x000000ff50ff7812 */ /* 0x000fe200078cc0ff */
[----:B------:R-:W-:Y:S01]  /*2680*/  FFMA.FTZ R39, R39, R82, R81 ;  /* 0x0000005227277223 */ /* 0x000fe20000010051 */
[----:B------:R-:W-:Y:S01]  /*2690*/  FADD.FTZ R37, R46, -R37 ;  /* 0x800000252e257221 */ /* 0x000fe20000010000 */
[----:B------:R-:W-:Y:S01]  /*26a0*/  FADD.FTZ R36, R79, -R36 ;  /* 0x800000244f247221 */ /* 0x000fe20000010000 */
[----:B------:R-:W-:Y:S01]  /*26b0*/  ISETP.GE.U32.AND P2, PT, R86, RZ, PT ;  /* 0x000000ff5600720c */ /* 0x000fe20003f46070 */
[----:B------:R-:W-:Y:S01]  /*26c0*/  FADD.FTZ R39, R44, -R39 ;  /* 0x800000272c277221 */ /* 0x000fe20000010000 */
[C---:B-----5:R-:W-:Y:S01]  /*26d0*/  FFMA.FTZ R30, R72.reuse, R37, R18 ;  /* 0x00000025481e7223 */ /* 0x060fe20000010012 */
[----:B------:R-:W-:Y:S01]  /*26e0*/  FFMA.FTZ R31, R72, R36, R19 ;  /* 0x00000024481f7223 */ /* 0x000fe20000010013 */
[-CC-:B------:R-:W-:Y:S01]  /*26f0*/  FFMA.FTZ R38, R38, R82.reuse, R81.reuse ;  /* 0x0000005226267223 */ /* 0x180fe20000010051 */
[----:B------:R-:W-:Y:S01]  /*2700*/  ISETP.GE.U32.AND.EX P2, PT, R87, 0x1000000, PT, P2 ;  /* 0x010000005700780c */ /* 0x000fe20003f46120 */
[----:B------:R-:W-:Y:S01]  /*2710*/  FMUL.FTZ R24, R30, UR16 ;  /* 0x000000101e187c20 */ /* 0x000fe20008410000 */
[----:B------:R-:W-:Y:S01]  /*2720*/  FMUL.FTZ R25, R31, UR16 ;  /* 0x000000101f197c20 */ /* 0x000fe20008410000 */
[----:B------:R-:W-:Y:S01]  /*2730*/  FFMA.FTZ R28, R72, R39, R16 ;  /* 0x00000027481c7223 */ /* 0x000fe20000010010 */
[----:B------:R-:W-:Y:S01]  /*2740*/  FADD.FTZ R38, R77, -R38 ;  /* 0x800000264d267221 */ /* 0x000fe20000010000 */
[-CC-:B------:R-:W-:Y:S01]  /*2750*/  FFMA.FTZ R41, R41, R82.reuse, R81.reuse ;  /* 0x0000005229297223 */ /* 0x180fe20000010051 */
[----:B------:R-:W-:Y:S01]  /*2760*/  FSEL R36, R24, RZ, P6 ;  /* 0x000000ff18247208 */ /* 0x000fe20003000000 */
[----:B------:R-:W-:Y:S01]  /*2770*/  FFMA.FTZ R40, R40, R82, R81 ;  /* 0x0000005228287223 */ /* 0x000fe20000010051 */
[----:B------:R-:W-:Y:S01]  /*2780*/  LOP3.LUT P6, RZ, R52, 0xff, RZ, 0xc0, !PT ;  /* 0x000000ff34ff7812 */ /* 0x000fe200078cc0ff */
[----:B------:R-:W-:Y:S01]  /*2790*/  FFMA.FTZ R29, R72, R38, R17 ;  /* 0x00000026481d7223 */ /* 0x000fe20000010011 */
        /* <DEDUP_REMOVED lines=17> */
[----:B------:R-:W-:Y:S01]  /*28b0*/  FFMA.FTZ R35, R72, R40, R23 ;  /* 0x0000002848237223 */ /* 0x000fe20000010017 */
[----:B------:R-:W-:Y:S01]  /*28c0*/  FADD.FTZ R45, R45, -R0 ;  /* 0x800000002d2d7221 */ /* 0x000fe20000010000 */
[----:B------:R-:W-:Y:S01]  /*28d0*/  FMUL.FTZ R0, R34, UR16 ;  /* 0x0000001022007c20 */ /* 0x000fe20008410000 */
[----:B------:R-:W-:Y:S01]  /*28e0*/  FSEL R25, R24, RZ, P6 ;  /* 0x000000ff18197208 */ /* 0x000fe20003000000 */
[C---:B------:R-:W-:Y:S01]  /*28f0*/  FFMA.FTZ R33, R72.reuse, R43, R21 ;  /* 0x0000002b48217223 */ /* 0x040fe20000010015 */
        /* <DEDUP_REMOVED lines=29> */
[----:B------:R-:W-:-:S07]  /*2ad0*/  F2FP.BF16.F32.PACK_AB R36, R41, R36 ;  /* 0x000000242924723e */ /* 0x000fce00000010ff */
.L_x_1030:
        /* <DEDUP_REMOVED lines=17> */
.L_x_1025:
[----:B------:R-:W-:Y:S01]  /*2bf0*/  IMAD.MOV.U32 R4, RZ, RZ, R55 ;  /* 0x000000ffff047224 */ /* 0x000fe200078e0037 */
[----:B------:R-:W-:Y:S01]  /*2c00*/  MOV R64, R62 ;  /* 0x0000003e00407202 */ /* 0x000fe20000000f00 */
[----:B------:R-:W-:Y:S01]  /*2c10*/  IMAD.MOV.U32 R65, RZ, RZ, R63 ;  /* 0x000000ffff417224 */ /* 0x000fe200078e003f */
[----:B------:R-:W-:Y:S01]  /*2c20*/  MOV R5, R54 ;  /* 0x0000003600057202 */ /* 0x000fe20000000f00 */
[----:B------:R-:W-:Y:S01]  /*2c30*/  IMAD.MOV.U32 R8, RZ, RZ, R58 ;  /* 0x000000ffff087224 */ /* 0x000fe200078e003a */
[----:B------:R-:W-:Y:S01]  /*2c40*/  MOV R6, R56 ;  /* 0x0000003800067202 */ /* 0x000fe20000000f00 */
[----:B------:R-:W-:Y:S01]  /*2c50*/  IMAD.MOV.U32 R11, RZ, RZ, R61 ;  /* 0x000000ffff0b7224 */ /* 0x000fe200078e003d */
[----:B------:R-:W-:Y:S02]  /*2c60*/  MOV R7, R57 ;  /* 0x0000003900077202 */ /* 0x000fe40000000f00 */
[----:B------:R-:W-:Y:S02]  /*2c70*/  MOV R9, R59 ;  /* 0x0000003b00097202 */ /* 0x000fe40000000f00 */
[----:B------:R-:W-:-:S07]  /*2c80*/  MOV R10, R60 ;  /* 0x0000003c000a7202 */ /* 0x000fce0000000f00 */
.L_x_1024:
[----:B------:R-:W-:Y:S05]  /*2c90*/  BSYNC B0 ;  /* 0x0000000000007941 */ /* 0x000fea0003800000 */
.L_x_1023:
[----:B------:R-:W0:Y:S01]  /*2ca0*/  S2R R3, SR_CgaCtaId ;  /* 0x0000000000037919 */ /* 0x000e220000008800 */
[----:B------:R-:W-:Y:S01]  /*2cb0*/  MOV R0, 0x400 ;  /* 0x0000040000007802 */ /* 0x000fe20000000f00 */
[----:B------:R-:W-:Y:S05]  /*2cc0*/  WARPSYNC.ALL ;  /* 0x0000000000007948 */ /* 0x000fea0003800000 */
[----:B-1----:R-:W1:Y:S01]  /*2cd0*/  S2R R29, SR_TID.X ;  /* 0x00000000001d7919 */ /* 0x002e620000002100 */
[----:B------:R-:W2:Y:S01]  /*2ce0*/  LDC R27, c[0x0][0x388] ;  /* 0x0000e200ff1b7b82 */ /* 0x000ea20000000800 */
        /* <DEDUP_REMOVED lines=10> */
[----:B------:R-:W3:Y:S04]  /*2d90*/  LDS R13, [R0+0x600] ;  /* 0x00060000000d7984 */ /* 0x000ee80000000800 */
[----:B-----5:R-:W2:Y:S04]  /*2da0*/  LDS R16, [R0+0x800] ;  /* 0x0008000000107984 */ /* 0x020ea80000000800 */
[----:B------:R-:W2:Y:S04]  /*2db0*/  LDS R15, [R0+0xa00] ;  /* 0x000a0000000f7984 */ /* 0x000ea80000000800 */
[----:B------:R-:W-:Y:S04]  /*2dc0*/  LDS R18, [R0+0xc00] ;  /* 0x000c000000127984 */ /* 0x000fe80000000800 */
[----:B------:R-:W2:Y:S01]  /*2dd0*/  LDS R17, [R0+0xe00] ;  /* 0x000e000000117984 */ /* 0x000ea20000000800 */
[----:B------:R-:W-:Y:S01]  /*2de0*/  BAR.SYNC.DEFER_BLOCKING 0x0 ;  /* 0x0000000000007b1d */ /* 0x000fe20000010000 */
[----:B0-----:R-:W-:Y:S01]  /*2df0*/  FADD.FTZ R3, RZ, R3 ;  /* 0x00000003ff037221 */ /* 0x001fe20000010000 */
[----:B-1----:R-:W-:-:S03]  /*2e00*/  FADD.FTZ R12, RZ, R12 ;  /* 0x0000000cff0c7221 */ /* 0x002fc60000010000 */
[----:B----4-:R-:W-:Y:S01]  /*2e10*/  FADD.FTZ R3, R3, R14 ;  /* 0x0000000e03037221 */ /* 0x010fe20000010000 */
[----:B---3--:R-:W-:Y:S01]  /*2e20*/  FADD.FTZ R12, R12, R13 ;  /* 0x0000000d0c0c7221 */ /* 0x008fe20000010000 */
[----:B------:R0:W-:Y:S02]  /*2e30*/  STS.128 [R2], R4 ;  /* 0x0000000402007388 */ /* 0x0001e40000000c00 */
[----:B--2---:R-:W-:Y:S02]  /*2e40*/  FADD.FTZ R3, R3, R16 ;  /* 0x0000001003037221 */ /* 0x004fe40000010000 */
[----:B------:R1:W-:Y:S01]  /*2e50*/  STS.128 [R2+0x10], R8 ;  /* 0x0000100802007388 */ /* 0x0003e20000000c00 */
[----:B------:R-:W-:Y:S01]  /*2e60*/  FADD.FTZ R12, R12, R15 ;  /* 0x0000000f0c0c7221 */ /* 0x000fe20000010000 */
[----:B------:R-:W-:Y:S03]  /*2e70*/  BAR.SYNC.DEFER_BLOCKING 0x0 ;  /* 0x0000000000007b1d */ /* 0x000fe60000010000 */
[----:B------:R-:W-:Y:S01]  /*2e80*/  FADD.FTZ R17, R12, R17 ;  /* 0x000000110c117221 */ /* 0x000fe20000010000 */
[----:B0-----:R-:W-:Y:S01]  /*2e90*/  FADD.FTZ R7, R3, R18 ;  /* 0x0000001203077221 */ /* 0x001fe20000010000 */
[----:B-1----:R-:W-:-:S05]  /*2ea0*/  IMAD R2, R27, UR7, RZ ;  /* 0x000000071b027c24 */ /* 0x002fca000f8e02ff */
[----:B------:R-:W-:-:S04]  /*2eb0*/  IADD3 R2, P0, PT, R2, R29, RZ ;  /* 0x0000001d02027210 */ /* 0x000fc80007f1e0ff */
[C---:B------:R-:W-:Y:S01]  /*2ec0*/  SHF.L.U32 R4, R2.reuse, 0x2, RZ ;  /* 0x0000000202047819 */ /* 0x040fe200000006ff */
[----:B------:R-:W-:Y:S01]  /*2ed0*/  IMAD.X R3, RZ, RZ, RZ, P0 ;  /* 0x000000ffff037224 */ /* 0x000fe200000e06ff */
        /* <DEDUP_REMOVED lines=18> */
[----:B------:R-:W-:Y:S02]  /*3000*/  FADD.FTZ R20, R20, R23 ;  /* 0x0000001714147221 */ /* 0x000fe40000010000 */
[----:B------:R-:W-:Y:S02]  /*3010*/  FADD.FTZ R19, R19, R26 ;  /* 0x0000001a13137221 */ /* 0x000fe40000010000 */
[----:B------:R-:W-:-:S03]  /*3020*/  FADD.FTZ R25, R20, R25 ;  /* 0x0000001914197221 */ /* 0x000fc60000010000 */
[----:B------:R-:W-:Y:S04]  /*3030*/  STG.E desc[UR8][R2.64], R19 ;  /* 0x0000001302007986 */ /* 0x000fe8000c101908 */
[----:B------:R-:W-:Y:S04]  /*3040*/  STG.E desc[UR8][R4.64], R7 ;  /* 0x0000000704007986 */ /* 0x000fe8000c101908 */
[----:B------:R-:W-:Y:S04]  /*3050*/  STG.E desc[UR8][R2.64+0x200], R25 ;  /* 0x0002001902007986 */ /* 0x000fe8000c101908 */
[----:B------:R-:W-:Y:S01]  /*3060*/  STG.E desc[UR8][R4.64+0x200], R17 ;  /* 0x0002001104007986 */ /* 0x000fe2000c101908 */
[----:B------:R-:W-:Y:S05]  /*3070*/  EXIT ;  /* 0x000000000000794d */ /* 0x000fea0003800000 */
.L_x_1026:
[----:B------:R-:W-:Y:S01]  /*3080*/  HFMA2 R89, -RZ, RZ, 0, 5.9604644775390625e-08 ;  /* 0x00000001ff597431 */ /* 0x000fe200000001ff */
[----:B------:R-:W-:Y:S01]  /*3090*/  BSSY B2, `(.L_x_1035) ;  /* 0x0000006000027945 */ /* 0x000fe20003800000 */
[----:B------:R-:W-:Y:S01]  /*30a0*/  IMAD.MOV.U32 R88, RZ, RZ, 0x1f ;  /* 0x0000001fff587424 */ /* 0x000fe200078e00ff */
[----:B------:R-:W-:-:S07]  /*30b0*/  MOV R85, 0xffffffff ;  /* 0xffffffff00557802 */ /* 0x000fce0000000f00 */
[----:B-----5:R-:W-:Y:S05]  /*30c0*/  WARPSYNC.COLLECTIVE R85, `(.L_x_1036) ;  /* 0x0000000055087348 */ /* 0x020fea0003c00000 */
[----:B------:R0:W1:Y:S02]  /*30d0*/  SHFL.BFLY P4, R83, R90, R89, R88 ;  /* 0x0c0000595a537389 */ /* 0x0000640000080058 */
[----:B01---5:R-:W-:Y:S05]  /*30e0*/  ENDCOLLECTIVE ;  /* 0x000000000000791b */ /* 0x023fea0003800000 */
.L_x_1036:
[----:B------:R-:W-:Y:S05]  /*30f0*/  BSYNC B2 ;  /* 0x0000000000027941 */ /* 0x000fea0003800000 */
.L_x_1035:
[----:B------:R-:W-:Y:S02]  /*3100*/  HFMA2 R88, -RZ, RZ, 0, 1.847743988037109375e-06 ;  /* 0x0000001fff587431 */ /* 0x000fe400000001ff */
[----:B------:R-:W-:Y:S01]  /*3110*/  FADD.FTZ R84, R90, R83 ;  /* 0x000000535a547221 */ /* 0x000fe20000010000 */
[----:B------:R-:W-:Y:S01]  /*3120*/  MOV R90, R81 ;  /* 0x00000051005a7202 */ /* 0x000fe20000000f00 */
[----:B------:R-:W-:Y:S01]  /*3130*/  IMAD.MOV.U32 R89, RZ, RZ, 0x1 ;  /* 0x00000001ff597424 */ /* 0x000fe200078e00ff */
[----:B------:R-:W-:-:S07]  /*3140*/  MOV R85, 0xffffffff ;  /* 0xffffffff00557802 */ /* 0x000fce0000000f00 */
[----:B------:R-:W-:Y:S05]  /*3150*/  WARPSYNC.COLLECTIVE R85, `(.L_x_1037) ;  /* 0x0000000055087348 */ /* 0x000fea0003c00000 */
[----:B------:R0:W1:Y:S02]  /*3160*/  SHFL.BFLY P4, R83, R90, R89, R88 ;  /* 0x0c0000595a537389 */ /* 0x0000640000080058 */
[----:B01----:R-:W-:Y:S05]  /*3170*/  ENDCOLLECTIVE ;  /* 0x000000000000791b */ /* 0x003fea0003800000 */
.L_x_1037:
[----:B------:R-:W-:Y:S01]  /*3180*/  HFMA2 R89, -RZ, RZ, 0, 1.1920928955078125e-07 ;  /* 0x00000002ff597431 */ /* 0x000fe200000001ff */
[----:B------:R-:W-:Y:S01]  /*3190*/  MOV R90, R84 ;  /* 0x00000054005a7202 */ /* 0x000fe20000000f00 */
[----:B------:R-:W-:-:S07]  /*31a0*/  IMAD.MOV.U32 R82, RZ, RZ, R83 ;  /* 0x000000ffff527224 */ /* 0x000fce00078e0053 */
[----:B------:R-:W-:Y:S05]  /*31b0*/  WARPSYNC.COLLECTIVE R85, `(.L_x_1038) ;  /* 0x0000000055087348 */ /* 0x000fea0003c00000 */
[----:B------:R0:W1:Y:S02]  /*31c0*/  SHFL.BFLY P4, R83, R90, R89, R88 ;  /* 0x0c0000595a537389 */ /* 0x0000640000080058 */
[----:B01----:R-:W-:Y:S05]  /*31d0*/  ENDCOLLECTIVE ;  /* 0x000000000000791b */ /* 0x003fea0003800000 */
.L_x_1038:
[----:B------:R-:W-:-:S04]  /*31e0*/  FADD.FTZ R91, R81, R82 ;  /* 0x00000052515b7221 */ /* 0x000fc80000010000 */
[----:B------:R-:W-:Y:S02]  /*31f0*/  IMAD.MOV.U32 R90, RZ, RZ, R91 ;  /* 0x000000ffff5a7224 */ /* 0x000fe400078e005b */
[----:B------:R-:W-:-:S07]  /*3200*/  FADD.FTZ R92, R84, R83 ;  /* 0x00000053545c7221 */ /* 0x000fce0000010000 */
[----:B------:R-:W-:Y:S05]  /*3210*/  WARPSYNC.COLLECTIVE R85, `(.L_x_1039) ;  /* 0x0000000055087348 */ /* 0x000fea0003c00000 */
[----:B------:R0:W1:Y:S02]  /*3220*/  SHFL.BFLY P4, R83, R90, R89, R88 ;  /* 0x0c0000595a537389 */ /* 0x0000640000080058 */
[----:B01----:R-:W-:Y:S05]  /*3230*/  ENDCOLLECTIVE ;  /* 0x000000000000791b */ /* 0x003fea0003800000 */
.L_x_1039:
[----:B------:R-:W-:Y:S01]  /*3240*/  MOV R90, R92 ;  /* 0x0000005c005a7202 */ /* 0x000fe20000000f00 */
[----:B------:R-:W-:Y:S01]  /*3250*/  IMAD.MOV.U32 R89, RZ, RZ, 0x4 ;  /* 0x00000004ff597424 */ /* 0x000fe200078e00ff */
[----:B------:R-:W-:-:S07]  /*3260*/  MOV R82, R83 ;  /* 0x0000005300527202 */ /* 0x000fce0000000f00 */
[----:B------:R-:W-:Y:S05]  /*3270*/  WARPSYNC.COLLECTIVE R85, `(.L_x_1040) ;  /* 0x0000000055087348 */ /* 0x000fea0003c00000 */
[----:B------:R0:W1:Y:S02]  /*3280*/  SHFL.BFLY P4, R83, R90, R89, R88 ;  /* 0x0c0000595a537389 */ /* 0x0000640000080058 */
[----:B01----:R-:W-:Y:S05]  /*3290*/  ENDCOLLECTIVE ;  /* 0x000000000000791b */ /* 0x003fea0003800000 */
.L_x_1040:
[----:B------:R-:W-:-:S05]  /*32a0*/  FADD.FTZ R93, R91, R82 ;  /* 0x000000525b5d7221 */ /* 0x000fca0000010000 */
[----:B------:R-:W-:Y:S01]  /*32b0*/  MOV R90, R93 ;  /* 0x0000005d005a7202 */ /* 0x000fe20000000f00 */
[----:B------:R-:W-:-:S07]  /*32c0*/  FADD.FTZ R92, R92, R83 ;  /* 0x000000535c5c7221 */ /* 0x000fce0000010000 */
[----:B------:R-:W-:Y:S05]  /*32d0*/  WARPSYNC.COLLECTIVE R85, `(.L_x_1041) ;  /* 0x0000000055087348 */ /* 0x000fea0003c00000 */
[----:B------:R0:W1:Y:S02]  /*32e0*/  SHFL.BFLY P4, R83, R90, R89, R88 ;  /* 0x0c0000595a537389 */ /* 0x0000640000080058 */
[----:B01----:R-:W-:Y:S05]  /*32f0*/  ENDCOLLECTIVE ;  /* 0x000000000000791b */ /* 0x003fea0003800000 */
.L_x_1041:
[----:B------:R-:W-:Y:S02]  /*3300*/  HFMA2 R89, -RZ, RZ, 0, 4.76837158203125e-07 ;  /* 0x00000008ff597431 */ /* 0x000fe400000001ff */
[----:B------:R-:W-:Y:S01]  /*3310*/  IMAD.MOV.U32 R90, RZ, RZ, R92 ;  /* 0x000000ffff5a7224 */ /* 0x000fe200078e005c */
[----:B------:R-:W-:-:S07]  /*3320*/  MOV R82, R83 ;  /* 0x0000005300527202 */ /* 0x000fce0000000f00 */
[----:B------:R-:W-:Y:S05]  /*3330*/  WARPSYNC.COLLECTIVE R85, `(.L_x_1042) ;  /* 0x0000000055087348 */ /* 0x000fea0003c00000 */
[----:B------:R0:W1:Y:S02]  /*3340*/  SHFL.BFLY P4, R83, R90, R89, R88 ;  /* 0x0c0000595a537389 */ /* 0x0000640000080058 */
[----:B01----:R-:W-:Y:S05]  /*3350*/  ENDCOLLECTIVE ;  /* 0x000000000000791b */ /* 0x003fea0003800000 */
.L_x_1042:
[----:B------:R-:W-:-:S05]  /*3360*/  FADD.FTZ R82, R93, R82 ;  /* 0x000000525d527221 */ /* 0x000fca0000010000 */
[----:B------:R-:W-:Y:S01]  /*3370*/  MOV R90, R82 ;  /* 0x00000052005a7202 */ /* 0x000fe20000000f00 */
[----:B------:R-:W-:-:S07]  /*3380*/  FADD.FTZ R81, R92, R83 ;  /* 0x000000535c517221 */ /* 0x000fce0000010000 */
[----:B------:R-:W-:Y:S05]  /*3390*/  WARPSYNC.COLLECTIVE R85, `(.L_x_1043) ;  /* 0x0000000055087348 */ /* 0x000fea0003c00000 */
[----:B------:R0:W1:Y:S02]  /*33a0*/  SHFL.BFLY P4, R83, R90, R89, R88 ;  /* 0x0c0000595a537389 */ /* 0x0000640000080058 */
[----:B01----:R-:W-:Y:S05]  /*33b0*/  ENDCOLLECTIVE ;  /* 0x000000000000791b */ /* 0x003fea0003800000 */
.L_x_1043:
[----:B------:R-:W-:Y:S02]  /*33c0*/  HFMA2 R89, -RZ, RZ, 0, 9.5367431640625e-07 ;  /* 0x00000010ff597431 */ /* 0x000fe400000001ff */
[----:B------:R-:W-:Y:S01]  /*33d0*/  IMAD.MOV.U32 R90, RZ, RZ, R81 ;  /* 0x000000ffff5a7224 */ /* 0x000fe200078e0051 */
[----:B------:R-:W-:-:S07]  /*33e0*/  MOV R91, R83 ;  /* 0x00000053005b7202 */ /* 0x000fce0000000f00 */
[----:B------:R-:W-:Y:S05]  /*33f0*/  WARPSYNC.COLLECTIVE R85, `(.L_x_1044) ;  /* 0x0000000055087348 */ /* 0x000fea0003c00000 */
[----:B------:R0:W1:Y:S02]  /*3400*/  SHFL.BFLY P4, R83, R90, R89, R88 ;  /* 0x0c0000595a537389 */ /* 0x0000640000080058 */
[----:B01----:R-:W-:Y:S05]  /*3410*/  ENDCOLLECTIVE ;  /* 0x000000000000791b */ /* 0x003fea0003800000 */
.L_x_1044:
[----:B------:R-:W-:-:S05]  /*3420*/  FADD.FTZ R82, R82, R91 ;  /* 0x0000005b52527221 */ /* 0x000fca0000010000 */
[----:B------:R-:W-:Y:S02]  /*3430*/  MOV R90, R82 ;  /* 0x00000052005a7202 */ /* 0x000fe40000000f00 */
[----:B------:R-:W-:-:S07]  /*3440*/  MOV R84, R83 ;  /* 0x0000005300547202 */ /* 0x000fce0000000f00 */
[----:B------:R-:W-:Y:S05]  /*3450*/  WARPSYNC.COLLECTIVE R85, `(.L_x_1045) ;  /* 0x0000000055087348 */ /* 0x000fea0003c00000 */
[----:B------:R0:W1:Y:S02]  /*3460*/  SHFL.BFLY P4, R83, R90, R89, R88 ;  /* 0x0c0000595a537389 */ /* 0x0000640000080058 */
[----:B01----:R-:W-:Y:S05]  /*3470*/  ENDCOLLECTIVE ;  /* 0x000000000000791b */ /* 0x003fea0003800000 */
.L_x_1045:
[----:B------:R-:W-:Y:S05]  /*3480*/  BRA `(.L_x_1046) ;  /* 0xffffffd400f47947 */ /* 0x000fea000383ffff */
.L_x_1047:
        /* <DEDUP_REMOVED lines=15> */
.L_x_2847:


//--------------------- .text._ZN10layer_norm31ln_parallel_residual_bwd_kernelINS_13Kernel_traitsIf13__nv_bfloat16fS2_fjLj256ELj1ELj4ELj1ELj16ENS_18Kernel_traits_baseILj256EfS2_fS2_fjLj128EEEEELb0ELb0ELb0EEEvNS_9BwdParamsE --------------------------
	.section	.text._ZN10layer_norm31ln_parallel_residual_bwd_kernelINS_13Kernel_traitsIf13__nv_bfloat16fS2_fjLj256ELj1ELj4ELj1ELj16ENS_18Kernel_traits_baseILj256EfS2_fS2_fjLj128EEEEELb0ELb0ELb0EEEvNS_9BwdParamsE,"ax",@progbits
	.align	128
        .global         _ZN10layer_norm31ln_parallel_residual_bwd_kernelINS_13Kernel_traitsIf13__nv_bfloat16fS2_fjLj256ELj1ELj4ELj1ELj16ENS_18Kernel_traits_baseILj256EfS2_fS2_fjLj128EEEEELb0ELb0ELb0EEEvNS_9BwdParamsE
        .type           _ZN10layer_norm31ln_parallel_residual_bwd_kernelINS_13Kernel_traitsIf13__nv_bfloat16fS2_fjLj256ELj1ELj4ELj1ELj16ENS_18Kernel_traits_baseILj256EfS2_fS2_fjLj128EEEEELb0ELb0ELb0EEEvNS_9BwdParamsE,@function
        .size           _ZN10layer_norm31ln_parallel_residual_bwd_kernelINS_13Kernel_traitsIf13__nv_bfloat16fS2_fjLj256ELj1ELj4ELj1ELj16ENS_18Kernel_traits_baseILj256EfS2_fS2_fjLj128EEEEELb0ELb0ELb0EEEvNS_9BwdParamsE,(.L_x_2848 - _ZN10layer_norm31ln_parallel_residual_bwd_kernelINS_13Kernel_traitsIf13__nv_bfloat16fS2_fjLj256ELj1ELj4ELj1ELj16ENS_18Kernel_traits_baseILj256EfS2_fS2_fjLj128EEEEELb0ELb0ELb0EEEvNS_9BwdParamsE)
        .other          _ZN10layer_norm31ln_parallel_residual_bwd_kernelINS_13Kernel_traitsIf13__nv_bfloat16fS2_fjLj256ELj1ELj4ELj1ELj16ENS_18Kernel_traits_baseILj256EfS2_fS2_fjLj128EEEEELb0ELb0ELb0EEEvNS_9BwdParamsE,@"STO_CUDA_ENTRY STV_DEFAULT"
_ZN10layer_norm31ln_parallel_residual_bwd_kernelINS_13Kernel_traitsIf13__nv_bfloat16fS2_fjLj256ELj1ELj4ELj1ELj16ENS_18Kernel_traits_baseILj256EfS2_fS2_fjLj128EEEEELb0ELb0ELb0EEEvNS_9BwdParamsE:
.text._ZN10layer_norm31ln_parallel_residual_bwd_kernelINS_13Kernel_traitsIf13__nv_bfloat16fS2_fjLj256ELj1ELj4ELj1ELj16ENS_18Kernel_traits_baseILj256EfS2_fS2_fjLj128EEEEELb0ELb0ELb0EEEvNS_9BwdParamsE:
[----:B------:R-:W-:Y:S01]  /*0000*/  LDC R1, c[0x0][0x37c] ;  /* 0x0000df00ff017b82 */ /* 0x000fe20000000800 */
[----:B------:R-:W0:Y:S01]  /*0010*/  S2R R81, SR_TID.X ;  /* 0x0000000000517919 */ /* 0x000e220000002100 */
[----:B------:R-:W1:Y:S06]  /*0020*/  LDCU UR4, c[0x0][0x388] ;  /* 0x00007100ff0477ac */ /* 0x000e6c0008000800 */
[----:B------:R-:W2:Y:S01]  /*0030*/  LDC.64 R4, c[0x0][0x3d0] ;  /* 0x0000f400ff047b82 */ /* 0x000ea20000000a00 */
[----:B------:R-:W3:Y:S01]  /*0040*/  LDCU.64 UR10, c[0x0][0x358] ;  /* 0x00006b00ff0a77ac */ /* 0x000ee20008000a00 */
[----:B------:R-:W4:Y:S06]  /*0050*/  LDCU UR5, c[0x0][0x384] ;  /* 0x00007080ff0577ac */ /* 0x000f2c0008000800 */
[----:B------:R-:W3:Y:S01]  /*0060*/  LDC.64 R6, c[0x0][0x3d8] ;  /* 0x0000f600ff067b82 */ /* 0x000ee20000000a00 */
[----:B------:R-:W2:Y:S01]  /*0070*/  LDCU UR24, c[0x0][0x388] ;  /* 0x00007100ff1877ac */ /* 0x000ea20008000800 */
[----:B------:R-:W2:Y:S01]  /*0080*/  LDCU.U8 UR14, c[0x0][0x410] ;  /* 0x00008200ff0e77ac */ /* 0x000ea20008000000 */
[----:B-1----:R-:W-:Y:S01]  /*0090*/  MOV R0, UR4 ;  /* 0x0000000400007c02 */ /* 0x002fe20008000f00 */
[----:B------:R-:W1:Y:S03]  /*00a0*/  LDCU UR15, c[0x0][0x400] ;  /* 0x00008000ff0f77ac */ /* 0x000e660008000800 */
        /* <DEDUP_REMOVED lines=9> */
[----:B--2---:R-:W-:-:S04]  /*0140*/  @P2 IMAD.WIDE.U32 R4, R2, 0x20, R4 ;  /* 0x0000002002042825 */ /* 0x004fc800078e0004 */
[----:B---3--:R-:W-:Y:S01]  /*0150*/  @P2 IMAD.WIDE.U32 R6, R2, 0x20, R6 ;  /* 0x0000002002062825 */ /* 0x008fe200078e0006 */
[----:B------:R2:W5:Y:S04]  /*0160*/  @P2 LDG.E.128 R56, desc[UR10][R4.64] ;  /* 0x0000000a04382981 */ /* 0x000568000c1e1d00 */
[----:B------:R2:W5:Y:S04]  /*0170*/  @P2 LDG.E.128 R52, desc[UR10][R4.64+0x10] ;  /* 0x0000100a04342981 */ /* 0x000568000c1e1d00 */
[----:B------:R2:W5:Y:S04]  /*0180*/  @P2 LDG.E.128 R48, desc[UR10][R6.64] ;  /* 0x0000000a06302981 */ /* 0x000568000c1e1d00 */
[----:B------:R2:W5:Y:S01]  /*0190*/  @P2 LDG.E.128 R44, desc[UR10][R6.64+0x10] ;  /* 0x0000100a062c2981 */ /* 0x000562000c1e1d00 */
[----:B------:R-:W3:Y:S01]  /*01a0*/  S2UR UR4, SR_CTAID.X ;  /* 0x00000000000479c3 */ /* 0x000ee20000002500 */
[----:B------:R-:W-:Y:S01]  /*01b0*/  SHF.R.U32.HI R81, RZ, 0x5, R81 ;  /* 0x00000005ff517819 */ /* 0x000fe20000011651 */
[----:B------:R-:W-:Y:S01]  /*01c0*/  BSSY B0, `(.L_x_1048) ;  /* 0x00001e0000007945 */ /* 0x000fe20003800000 */
        /* <DEDUP_REMOVED lines=16> */
[----:B---3--:R-:W-:-:S06]  /*02d0*/  USHF.L.U32 UR4, UR4, 0x2, URZ ;  /* 0x0000000204047899 */ /* 0x008fcc00080006ff */
[----:B------:R-:W-:-:S04]  /*02e0*/  LOP3.LUT R81, R81, UR4, RZ, 0xfc, !PT ;  /* 0x0000000451517c12 */ /* 0x000fc8000f8efcff */
[----:B----4-:R-:W-:-:S13]  /*02f0*/  ISETP.GE.AND P0, PT, R81, UR5, PT ;  /* 0x0000000551007c0c */ /* 0x010fda000bf06270 */
[----:B012---:R-:W-:Y:S05]  /*0300*/  @P0 BRA `(.L_x_1049) ;  /* 0x0000001c002c0947 */ /* 0x007fea0003800000 */
[----:B------:R-:W-:-:S07]  /*0310*/  HFMA2 R40, -RZ, RZ, 0, 0 ;  /* 0x00000000ff287431 */ /* 0x000fce00000001ff */
.L_x_1063:
[----:B0-----:R-:W0:Y:S01]  /*0320*/  LDC.64 R74, c[0x0][0x3c8] ;  /* 0x0000f200ff4a7b82 */ /* 0x001e220000000a00 */
[----:B------:R-:W-:-:S07]  /*0330*/  MOV R0, UR24 ;  /* 0x0000001800007c02 */ /* 0x000fce0008000f00 */
[----:B------:R-:W1:Y:S01]  /*0340*/  LDC.64 R72, c[0x0][0x3c0] ;  /* 0x0000f000ff487b82 */ /* 0x000e620000000a00 */
[----:B0-----:R-:W-:-:S05]  /*0350*/  IMAD.WIDE R74, R81, 0x4, R74 ;  /* 0x00000004514a7825 */ /* 0x001fca00078e024a */
[----:B-----5:R0:W5:Y:S01]  /*0360*/  LDG.E R83, desc[UR10][R74.64] ;  /* 0x0000000a4a537981 */ /* 0x020162000c1e1900 */
[----:B------:R-:W-:Y:S01]  /*0370*/  IMAD R82, R81, R0, RZ ;  /* 0x0000000051527224 */ /* 0x000fe200078e02ff */
[----:B------:R-:W-:Y:S01]  /*0380*/  BSSY.RECONVERGENT B1, `(.L_x_1050) ;  /* 0x0000083000017945 */ /* 0x000fe20003800200 */
[----:B------:R-:W-:Y:S02]  /*0390*/  MOV R94, RZ ;  /* 0x000000ff005e7202 */ /* 0x000fe40000000f00 */
[----:B------:R-:W-:Y:S02]  /*03a0*/  MOV R96, RZ ;  /* 0x000000ff00607202 */ /* 0x000fe40000000f00 */
[----:B------:R-:W-:-:S04]  /*03b0*/  SHF.R.S32.HI R95, RZ, 0x1f, R82 ;  /* 0x0000001fff5f7819 */ /* 0x000fc80000011452 */
[----:B------:R-:W-:-:S04]  /*03c0*/  LEA.HI R95, R95, R82, RZ, 0x3 ;  /* 0x000000525f5f7211 */ /* 0x000fc800078f18ff */
[----:B------:R-:W-:Y:S01]  /*03d0*/  LEA.HI.SX32 R82, R95, R2, 0x1d ;  /* 0x000000025f527211 */ /* 0x000fe200078feaff */
[----:B01----:R-:W-:Y:S06]  /*03e0*/  @!P2 BRA `(.L_x_1051) ;  /* 0x0000000400f0a947 */ /* 0x003fec0003800000 */
[----:B------:R-:W0:Y:S01]  /*03f0*/  LDC.64 R94, c[0x0][0x3a8] ;  /* 0x0000ea00ff5e7b82 */ /* 0x000e220000000a00 */
[----:B------:R-:W-:-:S05]  /*0400*/  IMAD.WIDE R92, R81, 0x4, R72 ;  /* 0x00000004515c7825 */ /* 0x000fca00078e0248 */
[----:B------:R1:W2:Y:S02]  /*0410*/  LDG.E R3, desc[UR10][R92.64] ;  /* 0x0000000a5c037981 */ /* 0x0002a4000c1e1900 */
[----:B------:R-:W3:Y:S08]  /*0420*/  LDC.64 R84, c[0x0][0x428] ;  /* 0x00010a00ff547b82 */ /* 0x000ef00000000a00 */
[----:B------:R-:W4:Y:S01]  /*0430*/  LDC.64 R76, c[0x0][0x430] ;  /* 0x00010c00ff4c7b82 */ /* 0x000f220000000a00 */
[----:B0-----:R-:W-:-:S05]  /*0440*/  IMAD.WIDE.U32 R94, R82, 0x20, R94 ;  /* 0x00000020525e7825 */ /* 0x001fca00078e005e */
[----:B------:R-:W2:Y:S01]  /*0450*/  LDG.E.128 R88, desc[UR10][R94.64] ;  /* 0x0000000a5e587981 */ /* 0x000ea2000c1e1d00 */
[----:B---3--:R-:W-:-:S03]  /*0460*/  IMAD.WIDE.U32 R84, R82, 0x10, R84 ;  /* 0x0000001052547825 */ /* 0x008fc600078e0054 */
[----:B------:R-:W3:Y:S04]  /*0470*/  LDG.E.128 R72, desc[UR10][R94.64+0x10] ;  /* 0x0000100a5e487981 */ /* 0x000ee8000c1e1d00 */
[----:B------:R-:W3:Y:S01]  /*0480*/  LDG.E.128 R84, desc[UR10][R84.64] ;  /* 0x0000000a54547981 */ /* 0x000ee2000c1e1d00 */
[----:B----4-:R-:W-:-:S06]  /*0490*/  IMAD.WIDE.U32 R76, R82, 0x10, R76 ;  /* 0x00000010524c7825 */ /* 0x010fcc00078e004c */
[----:B------:R-:W4:Y:S01]  /*04a0*/  LDG.E.128 R76, desc[UR10][R76.64] ;  /* 0x0000000a4c4c7981 */ /* 0x000f22000c1e1d00 */
[----:B------:R-:W-:-:S04]  /*04b0*/  ISETP.NE.U32.AND P0, PT, RZ, UR12, PT ;  /* 0x0000000cff007c0c */ /* 0x000fc8000bf05070 */
[----:B------:R-:W-:-:S13]  /*04c0*/  ISETP.NE.AND.EX P0, PT, RZ, UR13, PT, P0 ;  /* 0x0000000dff007c0c */ /* 0x000fda000bf05300 */
[----:B------:R-:W1:Y:S02]  /*04d0*/  @P0 LDC.64 R96, c[0x0][0x438] ;  /* 0x00010e00ff600b82 */ /* 0x000e640000000a00 */
[----:B-1----:R-:W-:-:S05]  /*04e0*/  @P0 IMAD.WIDE.U32 R92, R82, 0x20, R96 ;  /* 0x00000020525c0825 */ /* 0x002fca00078e0060 */
[----:B------:R-:W5:Y:S04]  /*04f0*/  @P0 LDG.E.128 R8, desc[UR10][R92.64] ;  /* 0x0000000a5c080981 */ /* 0x000f68000c1e1d00 */
[----:B------:R0:W5:Y:S01]  /*0500*/  @P0 LDG.E.128 R4, desc[UR10][R92.64+0x10] ;  /* 0x0000100a5c040981 */ /* 0x000162000c1e1d00 */
[----:B------:R-:W-:-:S04]  /*0510*/  ISETP.NE.AND P0, PT, RZ, UR14, PT ;  /* 0x0000000eff007c0c */ /* 0x000fc8000bf05270 */
[----:B--2---:R-:W-:-:S05]  /*0520*/  FSEL R3, R3, RZ, !P0 ;  /* 0x000000ff03037208 */ /* 0x004fca0004000000 */
[--C-:B------:R-:W-:Y:S01]  /*0530*/  FADD.FTZ R98, R90, -R3.reuse ;  /* 0x800000035a627221 */ /* 0x100fe20000010000 */
[--C-:B------:R-:W-:Y:S01]  /*0540*/  FADD.FTZ R96, R89, -R3.reuse ;  /* 0x8000000359607221 */ /* 0x100fe20000010000 */
[----:B---3--:R-:W-:Y:S01]  /*0550*/  FADD.FTZ R108, R74, -R3 ;  /* 0x800000034a6c7221 */ /* 0x008fe20000010000 */
[C---:B------:R-:W-:Y:S02]  /*0560*/  PRMT R90, R84.reuse, 0x7632, R90 ;  /* 0x00007632545a7816 */ /* 0x040fe4000000005a */
[----:B------:R-:W-:Y:S02]  /*0570*/  SHF.L.U32 R99, R84, 0x10, RZ ;  /* 0x0000001054637819 */ /* 0x000fe400000006ff */
[C---:B0-----:R-:W-:Y:S02]  /*0580*/  PRMT R92, R87.reuse, 0x7632, R92 ;  /* 0x00007632575c7816 */ /* 0x041fe4000000005c */
[----:B------:R-:W-:Y:S02]  /*0590*/  SHF.L.U32 R97, R87, 0x10, RZ ;  /* 0x0000001057617819 */ /* 0x000fe400000006ff */
[----:B----4-:R-:W-:-:S02]  /*05a0*/  PRMT R84, R76, 0x7632, R84 ;  /* 0x000076324c547816 */ /* 0x010fc40000000054 */
[----:B------:R-:W-:Y:S02]  /*05b0*/  SHF.L.U32 R87, R76, 0x10, RZ ;  /* 0x000000104c577819 */ /* 0x000fe400000006ff */
[----:B------:R-:W-:Y:S01]  /*05c0*/  SHF.L.U32 R74, R84, 0x10, RZ ;  /* 0x00000010544a7819 */ /* 0x000fe200000006ff */
[----:B------:R-:W-:Y:S01]  /*05d0*/  FADD.FTZ R88, R88, -R3 ;  /* 0x8000000358587221 */ /* 0x000fe20000010000 */
[C---:B------:R-:W-:Y:S01]  /*05e0*/  PRMT R101, R86.reuse, 0x7632, R101 ;  /* 0x0000763256657816 */ /* 0x040fe20000000065 */
[--C-:B------:R-:W-:Y:S01]  /*05f0*/  FADD.FTZ R106, R73, -R3.reuse ;  /* 0x80000003496a7221 */ /* 0x100fe20000010000 */
[----:B------:R-:W-:Y:S01]  /*0600*/  SHF.L.U32 R89, R86, 0x10, RZ ;  /* 0x0000001056597819 */ /* 0x000fe200000006ff */
[----:B------:R-:W-:Y:S01]  /*0610*/  FMUL.FTZ R73, R48, R87 ;  /* 0x0000005730497220 */ /* 0x000fe20000410000 */
[C---:B------:R-:W-:Y:S01]  /*0620*/  PRMT R86, R77.reuse, 0x7632, R86 ;  /* 0x000076324d567816 */ /* 0x040fe20000000056 */
[--C-:B------:R-:W-:Y:S01]  /*0630*/  FADD.FTZ R104, R72, -R3.reuse ;  /* 0x8000000348687221 */ /* 0x100fe20000010000 */
[----:B------:R-:W-:Y:S01]  /*0640*/  SHF.L.U32 R93, R77, 0x10, RZ ;  /* 0x000000104d5d7819 */ /* 0x000fe200000006ff */
[----:B------:R-:W-:Y:S01]  /*0650*/  FMUL.FTZ R84, R49, R74 ;  /* 0x0000004a31547220 */ /* 0x000fe20000410000 */
[----:B------:R-:W-:Y:S01]  /*0660*/  SHF.L.U32 R90, R90, 0x10, RZ ;  /* 0x000000105a5a7819 */ /* 0x000fe200000006ff */
[----:B------:R-:W-:Y:S01]  /*0670*/  FADD.FTZ R102, R91, -R3 ;  /* 0x800000035b667221 */ /* 0x000fe20000010000 */
[C---:B------:R-:W-:Y:S01]  /*0680*/  PRMT R103, R78.reuse, 0x7632, R103 ;  /* 0x000076324e677816 */ /* 0x040fe20000000067 */
[----:B------:R-:W-:Y:S01]  /*0690*/  FADD.FTZ R72, R75, -R3 ;  /* 0x800000034b487221 */ /* 0x000fe20000010000 */
[----:B------:R-:W-:Y:S01]  /*06a0*/  PRMT R100, R85, 0x7632, R100 ;  /* 0x0000763255647816 */ /* 0x000fe20000000064 */
[C---:B-----5:R-:W-:Y:S01]  /*06b0*/  FMUL.FTZ R3, R83.reuse, R88 ;  /* 0x0000005853037220 */ /* 0x060fe20000410000 */
[----:B------:R-:W-:Y:S01]  /*06c0*/  SHF.L.U32 R91, R78, 0x10, RZ ;  /* 0x000000104e5b7819 */ /* 0x000fe200000006ff */
[----:B------:R-:W-:Y:S01]  /*06d0*/  FMUL.FTZ R76, R83, R96 ;  /* 0x00000060534c7220 */ /* 0x000fe20000410000 */
[----:B------:R-:W-:Y:S01]  /*06e0*/  SHF.L.U32 R85, R85, 0x10, RZ ;  /* 0x0000001055557819 */ /* 0x000fe200000006ff */
[----:B------:R-:W-:Y:S01]  /*06f0*/  FFMA.FTZ R78, R56, R99, R73 ;  /* 0x00000063384e7223 */ /* 0x000fe20000010049 */
[----:B------:R-:W-:Y:S01]  /*0700*/  SHF.L.U32 R88, R86, 0x10, RZ ;  /* 0x0000001056587819 */ /* 0x000fe200000006ff */
[----:B------:R-:W-:Y:S01]  /*0710*/  FFMA.FTZ R77, R57, R90, R84 ;  /* 0x0000005a394d7223 */ /* 0x000fe20000010054 */
[----:B------:R-:W-:Y:S01]  /*0720*/  FMUL.FTZ R73, R50, R93 ;  /* 0x0000005d32497220 */ /* 0x000fe20000410000 */
[----:B------:R-:W-:Y:S01]  /*0730*/  FMUL.FTZ R84, R83, R102 ;  /* 0x0000006653547220 */ /* 0x000fe20000410000 */
[----:B------:R-:W-:Y:S01]  /*0740*/  SHF.L.U32 R96, R103, 0x10, RZ ;  /* 0x0000001067607819 */ /* 0x000fe200000006ff */
[----:B------:R-:W-:Y:S01]  /*0750*/  FFMA.FTZ R13, R76, R90, R13 ;  /* 0x0000005a4c0d7223 */ /* 0x000fe2000001000d */
[----:B------:R-:W-:Y:S01]  /*0760*/  PRMT R94, R79, 0x7632, R94 ;  /* 0x000076324f5e7816 */ /* 0x000fe2000000005e */
[----:B------:R-:W-:Y:S01]  /*0770*/  FADD.FTZ R21, R21, R90 ;  /* 0x0000005a15157221 */ /* 0x000fe20000010000 */
[----:B------:R-:W-:Y:S01]  /*0780*/  SHF.L.U32 R95, R79, 0x10, RZ ;  /* 0x000000104f5f7819 */ /* 0x000fe200000006ff */
[----:B------:R-:W-:Y:S01]  /*0790*/  FMUL.FTZ R79, R83, R98 ;  /* 0x00000062534f7220 */ /* 0x000fe20000410000 */
[----:B------:R-:W-:Y:S01]  /*07a0*/  SHF.L.U32 R100, R100, 0x10, RZ ;  /* 0x0000001064647819 */ /* 0x000fe200000006ff */
[----:B------:R-:W-:Y:S01]  /*07b0*/  FMUL.FTZ R90, R51, R88 ;  /* 0x00000058335a7220 */ /* 0x000fe20000410000 */
[----:B------:R-:W-:Y:S01]  /*07c0*/  FFMA.FTZ R86, R58, R85, R73 ;  /* 0x000000553a567223 */ /* 0x000fe20000010049 */
[----:B------:R-:W-:Y:S01]  /*07d0*/  FADD.FTZ R32, R32, R87 ;  /* 0x0000005720207221 */ /* 0x000fe20000010000 */
[----:B------:R-:W-:Y:S01]  /*07e0*/  FFMA.FTZ R40, R3, R87, R40 ;  /* 0x0000005703287223 */ /* 0x000fe20000010028 */
[----:B------:R-:W-:Y:S01]  /*07f0*/  FFMA.FTZ R41, R76, R74, R41 ;  /* 0x0000004a4c297223 */ /* 0x000fe20000010029 */
[----:B------:R-:W-:Y:S01]  /*0800*/  FADD.FTZ R33, R33, R74 ;  /* 0x0000004a21217221 */ /* 0x000fe20000010000 */
[----:B------:R-:W-:Y:S01]  /*0810*/  FFMA.FTZ R43, R84, R88, R43 ;  /* 0x00000058542b7223 */ /* 0x000fe2000001002b */
[----:B------:R-:W-:Y:S01]  /*0820*/  FADD.FTZ R35, R35, R88 ;  /* 0x0000005823237221 */ /* 0x000fe20000010000 */
[----:B------:R-:W-:Y:S01]  /*0830*/  SHF.L.U32 R74, R101, 0x10, RZ ;  /* 0x00000010654a7819 */ /* 0x000fe200000006ff */
[----:B------:R-:W-:Y:S01]  /*0840*/  FMUL.FTZ R73, R44, R91 ;  /* 0x0000005b2c497220 */ /* 0x000fe20000410000 */
[C---:B------:R-:W-:Y:S01]  /*0850*/  FMUL.FTZ R87, R83.reuse, R104 ;  /* 0x0000006853577220 */ /* 0x040fe20000410000 */
[----:B------:R-:W-:Y:S01]  /*0860*/  FMUL.FTZ R88, R83, R106 ;  /* 0x0000006a53587220 */ /* 0x000fe20000410000 */
[----:B------:R-:W-:Y:S01]  /*0870*/  FMUL.FTZ R98, R45, R96 ;  /* 0x000000602d627220 */ /* 0x000fe20000410000 */
[----:B------:R-:W-:Y:S01]  /*0880*/  FADD.FTZ R22, R22, R85 ;  /* 0x0000005516167221 */ /* 0x000fe20000010000 */
[----:B------:R-:W-:Y:S01]  /*0890*/  FFMA.FTZ R14, R79, R85, R14 ;  /* 0x000000554f0e7223 */ /* 0x000fe2000001000e */
[----:B------:R-:W-:Y:S01]  /*08a0*/  FFMA.FTZ R85, R59, R100, R90 ;  /* 0x000000643b557223 */ /* 0x000fe2000001005a */
[----:B------:R-:W-:Y:S01]  /*08b0*/  FADD.FTZ R24, R24, R89 ;  /* 0x0000005918187221 */ /* 0x000fe20000010000 */
[-C--:B------:R-:W-:Y:S01]  /*08c0*/  FFMA.FTZ R90, R52, R89.reuse, R73 ;  /* 0x00000059345a7223 */ /* 0x080fe20000010049 */
[----:B------:R-:W-:Y:S01]  /*08d0*/  FFMA.FTZ R16, R87, R89, R16 ;  /* 0x0000005957107223 */ /* 0x000fe20000010010 */
[----:B------:R-:W-:Y:S01]  /*08e0*/  FADD.FTZ R25, R25, R74 ;  /* 0x0000004a19197221 */ /* 0x000fe20000010000 */
[-C--:B------:R-:W-:Y:S01]  /*08f0*/  FFMA.FTZ R89, R53, R74.reuse, R98 ;  /* 0x0000004a35597223 */ /* 0x080fe20000010062 */
[----:B------:R-:W-:Y:S01]  /*0900*/  FFMA.FTZ R17, R88, R74, R17 ;  /* 0x0000004a58117223 */ /* 0x000fe20000010011 */
[----:B------:R-:W-:Y:S01]  /*0910*/  FADD.FTZ R74, RZ, R78 ;  /* 0x0000004eff4a7221 */ /* 0x000fe20000010000 */
[----:B------:R-:W-:-:S03]  /*0920*/  FFMA.FTZ R73, R3, R78, RZ ;  /* 0x0000004e03497223 */ /* 0x000fc600000100ff */
[----:B------:R-:W-:Y:S01]  /*0930*/  FADD.FTZ R75, R74, R77 ;  /* 0x0000004d4a4b7221 */ /* 0x000fe20000010000 */
[----:B------:R-:W-:Y:S01]  /*0940*/  FFMA.FTZ R74, R76, R77, R73 ;  /* 0x0000004d4c4a7223 */ /* 0x000fe20000010049 */
[----:B------:R-:W-:Y:S01]  /*0950*/  SHF.L.U32 R98, R94, 0x10, RZ ;  /* 0x000000105e627819 */ /* 0x000fe200000006ff */
[----:B------:R-:W-:Y:S01]  /*0960*/  FADD.FTZ R29, R29, R96 ;  /* 0x000000601d1d7221 */ /* 0x000fe20000010000 */
[----:B------:R-:W-:Y:S01]  /*0970*/  FADD.FTZ R94, R75, R86 ;  /* 0x000000564b5e7221 */ /* 0x000fe20000010000 */
[----:B------:R-:W-:Y:S01]  /*0980*/  FFMA.FTZ R73, R79, R86, R74 ;  /* 0x000000564f497223 */ /* 0x000fe2000001004a */
[----:B------:R-:W-:Y:S01]  /*0990*/  FFMA.FTZ R37, R88, R96, R37 ;  /* 0x0000006058257223 */ /* 0x000fe20000010025 */
[----:B------:R-:W-:Y:S01]  /*09a0*/  SHF.L.U32 R96, R92, 0x10, RZ ;  /* 0x000000105c607819 */ /* 0x000fe200000006ff */
[----:B------:R-:W-:Y:S01]  /*09b0*/  FMUL.FTZ R92, R83, R72 ;  /* 0x00000048535c7220 */ /* 0x000fe20000410000 */
        /* <DEDUP_REMOVED lines=9> */
[----:B------:R-:W-:Y:S01]  /*0a50*/  FMUL.FTZ R93, R83, R108 ;  /* 0x0000006c535d7220 */ /* 0x000fe20000410000 */
[----:B------:R-:W-:Y:S01]  /*0a60*/  FFMA.FTZ R91, R54, R97, R91 ;  /* 0x00000061365b7223 */ /* 0x000fe2000001005b */
[----:B------:R-:W-:Y:S01]  /*0a70*/  FMUL.FTZ R94, R47, R98 ;  /* 0x000000622f5e7220 */ /* 0x000fe20000410000 */
[----:B------:R-:W-:Y:S01]  /*0a80*/  FADD.FTZ R74, R74, R89 ;  /* 0x000000594a4a7221 */ /* 0x000fe20000010000 */
[----:B------:R-:W-:Y:S01]  /*0a90*/  FFMA.FTZ R72, R88, R89, R73 ;  /* 0x0000005958487223 */ /* 0x000fe20000010049 */
[----:B------:R-:W-:Y:S01]  /*0aa0*/  FADD.FTZ R26, R26, R97 ;  /* 0x000000611a1a7221 */ /* 0x000fe20000010000 */
[----:B------:R-:W-:Y:S01]  /*0ab0*/  FFMA.FTZ R18, R93, R97, R18 ;  /* 0x000000615d127223 */ /* 0x000fe20000010012 */
[-C--:B------:R-:W-:Y:S01]  /*0ac0*/  FFMA.FTZ R97, R55, R96.reuse, R94 ;  /* 0x0000006037617223 */ /* 0x080fe2000001005e */
        /* <DEDUP_REMOVED lines=8> */
[----:B------:R-:W-:Y:S01]  /*0b50*/  FADD.FTZ R30, R30, R95 ;  /* 0x0000005f1e1e7221 */ /* 0x000fe20000010000 */
[----:B------:R-:W-:Y:S01]  /*0b60*/  FFMA.FTZ R38, R93, R95, R38 ;  /* 0x0000005f5d267223 */ /* 0x000fe20000010026 */
[----:B------:R-:W-:Y:S01]  /*0b70*/  FADD.FTZ R31, R31, R98 ;  /* 0x000000621f1f7221 */ /* 0x000fe20000010000 */
[----:B------:R-:W-:Y:S01]  /*0b80*/  FFMA.FTZ R39, R92, R98, R39 ;  /* 0x000000625c277223 */ /* 0x000fe20000010027 */
[----:B------:R-:W-:Y:S01]  /*0b90*/  FADD.FTZ R94, R74, R97 ;  /* 0x000000614a5e7221 */ /* 0x000fe20000010000 */
[----:B------:R-:W-:-:S07]  /*0ba0*/  FFMA.FTZ R96, R92, R97, R72 ;  /* 0x000000615c607223 */ /* 0x000fce0000010048 */
.L_x_1051:
[----:B------:R-:W-:Y:S05]  /*0bb0*/  BSYNC.RECONVERGENT B1 ;  /* 0x0000000000017941 */ /* 0x000fea0003800200 */
.L_x_1050:
        /* <DEDUP_REMOVED lines=21> */
.L_x_1077:
        /* <DEDUP_REMOVED lines=48> */
.L_x_1057:
        /* <DEDUP_REMOVED lines=33> */
.L_x_1056:
        /* <DEDUP_REMOVED lines=32> */
.L_x_1059:
[-CC-:B------:R-:W-:Y:S01]  /*1420*/  FFMA.FTZ R61, R3, R72.reuse, R73.reuse ;  /* 0x00000048033d7223 */ /* 0x180fe20000010049 */
[-CC-:B------:R-:W-:Y:S01]  /*1430*/  FFMA.FTZ R60, R76, R72.reuse, R73.reuse ;  /* 0x000000484c3c7223 */ /* 0x180fe20000010049 */
[-CC-:B------:R-:W-:Y:S01]  /*1440*/  FFMA.FTZ R63, R79, R72.reuse, R73.reuse ;  /* 0x000000484f3f7223 */ /* 0x180fe20000010049 */
[-CC-:B------:R-:W-:Y:S01]  /*1450*/  FFMA.FTZ R62, R84, R72.reuse, R73.reuse ;  /* 0x00000048543e7223 */ /* 0x180fe20000010049 */
[-CC-:B------:R-:W-:Y:S01]  /*1460*/  FFMA.FTZ R65, R87, R72.reuse, R73.reuse ;  /* 0x0000004857417223 */ /* 0x180fe20000010049 */
[-CC-:B------:R-:W-:Y:S01]  /*1470*/  FFMA.FTZ R66, R88, R72.reuse, R73.reuse ;  /* 0x0000004858427223 */ /* 0x180fe20000010049 */
[-CC-:B------:R-:W-:Y:S01]  /*1480*/  FFMA.FTZ R74, R93, R72.reuse, R73.reuse ;  /* 0x000000485d4a7223 */ /* 0x180fe20000010049 */
[----:B0-----:R-:W-:Y:S01]  /*1490*/  FFMA.FTZ R94, R92, R72, R73 ;  /* 0x000000485c5e7223 */ /* 0x001fe20000010049 */
        /* <DEDUP_REMOVED lines=25> */
.L_x_1055:
        /* <DEDUP_REMOVED lines=37> */
.L_x_1061:
        /* <DEDUP_REMOVED lines=33> */
.L_x_1060:
        /* <DEDUP_REMOVED lines=32> */
.L_x_1062:
        /* <DEDUP_REMOVED lines=32> */
.L_x_1058:
        /* <DEDUP_REMOVED lines=14> */
.L_x_1054:
[----:B------:R-:W-:Y:S05]  /*1f70*/  BSYNC.RECONVERGENT B1 ;  /* 0x0000000000017941 */ /* 0x000fea0003800200 */
.L_x_1053:
[----:B-1----:R-:W1:Y:S02]  /*1f80*/  LDC.64 R72, c[0x0][0x380] ;  /* 0x0000e000ff487b82 */ /* 0x002e640000000a00 */
[----:B-1----:R-:W-:-:S04]  /*1f90*/  LEA R81, R72, R81, 0x2 ;  /* 0x0000005148517211 */ /* 0x002fc800078e10ff */
[----:B------:R-:W-:-:S13]  /*1fa0*/  ISETP.GE.AND P0, PT, R81, R73, PT ;  /* 0x000000495100720c */ /* 0x000fda0003f06270 */
[----:B------:R-:W-:Y:S05]  /*1fb0*/  @!P0 BRA `(.L_x_1063) ;  /* 0xffffffe000d88947 */ /* 0x000fea000383ffff */
.L_x_1049:
[----:B------:R-:W-:Y:S05]  /*1fc0*/  BSYNC B0 ;  /* 0x0000000000007941 */ /* 0x000fea0003800000 */
.L_x_1048:
[----:B------:R-:W1:Y:S01]  /*1fd0*/  S2R R3, SR_CgaCtaId ;  /* 0x0000000000037919 */ /* 0x000e620000008800 */
[----:B------:R-:W-:Y:S01]  /*1fe0*/  MOV R2, 0x400 ;  /* 0x0000040000027802 */ /* 0x000fe20000000f00 */
[----:B------:R-:W-:Y:S05]  /*1ff0*/  WARPSYNC.ALL ;  /* 0x0000000000007948 */ /* 0x000fea0003800000 */
[----:B-----5:R-:W2:Y:S01]  /*2000*/  S2R R45, SR_TID.X ;  /* 0x00000000002d7919 */ /* 0x020ea20000002100 */
        /* <DEDUP_REMOVED lines=12> */
[----:B------:R-:W2:Y:S04]  /*20d0*/  LDS R7, [R2+0x400] ;  /* 0x0004000002077984 */ /* 0x000ea80000000800 */
[----:B------:R-:W3:Y:S04]  /*20e0*/  LDS R5, [R2+0x200] ;  /* 0x0002000002057984 */ /* 0x000ee80000000800 */
[----:B------:R-:W4:Y:S04]  /*20f0*/  LDS R6, [R2+0x600] ;  /* 0x0006000002067984 */ /* 0x000f280000000800 */
[----:B------:R-:W0:Y:S04]  /*2100*/  LDS R9, [R2+0x800] ;  /* 0x0008000002097984 */ /* 0x000e280000000800 */
        /* <DEDUP_REMOVED lines=37> */
[----:B------:R-:W-:-:S02]  /*2360*/  IADD3 R30, PT, PT, R29, R0, RZ ;  /* 0x000000001d1e7210 */ /* 0x000fc40007ffe0ff */
[----:B------:R-:W-:Y:S02]  /*2370*/  IADD3.X R32, PT, PT, RZ, RZ, RZ, P0, !PT ;  /* 0x000000ffff207210 */ /* 0x000fe400007fe4ff */
[C---:B------:R-:W-:Y:S02]  /*2380*/  ISETP.GE.U32.AND P1, PT, R30.reuse, 0x80, PT ;  /* 0x000000801e00780c */ /* 0x040fe40003f26070 */
        /* <DEDUP_REMOVED lines=22> */
[----:B-1----:R-:W-:-:S04]  /*24f0*/  SHF.L.U32 R38, R31, 0x2, RZ ;  /* 0x000000021f267819 */ /* 0x002fc800000006ff */
[C---:B------:R-:W-:Y:S02]  /*2500*/  IADD3 R36, P3, PT, R38.reuse, UR18, RZ ;  /* 0x0000001226247c10 */ /* 0x040fe4000ff7e0ff */
[----:B------:R-:W-:Y:S02]  /*2510*/  IADD3 R34, P4, PT, R38, UR16, RZ ;  /* 0x0000001026227c10 */ /* 0x000fe4000ff9e0ff */
[----:B------:R-:W-:Y:S02]  /*2520*/  IADD3.X R45, PT, PT, R40, UR19, RZ, P3, !PT ;  /* 0x00000013282d7c10 */ /* 0x000fe40009ffe4ff */
[C---:B------:R-:W-:Y:S01]  /*2530*/  IADD3 R32, P2, PT, R38.reuse, UR22, RZ ;  /* 0x0000001626207c10 */ /* 0x040fe2000ff5e0ff */
        /* <DEDUP_REMOVED lines=40> */
.L_x_1065:
[----:B------:R-:W-:Y:S05]  /*27c0*/  BSYNC.RECONVERGENT B0 ;  /* 0x0000000000007941 */ /* 0x000fea0003800200 */
.L_x_1064:
        /* <DEDUP_REMOVED lines=15> */
.L_x_1052:
        /* <DEDUP_REMOVED lines=8> */
.L_x_1067:
[----:B------:R-:W-:Y:S05]  /*2940*/  BSYNC B1 ;  /* 0x0000000000017941 */ /* 0x000fea0003800000 */
.L_x_1066:
        /* <DEDUP_REMOVED lines=8> */
.L_x_1068:
[----:B------:R-:W-:Y:S01]  /*29d0*/  FADD.FTZ R73, R73, R94 ;  /* 0x0000005e49497221 */ /* 0x000fe20000010000 */
[----:B------:R-:W-:-:S04]  /*29e0*/  HFMA2 R102, -RZ, RZ, 0, 1.1920928955078125e-07 ;  /* 0x00000002ff667431 */ /* 0x000fc800000001ff */
[----:B------:R-:W-:Y:S02]  /*29f0*/  MOV R101, R73 ;  /* 0x0000004900657202 */ /* 0x000fe40000000f00 */
[----:B------:R-:W-:-:S07]  /*2a00*/  MOV R75, R100 ;  /* 0x00000064004b7202 */ /* 0x000fce0000000f00 */
[----:B------:R-:W-:Y:S05]  /*2a10*/  WARPSYNC.COLLECTIVE R98, `(.L_x_1069) ;  /* 0x0000000062087348 */ /* 0x000fea0003c00000 */
[----:B------:R0:W1:Y:S02]  /*2a20*/  SHFL.BFLY P0, R100, R101, R102, R103 ;  /* 0x0c00006665647389 */ /* 0x0000640000000067 */
[----:B01----:R-:W-:Y:S05]  /*2a30*/  ENDCOLLECTIVE ;  /* 0x000000000000791b */ /* 0x003fea0003800000 */
.L_x_1069:
[----:B------:R-:W-:-:S05]  /*2a40*/  FADD.FTZ R75, R75, R96 ;  /* 0x000000604b4b7221 */ /* 0x000fca0000010000 */
[----:B------:R-:W-:Y:S02]  /*2a50*/  MOV R101, R75 ;  /* 0x0000004b00657202 */ /* 0x000fe40000000f00 */
[----:B------:R-:W-:-:S07]  /*2a60*/  MOV R72, R100 ;  /* 0x0000006400487202 */ /* 0x000fce0000000f00 */
[----:B------:R-:W-:Y:S05]  /*2a70*/  WARPSYNC.COLLECTIVE R98, `(.L_x_1070) ;  /* 0x0000000062087348 */ /* 0x000fea0003c00000 */
[----:B------:R0:W1:Y:S02]  /*2a80*/  SHFL.BFLY P0, R100, R101, R102, R103 ;  /* 0x0c00006665647389 */ /* 0x0000640000000067 */
[----:B01----:R-:W-:Y:S05]  /*2a90*/  ENDCOLLECTIVE ;  /* 0x000000000000791b */ /* 0x003fea0003800000 */
.L_x_1070:
[----:B------:R-:W-:Y:S01]  /*2aa0*/  FADD.FTZ R72, R73, R72 ;  /* 0x0000004849487221 */ /* 0x000fe20000010000 */
[----:B------:R-:W-:-:S04]  /*2ab0*/  HFMA2 R102, -RZ, RZ, 0, 2.384185791015625e-07 ;  /* 0x00000004ff667431 */ /* 0x000fc800000001ff */
[----:B------:R-:W-:Y:S02]  /*2ac0*/  MOV R101, R72 ;  /* 0x0000004800657202 */ /* 0x000fe40000000f00 */
[----:B------:R-:W-:-:S07]  /*2ad0*/  MOV R74, R100 ;  /* 0x00000064004a7202 */ /* 0x000fce0000000f00 */
[----:B------:R-:W-:Y:S05]  /*2ae0*/  WARPSYNC.COLLECTIVE R98, `(.L_x_1071) ;  /* 0x0000000062087348 */ /* 0x000fea0003c00000 */
[----:B------:R0:W1:Y:S02]  /*2af0*/  SHFL.BFLY P0, R100, R101, R102, R103 ;  /* 0x0c00006665647389 */ /* 0x0000640000000067 */
[----:B01----:R-:W-:Y:S05]  /*2b00*/  ENDCOLLECTIVE ;  /* 0x000000000000791b */ /* 0x003fea0003800000 */
.L_x_1071:
[----:B------:R-:W-:-:S05]  /*2b10*/  FADD.FTZ R74, R75, R74 ;  /* 0x0000004a4b4a7221 */ /* 0x000fca0000010000 */
[----:B------:R-:W-:Y:S02]  /*2b20*/  MOV R101, R74 ;  /* 0x0000004a00657202 */ /* 0x000fe40000000f00 */
[----:B------:R-:W-:-:S07]  /*2b30*/  MOV R95, R100 ;  /* 0x00000064005f7202 */ /* 0x000fce0000000f00 */
[----:B------:R-:W-:Y:S05]  /*2b40*/  WARPSYNC.COLLECTIVE R98, `(.L_x_1072) ;  /* 0x0000000062087348 */ /* 0x000fea0003c00000 */
[----:B------:R0:W1:Y:S02]  /*2b50*/  SHFL.BFLY P0, R100, R101, R102, R103 ;  /* 0x0c00006665647389 */ /* 0x0000640000000067 */
[----:B01----:R-:W-:Y:S05]  /*2b60*/  ENDCOLLECTIVE ;  /* 0x000000000000791b */ /* 0x003fea0003800000 */
.L_x_1072:
[----:B------:R-:W-:Y:S01]  /*2b70*/  FADD.FTZ R95, R72, R95 ;  /* 0x0000005f485f7221 */ /* 0x000fe20000010000 */
[----:B------:R-:W-:-:S04]  /*2b80*/  HFMA2 R102, -RZ, RZ, 0, 4.76837158203125e-07 ;  /* 0x00000008ff667431 */ /* 0x000fc800000001ff */
[----:B------:R-:W-:Y:S02]  /*2b90*/  MOV R101, R95 ;  /* 0x0000005f00657202 */ /* 0x000fe40000000f00 */
[----:B------:R-:W-:-:S07]  /*2ba0*/  MOV R99, R100 ;  /* 0x0000006400637202 */ /* 0x000fce0000000f00 */
[----:B------:R-:W-:Y:S05]  /*2bb0*/  WARPSYNC.COLLECTIVE R98, `(.L_x_1073) ;  /* 0x0000000062087348 */ /* 0x000fea0003c00000 */
[----:B------:R0:W1:Y:S02]  /*2bc0*/  SHFL.BFLY P0, R100, R101, R102, R103 ;  /* 0x0c00006665647389 */ /* 0x0000640000000067 */
[----:B01----:R-:W-:Y:S05]  /*2bd0*/  ENDCOLLECTIVE ;  /* 0x000000000000791b */ /* 0x003fea0003800000 */
.L_x_1073:
[----:B------:R-:W-:-:S05]  /*2be0*/  FADD.FTZ R99, R74, R99 ;  /* 0x000000634a637221 */ /* 0x000fca0000010000 */
[----:B------:R-:W-:Y:S02]  /*2bf0*/  MOV R101, R99 ;  /* 0x0000006300657202 */ /* 0x000fe40000000f00 */
[----:B------:R-:W-:-:S07]  /*2c00*/  MOV R94, R100 ;  /* 0x00000064005e7202 */ /* 0x000fce0000000f00 */
[----:B------:R-:W-:Y:S05]  /*2c10*/  WARPSYNC.COLLECTIVE R98, `(.L_x_1074) ;  /* 0x0000000062087348 */ /* 0x000fea0003c00000 */
[----:B------:R0:W1:Y:S02]  /*2c20*/  SHFL.BFLY P0, R100, R101, R102, R103 ;  /* 0x0c00006665647389 */ /* 0x0000640000000067 */
[----:B01----:R-:W-:Y:S05]  /*2c30*/  ENDCOLLECTIVE ;  /* 0x000000000000791b */ /* 0x003fea0003800000 */
.L_x_1074:
[----:B------:R-:W-:Y:S01]  /*2c40*/  FADD.FTZ R94, R95, R94 ;  /* 0x0000005e5f5e7221 */ /* 0x000fe20000010000 */
[----:B------:R-:W-:-:S04]  /*2c50*/  HFMA2 R102, -RZ, RZ, 0, 9.5367431640625e-07 ;  /* 0x00000010ff667431 */ /* 0x000fc800000001ff */
[----:B------:R-:W-:Y:S02]  /*2c60*/  MOV R101, R94 ;  /* 0x0000005e00657202 */ /* 0x000fe40000000f00 */
[----:B------:R-:W-:-:S07]  /*2c70*/  MOV R96, R100 ;  /* 0x0000006400607202 */ /* 0x000fce0000000f00 */
[----:B------:R-:W-:Y:S05]  /*2c80*/  WARPSYNC.COLLECTIVE R98, `(.L_x_1075) ;  /* 0x0000000062087348 */ /* 0x000fea0003c00000 */
[----:B------:R0:W1:Y:S02]  /*2c90*/  SHFL.BFLY P0, R100, R101, R102, R103 ;  /* 0x0c00006665647389 */ /* 0x0000640000000067 */
[----:B01----:R-:W-:Y:S05]  /*2ca0*/  ENDCOLLECTIVE ;  /* 0x000000000000791b */ /* 0x003fea0003800000 */
.L_x_1075:
[----:B------:R-:W-:-:S05]  /*2cb0*/  FADD.FTZ R96, R99, R96 ;  /* 0x0000006063607221 */ /* 0x000fca0000010000 */
[----:B------:R-:W-:Y:S02]  /*2cc0*/  MOV R101, R96 ;  /* 0x0000006000657202 */ /* 0x000fe40000000f00 */
[----:B------:R-:W-:-:S07]  /*2cd0*/  MOV R73, R100 ;  /* 0x0000006400497202 */ /* 0x000fce0000000f00 */
[----:B------:R-:W-:Y:S05]  /*2ce0*/  WARPSYNC.COLLECTIVE R98, `(.L_x_1076) ;  /* 0x0000000062087348 */ /* 0x000fea0003c00000 */
[----:B------:R0:W1:Y:S02]  /*2cf0*/  SHFL.BFLY P0, R100, R101, R102, R103 ;  /* 0x0c00006665647389 */ /* 0x0000640000000067 */
[----:B01----:R-:W-:Y:S05]  /*2d00*/  ENDCOLLECTIVE ;  /* 0x000000000000791b */ /* 0x003fea0003800000 */
.L_x_1076:
[----:B------:R-:W-:Y:S01]  /*2d10*/  MOV R75, R100 ;  /* 0x00000064004b7202 */ /* 0x000fe20000000f00 */
[----:B------:R-:W-:Y:S06]  /*2d20*/  BRA `(.L_x_1077) ;  /* 0xffffffdc00f87947 */ /* 0x000fec000383ffff */
.L_x_1078:
        /* <DEDUP_REMOVED lines=13> */
.L_x_2848:


//--------------------- .text._ZN10layer_norm31ln_parallel_residual_bwd_kernelINS_13Kernel_traitsIf13__nv_bfloat16fS2_fjLj256ELj1ELj4ELj1ELj16ENS_18Kernel_traits_baseILj256EfS2_fS2_fjLj128EEEEELb0ELb0ELb1EEEvNS_9BwdParamsE --------------------------
	.section	.text._ZN10layer_norm31ln_parallel_residual_bwd_kernelINS_13Kernel_traitsIf13__nv_bfloat16fS2_fjLj256ELj1ELj4ELj1ELj16ENS_18Kernel_traits_baseILj256EfS2_fS2_fjLj128EEEEELb0ELb0ELb1EEEvNS_9BwdParamsE,"ax",@progbits
	.align	128
        .global         _ZN10layer_norm31ln_parallel_residual_bwd_kernelINS_13Kernel_traitsIf13__nv_bfloat16fS2_fjLj256ELj1ELj4ELj1ELj16ENS_18Kernel_traits_baseILj256EfS2_fS2_fjLj128EEEEELb0ELb0ELb1EEEvNS_9BwdParamsE
        .type           _ZN10layer_norm31ln_parallel_residual_bwd_kernelINS_13Kernel_traitsIf13__nv_bfloat16fS2_fjLj256ELj1ELj4ELj1ELj16ENS_18Kernel_traits_baseILj256EfS2_fS2_fjLj128EEEEELb0ELb0ELb1EEEvNS_9BwdParamsE,@function
        .size           _ZN10layer_norm31ln_parallel_residual_bwd_kernelINS_13Kernel_traitsIf13__nv_bfloat16fS2_fjLj256ELj1ELj4ELj1ELj16ENS_18Kernel_traits_baseILj256EfS2_fS2_fjLj128EEEEELb0ELb0ELb1EEEvNS_9BwdParamsE,(.L_x_2849 - _ZN10layer_norm31ln_parallel_residual_bwd_kernelINS_13Kernel_traitsIf13__nv_bfloat16fS2_fjLj256ELj1ELj4ELj1ELj16ENS_18Kernel_traits_baseILj256EfS2_fS2_fjLj128EEEEELb0ELb0ELb1EEEvNS_9BwdParamsE)
        .other          _ZN10layer_norm31ln_parallel_residual_bwd_kernelINS_13Kernel_traitsIf13__nv_bfloat16fS2_fjLj256ELj1ELj4ELj1ELj16ENS_18Kernel_traits_baseILj256EfS2_fS2_fjLj128EEEEELb0ELb0ELb1EEEvNS_9BwdParamsE,@"STO_CUDA_ENTRY STV_DEFAULT"
_ZN10layer_norm31ln_parallel_residual_bwd_kernelINS_13Kernel_traitsIf13__nv_bfloat16fS2_fjLj256ELj1ELj4ELj1ELj16ENS_18Kernel_traits_baseILj256EfS2_fS2_fjLj128EEEEELb0ELb0ELb1EEEvNS_9BwdParamsE:
.text._ZN10layer_norm31ln_parallel_residual_bwd_kernelINS_13Kernel_traitsIf13__nv_bfloat16fS2_fjLj256ELj1ELj4ELj1ELj16ENS_18Kernel_traits_baseILj256EfS2_fS2_fjLj128EEEEELb0ELb0ELb1EEEvNS_9BwdParamsE:
        /* <DEDUP_REMOVED lines=37> */
[----:B0-----:R-:W-:-:S05]  /*0250*/  IMAD.WIDE.U32 R20, R78, 0x20, R20 ;  /* 0x000000204e147825 */ /* 0x001fca00078e0014 */
[----:B------:R-:W5:Y:S01]  /*0260*/  LDG.E.128 R8, desc[UR10][R20.64] ;  /* 0x0000000a14087981 */ /* 0x000f62000c1e1d00 */
[----:B-1----:R-:W-:Y:S01]  /*0270*/  ISETP.NE.U32.AND P0, PT, RZ, UR4, PT ;  /* 0x00000004ff007c0c */ /* 0x002fe2000bf05070 */
[----:B--2---:R-:W-:Y:S02]  /*0280*/  IMAD.WIDE.U32 R2, R78, 0x20, R2 ;  /* 0x000000204e027825 */ /* 0x004fe400078e0002 */
[----:B------:R-:W5:Y:S02]  /*0290*/  LDG.E.128 R4, desc[UR10][R20.64+0x10] ;  /* 0x0000100a14047981 */ /* 0x000f64000c1e1d00 */
[----:B------:R-:W-:Y:S01]  /*02a0*/  HFMA2 R76, -RZ, RZ, 0, 0 ;  /* 0x00000000ff4c7431 */ /* 0x000fe200000001ff */
[----:B------:R-:W-:Y:S01]  /*02b0*/  BSSY B1, `(.L_x_1081) ;  /* 0x00001d7000017945 */ /* 0x000fe20003800000 */
[----:B------:R-:W-:Y:S01]  /*02c0*/  HFMA2 R82, -RZ, RZ, 0, 0 ;  /* 0x00000000ff527431 */ /* 0x000fe200000001ff */
[----:B------:R-:W5:Y:S01]  /*02d0*/  LDG.E.128 R16, desc[UR10][R2.64] ;  /* 0x0000000a02107981 */ /* 0x000f62000c1e1d00 */
[----:B------:R-:W-:Y:S01]  /*02e0*/  HFMA2 R84, -RZ, RZ, 0, 0 ;  /* 0x00000000ff547431 */ /* 0x000fe200000001ff */
[----:B------:R-:W-:-:S02]  /*02f0*/  ISETP.NE.AND.EX P0, PT, RZ, UR5, PT, P0 ;  /* 0x00000005ff007c0c */ /* 0x000fc4000bf05300 */
[----:B------:R-:W-:Y:S01]  /*0300*/  CS2R R68, SRZ ;  /* 0x0000000000447805 */ /* 0x000fe2000001ff00 */
[----:B------:R0:W5:Y:S01]  /*0310*/  LDG.E.128 R12, desc[UR10][R2.64+0x10] ;  /* 0x0000100a020c7981 */ /* 0x000162000c1e1d00 */
[----:B------:R-:W-:Y:S02]  /*0320*/  CS2R R66, SRZ ;  /* 0x0000000000427805 */ /* 0x000fe4000001ff00 */
[----:B------:R-:W-:Y:S02]  /*0330*/  CS2R R70, SRZ ;  /* 0x0000000000467805 */ /* 0x000fe4000001ff00 */
[----:B------:R-:W-:Y:S02]  /*0340*/  CS2R R54, SRZ ;  /* 0x0000000000367805 */ /* 0x000fe4000001ff00 */
[----:B------:R-:W-:Y:S02]  /*0350*/  CS2R R86, SRZ ;  /* 0x0000000000567805 */ /* 0x000fe4000001ff00 */
[----:B------:R-:W-:-:S02]  /*0360*/  CS2R R64, SRZ ;  /* 0x0000000000407805 */ /* 0x000fc4000001ff00 */
[----:B------:R-:W-:Y:S02]  /*0370*/  CS2R R62, SRZ ;  /* 0x00000000003e7805 */ /* 0x000fe4000001ff00 */
[----:B------:R-:W-:Y:S02]  /*0380*/  CS2R R72, SRZ ;  /* 0x0000000000487805 */ /* 0x000fe4000001ff00 */
[----:B------:R-:W-:Y:S02]  /*0390*/  MOV R80, RZ ;  /* 0x000000ff00507202 */ /* 0x000fe40000000f00 */
[----:B------:R-:W-:Y:S02]  /*03a0*/  CS2R R60, SRZ ;  /* 0x00000000003c7805 */ /* 0x000fe4000001ff00 */
[----:B------:R-:W-:Y:S02]  /*03b0*/  CS2R R58, SRZ ;  /* 0x00000000003a7805 */ /* 0x000fe4000001ff00 */
[----:B------:R-:W-:-:S02]  /*03c0*/  MOV R75, RZ ;  /* 0x000000ff004b7202 */ /* 0x000fc40000000f00 */
[----:B------:R-:W-:Y:S02]  /*03d0*/  CS2R R88, SRZ ;  /* 0x0000000000587805 */ /* 0x000fe4000001ff00 */
[----:B------:R-:W-:Y:S02]  /*03e0*/  CS2R R56, SRZ ;  /* 0x0000000000387805 */ /* 0x000fe4000001ff00 */
[----:B0-----:R-:W-:Y:S02]  /*03f0*/  CS2R R2, SRZ ;  /* 0x0000000000027805 */ /* 0x001fe4000001ff00 */
[----:B------:R-:W-:-:S07]  /*0400*/  MOV R79, RZ ;  /* 0x000000ff004f7202 */ /* 0x000fce0000000f00 */
.L_x_1091:
        /* <DEDUP_REMOVED lines=17> */
[----:B0-----:R-:W-:-:S05]  /*0520*/  IMAD.WIDE R94, R77, 0x4, R94 ;  /* 0x000000044d5e7825 */ /* 0x001fca00078e025e */
[----:B------:R0:W2:Y:S01]  /*0530*/  LDG.E R81, desc[UR10][R94.64] ;  /* 0x0000000a5e517981 */ /* 0x0000a2000c1e1900 */
[----:B------:R-:W-:-:S04]  /*0540*/  ISETP.NE.AND P2, PT, RZ, UR13, PT ;  /* 0x0000000dff007c0c */ /* 0x000fc8000bf45270 */
[----:B----4-:R-:W-:-:S05]  /*0550*/  FSEL R92, R90, RZ, !P2 ;  /* 0x000000ff5a5c7208 */ /* 0x010fca0005000000 */
[--C-:B---3--:R-:W-:Y:S01]  /*0560*/  FADD.FTZ R0, R40, -R92.reuse ;  /* 0x8000005c28007221 */ /* 0x108fe20000010000 */
[----:B--2---:R-:W-:Y:S01]  /*0570*/  SHF.L.U32 R40, R44, 0x10, RZ ;  /* 0x000000102c287819 */ /* 0x004fe200000006ff */
[----:B------:R-:W-:Y:S01]  /*0580*/  FADD.FTZ R42, R42, -R92 ;  /* 0x8000005c2a2a7221 */ /* 0x000fe20000010000 */
[----:B------:R-:W-:-:S03]  /*0590*/  SHF.L.U32 R85, R48, 0x10, RZ ;  /* 0x0000001030557819 */ /* 0x000fc600000006ff */
[----:B-----5:R-:W-:Y:S01]  /*05a0*/  FMUL.FTZ R83, R8, R40 ;  /* 0x0000002808537220 */ /* 0x020fe20000410000 */
[----:B0-----:R-:W-:Y:S01]  /*05b0*/  SHF.L.U32 R94, R45, 0x10, RZ ;  /* 0x000000102d5e7819 */ /* 0x001fe200000006ff */
[----:B------:R-:W-:Y:S02]  /*05c0*/  FMUL.FTZ R0, R81, R0 ;  /* 0x0000000051007220 */ /* 0x000fe40000410000 */
[-C--:B------:R-:W-:Y:S01]  /*05d0*/  FFMA.FTZ R83, R16, R85.reuse, R83 ;  /* 0x0000005510537223 */ /* 0x080fe20000010053 */
[----:B------:R-:W-:Y:S01]  /*05e0*/  FADD.FTZ R88, R85, R88 ;  /* 0x0000005855587221 */ /* 0x000fe20000010000 */
[----:B------:R-:W-:Y:S01]  /*05f0*/  FFMA.FTZ R89, R0, R85, R89 ;  /* 0x0000005500597223 */ /* 0x000fe20000010059 */
[----:B------:R-:W-:Y:S01]  /*0600*/  FMUL.FTZ R85, R81, R42 ;  /* 0x0000002a51557220 */ /* 0x000fe20000410000 */
[----:B------:R-:W-:-:S03]  /*0610*/  FADD.FTZ R42, R94, R54 ;  /* 0x000000365e2a7221 */ /* 0x000fc60000010000 */
[-C--:B------:R-:W-:Y:S02]  /*0620*/  FFMA.FTZ R90, R85, R94.reuse, R55 ;  /* 0x0000005e555a7223 */ /* 0x080fe40000010037 */
[----:B------:R-:W2:Y:S01]  /*0630*/  LDG.E.128 R52, desc[UR10][R52.64+0x10] ;  /* 0x0000100a34347981 */ /* 0x000ea2000c1e1d00 */
[----:B------:R-:W-:Y:S01]  /*0640*/  SHF.L.U32 R91, R49, 0x10, RZ ;  /* 0x00000010315b7819 */ /* 0x000fe200000006ff */
[----:B------:R-:W-:Y:S01]  /*0650*/  FMUL.FTZ R93, R10, R94 ;  /* 0x0000005e0a5d7220 */ /* 0x000fe20000410000 */
[----:B------:R-:W-:Y:S01]  /*0660*/  PRMT R44, R44, 0x7632, R44 ;  /* 0x000076322c2c7816 */ /* 0x000fe2000000002c */
[----:B------:R-:W-:Y:S01]  /*0670*/  FADD.FTZ R94, R41, -R92 ;  /* 0x8000005c295e7221 */ /* 0x000fe20000010000 */
[----:B------:R-:W-:Y:S01]  /*0680*/  FFMA.FTZ R87, R0, R40, R87 ;  /* 0x0000002800577223 */ /* 0x000fe20000010057 */
[----:B------:R-:W-:Y:S01]  /*0690*/  FADD.FTZ R86, R40, R86 ;  /* 0x0000005628567221 */ /* 0x000fe20000010000 */
[-C--:B------:R-:W-:Y:S01]  /*06a0*/  FFMA.FTZ R84, R85, R91.reuse, R84 ;  /* 0x0000005b55547223 */ /* 0x080fe20000010054 */
[----:B------:R-:W-:Y:S01]  /*06b0*/  FFMA.FTZ R40, R18, R91, R93 ;  /* 0x0000005b12287223 */ /* 0x000fe2000001005d */
[----:B------:R-:W-:Y:S01]  /*06c0*/  FADD.FTZ R82, R91, R82 ;  /* 0x000000525b527221 */ /* 0x000fe20000010000 */
[----:B------:R-:W-:Y:S01]  /*06d0*/  SHF.L.U32 R44, R44, 0x10, RZ ;  /* 0x000000102c2c7819 */ /* 0x000fe200000006ff */
[----:B------:R-:W-:Y:S01]  /*06e0*/  FMUL.FTZ R91, R81, R94 ;  /* 0x0000005e515b7220 */ /* 0x000fe20000410000 */
[----:B------:R-:W-:-:S03]  /*06f0*/  PRMT R48, R48, 0x7632, R48 ;  /* 0x0000763230307816 */ /* 0x000fc60000000030 */
[-C--:B------:R-:W-:Y:S01]  /*0700*/  FFMA.FTZ R80, R91, R44.reuse, R80 ;  /* 0x0000002c5b507223 */ /* 0x080fe20000010050 */
[----:B------:R-:W-:Y:S01]  /*0710*/  SHF.L.U32 R48, R48, 0x10, RZ ;  /* 0x0000001030307819 */ /* 0x000fe200000006ff */
[----:B------:R-:W-:Y:S01]  /*0720*/  FADD.FTZ R76, R44, R76 ;  /* 0x0000004c2c4c7221 */ /* 0x000fe20000010000 */
[----:B------:R-:W-:Y:S01]  /*0730*/  FMUL.FTZ R44, R9, R44 ;  /* 0x0000002c092c7220 */ /* 0x000fe20000410000 */
[----:B------:R-:W-:-:S03]  /*0740*/  PRMT R45, R45, 0x7632, R45 ;  /* 0x000076322d2d7816 */ /* 0x000fc6000000002d */
[----:B------:R-:W-:Y:S01]  /*0750*/  FFMA.FTZ R41, R17, R48, R44 ;  /* 0x0000003011297223 */ /* 0x000fe2000001002c */
[----:B------:R-:W-:Y:S01]  /*0760*/  FADD.FTZ R44, R43, -R92 ;  /* 0x8000005c2b2c7221 */ /* 0x000fe20000010000 */
[----:B------:R-:W-:Y:S02]  /*0770*/  PRMT R49, R49, 0x7632, R49 ;  /* 0x0000763231317816 */ /* 0x000fe40000000031 */
[----:B------:R-:W-:Y:S01]  /*0780*/  SHF.L.U32 R43, R45, 0x10, RZ ;  /* 0x000000102d2b7819 */ /* 0x000fe200000006ff */
[----:B------:R-:W-:Y:S01]  /*0790*/  FMUL.FTZ R45, R81, R44 ;  /* 0x0000002c512d7220 */ /* 0x000fe20000410000 */
[----:B------:R-:W-:Y:S01]  /*07a0*/  FFMA.FTZ R79, R91, R48, R79 ;  /* 0x000000305b4f7223 */ /* 0x000fe2000001004f */
[----:B------:R-:W-:Y:S01]  /*07b0*/  FADD.FTZ R75, R48, R75 ;  /* 0x0000004b304b7221 */ /* 0x000fe20000010000 */
[----:B------:R-:W-:Y:S01]  /*07c0*/  SHF.L.U32 R44, R49, 0x10, RZ ;  /* 0x00000010312c7819 */ /* 0x000fe200000006ff */
[-C--:B------:R-:W-:Y:S01]  /*07d0*/  FMUL.FTZ R48, R11, R43.reuse ;  /* 0x0000002b0b307220 */ /* 0x080fe20000410000 */
[----:B------:R-:W-:Y:S01]  /*07e0*/  FFMA.FTZ R72, R45, R43, R72 ;  /* 0x0000002b2d487223 */ /* 0x000fe20000010048 */
[----:B------:R-:W-:-:S02]  /*07f0*/  FADD.FTZ R70, R43, R70 ;  /* 0x000000462b467221 */ /* 0x000fc40000010000 */
[-C--:B------:R-:W-:Y:S01]  /*0800*/  FFMA.FTZ R43, R19, R44.reuse, R48 ;  /* 0x0000002c132b7223 */ /* 0x080fe20000010030 */
[----:B------:R-:W-:Y:S01]  /*0810*/  FFMA.FTZ R73, R45, R44, R73 ;  /* 0x0000002c2d497223 */ /* 0x000fe20000010049 */
[----:B------:R-:W-:Y:S01]  /*0820*/  FADD.FTZ R71, R44, R71 ;  /* 0x000000472c477221 */ /* 0x000fe20000010000 */
[----:B------:R-:W-:Y:S01]  /*0830*/  UMOV UR4, 0xffffffff ;  /* 0xffffffff00047882 */ /* 0x000fe20000000000 */
[----:B------:R-:W-:-:S04]  /*0840*/  ISETP.NE.U32.AND P1, PT, RZ, UR24, PT ;  /* 0x00000018ff007c0c */ /* 0x000fc8000bf25070 */
[----:B------:R-:W-:Y:S01]  /*0850*/  ISETP.NE.AND.EX P1, PT, RZ, UR25, PT, P1 ;  /* 0x00000019ff007c0c */ /* 0x000fe2000bf25310 */
[--C-:B--2---:R-:W-:Y:S01]  /*0860*/  FADD.FTZ R52, R52, -R92.reuse ;  /* 0x8000005c34347221 */ /* 0x104fe20000010000 */
[--C-:B------:R-:W-:Y:S01]  /*0870*/  FADD.FTZ R94, R53, -R92.reuse ;  /* 0x8000005c355e7221 */ /* 0x100fe20000010000 */
[----:B------:R-:W-:Y:S01]  /*0880*/  SHF.L.U32 R53, R50, 0x10, RZ ;  /* 0x0000001032357819 */ /* 0x000fe200000006ff */
[----:B------:R-:W-:Y:S01]  /*0890*/  FADD.FTZ R96, R55, -R92 ;  /* 0x8000005c37607221 */ /* 0x000fe20000010000 */
[----:B------:R-:W-:Y:S01]  /*08a0*/  FMUL.FTZ R49, R81, R52 ;  /* 0x0000003451317220 */ /* 0x000fe20000410000 */
[----:B------:R-:W-:Y:S02]  /*08b0*/  SHF.L.U32 R55, R46, 0x10, RZ ;  /* 0x000000102e377819 */ /* 0x000fe400000006ff */
[----:B------:R-:W-:Y:S02]  /*08c0*/  PRMT R50, R50, 0x7632, R50 ;  /* 0x0000763232327816 */ /* 0x000fe40000000032 */
[----:B------:R-:W-:Y:S01]  /*08d0*/  PRMT R46, R46, 0x7632, R46 ;  /* 0x000076322e2e7816 */ /* 0x000fe2000000002e */
[C---:B------:R-:W-:Y:S01]  /*08e0*/  FFMA.FTZ R48, R49.reuse, R53, R2 ;  /* 0x0000003531307223 */ /* 0x040fe20000010002 */
[----:B------:R-:W-:Y:S01]  /*08f0*/  SHF.L.U32 R2, R50, 0x10, RZ ;  /* 0x0000001032027819 */ /* 0x000fe200000006ff */
[-C--:B------:R-:W-:Y:S01]  /*0900*/  FMUL.FTZ R93, R4, R55.reuse ;  /* 0x00000037045d7220 */ /* 0x080fe20000410000 */
[----:B------:R-:W-:Y:S01]  /*0910*/  FFMA.FTZ R62, R49, R55, R62 ;  /* 0x00000037313e7223 */ /* 0x000fe2000001003e */
[----:B------:R-:W-:Y:S01]  /*0920*/  FADD.FTZ R66, R55, R66 ;  /* 0x0000004237427221 */ /* 0x000fe20000010000 */
[----:B------:R-:W-:Y:S01]  /*0930*/  SHF.L.U32 R46, R46, 0x10, RZ ;  /* 0x000000102e2e7819 */ /* 0x000fe200000006ff */
[----:B------:R-:W-:Y:S01]  /*0940*/  FMUL.FTZ R52, R81, R94 ;  /* 0x0000005e51347220 */ /* 0x000fe20000410000 */
[----:B------:R-:W-:Y:S01]  /*0950*/  FADD.FTZ R54, R54, -R92 ;  /* 0x8000005c36367221 */ /* 0x000fe20000010000 */
[----:B------:R-:W-:-:S02]  /*0960*/  SHF.L.U32 R55, R47, 0x10, RZ ;  /* 0x000000102f377819 */ /* 0x000fc400000006ff */
[----:B------:R-:W-:Y:S01]  /*0970*/  PRMT R47, R47, 0x7632, R47 ;  /* 0x000076322f2f7816 */ /* 0x000fe2000000002f */
[----:B------:R-:W-:Y:S01]  /*0980*/  FFMA.FTZ R44, R12, R53, R93 ;  /* 0x000000350c2c7223 */ /* 0x000fe2000001005d */
[----:B------:R-:W-:Y:S01]  /*0990*/  FADD.FTZ R58, R53, R58 ;  /* 0x0000003a353a7221 */ /* 0x000fe20000010000 */
[----:B------:R-:W-:Y:S01]  /*09a0*/  FFMA.FTZ R92, R52, R2, R3 ;  /* 0x00000002345c7223 */ /* 0x000fe20000010003 */
[----:B------:R-:W-:Y:S01]  /*09b0*/  FMUL.FTZ R50, R5, R46 ;  /* 0x0000002e05327220 */ /* 0x000fe20000410000 */
[----:B------:R-:W-:Y:S01]  /*09c0*/  FMUL.FTZ R53, R81, R54 ;  /* 0x0000003651357220 */ /* 0x000fe20000410000 */
[C---:B------:R-:W-:Y:S02]  /*09d0*/  SHF.L.U32 R3, R51.reuse, 0x10, RZ ;  /* 0x0000001033037819 */ /* 0x040fe400000006ff */
[----:B------:R-:W-:Y:S02]  /*09e0*/  PRMT R51, R51, 0x7632, R51 ;  /* 0x0000763233337816 */ /* 0x000fe40000000033 */
[----:B------:R-:W-:Y:S01]  /*09f0*/  SHF.L.U32 R54, R47, 0x10, RZ ;  /* 0x000000102f367819 */ /* 0x000fe200000006ff */
[----:B------:R-:W-:Y:S01]  /*0a00*/  FFMA.FTZ R50, R13, R2, R50 ;  /* 0x000000020d327223 */ /* 0x000fe20000010032 */
[----:B------:R-:W-:Y:S01]  /*0a10*/  FADD.FTZ R59, R2, R59 ;  /* 0x0000003b023b7221 */ /* 0x000fe20000010000 */
[----:B------:R-:W-:Y:S01]  /*0a20*/  SHF.L.U32 R2, R51, 0x10, RZ ;  /* 0x0000001033027819 */ /* 0x000fe200000006ff */
[----:B------:R-:W-:Y:S01]  /*0a30*/  FMUL.FTZ R94, R81, R96 ;  /* 0x00000060515e7220 */ /* 0x000fe20000410000 */
[----:B------:R-:W-:Y:S01]  /*0a40*/  FMUL.FTZ R93, R6, R55 ;  /* 0x00000037065d7220 */ /* 0x000fe20000410000 */
[----:B------:R-:W-:Y:S01]  /*0a50*/  FMUL.FTZ R96, R7, R54 ;  /* 0x0000003607607220 */ /* 0x000fe20000410000 */
[----:B------:R-:W-:Y:S01]  /*0a60*/  FFMA.FTZ R63, R52, R46, R63 ;  /* 0x0000002e343f7223 */ /* 0x000fe2000001003f */
[----:B------:R-:W-:Y:S01]  /*0a70*/  FADD.FTZ R67, R46, R67 ;  /* 0x000000432e437221 */ /* 0x000fe20000010000 */
[-C--:B------:R-:W-:Y:S01]  /*0a80*/  FFMA.FTZ R46, R14, R3.reuse, R93 ;  /* 0x000000030e2e7223 */ /* 0x080fe2000001005d */
[----:B------:R-:W-:Y:S01]  /*0a90*/  FFMA.FTZ R56, R53, R3, R56 ;  /* 0x0000000335387223 */ /* 0x000fe20000010038 */
[----:B------:R-:W-:Y:S01]  /*0aa0*/  FADD.FTZ R60, R3, R60 ;  /* 0x0000003c033c7221 */ /* 0x000fe20000010000 */
[-C--:B------:R-:W-:Y:S01]  /*0ab0*/  FFMA.FTZ R57, R94, R2.reuse, R57 ;  /* 0x000000025e397223 */ /* 0x080fe20000010039 */
[----:B------:R-:W-:Y:S01]  /*0ac0*/  FFMA.FTZ R47, R15, R2, R96 ;  /* 0x000000020f2f7223 */ /* 0x000fe20000010060 */
[----:B------:R-:W-:-:S02]  /*0ad0*/  FADD.FTZ R61, R2, R61 ;  /* 0x0000003d023d7221 */ /* 0x000fc40000010000 */
[----:B------:R-:W0:Y:S01]  /*0ae0*/  @P0 LDC.64 R2, c[0x0][0x438] ;  /* 0x00010e00ff020b82 */ /* 0x000e220000000a00 */
[----:B------:R-:W-:Y:S01]  /*0af0*/  FFMA.FTZ R65, R94, R54, R65 ;  /* 0x000000365e417223 */ /* 0x000fe20000010041 */
[----:B------:R-:W-:Y:S01]  /*0b00*/  FADD.FTZ R69, R54, R69 ;  /* 0x0000004536457221 */ /* 0x000fe20000010000 */
[----:B------:R-:W-:Y:S01]  /*0b10*/  FADD.FTZ R54, RZ, R83 ;  /* 0x00000053ff367221 */ /* 0x000fe20000010000 */
[----:B------:R-:W-:-:S03]  /*0b20*/  FFMA.FTZ R96, R0, R83, RZ ;  /* 0x0000005300607223 */ /* 0x000fc600000100ff */
[----:B------:R-:W-:Y:S01]  /*0b30*/  FADD.FTZ R51, R54, R41 ;  /* 0x0000002936337221 */ /* 0x000fe20000010000 */
[----:B------:R-:W-:-:S03]  /*0b40*/  FFMA.FTZ R96, R91, R41, R96 ;  /* 0x000000295b607223 */ /* 0x000fc60000010060 */
[----:B------:R-:W-:Y:S01]  /*0b50*/  FADD.FTZ R54, R51, R40 ;  /* 0x0000002833367221 */ /* 0x000fe20000010000 */
[----:B------:R-:W-:-:S03]  /*0b60*/  FFMA.FTZ R96, R85, R40, R96 ;  /* 0x0000002855607223 */ /* 0x000fc60000010060 */
[----:B------:R-:W-:Y:S01]  /*0b70*/  FADD.FTZ R51, R54, R43 ;  /* 0x0000002b36337221 */ /* 0x000fe20000010000 */
[----:B------:R-:W-:Y:S01]  /*0b80*/  FFMA.FTZ R96, R45, R43, R96 ;  /* 0x0000002b2d607223 */ /* 0x000fe20000010060 */
[----:B------:R-:W-:Y:S01]  /*0b90*/  FFMA.FTZ R64, R53, R55, R64 ;  /* 0x0000003735407223 */ /* 0x000fe20000010040 */
[----:B------:R-:W-:Y:S01]  /*0ba0*/  FADD.FTZ R68, R55, R68 ;  /* 0x0000004437447221 */ /* 0x000fe20000010000 */
[----:B------:R-:W-:Y:S01]  /*0bb0*/  FADD.FTZ R51, R51, R44 ;  /* 0x0000002c33337221 */ /* 0x000fe20000010000 */
[----:B------:R-:W-:Y:S01]  /*0bc0*/  FFMA.FTZ R55, R49, R44, R96 ;  /* 0x0000002c31377223 */ /* 0x000fe20000010060 */
[----:B0-----:R-:W-:-:S04]  /*0bd0*/  @P0 IMAD.WIDE.U32 R2, R74, 0x20, R2 ;  /* 0x000000204a020825 */ /* 0x001fc800078e0002 */
[----:B------:R-:W-:Y:S01]  /*0be0*/  FADD.FTZ R51, R51, R50 ;  /* 0x0000003233337221 */ /* 0x000fe20000010000 */
[----:B------:R-:W5:Y:S04]  /*0bf0*/  @P0 LDG.E.128 R20, desc[UR10][R2.64] ;  /* 0x0000000a02140981 */ /* 0x000f68000c1e1d00 */
[----:B------:R0:W5:Y:S01]  /*0c00*/  @P0 LDG.E.128 R24, desc[UR10][R2.64+0x10] ;  /* 0x0000100a02180981 */ /* 0x000162000c1e1d00 */
[----:B------:R-:W-:Y:S01]  /*0c10*/  FADD.FTZ R54, R51, R46 ;  /* 0x0000002e33367221 */ /* 0x000fe20000010000 */
[----:B0-----:R-:W-:-:S04]  /*0c20*/  FFMA.FTZ R2, R52, R50, R55 ;  /* 0x0000003234027223 */ /* 0x001fc80000010037 */
[----:B------:R-:W-:Y:S01]  /*0c30*/  FFMA.FTZ R3, R53, R46, R2 ;  /* 0x0000002e35037223 */ /* 0x000fe20000010002 */
[----:B------:R-:W-:-:S03]  /*0c40*/  FADD.FTZ R54, R54, R47 ;  /* 0x0000002f36367221 */ /* 0x000fc60000010000 */
[----:B------:R-:W-:Y:S01]  /*0c50*/  FFMA.FTZ R3, R94, R47, R3 ;  /* 0x0000002f5e037223 */ /* 0x000fe20000010003 */
[----:B------:R-:W-:Y:S06]  /*0c60*/  BRA.DIV UR4, `(.L_x_1082) ;  /* 0x0000001e04347947 */ /* 0x000fec000b800000 */
[----:B------:R-:W0:Y:S04]  /*0c70*/  SHFL.BFLY PT, R51, R54, 0x1, 0x1f ;  /* 0x0c201f0036337f89 */ /* 0x000e2800000e0000 */
[----:B------:R-:W1:Y:S01]  /*0c80*/  SHFL.BFLY PT, R2, R3, 0x1, 0x1f ;  /* 0x0c201f0003027f89 */ /* 0x000e6200000e0000 */
[----:B0-----:R-:W-:Y:S01]  /*0c90*/  FADD.FTZ R55, R54, R51 ;  /* 0x0000003336377221 */ /* 0x001fe20000010000 */
[----:B-1----:R-:W-:-:S04]  /*0ca0*/  FADD.FTZ R2, R3, R2 ;  /* 0x0000000203027221 */ /* 0x002fc80000010000 */
[----:B------:R-:W0:Y:S01]  /*0cb0*/  SHFL.BFLY PT, R96, R55, 0x2, 0x1f ;  /* 0x0c401f0037607f89 */ /* 0x000e2200000e0000 */
[----:B------:R-:W-:-:S03]  /*0cc0*/  MOV R3, R92 ;  /* 0x0000005c00037202 */ /* 0x000fc60000000f00 */
[----:B------:R-:W1:Y:S01]  /*0cd0*/  SHFL.BFLY PT, R51, R2, 0x2, 0x1f ;  /* 0x0c401f0002337f89 */ /* 0x000e6200000e0000 */
[----:B0-----:R-:W-:Y:S01]  /*0ce0*/  FADD.FTZ R96, R55, R96 ;  /* 0x0000006037607221 */ /* 0x001fe20000010000 */
[----:B------:R-:W-:Y:S01]  /*0cf0*/  MOV R55, R90 ;  /* 0x0000005a00377202 */ /* 0x000fe20000000f00 */
[----:B-1----:R-:W-:Y:S01]  /*0d00*/  FADD.FTZ R95, R2, R51 ;  /* 0x00000033025f7221 */ /* 0x002fe20000010000 */
[----:B------:R-:W-:Y:S02]  /*0d10*/  MOV R2, R48 ;  /* 0x0000003000027202 */ /* 0x000fe40000000f00 */
[----:B------:R-:W0:Y:S04]  /*0d20*/  SHFL.BFLY PT, R51, R96, 0x4, 0x1f ;  /* 0x0c801f0060337f89 */ /* 0x000e2800000e0000 */
[----:B------:R-:W1:Y:S01]  /*0d30*/  SHFL.BFLY PT, R98, R95, 0x4, 0x1f ;  /* 0x0c801f005f627f89 */ /* 0x000e6200000e0000 */
[----:B0-----:R-:W-:Y:S01]  /*0d40*/  FADD.FTZ R97, R96, R51 ;  /* 0x0000003360617221 */ /* 0x001fe20000010000 */
[----:B-1----:R-:W-:-:S04]  /*0d50*/  FADD.FTZ R98, R95, R98 ;  /* 0x000000625f627221 */ /* 0x002fc80000010000 */
[----:B------:R-:W0:Y:S04]  /*0d60*/  SHFL.BFLY PT, R54, R97, 0x8, 0x1f ;  /* 0x0d001f0061367f89 */ /* 0x000e2800000e0000 */
[----:B------:R-:W1:Y:S01]  /*0d70*/  SHFL.BFLY PT, R93, R98, 0x8, 0x1f ;  /* 0x0d001f00625d7f89 */ /* 0x000e6200000e0000 */
[----:B0-----:R-:W-:Y:S01]  /*0d80*/  FADD.FTZ R51, R97, R54 ;  /* 0x0000003661337221 */ /* 0x001fe20000010000 */
[----:B------:R-:W-:Y:S01]  /*0d90*/  MOV R54, R42 ;  /* 0x0000002a00367202 */ /* 0x000fe20000000f00 */
[----:B-1----:R-:W-:-:S03]  /*0da0*/  FADD.FTZ R93, R98, R93 ;  /* 0x0000005d625d7221 */ /* 0x002fc60000010000 */
[----:B------:R0:W1:Y:S04]  /*0db0*/  SHFL.BFLY PT, R42, R51, 0x10, 0x1f ;  /* 0x0e001f00332a7f89 */ /* 0x00006800000e0000 */
[----:B------:R0:W2:Y:S02]  /*0dc0*/  SHFL.BFLY PT, R90, R93, 0x10, 0x1f ;  /* 0x0e001f005d5a7f89 */ /* 0x0000a400000e0000 */
.L_x_1103:
[----:B-1----:R-:W-:Y:S01]  /*0dd0*/  FADD.FTZ R42, R51, R42 ;  /* 0x0000002a332a7221 */ /* 0x002fe20000010000 */
[----:B--2---:R-:W-:-:S03]  /*0de0*/  FADD.FTZ R90, R93, R90 ;  /* 0x0000005a5d5a7221 */ /* 0x004fc60000010000 */
[----:B0-----:R-:W-:Y:S01]  /*0df0*/  FMUL.FTZ R51, R42, UR14 ;  /* 0x0000000e2a337c20 */ /* 0x001fe20008410000 */
        /* <DEDUP_REMOVED lines=40> */
.L_x_1085:
        /* <DEDUP_REMOVED lines=33> */
.L_x_1084:
        /* <DEDUP_REMOVED lines=32> */
.L_x_1087:
        /* <DEDUP_REMOVED lines=33> */
.L_x_1083:
        /* <DEDUP_REMOVED lines=37> */
.L_x_1089:
        /* <DEDUP_REMOVED lines=33> */
.L_x_1088:
        /* <DEDUP_REMOVED lines=32> */
.L_x_1090:
        /* <DEDUP_REMOVED lines=32> */
.L_x_1086:
        /* <DEDUP_REMOVED lines=12> */
[----:B---3--:R-:W-:-:S03]  /*1fc0*/  @P2 IMAD.WIDE.U32 R48, R74, 0x10, R48 ;  /* 0x000000104a302825 */ /* 0x008fc600078e0030 */
[----:B------:R0:W-:Y:S01]  /*1fd0*/  @P1 STG.E.128 desc[UR10][R44.64+0x10], R32 ;  /* 0x000010202c001986 */ /* 0x0001e2000c101d0a */
[----:B------:R-:W-:-:S03]  /*1fe0*/  ISETP.GE.AND P1, PT, R77, R51, PT ;  /* 0x000000334d00720c */ /* 0x000fc60003f26270 */
[----:B------:R0:W-:Y:S04]  /*1ff0*/  STG.E.128 desc[UR10][R46.64], R40 ;  /* 0x000000282e007986 */ /* 0x0001e8000c101d0a */
[----:B------:R0:W-:Y:S06]  /*2000*/  @P2 STG.E.128 desc[UR10][R48.64], R28 ;  /* 0x0000001c30002986 */ /* 0x0001ec000c101d0a */
[----:B------:R-:W-:Y:S05]  /*2010*/  @!P1 BRA `(.L_x_1091) ;  /* 0xffffffe000fc9947 */ /* 0x000fea000383ffff */
[----:B------:R-:W-:Y:S05]  /*2020*/  BSYNC B1 ;  /* 0x0000000000017941 */ /* 0x000fea0003800000 */
.L_x_1081:
        /* <DEDUP_REMOVED lines=16> */
[----:B-----5:R-:W-:Y:S02]  /*2130*/  MOV R20, R2 ;  /* 0x0000000200147202 */ /* 0x020fe40000000f00 */
        /* <DEDUP_REMOVED lines=15> */
.L_x_1080:
[----:B------:R-:W-:Y:S05]  /*2230*/  BSYNC B0 ;  /* 0x0000000000007941 */ /* 0x000fea0003800000 */
.L_x_1079:
[----:B------:R-:W0:Y:S01]  /*2240*/  S2R R3, SR_CgaCtaId ;  /* 0x0000000000037919 */ /* 0x000e220000008800 */
[----:B------:R-:W-:Y:S01]  /*2250*/  MOV R0, 0x400 ;  /* 0x0000040000007802 */ /* 0x000fe20000000f00 */
[----:B------:R-:W-:Y:S05]  /*2260*/  WARPSYNC.ALL ;  /* 0x0000000000007948 */ /* 0x000fea0003800000 */
[----:B------:R-:W1:Y:S01]  /*2270*/  S2R R47, SR_TID.X ;  /* 0x00000000002f7919 */ /* 0x000e620000002100 */
[----:B------:R-:W2:Y:S01]  /*2280*/  S2UR UR4, SR_CTAID.X ;  /* 0x00000000000479c3 */ /* 0x000ea20000002500 */
[----:B------:R-:W3:Y:S01]  /*2290*/  LDCU.128 UR16, c[0x0][0x440] ;  /* 0x00008800ff1077ac */ /* 0x000ee20008000c00 */
[----:B------:R-:W4:Y:S01]  /*22a0*/  LDCU.128 UR20, c[0x0][0x450] ;  /* 0x00008a00ff1477ac */ /* 0x000f220008000c00 */
        /* <DEDUP_REMOVED lines=8> */
[----:B------:R-:W5:Y:S04]  /*2330*/  LDS R36, [R0+0x200] ;  /* 0x0002000000247984 */ /* 0x000f680000000800 */
[----:B------:R-:W3:Y:S04]  /*2340*/  LDS R37, [R0+0x600] ;  /* 0x0006000000257984 */ /* 0x000ee80000000800 */
[----:B------:R-:W4:Y:S04]  /*2350*/  LDS R40, [R0+0x800] ;  /* 0x0008000000287984 */ /* 0x000f280000000800 */
[----:B------:R-:W2:Y:S04]  /*2360*/  LDS R39, [R0+0xa00] ;  /* 0x000a000000277984 */ /* 0x000ea80000000800 */
[----:B------:R-:W-:Y:S04]  /*2370*/  LDS R42, [R0+0xc00] ;  /* 0x000c0000002a7984 */ /* 0x000fe80000000800 */
[----:B------:R-:W-:Y:S01]  /*2380*/  LDS R9, [R0+0xe00] ;  /* 0x000e000000097984 */ /* 0x000fe20000000800 */
[----:B------:R-:W-:Y:S01]  /*2390*/  BAR.SYNC.DEFER_BLOCKING 0x0 ;  /* 0x0000000000007b1d */ /* 0x000fe20000010000 */
[----:B0-----:R-:W-:-:S04]  /*23a0*/  FADD.FTZ R3, RZ, R3 ;  /* 0x00000003ff037221 */ /* 0x001fc80000010000 */
[----:B-1----:R-:W-:Y:S01]  /*23b0*/  FADD.FTZ R3, R3, R38 ;  /* 0x0000002603037221 */ /* 0x002fe20000010000 */
[----:B-----5:R-:W-:-:S04]  /*23c0*/  FADD.FTZ R36, RZ, R36 ;  /* 0x00000024ff247221 */ /* 0x020fc80000010000 */
[----:B---3--:R-:W-:Y:S01]  /*23d0*/  FADD.FTZ R36, R36, R37 ;  /* 0x0000002524247221 */ /* 0x008fe20000010000 */
[----:B------:R-:W-:Y:S01]  /*23e0*/  STS.128 [R2], R4 ;  /* 0x0000000402007388 */ /* 0x000fe20000000c00 */
[----:B----4-:R-:W-:-:S03]  /*23f0*/  FADD.FTZ R3, R3, R40 ;  /* 0x0000002803037221 */ /* 0x010fc60000010000 */
[----:B------:R-:W-:Y:S01]  /*2400*/  STS.128 [R2+0x10], R20 ;  /* 0x0000101402007388 */ /* 0x000fe20000000c00 */
[----:B--2---:R-:W-:Y:S01]  /*2410*/  FADD.FTZ R36, R36, R39 ;  /* 0x0000002724247221 */ /* 0x004fe20000010000 */
        /* <DEDUP_REMOVED lines=82> */
.L_x_1082:
        /* <DEDUP_REMOVED lines=8> */
.L_x_1093:
[----:B------:R-:W-:Y:S05]  /*29c0*/  BSYNC B2 ;  /* 0x0000000000027941 */ /* 0x000fea0003800000 */
.L_x_1092:
        /* <DEDUP_REMOVED lines=8> */
.L_x_1094:
[----:B------:R-:W-:Y:S01]  /*2a50*/  FADD.FTZ R55, R54, R51 ;  /* 0x0000003336377221 */ /* 0x000fe20000010000 */
[----:B------:R-:W-:-:S04]  /*2a60*/  HFMA2 R101, -RZ, RZ, 0, 1.1920928955078125e-07 ;  /* 0x00000002ff657431 */ /* 0x000fc800000001ff */
[----:B------:R-:W-:Y:S02]  /*2a70*/  MOV R102, R55 ;  /* 0x0000003700667202 */ /* 0x000fe40000000f00 */
[----:B------:R-:W-:-:S07]  /*2a80*/  MOV R2, R100 ;  /* 0x0000006400027202 */ /* 0x000fce0000000f00 */
[----:B------:R-:W-:Y:S05]  /*2a90*/  WARPSYNC.COLLECTIVE R99, `(.L_x_1095) ;  /* 0x0000000063087348 */ /* 0x000fea0003c00000 */
[----:B------:R0:W1:Y:S02]  /*2aa0*/  SHFL.BFLY P3, R100, R102, R101, R104 ;  /* 0x0c00006566647389 */ /* 0x0000640000060068 */
[----:B01----:R-:W-:Y:S05]  /*2ab0*/  ENDCOLLECTIVE ;  /* 0x000000000000791b */ /* 0x003fea0003800000 */
.L_x_1095:
[----:B------:R-:W-:Y:S01]  /*2ac0*/  FADD.FTZ R2, R3, R2 ;  /* 0x0000000203027221 */ /* 0x000fe20000010000 */
[----:B------:R-:W-:-:S04]  /*2ad0*/  MOV R3, R92 ;  /* 0x0000005c00037202 */ /* 0x000fc80000000f00 */
[----:B------:R-:W-:Y:S02]  /*2ae0*/  MOV R102, R2 ;  /* 0x0000000200667202 */ /* 0x000fe40000000f00 */
[----:B------:R-:W-:-:S07]  /*2af0*/  MOV R96, R100 ;  /* 0x0000006400607202 */ /* 0x000fce0000000f00 */
[----:B------:R-:W-:Y:S05]  /*2b00*/  WARPSYNC.COLLECTIVE R99, `(.L_x_1096) ;  /* 0x0000000063087348 */ /* 0x000fea0003c00000 */
[----:B------:R0:W1:Y:S02]  /*2b10*/  SHFL.BFLY P3, R100, R102, R101, R104 ;  /* 0x0c00006566647389 */ /* 0x0000640000060068 */
[----:B01----:R-:W-:Y:S05]  /*2b20*/  ENDCOLLECTIVE ;  /* 0x000000000000791b */ /* 0x003fea0003800000 */
.L_x_1096:
        /* <DEDUP_REMOVED lines=8> */
.L_x_1097:
[----:B------:R-:W-:Y:S01]  /*2bb0*/  FADD.FTZ R95, R2, R51 ;  /* 0x00000033025f7221 */ /* 0x000fe20000010000 */
[----:B------:R-:W-:-:S04]  /*2bc0*/  MOV R2, R48 ;  /* 0x0000003000027202 */ /* 0x000fc80000000f00 */
[----:B------:R-:W-:Y:S02]  /*2bd0*/  MOV R102, R95 ;  /* 0x0000005f00667202 */ /* 0x000fe40000000f00 */
[----:B------:R-:W-:-:S07]  /*2be0*/  MOV R51, R100 ;  /* 0x0000006400337202 */ /* 0x000fce0000000f00 */
[----:B------:R-:W-:Y:S05]  /*2bf0*/  WARPSYNC.COLLECTIVE R99, `(.L_x_1098) ;  /* 0x0000000063087348 */ /* 0x000fea0003c00000 */
[----:B------:R0:W1:Y:S02]  /*2c00*/  SHFL.BFLY P3, R100, R102, R101, R104 ;  /* 0x0c00006566647389 */ /* 0x0000640000060068 */
[----:B01----:R-:W-:Y:S05]  /*2c10*/  ENDCOLLECTIVE ;  /* 0x000000000000791b */ /* 0x003fea0003800000 */
.L_x_1098:
[----:B------:R-:W-:Y:S01]  /*2c20*/  FADD.FTZ R97, R96, R51 ;  /* 0x0000003360617221 */ /* 0x000fe20000010000 */
[----:B------:R-:W-:-:S04]  /*2c30*/  HFMA2 R101, -RZ, RZ, 0, 4.76837158203125e-07 ;  /* 0x00000008ff657431 */ /* 0x000fc800000001ff */
[----:B------:R-:W-:Y:S02]  /*2c40*/  MOV R102, R97 ;  /* 0x0000006100667202 */ /* 0x000fe40000000f00 */
[----:B------:R-:W-:-:S07]  /*2c50*/  MOV R98, R100 ;  /* 0x0000006400627202 */ /* 0x000fce0000000f00 */
[----:B------:R-:W-:Y:S05]  /*2c60*/  WARPSYNC.COLLECTIVE R99, `(.L_x_1099) ;  /* 0x0000000063087348 */ /* 0x000fea0003c00000 */
[----:B------:R0:W1:Y:S02]  /*2c70*/  SHFL.BFLY P3, R100, R102, R101, R104 ;  /* 0x0c00006566647389 */ /* 0x0000640000060068 */
[----:B01----:R-:W-:Y:S05]  /*2c80*/  ENDCOLLECTIVE ;  /* 0x000000000000791b */ /* 0x003fea0003800000 */
.L_x_1099:
[----:B------:R-:W-:-:S05]  /*2c90*/  FADD.FTZ R98, R95, R98 ;  /* 0x000000625f627221 */ /* 0x000fca0000010000 */
[----:B------:R-:W-:Y:S02]  /*2ca0*/  MOV R102, R98 ;  /* 0x0000006200667202 */ /* 0x000fe40000000f00 */
[----:B------:R-:W-:-:S07]  /*2cb0*/  MOV R54, R100 ;  /* 0x0000006400367202 */ /* 0x000fce0000000f00 */
[----:B------:R-:W-:Y:S05]  /*2cc0*/  WARPSYNC.COLLECTIVE R99, `(.L_x_1100) ;  /* 0x0000000063087348 */ /* 0x000fea0003c00000 */
[----:B------:R0:W1:Y:S02]  /*2cd0*/  SHFL.BFLY P3, R100, R102, R101, R104 ;  /* 0x0c00006566647389 */ /* 0x0000640000060068 */
[----:B01----:R-:W-:Y:S05]  /*2ce0*/  ENDCOLLECTIVE ;  /* 0x000000000000791b */ /* 0x003fea0003800000 */
.L_x_1100:
[----:B------:R-:W-:Y:S01]  /*2cf0*/  FADD.FTZ R51, R97, R54 ;  /* 0x0000003661337221 */ /* 0x000fe20000010000 */
[----:B------:R-:W-:Y:S01]  /*2d00*/  MOV R54, R42 ;  /* 0x0000002a00367202 */ /* 0x000fe20000000f00 */
[----:B------:R-:W-:-:S03]  /*2d10*/  HFMA2 R101, -RZ, RZ, 0, 9.5367431640625e-07 ;  /* 0x00000010ff657431 */ /* 0x000fc600000001ff */
[----:B------:R-:W-:Y:S02]  /*2d20*/  MOV R102, R51 ;  /* 0x0000003300667202 */ /* 0x000fe40000000f00 */
[----:B------:R-:W-:-:S07]  /*2d30*/  MOV R93, R100 ;  /* 0x00000064005d7202 */ /* 0x000fce0000000f00 */
[----:B------:R-:W-:Y:S05]  /*2d40*/  WARPSYNC.COLLECTIVE R99, `(.L_x_1101) ;  /* 0x0000000063087348 */ /* 0x000fea0003c00000 */
[----:B------:R0:W1:Y:S02]  /*2d50*/  SHFL.BFLY P3, R100, R102, R101, R104 ;  /* 0x0c00006566647389 */ /* 0x0000640000060068 */
[----:B01----:R-:W-:Y:S05]  /*2d60*/  ENDCOLLECTIVE ;  /* 0x000000000000791b */ /* 0x003fea0003800000 */
.L_x_1101:
[----:B------:R-:W-:-:S05]  /*2d70*/  FADD.FTZ R93, R98, R93 ;  /* 0x0000005d625d7221 */ /* 0x000fca0000010000 */
[----:B------:R-:W-:Y:S02]  /*2d80*/  MOV R102, R93 ;  /* 0x0000005d00667202 */ /* 0x000fe40000000f00 */
[----:B------:R-:W-:-:S07]  /*2d90*/  MOV R42, R100 ;  /* 0x00000064002a7202 */ /* 0x000fce0000000f00 */
[----:B------:R-:W-:Y:S05]  /*2da0*/  WARPSYNC.COLLECTIVE R99, `(.L_x_1102) ;  /* 0x0000000063087348 */ /* 0x000fea0003c00000 */
[----:B------:R0:W1:Y:S02]  /*2db0*/  SHFL.BFLY P3, R100, R102, R101, R104 ;  /* 0x0c00006566647389 */ /* 0x0000640000060068 */
[----:B01----:R-:W-:Y:S05]  /*2dc0*/  ENDCOLLECTIVE ;  /* 0x000000000000791b */ /* 0x003fea0003800000 */
.L_x_1102:
[----:B------:R-:W-:Y:S01]  /*2dd0*/  MOV R90, R100 ;  /* 0x00000064005a7202 */ /* 0x000fe20000000f00 */
[----:B------:R-:W-:Y:S06]  /*2de0*/  BRA `(.L_x_1103) ;  /* 0xffffffdc00f87947 */ /* 0x000fec000383ffff */
.L_x_1104:
        /* <DEDUP_REMOVED lines=9> */
.L_x_2849:


//--------------------- .text._ZN10layer_norm31ln_parallel_residual_bwd_kernelINS_13Kernel_traitsIf13__nv_bfloat16fS2_fjLj256ELj1ELj4ELj1ELj16ENS_18Kernel_traits_baseILj256EfS2_fS2_fjLj128EEEEELb0ELb1ELb0EEEvNS_9BwdParamsE --------------------------
	.section	.text._ZN10layer_norm31ln_parallel_residual_bwd_kernelINS_13Kernel_traitsIf13__nv_bfloat16fS2_fjLj256ELj1ELj4ELj1ELj16ENS_18Kernel_traits_baseILj256EfS2_fS2_fjLj128EEEEELb0ELb1ELb0EEEvNS_9BwdParamsE,"ax",@progbits
	.align	128
        .global         _ZN10layer_norm31ln_parallel_residual_bwd_kernelINS_13Kernel_traitsIf13__nv_bfloat16fS2_fjLj256ELj1ELj4ELj1ELj16ENS_18Kernel_traits_baseILj256EfS2_fS2_fjLj128EEEEELb0ELb1ELb0EEEvNS_9BwdParamsE
        .type           _ZN10layer_norm31ln_parallel_residual_bwd_kernelINS_13Kernel_traitsIf13__nv_bfloat16fS2_fjLj256ELj1ELj4ELj1ELj16ENS_18Kernel_traits_baseILj256EfS2_fS2_fjLj128EEEEELb0ELb1ELb0EEEvNS_9BwdParamsE,@function
        .size           _ZN10layer_norm31ln_parallel_residual_bwd_kernelINS_13Kernel_traitsIf13__nv_bfloat16fS2_fjLj256ELj1ELj4ELj1ELj16ENS_18Kernel_traits_baseILj256EfS2_fS2_fjLj128EEEEELb0ELb1ELb0EEEvNS_9BwdParamsE,(.L_x_2850 - _ZN10layer_norm31ln_parallel_residual_bwd_kernelINS_13Kernel_traitsIf13__nv_bfloat16fS2_fjLj256ELj1ELj4ELj1ELj16ENS_18Kernel_traits_baseILj256EfS2_fS2_fjLj128EEEEELb0ELb1ELb0EEEvNS_9BwdParamsE)
        .other          _ZN10layer_norm31ln_parallel_residual_bwd_kernelINS_13Kernel_traitsIf13__nv_bfloat16fS2_fjLj256ELj1ELj4ELj1ELj16ENS_18Kernel_traits_baseILj256EfS2_fS2_fjLj128EEEEELb0ELb1ELb0EEEvNS_9BwdParamsE,@"STO_CUDA_ENTRY STV_DEFAULT"
_ZN10layer_norm31ln_parallel_residual_bwd_kernelINS_13Kernel_traitsIf13__nv_bfloat16fS2_fjLj256ELj1ELj4ELj1ELj16ENS_18Kernel_traits_baseILj256EfS2_fS2_fjLj128EEEEELb0ELb1ELb0EEEvNS_9BwdParamsE:
.text._ZN10layer_norm31ln_parallel_residual_bwd_kernelINS_13Kernel_traitsIf13__nv_bfloat16fS2_fjLj256ELj1ELj4ELj1ELj16ENS_18Kernel_traits_baseILj256EfS2_fS2_fjLj128EEEEELb0ELb1ELb0EEEvNS_9BwdParamsE:
        /* <DEDUP_REMOVED lines=21> */
[----:B--2---:R0:W5:Y:S04]  /*0150*/  @P1 LDG.E.128 R16, desc[UR10][R6.64] ;  /* 0x0000000a06101981 */ /* 0x004168000c1e1d00 */
        /* <DEDUP_REMOVED lines=13> */
[----:B01----:R-:W-:Y:S05]  /*0230*/  @P0 BRA `(.L_x_1106) ;  /* 0x0000001800800947 */ /* 0x003fea0003800000 */
[----:B------:R-:W0:Y:S01]  /*0240*/  LDC.U8 R6, c[0x0][0x410] ;  /* 0x00010400ff067b82 */ /* 0x000e220000000000 */
[----:B------:R-:W-:-:S07]  /*0250*/  HFMA2 R36, -RZ, RZ, 0, 0 ;  /* 0x00000000ff247431 */ /* 0x000fce00000001ff */
.L_x_1120:
[----:B-1----:R-:W1:Y:S02]  /*0260*/  LDC.64 R52, c[0x0][0x3c8] ;  /* 0x0000f200ff347b82 */ /* 0x002e640000000a00 */
[----:B-1----:R-:W-:-:S05]  /*0270*/  IMAD.WIDE R54, R5, 0x4, R52 ;  /* 0x0000000405367825 */ /* 0x002fca00078e0234 */
[----:B-----5:R1:W5:Y:S01]  /*0280*/  LDG.E R65, desc[UR10][R54.64] ;  /* 0x0000000a36417981 */ /* 0x020362000c1e1900 */
[----:B------:R-:W-:Y:S01]  /*0290*/  MOV R0, UR20 ;  /* 0x0000001400007c02 */ /* 0x000fe20008000f00 */
[----:B------:R-:W-:Y:S01]  /*02a0*/  BSSY.RECONVERGENT B1, `(.L_x_1107) ;  /* 0x000005d000017945 */ /* 0x000fe20003800200 */
[----:B------:R-:W-:-:S03]  /*02b0*/  CS2R R56, SRZ ;  /* 0x0000000000387805 */ /* 0x000fc6000001ff00 */
[----:B------:R-:W-:-:S05]  /*02c0*/  IMAD R7, R5, R0, RZ ;  /* 0x0000000005077224 */ /* 0x000fca00078e02ff */
[----:B------:R-:W-:-:S04]  /*02d0*/  SHF.R.S32.HI R52, RZ, 0x1f, R7 ;  /* 0x0000001fff347819 */ /* 0x000fc80000011407 */
[----:B------:R-:W-:Y:S02]  /*02e0*/  LEA.HI R7, R52, R7, RZ, 0x3 ;  /* 0x0000000734077211 */ /* 0x000fe400078f18ff */
[----:B------:R-:W2:Y:S02]  /*02f0*/  LDC.64 R52, c[0x0][0x3c0] ;  /* 0x0000f000ff347b82 */ /* 0x000ea40000000a00 */
[----:B------:R-:W-:Y:S01]  /*0300*/  LEA.HI.SX32 R7, R7, R2, 0x1d ;  /* 0x0000000207077211 */ /* 0x000fe200078feaff */
[----:B-1----:R-:W-:Y:S06]  /*0310*/  @!P1 BRA `(.L_x_1108) ;  /* 0x0000000400549947 */ /* 0x002fec0003800000 */
[----:B------:R-:W1:Y:S01]  /*0320*/  LDC.64 R68, c[0x0][0x3a8] ;  /* 0x0000ea00ff447b82 */ /* 0x000e620000000a00 */
[----:B--2---:R-:W-:-:S06]  /*0330*/  IMAD.WIDE R66, R5, 0x4, R52 ;  /* 0x0000000405427825 */ /* 0x004fcc00078e0234 */
[----:B------:R-:W2:Y:S01]  /*0340*/  LDG.E R66, desc[UR10][R66.64] ;  /* 0x0000000a42427981 */ /* 0x000ea2000c1e1900 */
[----:B------:R-:W3:Y:S01]  /*0350*/  LDC.64 R60, c[0x0][0x428] ;  /* 0x00010a00ff3c7b82 */ /* 0x000ee20000000a00 */
[----:B-1----:R-:W-:-:S05]  /*0360*/  IMAD.WIDE.U32 R68, R7, 0x20, R68 ;  /* 0x0000002007447825 */ /* 0x002fca00078e0044 */
[----:B------:R-:W4:Y:S01]  /*0370*/  LDG.E.128 R52, desc[UR10][R68.64] ;  /* 0x0000000a44347981 */ /* 0x000f22000c1e1d00 */
[----:B---3--:R-:W-:-:S03]  /*0380*/  IMAD.WIDE.U32 R60, R7, 0x10, R60 ;  /* 0x00000010073c7825 */ /* 0x008fc600078e003c */
[----:B------:R-:W3:Y:S04]  /*0390*/  LDG.E.128 R56, desc[UR10][R68.64+0x10] ;  /* 0x0000100a44387981 */ /* 0x000ee8000c1e1d00 */
[----:B------:R-:W3:Y:S01]  /*03a0*/  LDG.E.128 R60, desc[UR10][R60.64] ;  /* 0x0000000a3c3c7981 */ /* 0x000ee2000c1e1d00 */
[----:B------:R-:W-:-:S04]  /*03b0*/  ISETP.NE.U32.AND P0, PT, RZ, UR14, PT ;  /* 0x0000000eff007c0c */ /* 0x000fc8000bf05070 */
[----:B------:R-:W-:-:S13]  /*03c0*/  ISETP.NE.AND.EX P0, PT, RZ, UR15, PT, P0 ;  /* 0x0000000fff007c0c */ /* 0x000fda000bf05300 */
[----:B------:R-:W1:Y:S02]  /*03d0*/  @P0 LDC.64 R72, c[0x0][0x438] ;  /* 0x00010e00ff480b82 */ /* 0x000e640000000a00 */
[----:B-1----:R-:W-:-:S05]  /*03e0*/  @P0 IMAD.WIDE.U32 R72, R7, 0x20, R72 ;  /* 0x0000002007480825 */ /* 0x002fca00078e0048 */
[----:B------:R-:W5:Y:S04]  /*03f0*/  @P0 LDG.E.128 R12, desc[UR10][R72.64] ;  /* 0x0000000a480c0981 */ /* 0x000f68000c1e1d00 */
[----:B------:R1:W5:Y:S01]  /*0400*/  @P0 LDG.E.128 R8, desc[UR10][R72.64+0x10] ;  /* 0x0000100a48080981 */ /* 0x000362000c1e1d00 */
[----:B0-----:R-:W-:-:S04]  /*0410*/  ISETP.NE.AND P0, PT, R6, RZ, PT ;  /* 0x000000ff0600720c */ /* 0x001fc80003f05270 */
[----:B--2---:R-:W-:-:S05]  /*0420*/  FSEL R70, R66, RZ, !P0 ;  /* 0x000000ff42467208 */ /* 0x004fca0004000000 */
[--C-:B----4-:R-:W-:Y:S01]  /*0430*/  FADD.FTZ R64, R52, -R70.reuse ;  /* 0x8000004634407221 */ /* 0x110fe20000010000 */
[--C-:B------:R-:W-:Y:S01]  /*0440*/  FADD.FTZ R52, R53, -R70.reuse ;  /* 0x8000004635347221 */ /* 0x100fe20000010000 */
[--C-:B------:R-:W-:Y:S01]  /*0450*/  FADD.FTZ R66, R55, -R70.reuse ;  /* 0x8000004637427221 */ /* 0x100fe20000010000 */
[--C-:B---3--:R-:W-:Y:S01]  /*0460*/  FADD.FTZ R56, R56, -R70.reuse ;  /* 0x8000004638387221 */ /* 0x108fe20000010000 */
[--C-:B------:R-:W-:Y:S01]  /*0470*/  FADD.FTZ R58, R58, -R70.reuse ;  /* 0x800000463a3a7221 */ /* 0x100fe20000010000 */
[C---:B------:R-:W-:Y:S02]  /*0480*/  PRMT R53, R60.reuse, 0x7632, R53 ;  /* 0x000076323c357816 */ /* 0x040fe40000000035 */
[----:B------:R-:W-:Y:S01]  /*0490*/  SHF.L.U32 R55, R60, 0x10, RZ ;  /* 0x000000103c377819 */ /* 0x000fe200000006ff */
[C---:B-----5:R-:W-:Y:S01]  /*04a0*/  FMUL.FTZ R69, R65.reuse, R56 ;  /* 0x0000003841457220 */ /* 0x060fe20000410000 */
[----:B------:R-:W-:Y:S01]  /*04b0*/  SHF.L.U32 R67, R62, 0x10, RZ ;  /* 0x000000103e437819 */ /* 0x000fe200000006ff */
[----:B------:R-:W-:Y:S01]  /*04c0*/  FMUL.FTZ R60, R65, R52 ;  /* 0x00000034413c7220 */ /* 0x000fe20000410000 */
[----:B------:R-:W-:Y:S01]  /*04d0*/  SHF.L.U32 R56, R53, 0x10, RZ ;  /* 0x0000001035387819 */ /* 0x000fe200000006ff */
[----:B------:R-:W-:Y:S01]  /*04e0*/  FMUL.FTZ R71, R65, R58 ;  /* 0x0000003a41477220 */ /* 0x000fe20000410000 */
[----:B------:R-:W-:Y:S01]  /*04f0*/  FMUL.FTZ R58, R16, R55 ;  /* 0x00000037103a7220 */ /* 0x000fe20000410000 */
[----:B------:R-:W-:Y:S01]  /*0500*/  FADD.FTZ R68, R57, -R70 ;  /* 0x8000004639447221 */ /* 0x000fe20000010000 */
[----:B------:R-:W-:Y:S01]  /*0510*/  FMUL.FTZ R3, R65, R64 ;  /* 0x0000004041037220 */ /* 0x000fe20000410000 */
[----:B------:R-:W-:Y:S01]  /*0520*/  PRMT R57, R61, 0x7632, R57 ;  /* 0x000076323d397816 */ /* 0x000fe20000000039 */
[----:B------:R-:W-:Y:S01]  /*0530*/  FADD.FTZ R36, R36, R67 ;  /* 0x0000004324247221 */ /* 0x000fe20000010000 */
[-C--:B------:R-:W-:Y:S01]  /*0540*/  FFMA.FTZ R24, R69, R67.reuse, R24 ;  /* 0x0000004345187223 */ /* 0x080fe20000010018 */
[----:B-1----:R-:W-:Y:S01]  /*0550*/  FMUL.FTZ R72, R20, R67 ;  /* 0x0000004314487220 */ /* 0x002fe20000410000 */
[----:B------:R-:W-:Y:S01]  /*0560*/  FADD.FTZ R54, R54, -R70 ;  /* 0x8000004636367221 */ /* 0x000fe20000010000 */
[----:B------:R-:W-:Y:S01]  /*0570*/  SHF.L.U32 R61, R61, 0x10, RZ ;  /* 0x000000103d3d7819 */ /* 0x000fe200000006ff */
[-C--:B------:R-:W-:Y:S01]  /*0580*/  FFMA.FTZ R33, R60, R56.reuse, R33 ;  /* 0x000000383c217223 */ /* 0x080fe20000010021 */
[----:B------:R-:W-:Y:S01]  /*0590*/  FADD.FTZ R29, R29, R56 ;  /* 0x000000381d1d7221 */ /* 0x000fe20000010000 */
[----:B------:R-:W-:Y:S01]  /*05a0*/  FMUL.FTZ R67, R17, R56 ;  /* 0x0000003811437220 */ /* 0x000fe20000410000 */
[----:B------:R-:W-:Y:S01]  /*05b0*/  FADD.FTZ R70, R59, -R70 ;  /* 0x800000463b467221 */ /* 0x000fe20000010000 */
[----:B------:R-:W-:Y:S01]  /*05c0*/  FADD.FTZ R56, RZ, R58 ;  /* 0x0000003aff387221 */ /* 0x000fe20000010000 */
[----:B------:R-:W-:Y:S01]  /*05d0*/  PRMT R59, R62, 0x7632, R59 ;  /* 0x000076323e3b7816 */ /* 0x000fe2000000003b */
[----:B------:R-:W-:Y:S01]  /*05e0*/  FFMA.FTZ R53, R3, R58, RZ ;  /* 0x0000003a03357223 */ /* 0x000fe200000100ff */
[C---:B------:R-:W-:Y:S01]  /*05f0*/  PRMT R62, R63.reuse, 0x7632, R62 ;  /* 0x000076323f3e7816 */ /* 0x040fe2000000003e */
[----:B------:R-:W-:Y:S01]  /*0600*/  FADD.FTZ R28, R28, R55 ;  /* 0x000000371c1c7221 */ /* 0x000fe20000010000 */
[----:B------:R-:W-:Y:S01]  /*0610*/  SHF.L.U32 R73, R63, 0x10, RZ ;  /* 0x000000103f497819 */ /* 0x000fe200000006ff */
[----:B------:R-:W-:Y:S01]  /*0620*/  FMUL.FTZ R63, R65, R54 ;  /* 0x00000036413f7220 */ /* 0x000fe20000410000 */
[----:B------:R-:W-:Y:S01]  /*0630*/  FFMA.FTZ R32, R3, R55, R32 ;  /* 0x0000003703207223 */ /* 0x000fe20000010020 */
[----:B------:R-:W-:Y:S01]  /*0640*/  SHF.L.U32 R74, R57, 0x10, RZ ;  /* 0x00000010394a7819 */ /* 0x000fe200000006ff */
[----:B------:R-:W-:Y:S01]  /*0650*/  FMUL.FTZ R64, R18, R61 ;  /* 0x0000003d12407220 */ /* 0x000fe20000410000 */
[----:B------:R-:W-:Y:S01]  /*0660*/  FADD.FTZ R55, R56, R67 ;  /* 0x0000004338377221 */ /* 0x000fe20000010000 */
[----:B------:R-:W-:Y:S01]  /*0670*/  FFMA.FTZ R56, R60, R67, R53 ;  /* 0x000000433c387223 */ /* 0x000fe20000010035 */
[----:B------:R-:W-:Y:S01]  /*0680*/  FADD.FTZ R30, R30, R61 ;  /* 0x0000003d1e1e7221 */ /* 0x000fe20000010000 */
[----:B------:R-:W-:Y:S01]  /*0690*/  FFMA.FTZ R34, R63, R61, R34 ;  /* 0x0000003d3f227223 */ /* 0x000fe20000010022 */
[----:B------:R-:W-:Y:S01]  /*06a0*/  SHF.L.U32 R52, R62, 0x10, RZ ;  /* 0x000000103e347819 */ /* 0x000fe200000006ff */
[----:B------:R-:W-:Y:S01]  /*06b0*/  FMUL.FTZ R61, R19, R74 ;  /* 0x0000004a133d7220 */ /* 0x000fe20000410000 */
[----:B------:R-:W-:Y:S01]  /*06c0*/  FADD.FTZ R62, R55, R64 ;  /* 0x00000040373e7221 */ /* 0x000fe20000010000 */
[----:B------:R-:W-:Y:S01]  /*06d0*/  FMUL.FTZ R66, R65, R66 ;  /* 0x0000004241427220 */ /* 0x000fe20000410000 */
[----:B------:R-:W-:Y:S01]  /*06e0*/  FFMA.FTZ R53, R63, R64, R56 ;  /* 0x000000403f357223 */ /* 0x000fe20000010038 */
[----:B------:R-:W-:Y:S01]  /*06f0*/  SHF.L.U32 R54, R59, 0x10, RZ ;  /* 0x000000103b367819 */ /* 0x000fe200000006ff */
[----:B------:R-:W-:Y:S01]  /*0700*/  FMUL.FTZ R68, R65, R68 ;  /* 0x0000004441447220 */ /* 0x000fe20000410000 */
[----:B------:R-:W-:Y:S01]  /*0710*/  FADD.FTZ R55, R62, R61 ;  /* 0x0000003d3e377221 */ /* 0x000fe20000010000 */
[----:B------:R-:W-:-:S02]  /*0720*/  FFMA.FTZ R56, R66, R61, R53 ;  /* 0x0000003d42387223 */ /* 0x000fc40000010035 */
[-C--:B------:R-:W-:Y:S01]  /*0730*/  FFMA.FTZ R25, R68, R54.reuse, R25 ;  /* 0x0000003644197223 */ /* 0x080fe20000010019 */
[----:B------:R-:W-:Y:S01]  /*0740*/  FADD.FTZ R37, R37, R54 ;  /* 0x0000003625257221 */ /* 0x000fe20000010000 */
[----:B------:R-:W-:Y:S01]  /*0750*/  FMUL.FTZ R59, R21, R54 ;  /* 0x00000036153b7220 */ /* 0x000fe20000410000 */
[----:B------:R-:W-:Y:S01]  /*0760*/  FADD.FTZ R54, R55, R72 ;  /* 0x0000004837367221 */ /* 0x000fe20000010000 */
[----:B------:R-:W-:Y:S01]  /*0770*/  FFMA.FTZ R53, R69, R72, R56 ;  /* 0x0000004845357223 */ /* 0x000fe20000010038 */
[----:B------:R-:W-:Y:S01]  /*0780*/  FMUL.FTZ R70, R65, R70 ;  /* 0x0000004641467220 */ /* 0x000fe20000410000 */
        /* <DEDUP_REMOVED lines=9> */
[----:B------:R-:W-:Y:S01]  /*0820*/  FFMA.FTZ R53, R71, R62, R54 ;  /* 0x0000003e47357223 */ /* 0x000fe20000010036 */
[----:B------:R-:W-:Y:S01]  /*0830*/  FFMA.FTZ R35, R66, R74, R35 ;  /* 0x0000004a42237223 */ /* 0x000fe20000010023 */
[----:B------:R-:W-:Y:S01]  /*0840*/  FADD.FTZ R31, R31, R74 ;  /* 0x0000004a1f1f7221 */ /* 0x000fe20000010000 */
[----:B------:R-:W-:Y:S01]  /*0850*/  FADD.FTZ R57, R52, R73 ;  /* 0x0000004934397221 */ /* 0x000fe20000010000 */
[----:B------:R-:W-:-:S07]  /*0860*/  FFMA.FTZ R56, R70, R73, R53 ;  /* 0x0000004946387223 */ /* 0x000fce0000010035 */
.L_x_1108:
[----:B------:R-:W-:Y:S05]  /*0870*/  BSYNC.RECONVERGENT B1 ;  /* 0x0000000000017941 */ /* 0x000fea0003800200 */
.L_x_1107:
        /* <DEDUP_REMOVED lines=21> */
.L_x_1132:
[----:B------:R-:W-:Y:S01]  /*09d0*/  BSSY.RECONVERGENT B1, `(.L_x_1110) ;  /* 0x0000122000017945 */ /* 0x000fe20003800200 */
[----:B--23--:R-:W-:Y:S01]  /*09e0*/  FADD.FTZ R53, R56, R75 ;  /* 0x0000004b38357221 */ /* 0x00cfe20000010000 */
[----:B----4-:R-:W-:Y:S02]  /*09f0*/  FADD.FTZ R52, R55, R76 ;  /* 0x0000004c37347221 */ /* 0x010fe40000010000 */
        /* <DEDUP_REMOVED lines=43> */
.L_x_1114:
        /* <DEDUP_REMOVED lines=33> */
.L_x_1113:
        /* <DEDUP_REMOVED lines=32> */
.L_x_1116:
        /* <DEDUP_REMOVED lines=24> */
[----:B-1----:R-:W-:Y:S02]  /*1240*/  F2FP.BF16.F32.PACK_AB R55, R43, R42 ;  /* 0x0000002a2b37723e */ /* 0x002fe400000010ff */
        /* <DEDUP_REMOVED lines=8> */
.L_x_1112:
        /* <DEDUP_REMOVED lines=33> */
[----:B------:R-:W-:Y:S01]  /*14e0*/  F2FP.BF16.F32.PACK_AB R53, R74, R53 ;  /* 0x000000354a35723e */ /* 0x000fe200000010ff */
[----:B------:R-:W-:Y:S06]  /*14f0*/  BRA `(.L_x_1115) ;  /* 0x0000000400847947 */ /* 0x000fec0003800000 */
.L_x_1118:
        /* <DEDUP_REMOVED lines=33> */
.L_x_1117:
        /* <DEDUP_REMOVED lines=17> */
[----:B-1----:R-:W-:Y:S01]  /*1820*/  FADD.FTZ R56, R59, -R48 ;  /* 0x800000303b387221 */ /* 0x002fe20000010000 */
        /* <DEDUP_REMOVED lines=14> */
.L_x_1119:
        /* <DEDUP_REMOVED lines=24> */
[----:B-1----:R-:W-:Y:S02]  /*1a90*/  F2FP.BF16.F32.PACK_AB R55, R43, R42 ;  /* 0x0000002a2b37723e */ /* 0x002fe400000010ff */
[----:B------:R-:W-:Y:S02]  /*1aa0*/  F2FP.BF16.F32.PACK_AB R54, R41, R40 ;  /* 0x000000282936723e */ /* 0x000fe400000010ff */
[----:B------:R-:W-:Y:S02]  /*1ab0*/  F2FP.BF16.F32.PACK_AB R53, R51, R50 ;  /* 0x000000323335723e */ /* 0x000fe400000010ff */
[----:B------:R-:W-:Y:S02]  /*1ac0*/  F2FP.BF16.F32.PACK_AB R52, R49, R48 ;  /* 0x000000303134723e */ /* 0x000fe400000010ff */
[----:B------:R-:W-:Y:S02]  /*1ad0*/  MOV R47, R55 ;  /* 0x00000037002f7202 */ /* 0x000fe40000000f00 */
[----:B------:R-:W-:-:S02]  /*1ae0*/  MOV R46, R54 ;  /* 0x00000036002e7202 */ /* 0x000fc40000000f00 */
[----:B------:R-:W-:Y:S02]  /*1af0*/  MOV R45, R53 ;  /* 0x00000035002d7202 */ /* 0x000fe40000000f00 */
[----:B------:R-:W-:-:S07]  /*1b00*/  MOV R44, R52 ;  /* 0x00000034002c7202 */ /* 0x000fce0000000f00 */
.L_x_1115:
[----:B------:R-:W-:-:S04]  /*1b10*/  ISETP.NE.U32.AND P0, PT, RZ, UR4, PT ;  /* 0x00000004ff007c0c */ /* 0x000fc8000bf05070 */
[----:B------:R-:W-:-:S13]  /*1b20*/  ISETP.NE.AND.EX P0, PT, RZ, UR5, PT, P0 ;  /* 0x00000005ff007c0c */ /* 0x000fda000bf05300 */
[----:B------:R-:W0:Y:S02]  /*1b30*/  @P0 LDC.64 R56, c[0x0][0x478] ;  /* 0x00011e00ff380b82 */ /* 0x000e240000000a00 */
[----:B0-----:R-:W-:-:S06]  /*1b40*/  @P0 IMAD.WIDE.U32 R74, R7, 0x20, R56 ;  /* 0x00000020074a0825 */ /* 0x001fcc00078e0038 */
[----:B------:R-:W0:Y:S01]  /*1b50*/  LDC.64 R56, c[0x0][0x468] ;  /* 0x00011a00ff387b82 */ /* 0x000e220000000a00 */
[----:B------:R2:W-:Y:S04]  /*1b60*/  @P0 STG.E.128 desc[UR10][R74.64], R48 ;  /* 0x000000304a000986 */ /* 0x0005e8000c101d0a */
[----:B------:R2:W-:Y:S01]  /*1b70*/  @P0 STG.E.128 desc[UR10][R74.64+0x10], R40 ;  /* 0x000010284a000986 */ /* 0x0005e2000c101d0a */
[----:B------:R-:W-:-:S04]  /*1b80*/  ISETP.NE.U32.AND P0, PT, RZ, UR6, PT ;  /* 0x00000006ff007c0c */ /* 0x000fc8000bf05070 */
[----:B------:R-:W-:Y:S01]  /*1b90*/  ISETP.NE.AND.EX P0, PT, RZ, UR7, PT, P0 ;  /* 0x00000007ff007c0c */ /* 0x000fe2000bf05300 */
[----:B0-----:R-:W-:-:S12]  /*1ba0*/  IMAD.WIDE.U32 R56, R7, 0x10, R56 ;  /* 0x0000001007387825 */ /* 0x001fd800078e0038 */
[----:B------:R-:W0:Y:S01]  /*1bb0*/  @P0 LDC.64 R76, c[0x0][0x470] ;  /* 0x00011c00ff4c0b82 */ /* 0x000e220000000a00 */
[----:B------:R2:W-:Y:S01]  /*1bc0*/  STG.E.128 desc[UR10][R56.64], R52 ;  /* 0x0000003438007986 */ /* 0x0005e2000c101d0a */
[----:B0-----:R-:W-:-:S05]  /*1bd0*/  @P0 IMAD.WIDE.U32 R76, R7, 0x10, R76 ;  /* 0x00000010074c0825 */ /* 0x001fca00078e004c */
[----:B------:R2:W-:Y:S02]  /*1be0*/  @P0 STG.E.128 desc[UR10][R76.64], R44 ;  /* 0x0000002c4c000986 */ /* 0x0005e4000c101d0a */
.L_x_1111:
[----:B------:R-:W-:Y:S05]  /*1bf0*/  BSYNC.RECONVERGENT B1 ;  /* 0x0000000000017941 */ /* 0x000fea0003800200 */
.L_x_1110:
[----:B--2---:R-:W2:Y:S02]  /*1c00*/  LDC.64 R52, c[0x0][0x380] ;  /* 0x0000e000ff347b82 */ /* 0x004ea40000000a00 */
[----:B--2---:R-:W-:-:S04]  /*1c10*/  LEA R5, R52, R5, 0x2 ;  /* 0x0000000534057211 */ /* 0x004fc800078e10ff */
[----:B------:R-:W-:-:S13]  /*1c20*/  ISETP.GE.AND P0, PT, R5, R53, PT ;  /* 0x000000350500720c */ /* 0x000fda0003f06270 */
[----:B------:R-:W-:Y:S05]  /*1c30*/  @!P0 BRA `(.L_x_1120) ;  /* 0xffffffe400888947 */ /* 0x000fea000383ffff */
.L_x_1106:
[----:B------:R-:W-:Y:S05]  /*1c40*/  BSYNC B0 ;  /* 0x0000000000007941 */ /* 0x000fea0003800000 */
.L_x_1105:
        /* <DEDUP_REMOVED lines=10> */
[----:B------:R2:W-:Y:S04]  /*1cf0*/  STS.128 [R2], R28 ;  /* 0x0000001c02007388 */ /* 0x0005e80000000c00 */
[----:B------:R-:W-:Y:S01]  /*1d00*/  STS.128 [R2+0x10], R36 ;  /* 0x0000102402007388 */ /* 0x000fe20000000c00 */
[----:B------:R-:W-:Y:S01]  /*1d10*/  BAR.SYNC.DEFER_BLOCKING 0x0 ;  /* 0x0000000000007b1d */ /* 0x000fe20000010000 */
[----:B--2---:R-:W-:-:S05]  /*1d20*/  IMAD R29, R0, UR9, RZ ;  /* 0x00000009001d7c24 */ /* 0x004fca000f8e02ff */
[----:B------:R-:W2:Y:S04]  /*1d30*/  LDS R4, [R3] ;  /* 0x0000000003047984 */ /* 0x000ea80000000800 */
[----:B------:R-:W3:Y:S04]  /*1d40*/  LDS R7, [R3+0x400] ;  /* 0x0004000003077984 */ /* 0x000ee80000000800 */
[----:B------:R-:W1:Y:S04]  /*1d50*/  LDS R5, [R3+0x200] ;  /* 0x0002000003057984 */ /* 0x000e680000000800 */
[----:B0-----:R-:W0:Y:S04]  /*1d60*/  LDS R6, [R3+0x600] ;  /* 0x0006000003067984 */ /* 0x001e280000000800 */
[----:B------:R-:W4:Y:S04]  /*1d70*/  LDS R9, [R3+0x800] ;  /* 0x0008000003097984 */ /* 0x000f280000000800 */
        /* <DEDUP_REMOVED lines=19> */
[----:B------:R-:W-:Y:S02]  /*1eb0*/  ISETP.GE.U32.AND P1, PT, R27, 0x80, PT ;  /* 0x000000801b00780c */ /* 0x000fe40003f26070 */
[C---:B------:R-:W-:Y:S01]  /*1ec0*/  SHF.L.U32 R0, R2.reuse, 0x2, RZ ;  /* 0x0000000202007819 */ /* 0x040fe200000006ff */
[----:B------:R-:W0:Y:S01]  /*1ed0*/  LDS R10, [R3] ;  /* 0x00000000030a7984 */ /* 0x000e220000000800 */
[----:B------:R-:W-:Y:S02]  /*1ee0*/  SHF.L.U64.HI R2, R2, 0x2, R29 ;  /* 0x0000000202027819 */ /* 0x000fe4000001021d */
[C---:B------:R-:W-:Y:S01]  /*1ef0*/  IADD3 R14, P2, PT, R0.reuse, UR18, RZ ;  /* 0x00000012000e7c10 */ /* 0x040fe2000ff5e0ff */
[----:B------:R-:W1:Y:S01]  /*1f00*/  LDS R15, [R3+0x400] ;  /* 0x00040000030f7984 */ /* 0x000e620000000800 */
[----:B------:R-:W-:-:S02]  /*1f10*/  IADD3 R0, P3, PT, R0, UR16, RZ ;  /* 0x0000001000007c10 */ /* 0x000fc4000ff7e0ff */
[----:B------:R-:W-:Y:S01]  /*1f20*/  ISETP.GE.U32.AND P0, PT, R27, 0x100, PT ;  /* 0x000001001b00780c */ /* 0x000fe20003f06070 */
[----:B-----5:R-:W2:Y:S01]  /*1f30*/  LDS R19, [R3+0x800] ;  /* 0x0008000003137984 */ /* 0x020ea20000000800 */
[----:B------:R-:W-:Y:S02]  /*1f40*/  IADD3.X R7, PT, PT, R2, UR17, RZ, P3, !PT ;  /* 0x0000001102077c10 */ /* 0x000fe40009ffe4ff */
[----:B------:R-:W-:Y:S01]  /*1f50*/  @P1 MOV R4, R0 ;  /* 0x0000000000041202 */ /* 0x000fe20000000f00 */
[----:B------:R-:W3:Y:S01]  /*1f60*/  LDS R12, [R3+0x200] ;  /* 0x00020000030c7984 */ /* 0x000ee20000000800 */
[-C--:B------:R-:W-:Y:S02]  /*1f70*/  @P1 MOV R5, R7.reuse ;  /* 0x0000000700051202 */ /* 0x080fe40000000f00 */
[----:B------:R-:W-:Y:S01]  /*1f80*/  @P1 IADD3 R0, P3, PT, R0, 0x200, RZ ;  /* 0x0000020000001810 */ /* 0x000fe20007f7e0ff */
[----:B------:R-:W4:Y:S03]  /*1f90*/  LDS R23, [R3+0xc00] ;  /* 0x000c000003177984 */ /* 0x000f260000000800 */
[----:B------:R-:W-:Y:S01]  /*1fa0*/  @P1 IADD3.X R7, PT, PT, RZ, R7, RZ, P3, !PT ;  /* 0x00000007ff071210 */ /* 0x000fe20001ffe4ff */
[----:B------:R-:W4:Y:S04]  /*1fb0*/  LDS R17, [R3+0x600] ;  /* 0x0006000003117984 */ /* 0x000f280000000800 */
[----:B------:R-:W4:Y:S04]  /*1fc0*/  LDS R21, [R3+0xa00] ;  /* 0x000a000003157984 */ /* 0x000f280000000800 */
[----:B------:R2:W4:Y:S01]  /*1fd0*/  LDS R25, [R3+0xe00] ;  /* 0x000e000003197984 */ /* 0x0005220000000800 */
[----:B0-----:R-:W-:-:S04]  /*1fe0*/  FADD.FTZ R10, RZ, R10 ;  /* 0x0000000aff0a7221 */ /* 0x001fc80000010000 */
[----:B-1----:R-:W-:Y:S01]  /*1ff0*/  FADD.FTZ R10, R10, R15 ;  /* 0x0000000f0a0a7221 */ /* 0x002fe20000010000 */
[----:B------:R-:W-:Y:S02]  /*2000*/  IADD3.X R15, PT, PT, R2, UR19, RZ, P2, !PT ;  /* 0x00000013020f7c10 */ /* 0x000fe400097fe4ff */
[----:B------:R-:W-:Y:S01]  /*2010*/  @P1 MOV R2, R14 ;  /* 0x0000000e00021202 */ /* 0x000fe20000000f00 */
[----:B--2---:R-:W-:Y:S01]  /*2020*/  FADD.FTZ R10, R10, R19 ;  /* 0x000000130a0a7221 */ /* 0x004fe20000010000 */
[----:B------:R-:W-:Y:S02]  /*2030*/  @P1 MOV R3, R15 ;  /* 0x0000000f00031202 */ /* 0x000fe40000000f00 */
[----:B------:R-:W-:Y:S01]  /*2040*/  @P1 IADD3 R14, P2, PT, R14, 0x200, RZ ;  /* 0x000002000e0e1810 */ /* 0x000fe20007f5e0ff */
[----:B---3--:R-:W-:-:S03]  /*2050*/  FADD.FTZ R12, RZ, R12 ;  /* 0x0000000cff0c7221 */ /* 0x008fc60000010000 */
[----:B------:R-:W-:Y:S01]  /*2060*/  @P1 IADD3.X R15, PT, PT, RZ, R15, RZ, P2, !PT ;  /* 0x0000000fff0f1210 */ /* 0x000fe200017fe4ff */
        /* <DEDUP_REMOVED lines=14> */
.L_x_1109:
[----:B------:R-:W-:Y:S01]  /*2150*/  HFMA2 R54, -RZ, RZ, 0, 5.9604644775390625e-08 ;  /* 0x00000001ff367431 */ /* 0x000fe200000001ff */
[----:B------:R-:W-:Y:S01]  /*2160*/  BSSY B1, `(.L_x_1121) ;  /* 0x0000006000017945 */ /* 0x000fe20003800000 */
[----:B--2---:R-:W-:Y:S02]  /*2170*/  MOV R53, 0x1f ;  /* 0x0000001f00357802 */ /* 0x004fe40000000f00 */
[----:B------:R-:W-:-:S07]  /*2180*/  MOV R52, 0xffffffff ;  /* 0xffffffff00347802 */ /* 0x000fce0000000f00 */
[----:B0----5:R-:W-:Y:S05]  /*2190*/  WARPSYNC.COLLECTIVE R52, `(.L_x_1122) ;  /* 0x0000000034087348 */ /* 0x021fea0003c00000 */
[----:B------:R1:W2:Y:S02]  /*21a0*/  SHFL.BFLY P0, R76, R57, R54, R53 ;  /* 0x0c000036394c7389 */ /* 0x0002a40000000035 */
[----:B012--5:R-:W-:Y:S05]  /*21b0*/  ENDCOLLECTIVE ;  /* 0x000000000000791b */ /* 0x027fea0003800000 */
.L_x_1122:
[----:B------:R-:W-:Y:S05]  /*21c0*/  BSYNC B1 ;  /* 0x0000000000017941 */ /* 0x000fea0003800000 */
.L_x_1121:
        /* <DEDUP_REMOVED lines=8> */
.L_x_1123:
[----:B------:R-:W-:Y:S01]  /*2250*/  HFMA2 R54, -RZ, RZ, 0, 1.1920928955078125e-07 ;  /* 0x00000002ff367431 */ /* 0x000fe200000001ff */
[----:B------:R-:W-:Y:S02]  /*2260*/  MOV R57, R55 ;  /* 0x0000003700397202 */ /* 0x000fe40000000f00 */
[----:B------:R-:W-:-:S07]  /*2270*/  MOV R75, R76 ;  /* 0x0000004c004b7202 */ /* 0x000fce0000000f00 */
[----:B------:R-:W-:Y:S05]  /*2280*/  WARPSYNC.COLLECTIVE R52, `(.L_x_1124) ;  /* 0x0000000034087348 */ /* 0x000fea0003c00000 */
[----:B------:R0:W1:Y:S02]  /*2290*/  SHFL.BFLY P0, R76, R57, R54, R53 ;  /* 0x0c000036394c7389 */ /* 0x0000640000000035 */
[----:B01----:R-:W-:Y:S05]  /*22a0*/  ENDCOLLECTIVE ;  /* 0x000000000000791b */ /* 0x003fea0003800000 */
.L_x_1124:
[----:B------:R-:W-:-:S05]  /*22b0*/  FADD.FTZ R77, R75, R56 ;  /* 0x000000384b4d7221 */ /* 0x000fca0000010000 */
[----:B------:R-:W-:Y:S01]  /*22c0*/  MOV R57, R77 ;  /* 0x0000004d00397202 */ /* 0x000fe20000000f00 */
[----:B------:R-:W-:-:S07]  /*22d0*/  FADD.FTZ R74, R55, R76 ;  /* 0x0000004c374a7221 */ /* 0x000fce0000010000 */
[----:B------:R-:W-:Y:S05]  /*22e0*/  WARPSYNC.COLLECTIVE R52, `(.L_x_1125) ;  /* 0x0000000034087348 */ /* 0x000fea0003c00000 */
[----:B------:R0:W1:Y:S02]  /*22f0*/  SHFL.BFLY P0, R76, R57, R54, R53 ;  /* 0x0c000036394c7389 */ /* 0x0000640000000035 */
[----:B01----:R-:W-:Y:S05]  /*2300*/  ENDCOLLECTIVE ;  /* 0x000000000000791b */ /* 0x003fea0003800000 */
.L_x_1125:
[----:B------:R-:W-:Y:S01]  /*2310*/  HFMA2 R54, -RZ, RZ, 0, 2.384185791015625e-07 ;  /* 0x00000004ff367431 */ /* 0x000fe200000001ff */
[----:B------:R-:W-:Y:S02]  /*2320*/  MOV R57, R74 ;  /* 0x0000004a00397202 */ /* 0x000fe40000000f00 */
[----:B------:R-:W-:-:S07]  /*2330*/  MOV R75, R76 ;  /* 0x0000004c004b7202 */ /* 0x000fce0000000f00 */
[----:B------:R-:W-:Y:S05]  /*2340*/  WARPSYNC.COLLECTIVE R52, `(.L_x_1126) ;  /* 0x0000000034087348 */ /* 0x000fea0003c00000 */
[----:B------:R0:W1:Y:S02]  /*2350*/  SHFL.BFLY P0, R76, R57, R54, R53 ;  /* 0x0c000036394c7389 */ /* 0x0000640000000035 */
[----:B01----:R-:W-:Y:S05]  /*2360*/  ENDCOLLECTIVE ;  /* 0x000000000000791b */ /* 0x003fea0003800000 */
.L_x_1126:
[----:B------:R-:W-:-:S05]  /*2370*/  FADD.FTZ R77, R77, R75 ;  /* 0x0000004b4d4d7221 */ /* 0x000fca0000010000 */
[----:B------:R-:W-:Y:S01]  /*2380*/  MOV R57, R77 ;  /* 0x0000004d00397202 */ /* 0x000fe20000000f00 */
[----:B------:R-:W-:-:S07]  /*2390*/  FADD.FTZ R75, R74, R76 ;  /* 0x0000004c4a4b7221 */ /* 0x000fce0000010000 */
[----:B------:R-:W-:Y:S05]  /*23a0*/  WARPSYNC.COLLECTIVE R52, `(.L_x_1127) ;  /* 0x0000000034087348 */ /* 0x000fea0003c00000 */
[----:B------:R0:W1:Y:S02]  /*23b0*/  SHFL.BFLY P0, R76, R57, R54, R53 ;  /* 0x0c000036394c7389 */ /* 0x0000640000000035 */
[----:B01----:R-:W-:Y:S05]  /*23c0*/  ENDCOLLECTIVE ;  /* 0x000000000000791b */ /* 0x003fea0003800000 */
.L_x_1127:
[----:B------:R-:W-:Y:S01]  /*23d0*/  HFMA2 R54, -RZ, RZ, 0, 4.76837158203125e-07 ;  /* 0x00000008ff367431 */ /* 0x000fe200000001ff */
[----:B------:R-:W-:Y:S02]  /*23e0*/  MOV R57, R75 ;  /* 0x0000004b00397202 */ /* 0x000fe40000000f00 */
[----:B------:R-:W-:-:S07]  /*23f0*/  MOV R56, R76 ;  /* 0x0000004c00387202 */ /* 0x000fce0000000f00 */
[----:B------:R-:W-:Y:S05]  /*2400*/  WARPSYNC.COLLECTIVE R52, `(.L_x_1128) ;  /* 0x0000000034087348 */ /* 0x000fea0003c00000 */
[----:B------:R0:W1:Y:S02]  /*2410*/  SHFL.BFLY P0, R76, R57, R54, R53 ;  /* 0x0c000036394c7389 */ /* 0x0000640000000035 */
[----:B01----:R-:W-:Y:S05]  /*2420*/  ENDCOLLECTIVE ;  /* 0x000000000000791b */ /* 0x003fea0003800000 */
.L_x_1128:
[----:B------:R-:W-:-:S05]  /*2430*/  FADD.FTZ R55, R77, R56 ;  /* 0x000000384d377221 */ /* 0x000fca0000010000 */
[----:B------:R-:W-:Y:S01]  /*2440*/  MOV R57, R55 ;  /* 0x0000003700397202 */ /* 0x000fe20000000f00 */
[----:B------:R-:W-:-:S07]  /*2450*/  FADD.FTZ R56, R75, R76 ;  /* 0x0000004c4b387221 */ /* 0x000fce0000010000 */
[----:B------:R-:W-:Y:S05]  /*2460*/  WARPSYNC.COLLECTIVE R52, `(.L_x_1129) ;  /* 0x0000000034087348 */ /* 0x000fea0003c00000 */
[----:B------:R0:W1:Y:S02]  /*2470*/  SHFL.BFLY P0, R76, R57, R54, R53 ;  /* 0x0c000036394c7389 */ /* 0x0000640000000035 */
[----:B01----:R-:W-:Y:S05]  /*2480*/  ENDCOLLECTIVE ;  /* 0x000000000000791b */ /* 0x003fea0003800000 */
.L_x_1129:
[----:B------:R-:W-:Y:S01]  /*2490*/  HFMA2 R54, -RZ, RZ, 0, 9.5367431640625e-07 ;  /* 0x00000010ff367431 */ /* 0x000fe200000001ff */
[----:B------:R-:W-:Y:S02]  /*24a0*/  MOV R57, R56 ;  /* 0x0000003800397202 */ /* 0x000fe40000000f00 */
[----:B------:R-:W-:-:S07]  /*24b0*/  MOV R74, R76 ;  /* 0x0000004c004a7202 */ /* 0x000fce0000000f00 */
[----:B------:R-:W-:Y:S05]  /*24c0*/  WARPSYNC.COLLECTIVE R52, `(.L_x_1130) ;  /* 0x0000000034087348 */ /* 0x000fea0003c00000 */
[----:B------:R0:W1:Y:S02]  /*24d0*/  SHFL.BFLY P0, R76, R57, R54, R53 ;  /* 0x0c000036394c7389 */ /* 0x0000640000000035 */
[----:B01----:R-:W-:Y:S05]  /*24e0*/  ENDCOLLECTIVE ;  /* 0x000000000000791b */ /* 0x003fea0003800000 */
.L_x_1130:
[----:B------:R-:W-:-:S05]  /*24f0*/  FADD.FTZ R55, R55, R74 ;  /* 0x0000004a37377221 */ /* 0x000fca0000010000 */
[----:B------:R-:W-:Y:S02]  /*2500*/  MOV R57, R55 ;  /* 0x0000003700397202 */ /* 0x000fe40000000f00 */
[----:B------:R-:W-:-:S07]  /*2510*/  MOV R75, R76 ;  /* 0x0000004c004b7202 */ /* 0x000fce0000000f00 */
[----:B------:R-:W-:Y:S05]  /*2520*/  WARPSYNC.COLLECTIVE R52, `(.L_x_1131) ;  /* 0x0000000034087348 */ /* 0x000fea0003c00000 */
[----:B------:R0:W1:Y:S02]  /*2530*/  SHFL.BFLY P0, R76, R57, R54, R53 ;  /* 0x0c000036394c7389 */ /* 0x0000640000000035 */
[----:B01----:R-:W-:Y:S05]  /*2540*/  ENDCOLLECTIVE ;  /* 0x000000000000791b */ /* 0x003fea0003800000 */
.L_x_1131:
[----:B------:R-:W-:Y:S05]  /*2550*/  BRA `(.L_x_1132) ;  /* 0xffffffe4001c7947 */ /* 0x000fea000383ffff */
.L_x_1133:
        /* <DEDUP_REMOVED lines=10> */
.L_x_2850:


//--------------------- .text._ZN10layer_norm31ln_parallel_residual_bwd_kernelINS_13Kernel_traitsIf13__nv_bfloat16fS2_fjLj256ELj1ELj4ELj1ELj16ENS_18Kernel_traits_baseILj256EfS2_fS2_fjLj128EEEEELb0ELb1ELb1EEEvNS_9BwdParamsE --------------------------
	.section	.text._ZN10layer_norm31ln_parallel_residual_bwd_kernelINS_13Kernel_traitsIf13__nv_bfloat16fS2_fjLj256ELj1ELj4ELj1ELj16ENS_18Kernel_traits_baseILj256EfS2_fS2_fjLj128EEEEELb0ELb1ELb1EEEvNS_9BwdParamsE,"ax",@progbits
	.align	128
        .global         _ZN10layer_norm31ln_parallel_residual_bwd_kernelINS_13Kernel_traitsIf13__nv_bfloat16fS2_fjLj256ELj1ELj4ELj1ELj16ENS_18Kernel_traits_baseILj256EfS2_fS2_fjLj128EEEEELb0ELb1ELb1EEEvNS_9BwdParamsE
        .type           _ZN10layer_norm31ln_parallel_residual_bwd_kernelINS_13Kernel_traitsIf13__nv_bfloat16fS2_fjLj256ELj1ELj4ELj1ELj16ENS_18Kernel_traits_baseILj256EfS2_fS2_fjLj128EEEEELb0ELb1ELb1EEEvNS_9BwdParamsE,@function
        .size           _ZN10layer_norm31ln_parallel_residual_bwd_kernelINS_13Kernel_traitsIf13__nv_bfloat16fS2_fjLj256ELj1ELj4ELj1ELj16ENS_18Kernel_traits_baseILj256EfS2_fS2_fjLj128EEEEELb0ELb1ELb1EEEvNS_9BwdParamsE,(.L_x_2851 - _ZN10layer_norm31ln_parallel_residual_bwd_kernelINS_13Kernel_traitsIf13__nv_bfloat16fS2_fjLj256ELj1ELj4ELj1ELj16ENS_18Kernel_traits_baseILj256EfS2_fS2_fjLj128EEEEELb0ELb1ELb1EEEvNS_9BwdParamsE)
        .other          _ZN10layer_norm31ln_parallel_residual_bwd_kernelINS_13Kernel_traitsIf13__nv_bfloat16fS2_fjLj256ELj1ELj4ELj1ELj16ENS_18Kernel_traits_baseILj256EfS2_fS2_fjLj128EEEEELb0ELb1ELb1EEEvNS_9BwdParamsE,@"STO_CUDA_ENTRY STV_DEFAULT"
_ZN10layer_norm31ln_parallel_residual_bwd_kernelINS_13Kernel_traitsIf13__nv_bfloat16fS2_fjLj256ELj1ELj4ELj1ELj16ENS_18Kernel_traits_baseILj256EfS2_fS2_fjLj128EEEEELb0ELb1ELb1EEEvNS_9BwdParamsE:
.text._ZN10layer_norm31ln_parallel_residual_bwd_kernelINS_13Kernel_traitsIf13__nv_bfloat16fS2_fjLj256ELj1ELj4ELj1ELj16ENS_18Kernel_traits_baseILj256EfS2_fS2_fjLj128EEEEELb0ELb1ELb1EEEvNS_9BwdParamsE:
        /* <DEDUP_REMOVED lines=27> */
[----:B------:R-:W2:Y:S01]  /*01b0*/  LDC.U8 R60, c[0x0][0x410] ;  /* 0x00010400ff3c7b82 */ /* 0x000ea20000000000 */
[----:B------:R-:W-:Y:S01]  /*01c0*/  HFMA2 R58, -RZ, RZ, 0, 0 ;  /* 0x00000000ff3a7431 */ /* 0x000fe200000001ff */
[----:B------:R-:W-:Y:S01]  /*01d0*/  BSSY B1, `(.L_x_1136) ;  /* 0x00001a0000017945 */ /* 0x000fe20003800000 */
[----:B------:R-:W-:Y:S02]  /*01e0*/  CS2R R56, SRZ ;  /* 0x0000000000387805 */ /* 0x000fe4000001ff00 */
[----:B------:R-:W-:Y:S02]  /*01f0*/  CS2R R54, SRZ ;  /* 0x0000000000367805 */ /* 0x000fe4000001ff00 */
[----:B------:R-:W-:Y:S02]  /*0200*/  CS2R R52, SRZ ;  /* 0x0000000000347805 */ /* 0x000fe4000001ff00 */
[----:B------:R-:W-:Y:S02]  /*0210*/  CS2R R10, SRZ ;  /* 0x00000000000a7805 */ /* 0x000fe4000001ff00 */
[----:B------:R-:W-:-:S02]  /*0220*/  CS2R R8, SRZ ;  /* 0x0000000000087805 */ /* 0x000fc4000001ff00 */
[----:B-1----:R-:W-:Y:S01]  /*0230*/  ISETP.NE.U32.AND P0, PT, RZ, UR12, PT ;  /* 0x0000000cff007c0c */ /* 0x002fe2000bf05070 */
[----:B0-----:R-:W-:-:S03]  /*0240*/  IMAD.WIDE.U32 R2, R61, 0x20, R2 ;  /* 0x000000203d027825 */ /* 0x001fc600078e0002 */
[----:B------:R-:W-:Y:S02]  /*0250*/  ISETP.NE.AND.EX P0, PT, RZ, UR13, PT, P0 ;  /* 0x0000000dff007c0c */ /* 0x000fe4000bf05300 */
[----:B------:R-:W-:Y:S02]  /*0260*/  CS2R R6, SRZ ;  /* 0x0000000000067805 */ /* 0x000fe4000001ff00 */
[----:B------:R-:W-:Y:S01]  /*0270*/  CS2R R4, SRZ ;  /* 0x0000000000047805 */ /* 0x000fe2000001ff00 */
[----:B------:R-:W5:Y:S04]  /*0280*/  LDG.E.128 R20, desc[UR10][R2.64] ;  /* 0x0000000a02147981 */ /* 0x000f68000c1e1d00 */
[----:B------:R0:W5:Y:S02]  /*0290*/  LDG.E.128 R24, desc[UR10][R2.64+0x10] ;  /* 0x0000100a02187981 */ /* 0x000164000c1e1d00 */
[----:B0-2---:R-:W-:-:S07]  /*02a0*/  MOV R3, RZ ;  /* 0x000000ff00037202 */ /* 0x005fce0000000f00 */
.L_x_1146:
        /* <DEDUP_REMOVED lines=14> */
[----:B------:R1:W2:Y:S04]  /*0390*/  LDG.E.128 R44, desc[UR10][R66.64+0x10] ;  /* 0x0000100a422c7981 */ /* 0x0002a8000c1e1d00 */
        /* <DEDUP_REMOVED lines=12> */
[--C-:B-1----:R-:W-:Y:S01]  /*0460*/  FADD.FTZ R66, R41, -R0.reuse ;  /* 0x8000000029427221 */ /* 0x102fe20000010000 */
        /* <DEDUP_REMOVED lines=9> */
[----:B0-----:R-:W-:Y:S01]  /*0500*/  PRMT R64, R50, 0x7632, R64 ;  /* 0x0000763232407816 */ /* 0x001fe20000000040 */
[----:B------:R-:W-:Y:S01]  /*0510*/  FADD.FTZ R11, R45, R11 ;  /* 0x0000000b2d0b7221 */ /* 0x000fe20000010000 */
[C---:B---3--:R-:W-:Y:S01]  /*0520*/  FMUL.FTZ R0, R63.reuse, R68 ;  /* 0x000000443f007220 */ /* 0x048fe20000410000 */
[----:B------:R-:W-:Y:S01]  /*0530*/  FMUL.FTZ R65, R63, R66 ;  /* 0x000000423f417220 */ /* 0x000fe20000410000 */
[----:B------:R-:W-:Y:S01]  /*0540*/  SHF.L.U32 R43, R49, 0x10, RZ ;  /* 0x00000010312b7819 */ /* 0x000fe200000006ff */
[----:B------:R-:W-:Y:S01]  /*0550*/  FMUL.FTZ R48, R63, R70 ;  /* 0x000000463f307220 */ /* 0x000fe20000410000 */
[-C--:B------:R-:W-:Y:S01]  /*0560*/  FFMA.FTZ R3, R0, R45.reuse, R3 ;  /* 0x0000002d00037223 */ /* 0x080fe20000010003 */
[----:B------:R-:W-:Y:S01]  /*0570*/  FMUL.FTZ R45, R20, R45 ;  /* 0x0000002d142d7220 */ /* 0x000fe20000410000 */
[----:B------:R-:W-:Y:S01]  /*0580*/  SHF.L.U32 R42, R50, 0x10, RZ ;  /* 0x00000010322a7819 */ /* 0x000fe200000006ff */
[-C--:B------:R-:W-:Y:S01]  /*0590*/  FFMA.FTZ R4, R65, R41.reuse, R4 ;  /* 0x0000002941047223 */ /* 0x080fe20000010004 */
[----:B------:R-:W-:Y:S01]  /*05a0*/  PRMT R40, R49, 0x7632, R40 ;  /* 0x0000763231287816 */ /* 0x000fe20000000028 */
[----:B------:R-:W-:Y:S01]  /*05b0*/  FADD.FTZ R52, R41, R52 ;  /* 0x0000003429347221 */ /* 0x000fe20000010000 */
[----:B------:R-:W-:Y:S01]  /*05c0*/  SHF.L.U32 R50, R64, 0x10, RZ ;  /* 0x0000001040327819 */ /* 0x000fe200000006ff */
[----:B------:R-:W-:Y:S01]  /*05d0*/  FMUL.FTZ R41, R21, R41 ;  /* 0x0000002915297220 */ /* 0x000fe20000410000 */
[----:B------:R-:W-:Y:S01]  /*05e0*/  FADD.FTZ R64, RZ, R45 ;  /* 0x0000002dff407221 */ /* 0x000fe20000010000 */
[----:B------:R-:W-:Y:S01]  /*05f0*/  FFMA.FTZ R66, R0, R45, RZ ;  /* 0x0000002d00427223 */ /* 0x000fe200000100ff */
[----:B------:R-:W-:Y:S01]  /*0600*/  PRMT R62, R51, 0x7632, R62 ;  /* 0x00007632333e7816 */ /* 0x000fe2000000003e */
[----:B------:R-:W-:Y:S01]  /*0610*/  FADD.FTZ R53, R43, R53 ;  /* 0x000000352b357221 */ /* 0x000fe20000010000 */
[----:B------:R-:W-:Y:S01]  /*0620*/  SHF.L.U32 R67, R51, 0x10, RZ ;  /* 0x0000001033437819 */ /* 0x000fe200000006ff */
[-C--:B------:R-:W-:Y:S01]  /*0630*/  FFMA.FTZ R5, R48, R43.reuse, R5 ;  /* 0x0000002b30057223 */ /* 0x080fe20000010005 */
[----:B------:R-:W-:Y:S01]  /*0640*/  SHF.L.U32 R40, R40, 0x10, RZ ;  /* 0x0000001028287819 */ /* 0x000fe200000006ff */
[----:B------:R-:W-:Y:S01]  /*0650*/  FMUL.FTZ R51, R63, R72 ;  /* 0x000000483f337220 */ /* 0x000fe20000410000 */
[----:B------:R-:W-:Y:S01]  /*0660*/  FMUL.FTZ R43, R22, R43 ;  /* 0x0000002b162b7220 */ /* 0x000fe20000410000 */
[----:B------:R-:W-:Y:S01]  /*0670*/  FADD.FTZ R64, R64, R41 ;  /* 0x0000002940407221 */ /* 0x000fe20000010000 */
[----:B------:R-:W-:Y:S01]  /*0680*/  FFMA.FTZ R69, R65, R41, R66 ;  /* 0x0000002941457223 */ /* 0x000fe20000010042 */
[----:B------:R-:W-:Y:S01]  /*0690*/  FMUL.FTZ R46, R63, R44 ;  /* 0x0000002c3f2e7220 */ /* 0x000fe20000410000 */
[-C--:B------:R-:W-:Y:S01]  /*06a0*/  FFMA.FTZ R6, R51, R40.reuse, R6 ;  /* 0x0000002833067223 */ /* 0x080fe20000010006 */
[----:B------:R-:W-:Y:S01]  /*06b0*/  FADD.FTZ R54, R40, R54 ;  /* 0x0000003628367221 */ /* 0x000fe20000010000 */
[----:B------:R-:W-:Y:S01]  /*06c0*/  FADD.FTZ R71, R64, R43 ;  /* 0x0000002b40477221 */ /* 0x000fe20000010000 */
[----:B------:R-:W-:Y:S01]  /*06d0*/  FMUL.FTZ R40, R23, R40 ;  /* 0x0000002817287220 */ /* 0x000fe20000410000 */
[----:B------:R-:W-:Y:S01]  /*06e0*/  FFMA.FTZ R64, R48, R43, R69 ;  /* 0x0000002b30407223 */ /* 0x000fe20000010045 */
[----:B------:R-:W-:Y:S01]  /*06f0*/  FMUL.FTZ R49, R63, R74 ;  /* 0x0000004a3f317220 */ /* 0x000fe20000410000 */
[----:B------:R-:W-:Y:S01]  /*0700*/  FADD.FTZ R55, R42, R55 ;  /* 0x000000372a377221 */ /* 0x000fe20000010000 */
[-C--:B------:R-:W-:Y:S01]  /*0710*/  FFMA.FTZ R7, R46, R42.reuse, R7 ;  /* 0x0000002a2e077223 */ /* 0x080fe20000010007 */
[----:B------:R-:W-:Y:S01]  /*0720*/  FMUL.FTZ R42, R24, R42 ;  /* 0x0000002a182a7220 */ /* 0x000fe20000410000 */
[----:B------:R-:W-:Y:S01]  /*0730*/  FADD.FTZ R71, R71, R40 ;  /* 0x0000002847477221 */ /* 0x000fe20000010000 */
[----:B------:R-:W-:Y:S01]  /*0740*/  FFMA.FTZ R69, R51, R40, R64 ;  /* 0x0000002833457223 */ /* 0x000fe20000010040 */
[----:B------:R-:W-:Y:S01]  /*0750*/  FMUL.FTZ R44, R63, R76 ;  /* 0x0000004c3f2c7220 */ /* 0x000fe20000410000 */
[-C--:B------:R-:W-:Y:S01]  /*0760*/  FFMA.FTZ R8, R49, R50.reuse, R8 ;  /* 0x0000003231087223 */ /* 0x080fe20000010008 */
[----:B------:R-:W-:Y:S01]  /*0770*/  FADD.FTZ R56, R50, R56 ;  /* 0x0000003832387221 */ /* 0x000fe20000010000 */
[----:B------:R-:W-:Y:S01]  /*0780*/  FMUL.FTZ R50, R25, R50 ;  /* 0x0000003219327220 */ /* 0x000fe20000410000 */
[----:B------:R-:W-:Y:S01]  /*0790*/  FADD.FTZ R71, R71, R42 ;  /* 0x0000002a47477221 */ /* 0x000fe20000010000 */
        /* <DEDUP_REMOVED lines=34> */
.L_x_1158:
        /* <DEDUP_REMOVED lines=41> */
.L_x_1140:
        /* <DEDUP_REMOVED lines=33> */
.L_x_1139:
        /* <DEDUP_REMOVED lines=32> */
.L_x_1142:
        /* <DEDUP_REMOVED lines=33> */
.L_x_1138:
        /* <DEDUP_REMOVED lines=35> */
.L_x_1144:
        /* <DEDUP_REMOVED lines=33> */
.L_x_1143:
        /* <DEDUP_REMOVED lines=32> */
.L_x_1145:
        /* <DEDUP_REMOVED lines=32> */
.L_x_1141:
        /* <DEDUP_REMOVED lines=19> */
.L_x_1136:
        /* <DEDUP_REMOVED lines=16> */
.L_x_1135:
[----:B------:R-:W-:Y:S05]  /*1ce0*/  BSYNC B0 ;  /* 0x0000000000007941 */ /* 0x000fea0003800000 */
.L_x_1134:
        /* <DEDUP_REMOVED lines=12> */
[----:B------:R-:W-:Y:S08]  /*1db0*/  BAR.SYNC.DEFER_BLOCKING 0x0 ;  /* 0x0000000000007b1d */ /* 0x000ff00000010000 */
[----:B--2---:R-:W2:Y:S01]  /*1dc0*/  LDC R18, c[0x0][0x388] ;  /* 0x0000e200ff127b82 */ /* 0x004ea20000000800 */
[----:B------:R-:W3:Y:S04]  /*1dd0*/  LDS R2, [R3] ;  /* 0x0000000003027984 */ /* 0x000ee80000000800 */
[----:B------:R-:W5:Y:S04]  /*1de0*/  LDS R8, [R3+0x200] ;  /* 0x0002000003087984 */ /* 0x000f680000000800 */
[----:B------:R-:W1:Y:S04]  /*1df0*/  LDS R9, [R3+0x400] ;  /* 0x0004000003097984 */ /* 0x000e680000000800 */
[----:B------:R-:W4:Y:S04]  /*1e00*/  LDS R11, [R3+0x600] ;  /* 0x00060000030b7984 */ /* 0x000f280000000800 */
[----:B------:R-:W2:Y:S04]  /*1e10*/  LDS R25, [R3+0x800] ;  /* 0x0008000003197984 */ /* 0x000ea80000000800 */
[----:B------:R-:W2:Y:S04]  /*1e20*/  LDS R27, [R3+0xa00] ;  /* 0x000a0000031b7984 */ /* 0x000ea80000000800 */
[----:B0-----:R-:W0:Y:S04]  /*1e30*/  LDS R29, [R3+0xc00] ;  /* 0x000c0000031d7984 */ /* 0x001e280000000800 */
[----:B------:R-:W0:Y:S01]  /*1e40*/  LDS R17, [R3+0xe00] ;  /* 0x000e000003117984 */ /* 0x000e220000000800 */
[----:B------:R-:W-:Y:S01]  /*1e50*/  BAR.SYNC.DEFER_BLOCKING 0x0 ;  /* 0x0000000000007b1d */ /* 0x000fe20000010000 */
[----:B---3--:R-:W-:Y:S01]  /*1e60*/  FADD.FTZ R2, RZ, R2 ;  /* 0x00000002ff027221 */ /* 0x008fe20000010000 */
[----:B-----5:R-:W-:-:S03]  /*1e70*/  FADD.FTZ R8, RZ, R8 ;  /* 0x00000008ff087221 */ /* 0x020fc60000010000 */
[----:B-1----:R-:W-:Y:S01]  /*1e80*/  FADD.FTZ R2, R2, R9 ;  /* 0x0000000902027221 */ /* 0x002fe20000010000 */
[----:B----4-:R-:W-:Y:S01]  /*1e90*/  FADD.FTZ R8, R8, R11 ;  /* 0x0000000b08087221 */ /* 0x010fe20000010000 */
[----:B------:R-:W-:Y:S02]  /*1ea0*/  STS.128 [R0], R12 ;  /* 0x0000000c00007388 */ /* 0x000fe40000000c00 */
[----:B--2---:R-:W-:Y:S02]  /*1eb0*/  FADD.FTZ R2, R2, R25 ;  /* 0x0000001902027221 */ /* 0x004fe40000010000 */
[----:B------:R1:W-:Y:S01]  /*1ec0*/  STS.128 [R0+0x10], R4 ;  /* 0x0000100400007388 */ /* 0x0003e20000000c00 */
[----:B------:R-:W-:Y:S01]  /*1ed0*/  FADD.FTZ R8, R8, R27 ;  /* 0x0000001b08087221 */ /* 0x000fe20000010000 */
[----:B------:R-:W-:Y:S01]  /*1ee0*/  BAR.SYNC.DEFER_BLOCKING 0x0 ;  /* 0x0000000000007b1d */ /* 0x000fe20000010000 */
[----:B0-----:R-:W-:Y:S02]  /*1ef0*/  FADD.FTZ R29, R2, R29 ;  /* 0x0000001d021d7221 */ /* 0x001fe40000010000 */
[----:B------:R-:W-:Y:S01]  /*1f00*/  FADD.FTZ R17, R8, R17 ;  /* 0x0000001108117221 */ /* 0x000fe20000010000 */
[----:B-1----:R-:W-:-:S05]  /*1f10*/  IMAD R5, R18, UR9, RZ ;  /* 0x0000000912057c24 */ /* 0x002fca000f8e02ff */
[----:B------:R-:W-:-:S04]  /*1f20*/  IADD3 R0, P0, PT, R5, R24, RZ ;  /* 0x0000001805007210 */ /* 0x000fc80007f1e0ff */
        /* <DEDUP_REMOVED lines=28> */
.L_x_1137:
        /* <DEDUP_REMOVED lines=8> */
.L_x_1148:
[----:B------:R-:W-:Y:S05]  /*2170*/  BSYNC B2 ;  /* 0x0000000000027941 */ /* 0x000fea0003800000 */
.L_x_1147:
        /* <DEDUP_REMOVED lines=8> */
.L_x_1149:
[----:B------:R-:W-:Y:S01]  /*2200*/  HFMA2 R69, -RZ, RZ, 0, 1.1920928955078125e-07 ;  /* 0x00000002ff457431 */ /* 0x000fe200000001ff */
[----:B------:R-:W-:Y:S01]  /*2210*/  MOV R64, R73 ;  /* 0x0000004900407202 */ /* 0x000fe20000000f00 */
[----:B------:R-:W-:-:S07]  /*2220*/  FADD.FTZ R74, R70, R72 ;  /* 0x00000048464a7221 */ /* 0x000fce0000010000 */
[----:B------:R-:W-:Y:S05]  /*2230*/  WARPSYNC.COLLECTIVE R71, `(.L_x_1150) ;  /* 0x0000000047087348 */ /* 0x000fea0003c00000 */
[----:B------:R0:W1:Y:S02]  /*2240*/  SHFL.BFLY P3, R72, R64, R69, R66 ;  /* 0x0c00004540487389 */ /* 0x0000640000060042 */
[----:B01----:R-:W-:Y:S05]  /*2250*/  ENDCOLLECTIVE ;  /* 0x000000000000791b */ /* 0x003fea0003800000 */
.L_x_1150:
[----:B------:R-:W-:Y:S01]  /*2260*/  MOV R64, R74 ;  /* 0x0000004a00407202 */ /* 0x000fe20000000f00 */
[----:B------:R-:W-:-:S07]  /*2270*/  FADD.FTZ R75, R73, R72 ;  /* 0x00000048494b7221 */ /* 0x000fce0000010000 */
[----:B------:R-:W-:Y:S05]  /*2280*/  WARPSYNC.COLLECTIVE R71, `(.L_x_1151) ;  /* 0x0000000047087348 */ /* 0x000fea0003c00000 */
[----:B------:R0:W1:Y:S02]  /*2290*/  SHFL.BFLY P3, R72, R64, R69, R66 ;  /* 0x0c00004540487389 */ /* 0x0000640000060042 */
[----:B01----:R-:W-:Y:S05]  /*22a0*/  ENDCOLLECTIVE ;  /* 0x000000000000791b */ /* 0x003fea0003800000 */
.L_x_1151:
[----:B------:R-:W-:Y:S01]  /*22b0*/  HFMA2 R69, -RZ, RZ, 0, 2.384185791015625e-07 ;  /* 0x00000004ff457431 */ /* 0x000fe200000001ff */
[----:B------:R-:W-:Y:S01]  /*22c0*/  MOV R64, R75 ;  /* 0x0000004b00407202 */ /* 0x000fe20000000f00 */
[----:B------:R-:W-:-:S07]  /*22d0*/  FADD.FTZ R76, R74, R72 ;  /* 0x000000484a4c7221 */ /* 0x000fce0000010000 */
[----:B------:R-:W-:Y:S05]  /*22e0*/  WARPSYNC.COLLECTIVE R71, `(.L_x_1152) ;  /* 0x0000000047087348 */ /* 0x000fea0003c00000 */
[----:B------:R0:W1:Y:S02]  /*22f0*/  SHFL.BFLY P3, R72, R64, R69, R66 ;  /* 0x0c00004540487389 */ /* 0x0000640000060042 */
[----:B01----:R-:W-:Y:S05]  /*2300*/  ENDCOLLECTIVE ;  /* 0x000000000000791b */ /* 0x003fea0003800000 */
.L_x_1152:
[----:B------:R-:W-:Y:S01]  /*2310*/  MOV R64, R76 ;  /* 0x0000004c00407202 */ /* 0x000fe20000000f00 */
[----:B------:R-:W-:-:S07]  /*2320*/  FADD.FTZ R77, R75, R72 ;  /* 0x000000484b4d7221 */ /* 0x000fce0000010000 */
[----:B------:R-:W-:Y:S05]  /*2330*/  WARPSYNC.COLLECTIVE R71, `(.L_x_1153) ;  /* 0x0000000047087348 */ /* 0x000fea0003c00000 */
[----:B------:R0:W1:Y:S02]  /*2340*/  SHFL.BFLY P3, R72, R64, R69, R66 ;  /* 0x0c00004540487389 */ /* 0x0000640000060042 */
[----:B01----:R-:W-:Y:S05]  /*2350*/  ENDCOLLECTIVE ;  /* 0x000000000000791b */ /* 0x003fea0003800000 */
.L_x_1153:
[----:B------:R-:W-:Y:S01]  /*2360*/  HFMA2 R69, -RZ, RZ, 0, 4.76837158203125e-07 ;  /* 0x00000008ff457431 */ /* 0x000fe200000001ff */
[----:B------:R-:W-:Y:S01]  /*2370*/  MOV R64, R77 ;  /* 0x0000004d00407202 */ /* 0x000fe20000000f00 */
[----:B------:R-:W-:-:S07]  /*2380*/  FADD.FTZ R76, R76, R72 ;  /* 0x000000484c4c7221 */ /* 0x000fce0000010000 */
[----:B------:R-:W-:Y:S05]  /*2390*/  WARPSYNC.COLLECTIVE R71, `(.L_x_1154) ;  /* 0x0000000047087348 */ /* 0x000fea0003c00000 */
[----:B------:R0:W1:Y:S02]  /*23a0*/  SHFL.BFLY P3, R72, R64, R69, R66 ;  /* 0x0c00004540487389 */ /* 0x0000640000060042 */
[----:B01----:R-:W-:Y:S05]  /*23b0*/  ENDCOLLECTIVE ;  /* 0x000000000000791b */ /* 0x003fea0003800000 */
.L_x_1154:
[----:B------:R-:W-:Y:S01]  /*23c0*/  MOV R64, R76 ;  /* 0x0000004c00407202 */ /* 0x000fe20000000f00 */
[----:B------:R-:W-:-:S07]  /*23d0*/  FADD.FTZ R68, R77, R72 ;  /* 0x000000484d447221 */ /* 0x000fce0000010000 */
[----:B------:R-:W-:Y:S05]  /*23e0*/  WARPSYNC.COLLECTIVE R71, `(.L_x_1155) ;  /* 0x0000000047087348 */ /* 0x000fea0003c00000 */
[----:B------:R0:W1:Y:S02]  /*23f0*/  SHFL.BFLY P3, R72, R64, R69, R66 ;  /* 0x0c00004540487389 */ /* 0x0000640000060042 */
[----:B01----:R-:W-:Y:S05]  /*2400*/  ENDCOLLECTIVE ;  /* 0x000000000000791b */ /* 0x003fea0003800000 */
.L_x_1155:
[----:B------:R-:W-:Y:S01]  /*2410*/  HFMA2 R69, -RZ, RZ, 0, 9.5367431640625e-07 ;  /* 0x00000010ff457431 */ /* 0x000fe200000001ff */
[----:B------:R-:W-:Y:S01]  /*2420*/  MOV R64, R68 ;  /* 0x0000004400407202 */ /* 0x000fe20000000f00 */
[----:B------:R-:W-:-:S07]  /*2430*/  FADD.FTZ R70, R76, R72 ;  /* 0x000000484c467221 */ /* 0x000fce0000010000 */
[----:B------:R-:W-:Y:S05]  /*2440*/  WARPSYNC.COLLECTIVE R71, `(.L_x_1156) ;  /* 0x0000000047087348 */ /* 0x000fea0003c00000 */
[----:B------:R0:W1:Y:S02]  /*2450*/  SHFL.BFLY P3, R72, R64, R69, R66 ;  /* 0x0c00004540487389 */ /* 0x0000640000060042 */
[----:B01----:R-:W-:Y:S05]  /*2460*/  ENDCOLLECTIVE ;  /* 0x000000000000791b */ /* 0x003fea0003800000 */
.L_x_1156:
[----:B------:R-:W-:Y:S02]  /*2470*/  MOV R64, R70 ;  /* 0x0000004600407202 */ /* 0x000fe40000000f00 */
[----:B------:R-:W-:-:S07]  /*2480*/  MOV R73, R72 ;  /* 0x0000004800497202 */ /* 0x000fce0000000f00 */
[----:B------:R-:W-:Y:S05]  /*2490*/  WARPSYNC.COLLECTIVE R71, `(.L_x_1157) ;  /* 0x0000000047087348 */ /* 0x000fea0003c00000 */
[----:B------:R0:W1:Y:S02]  /*24a0*/  SHFL.BFLY P3, R72, R64, R69, R66 ;  /* 0x0c00004540487389 */ /* 0x0000640000060042 */
[----:B01----:R-:W-:Y:S05]  /*24b0*/  ENDCOLLECTIVE ;  /* 0x000000000000791b */ /* 0x003fea0003800000 */
.L_x_1157:
[----:B------:R-:W-:Y:S05]  /*24c0*/  BRA `(.L_x_1158) ;  /* 0xffffffe4003c7947 */ /* 0x000fea000383ffff */
.L_x_1159:
        /* <DEDUP_REMOVED lines=11> */
.L_x_2851:


//--------------------- .text._ZN10layer_norm31ln_parallel_residual_bwd_kernelINS_13Kernel_traitsIf13__nv_bfloat16fS2_fjLj256ELj1ELj4ELj1ELj16ENS_18Kernel_traits_baseILj256EfS2_fS2_fjLj128EEEEELb1ELb0ELb0EEEvNS_9BwdParamsE --------------------------
	.section	.text._ZN10layer_norm31ln_parallel_residual_bwd_kernelINS_13Kernel_traitsIf13__nv_bfloat16fS2_fjLj256ELj1ELj4ELj1ELj16ENS_18Kernel_traits_baseILj256EfS2_fS2_fjLj128EEEEELb1ELb0ELb0EEEvNS_9BwdParamsE,"ax",@progbits
	.align	128
        .global         _ZN10layer_norm31ln_parallel_residual_bwd_kernelINS_13Kernel_traitsIf13__nv_bfloat16fS2_fjLj256ELj1ELj4ELj1ELj16ENS_18Kernel_traits_baseILj256EfS2_fS2_fjLj128EEEEELb1ELb0ELb0EEEvNS_9BwdParamsE
        .type           _ZN10layer_norm31ln_parallel_residual_bwd_kernelINS_13Kernel_traitsIf13__nv_bfloat16fS2_fjLj256ELj1ELj4ELj1ELj16ENS_18Kernel_traits_baseILj256EfS2_fS2_fjLj128EEEEELb1ELb0ELb0EEEvNS_9BwdParamsE,@function
        .size           _ZN10layer_norm31ln_parallel_residual_bwd_kernelINS_13Kernel_traitsIf13__nv_bfloat16fS2_fjLj256ELj1ELj4ELj1ELj16ENS_18Kernel_traits_baseILj256EfS2_fS2_fjLj128EEEEELb1ELb0ELb0EEEvNS_9BwdParamsE,(.L_x_2852 - _ZN10layer_norm31ln_parallel_residual_bwd_kernelINS_13Kernel_traitsIf13__nv_bfloat16fS2_fjLj256ELj1ELj4ELj1ELj16ENS_18Kernel_traits_baseILj256EfS2_fS2_fjLj128EEEEELb1ELb0ELb0EEEvNS_9BwdParamsE)
        .other          _ZN10layer_norm31ln_parallel_residual_bwd_kernelINS_13Kernel_traitsIf13__nv_bfloat16fS2_fjLj256ELj1ELj4ELj1ELj16ENS_18Kernel_traits_baseILj256EfS2_fS2_fjLj128EEEEELb1ELb0ELb0EEEvNS_9BwdParamsE,@"STO_CUDA_ENTRY STV_DEFAULT"
_ZN10layer_norm31ln_parallel_residual_bwd_kernelINS_13Kernel_traitsIf13__nv_bfloat16fS2_fjLj256ELj1ELj4ELj1ELj16ENS_18Kernel_traits_baseILj256EfS2_fS2_fjLj128EEEEELb1ELb0ELb0EEEvNS_9BwdParamsE:
.text._ZN10layer_norm31ln_parallel_residual_bwd_kernelINS_13Kernel_traitsIf13__nv_bfloat16fS2_fjLj256ELj1ELj4ELj1ELj16ENS_18Kernel_traits_baseILj256EfS2_fS2_fjLj128EEEEELb1ELb0ELb0EEEvNS_9BwdParamsE:
[----:B------:R-:W-:Y:S01]  /*0000*/  LDC R1, c[0x0][0x37c] ;  /* 0x0000df00ff017b82 */ /* 0x000fe20000000800 */
[----:B------:R-:W0:Y:S01]  /*0010*/  S2R R11, SR_TID.X ;  /* 0x00000000000b7919 */ /* 0x000e220000002100 */
[----:B------:R-:W1:Y:S06]  /*0020*/  LDCU UR4, c[0x0][0x388] ;  /* 0x00007100ff0477ac */ /* 0x000e6c0008000800 */
[----:B------:R-:W2:Y:S01]  /*0030*/  LDC.64 R4, c[0x0][0x3d8] ;  /* 0x0000f600ff047b82 */ /* 0x000ea20000000a00 */
[----:B------:R-:W3:Y:S01]  /*0040*/  LDCU.64 UR8, c[0x0][0x358] ;  /* 0x00006b00ff0877ac */ /* 0x000ee20008000a00 */
[----:B------:R-:W4:Y:S06]  /*0050*/  LDCU UR10, c[0x0][0x384] ;  /* 0x00007080ff0a77ac */ /* 0x000f2c0008000800 */
[----:B------:R-:W4:Y:S01]  /*0060*/  S2UR UR7, SR_CTAID.X ;  /* 0x00000000000779c3 */ /* 0x000f220000002500 */
        /* <DEDUP_REMOVED lines=8> */
[----:B------:R-:W3:Y:S01]  /*00f0*/  LDC.64 R2, c[0x0][0x3d0] ;  /* 0x0000f400ff027b82 */ /* 0x000ee20000000a00 */
[----:B------:R-:W1:Y:S01]  /*0100*/  LDCU.64 UR24, c[0x0][0x438] ;  /* 0x00008700ff1877ac */ /* 0x000e620008000a00 */
[----:B------:R-:W-:Y:S02]  /*0110*/  SHF.R.S32.HI R0, RZ, 0x3, R0 ;  /* 0x00000003ff007819 */ /* 0x000fe40000011400 */
[----:B0-----:R-:W-:Y:S01]  /*0120*/  LOP3.LUT R97, R11, 0x1f, RZ, 0xc0, !PT ;  /* 0x0000001f0b617812 */ /* 0x001fe200078ec0ff */
[----:B------:R-:W0:Y:S03]  /*0130*/  LDCU.64 UR12, c[0x0][0x470] ;  /* 0x00008e00ff0c77ac */ /* 0x000e260008000a00 */
[----:B------:R-:W-:-:S04]  /*0140*/  IADD3 R96, PT, PT, R97, -R0, RZ ;  /* 0x8000000061607210 */ /* 0x000fc80007ffe0ff */
[----:B------:R-:W-:-:S13]  /*0150*/  ISETP.GE.U32.AND P2, PT, R96, 0x20, PT ;  /* 0x000000206000780c */ /* 0x000fda0003f46070 */
[----:B---3--:R-:W-:-:S04]  /*0160*/  @P2 IMAD.WIDE.U32 R2, R97, 0x20, R2 ;  /* 0x0000002061022825 */ /* 0x008fc800078e0002 */
[----:B--2---:R-:W-:Y:S01]  /*0170*/  @P2 IMAD.WIDE.U32 R4, R97, 0x20, R4 ;  /* 0x0000002061042825 */ /* 0x004fe200078e0004 */
[----:B------:R2:W5:Y:S04]  /*0180*/  @P2 LDG.E.128 R20, desc[UR8][R2.64] ;  /* 0x0000000802142981 */ /* 0x000568000c1e1d00 */
[----:B------:R2:W5:Y:S04]  /*0190*/  @P2 LDG.E.128 R24, desc[UR8][R2.64+0x10] ;  /* 0x0000100802182981 */ /* 0x000568000c1e1d00 */
[----:B------:R2:W5:Y:S04]  /*01a0*/  @P2 LDG.E.128 R28, desc[UR8][R4.64] ;  /* 0x00000008041c2981 */ /* 0x000568000c1e1d00 */
[----:B------:R2:W5:Y:S01]  /*01b0*/  @P2 LDG.E.128 R32, desc[UR8][R4.64+0x10] ;  /* 0x0000100804202981 */ /* 0x000562000c1e1d00 */
[----:B----4-:R-:W-:Y:S01]  /*01c0*/  USHF.L.U32 UR6, UR7, 0x2, URZ ;  /* 0x0000000207067899 */ /* 0x010fe200080006ff */
[----:B------:R-:W-:-:S02]  /*01d0*/  SHF.R.U32.HI R11, RZ, 0x5, R11 ;  /* 0x00000005ff0b7819 */ /* 0x000fc4000001160b */
[----:B------:R-:W-:Y:S02]  /*01e0*/  CS2R R36, SRZ ;  /* 0x0000000000247805 */ /* 0x000fe4000001ff00 */
[----:B------:R-:W-:Y:S02]  /*01f0*/  CS2R R38, SRZ ;  /* 0x0000000000267805 */ /* 0x000fe4000001ff00 */
[----:B------:R-:W-:Y:S02]  /*0200*/  CS2R R40, SRZ ;  /* 0x0000000000287805 */ /* 0x000fe4000001ff00 */
[----:B------:R-:W-:Y:S02]  /*0210*/  CS2R R42, SRZ ;  /* 0x00000000002a7805 */ /* 0x000fe4000001ff00 */
[----:B------:R-:W-:Y:S02]  /*0220*/  LOP3.LUT R11, R11, UR6, RZ, 0xfc, !PT ;  /* 0x000000060b0b7c12 */ /* 0x000fe4000f8efcff */
[----:B------:R-:W-:-:S02]  /*0230*/  CS2R R48, SRZ ;  /* 0x0000000000307805 */ /* 0x000fc4000001ff00 */
[----:B------:R-:W-:Y:S02]  /*0240*/  CS2R R50, SRZ ;  /* 0x0000000000327805 */ /* 0x000fe4000001ff00 */
[----:B------:R-:W-:Y:S02]  /*0250*/  CS2R R52, SRZ ;  /* 0x0000000000347805 */ /* 0x000fe4000001ff00 */
[----:B------:R-:W-:Y:S02]  /*0260*/  ISETP.GE.AND P0, PT, R11, UR10, PT ;  /* 0x0000000a0b007c0c */ /* 0x000fe4000bf06270 */
        /* <DEDUP_REMOVED lines=8> */
[----:B------:R-:W-:Y:S01]  /*02f0*/  CS2R R56, SRZ ;  /* 0x0000000000387805 */ /* 0x000fe2000001ff00 */
[----:B012---:R-:W-:Y:S06]  /*0300*/  @P0 BRA `(.L_x_1161) ;  /* 0x0000002800e00947 */ /* 0x007fec0003800000 */
[----:B------:R-:W0:Y:S01]  /*0310*/  LDC.U8 R10, c[0x0][0x410] ;  /* 0x00010400ff0a7b82 */ /* 0x000e220000000000 */
[----:B------:R-:W-:-:S07]  /*0320*/  HFMA2 R36, -RZ, RZ, 0, 0 ;  /* 0x00000000ff247431 */ /* 0x000fce00000001ff */
.L_x_1174:
[----:B-1----:R-:W1:Y:S02]  /*0330*/  LDC.64 R80, c[0x0][0x3c8] ;  /* 0x0000f200ff507b82 */ /* 0x002e640000000a00 */
[----:B-1----:R-:W-:-:S06]  /*0340*/  IMAD.WIDE R82, R11, 0x4, R80 ;  /* 0x000000040b527825 */ /* 0x002fcc00078e0250 */
[----:B------:R-:W1:Y:S01]  /*0350*/  LDC.64 R80, c[0x0][0x3c0] ;  /* 0x0000f000ff507b82 */ /* 0x000e620000000a00 */
[----:B-----5:R2:W5:Y:S01]  /*0360*/  LDG.E R101, desc[UR8][R82.64] ;  /* 0x0000000852657981 */ /* 0x020562000c1e1900 */
[----:B------:R-:W-:Y:S01]  /*0370*/  MOV R98, UR15 ;  /* 0x0000000f00627c02 */ /* 0x000fe20008000f00 */
[----:B------:R-:W-:Y:S01]  /*0380*/  BSSY.RECONVERGENT B1, `(.L_x_1162) ;  /* 0x00000a2000017945 */ /* 0x000fe20003800200 */
[----:B------:R-:W-:-:S03]  /*0390*/  MOV R100, RZ ;  /* 0x000000ff00647202 */ /* 0x000fc60000000f00 */
[----:B------:R-:W-:-:S05]  /*03a0*/  IMAD R94, R11, R98, RZ ;  /* 0x000000620b5e7224 */ /* 0x000fca00078e02ff */
[----:B------:R-:W-:-:S04]  /*03b0*/  SHF.R.S32.HI R95, RZ, 0x1f, R94 ;  /* 0x0000001fff5f7819 */ /* 0x000fc8000001145e */
[----:B------:R-:W-:Y:S01]  /*03c0*/  LEA.HI R94, R95, R94, RZ, 0x3 ;  /* 0x0000005e5f5e7211 */ /* 0x000fe200078f18ff */
[----:B------:R-:W-:-:S03]  /*03d0*/  IMAD.MOV.U32 R95, RZ, RZ, RZ ;  /* 0x000000ffff5f7224 */ /* 0x000fc600078e00ff */
[----:B------:R-:W-:Y:S01]  /*03e0*/  LEA.HI.SX32 R99, R94, R97, 0x1d ;  /* 0x000000615e637211 */ /* 0x000fe200078feaff */
[----:B--2---:R-:W-:Y:S06]  /*03f0*/  @!P2 BRA `(.L_x_1163) ;  /* 0x000000080068a947 */ /* 0x004fec0003800000 */
[----:B------:R-:W-:Y:S01]  /*0400*/  ISETP.NE.U32.AND P1, PT, RZ, UR12, PT ;  /* 0x0000000cff007c0c */ /* 0x000fe2000bf25070 */
[----:B------:R-:W2:Y:S01]  /*0410*/  LDC.64 R106, c[0x0][0x3a8] ;  /* 0x0000ea00ff6a7b82 */ /* 0x000ea20000000a00 */
[----:B-1----:R-:W-:Y:S02]  /*0420*/  IMAD.WIDE R86, R11, 0x4, R80 ;  /* 0x000000040b567825 */ /* 0x002fe400078e0250 */
[----:B------:R-:W-:-:S03]  /*0430*/  ISETP.NE.AND.EX P1, PT, RZ, UR13, PT, P1 ;  /* 0x0000000dff007c0c */ /* 0x000fc6000bf25310 */
[----:B------:R-:W3:Y:S02]  /*0440*/  LDG.E R3, desc[UR8][R86.64] ;  /* 0x0000000856037981 */ /* 0x000ee4000c1e1900 */
[----:B------:R-:W1:Y:S08]  /*0450*/  LDC.64 R82, c[0x0][0x3b0] ;  /* 0x0000ec00ff527b82 */ /* 0x000e700000000a00 */
[----:B------:R-:W4:Y:S08]  /*0460*/  @P1 LDC.64 R104, c[0x0][0x3b8] ;  /* 0x0000ee00ff681b82 */ /* 0x000f300000000a00 */
[----:B------:R-:W0:Y:S08]  /*0470*/  LDC.64 R84, c[0x0][0x430] ;  /* 0x00010c00ff547b82 */ /* 0x000e300000000a00 */
[----:B------:R-:W0:Y:S01]  /*0480*/  LDC.64 R80, c[0x0][0x428] ;  /* 0x00010a00ff507b82 */ /* 0x000e220000000a00 */
[----:B--2---:R-:W-:-:S04]  /*0490*/  IMAD.WIDE.U32 R106, R99, 0x20, R106 ;  /* 0x00000020636a7825 */ /* 0x004fc800078e006a */
[C---:B-1----:R-:W-:Y:S01]  /*04a0*/  IMAD.WIDE.U32 R102, R99.reuse, 0x8, R82 ;  /* 0x0000000863667825 */ /* 0x042fe200078e0052 */
[----:B------:R-:W2:Y:S03]  /*04b0*/  LDG.E.128 R88, desc[UR8][R106.64] ;  /* 0x000000086a587981 */ /* 0x000ea6000c1e1d00 */
[C---:B----4-:R-:W-:Y:S01]  /*04c0*/  @P1 IMAD.WIDE.U32 R104, R99.reuse, 0x8, R104 ;  /* 0x0000000863681825 */ /* 0x050fe200078e0068 */
[----:B------:R-:W4:Y:S04]  /*04d0*/  LDG.E.128 R92, desc[UR8][R106.64+0x10] ;  /* 0x000010086a5c7981 */ /* 0x000f28000c1e1d00 */
[----:B------:R-:W4:Y:S01]  /*04e0*/  LDG.E.64 R102, desc[UR8][R102.64] ;  /* 0x0000000866667981 */ /* 0x000f22000c1e1b00 */
[----:B0-----:R-:W-:-:S03]  /*04f0*/  IMAD.WIDE.U32 R82, R99, 0x10, R84 ;  /* 0x0000001063527825 */ /* 0x001fc600078e0054 */
[----:B------:R-:W4:Y:S01]  /*0500*/  @P1 LDG.E.64 R104, desc[UR8][R104.64] ;  /* 0x0000000868681981 */ /* 0x000f22000c1e1b00 */
[----:B------:R-:W-:-:S03]  /*0510*/  IMAD.WIDE.U32 R84, R99, 0x10, R80 ;  /* 0x0000001063547825 */ /* 0x000fc600078e0050 */
[----:B------:R-:W4:Y:S04]  /*0520*/  LDG.E.128 R80, desc[UR8][R82.64] ;  /* 0x0000000852507981 */ /* 0x000f28000c1e1d00 */
[----:B------:R-:W4:Y:S01]  /*0530*/  LDG.E.128 R84, desc[UR8][R84.64] ;  /* 0x0000000854547981 */ /* 0x000f22000c1e1d00 */
[----:B------:R-:W-:-:S04]  /*0540*/  ISETP.NE.U32.AND P0, PT, RZ, UR24, PT ;  /* 0x00000018ff007c0c */ /* 0x000fc8000bf05070 */
[----:B------:R-:W-:-:S13]  /*0550*/  ISETP.NE.AND.EX P0, PT, RZ, UR25, PT, P0 ;  /* 0x00000019ff007c0c */ /* 0x000fda000bf05300 */
[----:B------:R-:W0:Y:S02]  /*0560*/  @P0 LDC.64 R108, c[0x0][0x438] ;  /* 0x00010e00ff6c0b82 */ /* 0x000e240000000a00 */
[----:B0-----:R-:W-:-:S05]  /*0570*/  @P0 IMAD.WIDE.U32 R108, R99, 0x20, R108 ;  /* 0x00000020636c0825 */ /* 0x001fca00078e006c */
[----:B------:R-:W5:Y:S04]  /*0580*/  @P0 LDG.E.128 R16, desc[UR8][R108.64] ;  /* 0x000000086c100981 */ /* 0x000f68000c1e1d00 */
[----:B------:R0:W5:Y:S01]  /*0590*/  @P0 LDG.E.128 R12, desc[UR8][R108.64+0x10] ;  /* 0x000010086c0c0981 */ /* 0x000162000c1e1d00 */
[----:B------:R-:W-:-:S04]  /*05a0*/  ISETP.NE.AND P0, PT, R10, RZ, PT ;  /* 0x000000ff0a00720c */ /* 0x000fc80003f05270 */
[----:B---3--:R-:W-:-:S05]  /*05b0*/  FSEL R3, R3, RZ, !P0 ;  /* 0x000000ff03037208 */ /* 0x008fca0004000000 */
[--C-:B--2---:R-:W-:Y:S01]  /*05c0*/  FADD.FTZ R118, R88, -R3.reuse ;  /* 0x8000000358767221 */ /* 0x104fe20000010000 */
[--C-:B------:R-:W-:Y:S01]  /*05d0*/  FADD.FTZ R88, R89, -R3.reuse ;  /* 0x8000000359587221 */ /* 0x100fe20000010000 */
[--C-:B------:R-:W-:Y:S01]  /*05e0*/  FADD.FTZ R116, R90, -R3.reuse ;  /* 0x800000035a747221 */ /* 0x100fe20000010000 */
[----:B----4-:R-:W-:Y:S01]  /*05f0*/  FADD.FTZ R100, R92, -R3 ;  /* 0x800000035c647221 */ /* 0x010fe20000010000 */
[----:B------:R-:W-:-:S04]  /*0600*/  @P1 SHF.R.U64 R89, R104, 0x8, R105 ;  /* 0x0000000868591819 */ /* 0x000fc80000001269 */
[----:B------:R-:W-:Y:S02]  /*0610*/  @P1 PRMT R9, R89, 0x7610, R9 ;  /* 0x0000761059091816 */ /* 0x000fe40000000009 */
[----:B------:R-:W-:Y:S02]  /*0620*/  @P1 SHF.R.U32.HI R89, RZ, 0x10, R105 ;  /* 0x00000010ff591819 */ /* 0x000fe40000011669 */
[----:B------:R-:W-:Y:S01]  /*0630*/  PRMT R92, R80, 0x7632, R92 ;  /* 0x00007632505c7816 */ /* 0x000fe2000000005c */
[--C-:B------:R-:W-:Y:S01]  /*0640*/  FADD.FTZ R90, R91, -R3.reuse ;  /* 0x800000035b5a7221 */ /* 0x100fe20000010000 */
[----:B------:R-:W-:Y:S01]  /*0650*/  FADD.FTZ R106, R93, -R3 ;  /* 0x800000035d6a7221 */ /* 0x000fe20000010000 */
[C---:B------:R-:W-:Y:S02]  /*0660*/  @P1 SHF.R.U64 R91, R104.reuse, 0x10, R105 ;  /* 0x00000010685b1819 */ /* 0x040fe40000001269 */
[----:B------:R-:W-:Y:S02]  /*0670*/  @P1 PRMT R7, R104, 0x7610, R7 ;  /* 0x0000761068071816 */ /* 0x000fe40000000007 */
[----:B------:R-:W-:Y:S01]  /*0680*/  @P1 PRMT R2, R89, 0x7610, R2 ;  /* 0x0000761059021816 */ /* 0x000fe20000000002 */
[----:B------:R-:W-:Y:S01]  /*0690*/  FADD.FTZ R94, R94, -R3 ;  /* 0x800000035e5e7221 */ /* 0x000fe20000010000 */
[----:B------:R-:W-:Y:S01]  /*06a0*/  @P1 SHF.R.U64 R104, R104, 0x18, R105 ;  /* 0x0000001868681819 */ /* 0x000fe20000001269 */
[----:B0-----:R-:W-:Y:S01]  /*06b0*/  FADD.FTZ R108, R95, -R3 ;  /* 0x800000035f6c7221 */ /* 0x001fe20000010000 */
[----:B------:R-:W-:Y:S01]  /*06c0*/  SHF.L.U32 R93, R80, 0x10, RZ ;  /* 0x00000010505d7819 */ /* 0x000fe200000006ff */
[----:B------:R-:W-:Y:S01]  /*06d0*/  IMAD.U32 R80, R92, 0x10000, RZ ;  /* 0x000100005c507824 */ /* 0x000fe200078e00ff */
[----:B------:R-:W-:-:S02]  /*06e0*/  PRMT R89, R84, 0x7632, R89 ;  /* 0x0000763254597816 */ /* 0x000fc40000000059 */
[----:B------:R-:W-:Y:S02]  /*06f0*/  @P1 SHF.R.U32.HI R3, RZ, 0x8, R105 ;  /* 0x00000008ff031819 */ /* 0x000fe40000011669 */
[----:B------:R-:W-:Y:S02]  /*0700*/  @P1 PRMT R8, R91, 0x7610, R8 ;  /* 0x000076105b081816 */ /* 0x000fe40000000008 */
[----:B------:R-:W-:Y:S01]  /*0710*/  @P1 PRMT R5, R104, 0x7610, R5 ;  /* 0x0000761068051816 */ /* 0x000fe20000000005 */
[----:B------:R-:W-:Y:S01]  /*0720*/  FMUL.FTZ R104, R29, R80 ;  /* 0x000000501d687220 */ /* 0x000fe20000410000 */
[----:B------:R-:W-:Y:S01]  /*0730*/  SHF.L.U32 R91, R84, 0x10, RZ ;  /* 0x00000010545b7819 */ /* 0x000fe200000006ff */
[----:B-----5:R-:W-:Y:S01]  /*0740*/  FMUL.FTZ R84, R101, R88 ;  /* 0x0000005865547220 */ /* 0x020fe20000410000 */
[----:B------:R-:W-:Y:S01]  /*0750*/  SHF.L.U32 R92, R89, 0x10, RZ ;  /* 0x00000010595c7819 */ /* 0x000fe200000006ff */
[----:B------:R-:W-:Y:S01]  /*0760*/  FMUL.FTZ R95, R28, R93 ;  /* 0x0000005d1c5f7220 */ /* 0x000fe20000410000 */
[----:B------:R-:W-:Y:S01]  /*0770*/  @P1 PRMT R4, R3, 0x7610, R4 ;  /* 0x0000761003041816 */ /* 0x000fe20000000004 */
[----:B------:R-:W-:-:S02]  /*0780*/  FMUL.FTZ R3, R101, R118 ;  /* 0x0000007665037220 */ /* 0x000fc40000410000 */
[-C--:B------:R-:W-:Y:S01]  /*0790*/  FFMA.FTZ R57, R84, R92.reuse, R57 ;  /* 0x0000005c54397223 */ /* 0x080fe20000010039 */
[----:B------:R-:W-:Y:S01]  /*07a0*/  FFMA.FTZ R89, R21, R92, R104 ;  /* 0x0000005c15597223 */ /* 0x000fe20000010068 */
[--C-:B------:R-:W-:Y:S01]  /*07b0*/  FADD.FTZ R61, R61, R92.reuse ;  /* 0x0000005c3d3d7221 */ /* 0x100fe20000010000 */
[----:B------:R-:W-:Y:S01]  /*07c0*/  PRMT R92, R81, 0x7632, R92 ;  /* 0x00007632515c7816 */ /* 0x000fe2000000005c */
[----:B------:R-:W-:Y:S01]  /*07d0*/  FADD.FTZ R60, R60, R91 ;  /* 0x0000005b3c3c7221 */ /* 0x000fe20000010000 */
[-C--:B------:R-:W-:Y:S01]  /*07e0*/  FFMA.FTZ R88, R20, R91.reuse, R95 ;  /* 0x0000005b14587223 */ /* 0x080fe2000001005f */
[----:B------:R-:W-:Y:S01]  /*07f0*/  FFMA.FTZ R56, R3, R91, R56 ;  /* 0x0000005b03387223 */ /* 0x000fe20000010038 */
[C---:B------:R-:W-:Y:S02]  /*0800*/  PRMT R91, R85.reuse, 0x7632, R91 ;  /* 0x00007632555b7816 */ /* 0x040fe4000000005b */
[----:B------:R-:W-:Y:S01]  /*0810*/  SHF.L.U32 R95, R85, 0x10, RZ ;  /* 0x00000010555f7819 */ /* 0x000fe200000006ff */
[----:B------:R-:W-:Y:S01]  /*0820*/  FMUL.FTZ R85, R101, R116 ;  /* 0x0000007465557220 */ /* 0x000fe20000410000 */
[----:B------:R-:W-:-:S02]  /*0830*/  SHF.L.U32 R116, R92, 0x10, RZ ;  /* 0x000000105c747819 */ /* 0x000fc400000006ff */
[----:B------:R-:W-:Y:S01]  /*0840*/  SHF.L.U32 R81, R81, 0x10, RZ ;  /* 0x0000001051517819 */ /* 0x000fe200000006ff */
[----:B------:R-:W-:Y:S01]  /*0850*/  FMUL.FTZ R90, R101, R90 ;  /* 0x0000005a655a7220 */ /* 0x000fe20000410000 */
[----:B------:R-:W-:Y:S01]  /*0860*/  @P1 PRMT R6, R105, 0x7610, R6 ;  /* 0x0000761069061816 */ /* 0x000fe20000000006 */
[----:B------:R-:W-:Y:S02]  /*0870*/  IMAD.U32 R104, R91, 0x10000, RZ ;  /* 0x000100005b687824 */ /* 0x000fe400078e00ff */
[----:B------:R-:W-:Y:S01]  /*0880*/  FMUL.FTZ R118, R31, R116 ;  /* 0x000000741f767220 */ /* 0x000fe20000410000 */
[----:B------:R-:W-:Y:S02]  /*0890*/  @P1 SHF.R.U32.HI R105, RZ, 0x18, R105 ;  /* 0x00000018ff691819 */ /* 0x000fe40000011669 */
[--C-:B------:R-:W-:Y:S02]  /*08a0*/  SHF.R.U32.HI R109, RZ, 0x18, R103.reuse ;  /* 0x00000018ff6d7819 */ /* 0x100fe40000011667 */
[----:B------:R-:W-:-:S02]  /*08b0*/  SHF.R.U32.HI R110, RZ, 0x10, R103 ;  /* 0x00000010ff6e7819 */ /* 0x000fc40000011667 */
[--C-:B------:R-:W-:Y:S02]  /*08c0*/  SHF.R.U32.HI R111, RZ, 0x8, R103.reuse ;  /* 0x00000008ff6f7819 */ /* 0x100fe40000011667 */
[----:B------:R-:W-:Y:S02]  /*08d0*/  MOV R112, R103 ;  /* 0x0000006700707202 */ /* 0x000fe40000000f00 */
[C-C-:B------:R-:W-:Y:S02]  /*08e0*/  SHF.R.U64 R113, R102.reuse, 0x18, R103.reuse ;  /* 0x0000001866717819 */ /* 0x140fe40000001267 */
[C-C-:B------:R-:W-:Y:S02]  /*08f0*/  SHF.R.U64 R114, R102.reuse, 0x10, R103.reuse ;  /* 0x0000001066727819 */ /* 0x140fe40000001267 */
[----:B------:R-:W-:Y:S01]  /*0900*/  SHF.R.U64 R115, R102, 0x8, R103 ;  /* 0x0000000866737819 */ /* 0x000fe20000001267 */
[-C--:B------:R-:W-:Y:S01]  /*0910*/  FMUL.FTZ R103, R30, R81.reuse ;  /* 0x000000511e677220 */ /* 0x080fe20000410000 */
[----:B------:R-:W-:Y:S01]  /*0920*/  SHF.L.U32 R107, R82, 0x10, RZ ;  /* 0x00000010526b7819 */ /* 0x000fe200000006ff */
[-C--:B------:R-:W-:Y:S01]  /*0930*/  FFMA.FTZ R59, R90, R104.reuse, R59 ;  /* 0x000000685a3b7223 */ /* 0x080fe2000001003b */
[----:B------:R-:W-:Y:S01]  /*0940*/  FFMA.FTZ R91, R23, R104, R118 ;  /* 0x00000068175b7223 */ /* 0x000fe20000010076 */
[----:B------:R-:W-:Y:S01]  /*0950*/  FADD.FTZ R63, R63, R104 ;  /* 0x000000683f3f7221 */ /* 0x000fe20000010000 */
[----:B------:R-:W-:Y:S01]  /*0960*/  FFMA.FTZ R37, R84, R80, R37 ;  /* 0x0000005054257223 */ /* 0x000fe20000010025 */
[----:B------:R-:W-:Y:S01]  /*0970*/  FADD.FTZ R49, R49, R80 ;  /* 0x0000005031317221 */ /* 0x000fe20000010000 */
[----:B------:R-:W-:Y:S01]  /*0980*/  @P1 PRMT R0, R105, 0x7610, R0 ;  /* 0x0000761069001816 */ /* 0x000fe20000000000 */
[----:B------:R-:W-:Y:S01]  /*0990*/  FADD.FTZ R50, R50, R81 ;  /* 0x0000005132327221 */ /* 0x000fe20000010000 */
[----:B------:R-:W-:Y:S01]  /*09a0*/  PRMT R104, R86, 0x7632, R104 ;  /* 0x0000763256687816 */ /* 0x000fe20000000068 */
[----:B------:R-:W-:Y:S01]  /*09b0*/  FFMA.FTZ R38, R85, R81, R38 ;  /* 0x0000005155267223 */ /* 0x000fe20000010026 */
[----:B------:R-:W-:Y:S01]  /*09c0*/  PRMT R80, R82, 0x7632, R80 ;  /* 0x0000763252507816 */ /* 0x000fe20000000050 */
[----:B------:R-:W-:Y:S01]  /*09d0*/  FADD.FTZ R62, R62, R95 ;  /* 0x0000005f3e3e7221 */ /* 0x000fe20000010000 */
[----:B------:R-:W-:Y:S01]  /*09e0*/  SHF.L.U32 R105, R86, 0x10, RZ ;  /* 0x0000001056697819 */ /* 0x000fe200000006ff */
[-C--:B------:R-:W-:Y:S01]  /*09f0*/  FFMA.FTZ R92, R22, R95.reuse, R103 ;  /* 0x0000005f165c7223 */ /* 0x080fe20000010067 */
[----:B------:R-:W-:Y:S01]  /*0a00*/  PRMT R117, R83, 0x7632, R117 ;  /* 0x0000763253757816 */ /* 0x000fe20000000075 */
[----:B------:R-:W-:Y:S01]  /*0a10*/  FFMA.FTZ R58, R85, R95, R58 ;  /* 0x0000005f553a7223 */ /* 0x000fe2000001003a */
[----:B------:R-:W-:Y:S01]  /*0a20*/  SHF.L.U32 R83, R83, 0x10, RZ ;  /* 0x0000001053537819 */ /* 0x000fe200000006ff */
[----:B------:R-:W-:Y:S01]  /*0a30*/  FMUL.FTZ R81, R32, R107 ;  /* 0x0000006b20517220 */ /* 0x000fe20000410000 */
[----:B------:R-:W-:-:S02]  /*0a40*/  PRMT R103, R87, 0x7632, R103 ;  /* 0x0000763257677816 */ /* 0x000fc40000000067 */
[----:B------:R-:W-:Y:S01]  /*0a50*/  SHF.L.U32 R95, R87, 0x10, RZ ;  /* 0x00000010575f7819 */ /* 0x000fe200000006ff */
[C---:B------:R-:W-:Y:S01]  /*0a60*/  FMUL.FTZ R87, R101.reuse, R100 ;  /* 0x0000006465577220 */ /* 0x040fe20000410000 */
[----:B------:R-:W-:Y:S01]  /*0a70*/  SHF.L.U32 R80, R80, 0x10, RZ ;  /* 0x0000001050507819 */ /* 0x000fe200000006ff */
[----:B------:R-:W-:Y:S02]  /*0a80*/  IMAD.U32 R82, R104, 0x10000, RZ ;  /* 0x0001000068527824 */ /* 0x000fe400078e00ff */
[----:B------:R-:W-:Y:S01]  /*0a90*/  FMUL.FTZ R86, R101, R106 ;  /* 0x0000006a65567220 */ /* 0x000fe20000410000 */
[----:B------:R-:W-:Y:S01]  /*0aa0*/  FFMA.FTZ R104, R24, R105, R81 ;  /* 0x0000006918687223 */ /* 0x000fe20000010051 */
[----:B------:R-:W-:Y:S01]  /*0ab0*/  FMUL.FTZ R81, R34, R83 ;  /* 0x0000005322517220 */ /* 0x000fe20000410000 */
[----:B------:R-:W-:Y:S01]  /*0ac0*/  FADD.FTZ R64, R64, R105 ;  /* 0x0000006940407221 */ /* 0x000fe20000010000 */
[----:B------:R-:W-:Y:S01]  /*0ad0*/  FFMA.FTZ R68, R87, R105, R68 ;  /* 0x0000006957447223 */ /* 0x000fe20000010044 */
[----:B------:R-:W-:Y:S01]  /*0ae0*/  FMUL.FTZ R100, R33, R80 ;  /* 0x0000005021647220 */ /* 0x000fe20000410000 */
[----:B------:R-:W-:Y:S01]  /*0af0*/  FMUL.FTZ R105, R101, R94 ;  /* 0x0000005e65697220 */ /* 0x000fe20000410000 */
[----:B------:R-:W-:Y:S01]  /*0b00*/  FADD.FTZ R53, R53, R80 ;  /* 0x0000005035357221 */ /* 0x000fe20000010000 */
[----:B------:R-:W-:Y:S01]  /*0b10*/  FFMA.FTZ R41, R86, R80, R41 ;  /* 0x0000005056297223 */ /* 0x000fe20000010029 */
[----:B------:R-:W-:Y:S01]  /*0b20*/  SHF.L.U32 R94, R117, 0x10, RZ ;  /* 0x00000010755e7819 */ /* 0x000fe200000006ff */
[----:B------:R-:W-:Y:S01]  /*0b30*/  FFMA.FTZ R106, R26, R95, R81 ;  /* 0x0000005f1a6a7223 */ /* 0x000fe20000010051 */
[----:B------:R-:W-:Y:S01]  /*0b40*/  FADD.FTZ R80, RZ, R88 ;  /* 0x00000058ff507221 */ /* 0x000fe20000010000 */
[----:B------:R-:W-:Y:S01]  /*0b50*/  FADD.FTZ R48, R48, R93 ;  /* 0x0000005d30307221 */ /* 0x000fe20000010000 */
[C---:B------:R-:W-:Y:S01]  /*0b60*/  FFMA.FTZ R36, R3.reuse, R93, R36 ;  /* 0x0000005d03247223 */ /* 0x040fe20000010024 */
[----:B------:R-:W-:Y:S01]  /*0b70*/  FFMA.FTZ R81, R3, R88, RZ ;  /* 0x0000005803517223 */ /* 0x000fe200000100ff */
[----:B------:R-:W-:Y:S01]  /*0b80*/  FADD.FTZ R65, R65, R82 ;  /* 0x0000005241417221 */ /* 0x000fe20000010000 */
[-C--:B------:R-:W-:Y:S01]  /*0b90*/  FFMA.FTZ R93, R25, R82.reuse, R100 ;  /* 0x00000052195d7223 */ /* 0x080fe20000010064 */
[----:B------:R-:W-:Y:S01]  /*0ba0*/  FFMA.FTZ R69, R86, R82, R69 ;  /* 0x0000005256457223 */ /* 0x000fe20000010045 */
        /* <DEDUP_REMOVED lines=28> */
[----:B------:R-:W-:Y:S01]  /*0d70*/  PRMT R116, R102, 0x7610, R116 ;  /* 0x0000761066747816 */ /* 0x000fe20000000074 */
[----:B------:R-:W-:Y:S01]  /*0d80*/  FADD.FTZ R95, R82, R107 ;  /* 0x0000006b525f7221 */ /* 0x000fe20000010000 */
[----:B------:R-:W-:-:S07]  /*0d90*/  FFMA.FTZ R100, R108, R107, R81 ;  /* 0x0000006b6c647223 */ /* 0x000fce0000010051 */
.L_x_1163:
[----:B------:R-:W-:Y:S05]  /*0da0*/  BSYNC.RECONVERGENT B1 ;  /* 0x0000000000017941 */ /* 0x000fea0003800200 */
.L_x_1162:
        /* <DEDUP_REMOVED lines=21> */
.L_x_1188:
        /* <DEDUP_REMOVED lines=22> */
[-CC-:B------:R-:W-:Y:S01]  /*1060*/  FFMA.FTZ R100, R86, R80.reuse, R83.reuse ;  /* 0x0000005056647223 */ /* 0x180fe20000010053 */
[----:B------:R-:W-:Y:S01]  /*1070*/  FADD.FTZ R120, R107, -R102 ;  /* 0x800000666b787221 */ /* 0x000fe20000010000 */
[-CC-:B------:R-:W-:Y:S01]  /*1080*/  FFMA.FTZ R82, R84, R80.reuse, R83.reuse ;  /* 0x0000005054527223 */ /* 0x180fe20000010053 */
[-CC-:B------:R-:W-:Y:S01]  /*1090*/  FFMA.FTZ R103, R87, R80.reuse, R83.reuse ;  /* 0x0000005057677223 */ /* 0x180fe20000010053 */
[----:B------:R-:W-:Y:S01]  /*10a0*/  FFMA.FTZ R81, R3, R80, R83 ;  /* 0x0000005003517223 */ /* 0x000fe20000010053 */
[----:B-----5:R-:W-:Y:S01]  /*10b0*/  FMUL.FTZ R83, R101, R118 ;  /* 0x0000007665537220 */ /* 0x020fe20000410000 */
[----:B------:R-:W-:Y:S01]  /*10c0*/  FADD.FTZ R80, R92, -R95 ;  /* 0x8000005f5c507221 */ /* 0x000fe20000010000 */
[----:B------:R-:W-:Y:S01]  /*10d0*/  FADD.FTZ R102, R91, -R94 ;  /* 0x8000005e5b667221 */ /* 0x000fe20000010000 */
[----:B------:R-:W-:Y:S01]  /*10e0*/  FMUL.FTZ R120, R101, R120 ;  /* 0x0000007865787220 */ /* 0x000fe20000410000 */
[----:B------:R-:W-:Y:S01]  /*10f0*/  FADD.FTZ R118, R93, -R100 ;  /* 0x800000645d767221 */ /* 0x000fe20000010000 */
[----:B------:R-:W-:Y:S01]  /*1100*/  FADD.FTZ R82, R89, -R82 ;  /* 0x8000005259527221 */ /* 0x000fe20000010000 */
[----:B------:R-:W-:Y:S01]  /*1110*/  FADD.FTZ R94, R104, -R103 ;  /* 0x80000067685e7221 */ /* 0x000fe20000010000 */
[----:B------:R-:W-:Y:S01]  /*1120*/  FADD.FTZ R100, R88, -R81 ;  /* 0x8000005158647221 */ /* 0x000fe20000010000 */
[----:B------:R-:W-:Y:S01]  /*1130*/  FMUL.FTZ R83, R83, UR14 ;  /* 0x0000000e53537c20 */ /* 0x000fe20008410000 */
[----:B------:R-:W-:Y:S01]  /*1140*/  FMUL.FTZ R120, R120, UR14 ;  /* 0x0000000e78787c20 */ /* 0x000fe20008410000 */
[C---:B------:R-:W-:Y:S01]  /*1150*/  FMUL.FTZ R80, R101.reuse, R80 ;  /* 0x0000005065507220 */ /* 0x040fe20000410000 */
[----:B------:R-:W-:Y:S01]  /*1160*/  LOP3.LUT P0, RZ, R110, 0xff, RZ, 0xc0, !PT ;  /* 0x000000ff6eff7812 */ /* 0x000fe2000780c0ff */
[----:B------:R-:W-:Y:S01]  /*1170*/  FMUL.FTZ R82, R101, R82 ;  /* 0x0000005265527220 */ /* 0x000fe20000410000 */
[----:B------:R-:W-:Y:S01]  /*1180*/  LOP3.LUT P1, RZ, R109, 0xff, RZ, 0xc0, !PT ;  /* 0x000000ff6dff7812 */ /* 0x000fe2000782c0ff */
[C---:B------:R-:W-:Y:S01]  /*1190*/  FMUL.FTZ R102, R101.reuse, R102 ;  /* 0x0000006665667220 */ /* 0x040fe20000410000 */
[C---:B------:R-:W-:Y:S01]  /*11a0*/  FMUL.FTZ R94, R101.reuse, R94 ;  /* 0x0000005e655e7220 */ /* 0x040fe20000410000 */
[C---:B------:R-:W-:Y:S01]  /*11b0*/  FMUL.FTZ R118, R101.reuse, R118 ;  /* 0x0000007665767220 */ /* 0x040fe20000410000 */
[----:B------:R-:W-:Y:S01]  /*11c0*/  FMUL.FTZ R100, R101, R100 ;  /* 0x0000006465647220 */ /* 0x000fe20000410000 */
        /* <DEDUP_REMOVED lines=25> */
.L_x_1169:
        /* <DEDUP_REMOVED lines=11> */
[----:B-1----:R-:W-:Y:S01]  /*1410*/  FADD.FTZ R100, R107, -R80 ;  /* 0x800000506b647221 */ /* 0x002fe20000010000 */
[----:B------:R-:W-:Y:S01]  /*1420*/  FADD.FTZ R80, R91, -R78 ;  /* 0x8000004e5b507221 */ /* 0x000fe20000010000 */
[C---:B-----5:R-:W-:Y:S01]  /*1430*/  FMUL.FTZ R78, R101.reuse, R72 ;  /* 0x00000048654e7220 */ /* 0x060fe20000410000 */
[----:B------:R-:W-:Y:S01]  /*1440*/  LOP3.LUT P0, RZ, R110, 0xff, RZ, 0xc0, !PT ;  /* 0x000000ff6eff7812 */ /* 0x000fe2000780c0ff */
[----:B------:R-:W-:Y:S01]  /*1450*/  FMUL.FTZ R79, R101, R100 ;  /* 0x00000064654f7220 */ /* 0x000fe20000410000 */
[----:B------:R-:W-:Y:S01]  /*1460*/  FADD.FTZ R94, R93, -R94 ;  /* 0x8000005e5d5e7221 */ /* 0x000fe20000010000 */
[----:B------:R-:W-:Y:S01]  /*1470*/  FMUL.FTZ R77, R78, UR14 ;  /* 0x0000000e4e4d7c20 */ /* 0x000fe20008410000 */
[----:B------:R-:W-:Y:S01]  /*1480*/  LOP3.LUT P1, RZ, R109, 0xff, RZ, 0xc0, !PT ;  /* 0x000000ff6dff7812 */ /* 0x000fe2000782c0ff */
[----:B------:R-:W-:Y:S01]  /*1490*/  FMUL.FTZ R81, R79, UR14 ;  /* 0x0000000e4f517c20 */ /* 0x000fe20008410000 */
[----:B------:R-:W-:Y:S01]  /*14a0*/  FADD.FTZ R76, R92, -R75 ;  /* 0x8000004b5c4c7221 */ /* 0x000fe20000010000 */
[----:B------:R-:W-:Y:S01]  /*14b0*/  FADD.FTZ R72, R88, -R73 ;  /* 0x8000004958487221 */ /* 0x000fe20000010000 */
[----:B------:R-:W-:Y:S01]  /*14c0*/  FSEL R83, R77, RZ, P0 ;  /* 0x000000ff4d537208 */ /* 0x000fe20000000000 */
[C---:B------:R-:W-:Y:S01]  /*14d0*/  FMUL.FTZ R73, R101.reuse, R74 ;  /* 0x0000004a65497220 */ /* 0x040fe20000410000 */
[C---:B------:R-:W-:Y:S01]  /*14e0*/  FMUL.FTZ R75, R101.reuse, R80 ;  /* 0x00000050654b7220 */ /* 0x040fe20000410000 */
[C---:B------:R-:W-:Y:S01]  /*14f0*/  FMUL.FTZ R77, R101.reuse, R94 ;  /* 0x0000005e654d7220 */ /* 0x040fe20000410000 */
[----:B------:R-:W-:Y:S01]  /*1500*/  FMUL.FTZ R74, R101, R76 ;  /* 0x0000004c654a7220 */ /* 0x000fe20000410000 */
[----:B------:R-:W-:Y:S01]  /*1510*/  FSEL R80, R81, RZ, P1 ;  /* 0x000000ff51507208 */ /* 0x000fe20000800000 */
[C---:B------:R-:W-:Y:S01]  /*1520*/  FMUL.FTZ R76, R101.reuse, R82 ;  /* 0x00000052654c7220 */ /* 0x040fe20000410000 */
[----:B------:R-:W-:Y:S01]  /*1530*/  FMUL.FTZ R72, R101, R72 ;  /* 0x0000004865487220 */ /* 0x000fe20000410000 */
[----:B------:R-:W-:Y:S01]  /*1540*/  FMUL.FTZ R101, R77, UR14 ;  /* 0x0000000e4d657c20 */ /* 0x000fe20008410000 */
[----:B------:R-:W-:Y:S01]  /*1550*/  F2FP.BF16.F32.PACK_AB R83, R80, R83 ;  /* 0x000000535053723e */ /* 0x000fe200000010ff */
[----:B------:R-:W-:Y:S01]  /*1560*/  FMUL.FTZ R82, R74, UR14 ;  /* 0x0000000e4a527c20 */ /* 0x000fe20008410000 */
[----:B------:R-:W-:Y:S01]  /*1570*/  LOP3.LUT P6, RZ, R111, 0xff, RZ, 0xc0, !PT ;  /* 0x000000ff6fff7812 */ /* 0x000fe200078cc0ff */
[----:B------:R-:W-:Y:S01]  /*1580*/  FMUL.FTZ R95, R75, UR14 ;  /* 0x0000000e4b5f7c20 */ /* 0x000fe20008410000 */
[----:B------:R-:W-:Y:S01]  /*1590*/  LOP3.LUT P3, RZ, R114, 0xff, RZ, 0xc0, !PT ;  /* 0x000000ff72ff7812 */ /* 0x000fe2000786c0ff */
[----:B------:R-:W-:Y:S01]  /*15a0*/  FMUL.FTZ R80, R72, UR14 ;  /* 0x0000000e48507c20 */ /* 0x000fe20008410000 */
[----:B------:R-:W-:Y:S01]  /*15b0*/  LOP3.LUT P4, RZ, R113, 0xff, RZ, 0xc0, !PT ;  /* 0x000000ff71ff7812 */ /* 0x000fe2000788c0ff */
[----:B------:R-:W-:Y:S01]  /*15c0*/  FMUL.FTZ R81, R73, UR14 ;  /* 0x0000000e49517c20 */ /* 0x000fe20008410000 */
        /* <DEDUP_REMOVED lines=14> */
.L_x_1168:
        /* <DEDUP_REMOVED lines=17> */
[C---:B------:R-:W-:Y:S01]  /*17c0*/  FFMA.FTZ R81, R101.reuse, R83, R18 ;  /* 0x0000005365517223 */ /* 0x040fe20000010012 */
[C---:B------:R-:W-:Y:S01]  /*17d0*/  FFMA.FTZ R83, R101.reuse, R117, R14 ;  /* 0x0000007565537223 */ /* 0x040fe2000001000e */
[----:B------:R-:W-:Y:S01]  /*17e0*/  FADD.FTZ R103, R104, -R103 ;  /* 0x8000006768677221 */ /* 0x000fe20000010000 */
[----:B------:R-:W-:Y:S01]  /*17f0*/  ISETP.NE.AND.EX P0, PT, RZ, UR5, PT, P0 ;  /* 0x00000005ff007c0c */ /* 0x000fe2000bf05300 */
[C---:B------:R-:W-:Y:S01]  /*1800*/  FFMA.FTZ R100, R101.reuse, R100, R15 ;  /* 0x0000006465647223 */ /* 0x040fe2000001000f */
[C---:B------:R-:W-:Y:S01]  /*1810*/  FFMA.FTZ R94, R101.reuse, R94, R13 ;  /* 0x0000005e655e7223 */ /* 0x040fe2000001000d */
[C---:B------:R-:W-:Y:S01]  /*1820*/  FFMA.FTZ R80, R101.reuse, R80, R17 ;  /* 0x0000005065507223 */ /* 0x040fe20000010011 */
[C---:B------:R-:W-:Y:S01]  /*1830*/  FFMA.FTZ R82, R101.reuse, R82, R19 ;  /* 0x0000005265527223 */ /* 0x040fe20000010013 */
[----:B------:R-:W-:Y:S01]  /*1840*/  FFMA.FTZ R103, R101, R103, R12 ;  /* 0x0000006765677223 */ /* 0x000fe2000001000c */
[----:B------:R-:W-:Y:S01]  /*1850*/  SEL R78, R78, R83, !P0 ;  /* 0x000000534e4e7207 */ /* 0x000fe20004000000 */
[----:B------:R-:W-:Y:S01]  /*1860*/  FMUL.FTZ R83, R83, UR14 ;  /* 0x0000000e53537c20 */ /* 0x000fe20008410000 */
[----:B------:R-:W-:Y:S01]  /*1870*/  FMUL.FTZ R101, R100, UR14 ;  /* 0x0000000e64657c20 */ /* 0x000fe20008410000 */
[----:B------:R-:W-:-:S02]  /*1880*/  LOP3.LUT P1, RZ, R110, 0xff, RZ, 0xc0, !PT ;  /* 0x000000ff6eff7812 */ /* 0x000fc4000782c0ff */
[----:B------:R-:W-:Y:S02]  /*1890*/  LOP3.LUT P3, RZ, R109, 0xff, RZ, 0xc0, !PT ;  /* 0x000000ff6dff7812 */ /* 0x000fe4000786c0ff */
[----:B------:R-:W-:Y:S01]  /*18a0*/  SEL R79, R79, R100, !P0 ;  /* 0x000000644f4f7207 */ /* 0x000fe20004000000 */
[----:B------:R-:W-:Y:S01]  /*18b0*/  FMUL.FTZ R100, R94, UR14 ;  /* 0x0000000e5e647c20 */ /* 0x000fe20008410000 */
[----:B------:R-:W-:Y:S01]  /*18c0*/  SEL R72, R72, R95, !P0 ;  /* 0x0000005f48487207 */ /* 0x000fe20004000000 */
        /* <DEDUP_REMOVED lines=8> */
[----:B------:R-:W-:Y:S01]  /*1950*/  SEL R76, R76, R103, !P0 ;  /* 0x000000674c4c7207 */ /* 0x000fe20004000000 */
[----:B------:R-:W-:Y:S01]  /*1960*/  FMUL.FTZ R103, R103, UR14 ;  /* 0x0000000e67677c20 */ /* 0x000fe20008410000 */
[----:B------:R-:W-:-:S02]  /*1970*/  FSEL R83, R83, RZ, P1 ;  /* 0x000000ff53537208 */ /* 0x000fc40000800000 */
[----:B------:R-:W-:Y:S02]  /*1980*/  FSEL R102, R101, RZ, P3 ;  /* 0x000000ff65667208 */ /* 0x000fe40001800000 */
[----:B------:R-:W-:Y:S02]  /*1990*/  LOP3.LUT P0, RZ, R116, 0xff, RZ, 0xc0, !PT ;  /* 0x000000ff74ff7812 */ /* 0x000fe4000780c0ff */
[----:B------:R-:W-:Y:S02]  /*19a0*/  LOP3.LUT P5, RZ, R112, 0xff, RZ, 0xc0, !PT ;  /* 0x000000ff70ff7812 */ /* 0x000fe400078ac0ff */
[----:B------:R-:W-:Y:S02]  /*19b0*/  LOP3.LUT P4, RZ, R111, 0xff, RZ, 0xc0, !PT ;  /* 0x000000ff6fff7812 */ /* 0x000fe4000788c0ff */
[----:B------:R-:W-:Y:S02]  /*19c0*/  LOP3.LUT P3, RZ, R114, 0xff, RZ, 0xc0, !PT ;  /* 0x000000ff72ff7812 */ /* 0x000fe4000786c0ff */
[----:B------:R-:W-:-:S02]  /*19d0*/  LOP3.LUT P1, RZ, R113, 0xff, RZ, 0xc0, !PT ;  /* 0x000000ff71ff7812 */ /* 0x000fc4000782c0ff */
[----:B------:R-:W-:Y:S02]  /*19e0*/  LOP3.LUT P6, RZ, R115, 0xff, RZ, 0xc0, !PT ;  /* 0x000000ff73ff7812 */ /* 0x000fe400078cc0ff */
[----:B------:R-:W-:Y:S02]  /*19f0*/  FSEL R80, R95, RZ, P0 ;  /* 0x000000ff5f507208 */ /* 0x000fe40000000000 */
        /* <DEDUP_REMOVED lines=10> */
.L_x_1167:
        /* <DEDUP_REMOVED lines=11> */
[----:B-1----:R-:W-:Y:S01]  /*1b50*/  FADD.FTZ R100, R93, -R82 ;  /* 0x800000525d647221 */ /* 0x002fe20000010000 */
[-CC-:B------:R-:W-:Y:S01]  /*1b60*/  FFMA.FTZ R44, R84, R80.reuse, R83.reuse ;  /* 0x00000050542c7223 */ /* 0x180fe20000010053 */
[--C-:B------:R-:W-:Y:S01]  /*1b70*/  FFMA.FTZ R45, R3, R80, R83.reuse ;  /* 0x00000050032d7223 */ /* 0x100fe20000010053 */
[C---:B-----5:R-:W-:Y:S01]  /*1b80*/  FMUL.FTZ R94, R101.reuse, R94 ;  /* 0x0000005e655e7220 */ /* 0x060fe20000410000 */
[----:B------:R-:W-:Y:S01]  /*1b90*/  FMUL.FTZ R100, R101, R100 ;  /* 0x0000006465647220 */ /* 0x000fe20000410000 */
[-CC-:B------:R-:W-:Y:S01]  /*1ba0*/  FFMA.FTZ R95, R105, R80.reuse, R83.reuse ;  /* 0x00000050695f7223 */ /* 0x180fe20000010053 */
[----:B------:R-:W-:Y:S01]  /*1bb0*/  FFMA.FTZ R118, R108, R80, R83 ;  /* 0x000000506c767223 */ /* 0x000fe20000010053 */
[----:B------:R-:W-:Y:S01]  /*1bc0*/  FADD.FTZ R80, R92, -R47 ;  /* 0x8000002f5c507221 */ /* 0x000fe20000010000 */
[----:B------:R-:W-:Y:S01]  /*1bd0*/  FADD.FTZ R82, R91, -R46 ;  /* 0x8000002e5b527221 */ /* 0x000fe20000010000 */
[----:B------:R-:W-:Y:S01]  /*1be0*/  FMUL.FTZ R94, R94, UR14 ;  /* 0x0000000e5e5e7c20 */ /* 0x000fe20008410000 */
[----:B------:R-:W-:Y:S01]  /*1bf0*/  FMUL.FTZ R100, R100, UR14 ;  /* 0x0000000e64647c20 */ /* 0x000fe20008410000 */
[----:B------:R-:W-:Y:S01]  /*1c00*/  LOP3.LUT P3, RZ, R112, 0xff, RZ, 0xc0, !PT ;  /* 0x000000ff70ff7812 */ /* 0x000fe2000786c0ff */
[----:B------:R-:W-:Y:S01]  /*1c10*/  FADD.FTZ R46, R89, -R44 ;  /* 0x8000002c592e7221 */ /* 0x000fe20000010000 */
[----:B------:R-:W-:Y:S01]  /*1c20*/  LOP3.LUT P4, RZ, R111, 0xff, RZ, 0xc0, !PT ;  /* 0x000000ff6fff7812 */ /* 0x000fe2000788c0ff */
[----:B------:R-:W-:Y:S01]  /*1c30*/  FADD.FTZ R44, R88, -R45 ;  /* 0x8000002d582c7221 */ /* 0x000fe20000010000 */
[----:B------:R-:W-:Y:S01]  /*1c40*/  LOP3.LUT P0, RZ, R6, 0xff, RZ, 0xc0, !PT ;  /* 0x000000ff06ff7812 */ /* 0x000fe2000780c0ff */
[----:B------:R-:W-:Y:S01]  /*1c50*/  FADD.FTZ R102, R106, -R95 ;  /* 0x8000005f6a667221 */ /* 0x000fe20000010000 */
[----:B------:R-:W-:Y:S01]  /*1c60*/  LOP3.LUT P1, RZ, R4, 0xff, RZ, 0xc0, !PT ;  /* 0x000000ff04ff7812 */ /* 0x000fe2000782c0ff */
[C---:B------:R-:W-:Y:S01]  /*1c70*/  FMUL.FTZ R81, R101.reuse, R80 ;  /* 0x0000005065517220 */ /* 0x040fe20000410000 */
[C---:B------:R-:W-:Y:S01]  /*1c80*/  FMUL.FTZ R83, R101.reuse, R82 ;  /* 0x0000005265537220 */ /* 0x040fe20000410000 */
[----:B------:R-:W-:Y:S01]  /*1c90*/  FSEL R82, R94, RZ, P3 ;  /* 0x000000ff5e527208 */ /* 0x000fe20001800000 */
[C---:B------:R-:W-:Y:S01]  /*1ca0*/  FMUL.FTZ R80, R101.reuse, R46 ;  /* 0x0000002e65507220 */ /* 0x040fe20000410000 */
[----:B------:R-:W-:Y:S01]  /*1cb0*/  FSEL R95, R100, RZ, P4 ;  /* 0x000000ff645f7208 */ /* 0x000fe20002000000 */
[----:B------:R-:W-:Y:S01]  /*1cc0*/  FMUL.FTZ R44, R101, R44 ;  /* 0x0000002c652c7220 */ /* 0x000fe20000410000 */
[----:B------:R-:W-:Y:S01]  /*1cd0*/  FADD.FTZ R118, R107, -R118 ;  /* 0x800000766b767221 */ /* 0x000fe20000010000 */
[----:B------:R-:W-:Y:S01]  /*1ce0*/  FSEL R46, R94, RZ, P0 ;  /* 0x000000ff5e2e7208 */ /* 0x000fe20000000000 */
[----:B------:R-:W-:Y:S01]  /*1cf0*/  FMUL.FTZ R81, R81, UR14 ;  /* 0x0000000e51517c20 */ /* 0x000fe20008410000 */
[----:B------:R-:W-:Y:S01]  /*1d00*/  FSEL R45, R100, RZ, P1 ;  /* 0x000000ff642d7208 */ /* 0x000fe20000800000 */
[----:B------:R-:W-:Y:S01]  /*1d10*/  FMUL.FTZ R83, R83, UR14 ;  /* 0x0000000e53537c20 */ /* 0x000fe20008410000 */
[----:B------:R-:W-:Y:S01]  /*1d20*/  F2FP.BF16.F32.PACK_AB R82, R95, R82 ;  /* 0x000000525f52723e */ /* 0x000fe200000010ff */
[----:B------:R-:W-:Y:S01]  /*1d30*/  FMUL.FTZ R95, R80, UR14 ;  /* 0x0000000e505f7c20 */ /* 0x000fe20008410000 */
        /* <DEDUP_REMOVED lines=8> */
[----:B------:R-:W-:Y:S01]  /*1dc0*/  LOP3.LUT P0, RZ, R7, 0xff, RZ, 0xc0, !PT ;  /* 0x000000ff07ff7812 */ /* 0x000fe2000780c0ff */
[----:B------:R-:W-:Y:S01]  /*1dd0*/  FMUL.FTZ R101, R101, UR14 ;  /* 0x0000000e65657c20 */ /* 0x000fe20008410000 */
        /* <DEDUP_REMOVED lines=14> */
[----:B------:R-:W-:Y:S02]  /*1ec0*/  F2FP.BF16.F32.PACK_AB R45, R80, R45 ;  /* 0x0000002d502d723e */ /* 0x000fe400000010ff */
[----:B------:R-:W-:Y:S02]  /*1ed0*/  F2FP.BF16.F32.PACK_AB R44, R83, R44 ;  /* 0x0000002c532c723e */ /* 0x000fe400000010ff */
[----:B------:R-:W-:Y:S02]  /*1ee0*/  F2FP.BF16.F32.PACK_AB R81, R81, R100 ;  /* 0x000000645151723e */ /* 0x000fe400000010ff */
[----:B------:R-:W-:Y:S02]  /*1ef0*/  FSEL R80, R94, RZ, P3 ;  /* 0x000000ff5e507208 */ /* 0x000fe40001800000 */
[----:B------:R-:W-:-:S02]  /*1f00*/  FSEL R83, R47, RZ, P5 ;  /* 0x000000ff2f537208 */ /* 0x000fc40002800000 */
[----:B------:R-:W-:Y:S02]  /*1f10*/  FSEL R95, R95, RZ, P4 ;  /* 0x000000ff5f5f7208 */ /* 0x000fe40002000000 */
[----:B------:R-:W-:Y:S02]  /*1f20*/  FSEL R47, R47, RZ, P0 ;  /* 0x000000ff2f2f7208 */ /* 0x000fe40000000000 */
[C---:B------:R-:W-:Y:S02]  /*1f30*/  FSEL R94, R101.reuse, RZ, P1 ;  /* 0x000000ff655e7208 */ /* 0x040fe40000800000 */
[----:B------:R-:W-:Y:S02]  /*1f40*/  FSEL R100, R101, RZ, P6 ;  /* 0x000000ff65647208 */ /* 0x000fe40003000000 */
[----:B------:R-:W-:Y:S02]  /*1f50*/  F2FP.BF16.F32.PACK_AB R80, R95, R80 ;  /* 0x000000505f50723e */ /* 0x000fe400000010ff */
[----:B------:R-:W-:-:S02]  /*1f60*/  F2FP.BF16.F32.PACK_AB R47, R94, R47 ;  /* 0x0000002f5e2f723e */ /* 0x000fc400000010ff */
[----:B------:R-:W-:Y:S01]  /*1f70*/  F2FP.BF16.F32.PACK_AB R83, R100, R83 ;  /* 0x000000536453723e */ /* 0x000fe200000010ff */
[----:B------:R-:W-:Y:S06]  /*1f80*/  BRA `(.L_x_1170) ;  /* 0x0000000c00747947 */ /* 0x000fec0003800000 */
.L_x_1172:
        /* <DEDUP_REMOVED lines=8> */
[--C-:B------:R-:W-:Y:S01]  /*2010*/  FFMA.FTZ R75, R105, R80, R83.reuse ;  /* 0x00000050694b7223 */ /* 0x100fe20000010053 */
[C---:B-----5:R-:W-:Y:S01]  /*2020*/  FMUL.FTZ R76, R101.reuse, R76 ;  /* 0x0000004c654c7220 */ /* 0x060fe20000410000 */
[----:B------:R-:W-:Y:S01]  /*2030*/  FFMA.FTZ R80, R108, R80, R83 ;  /* 0x000000506c507223 */ /* 0x000fe20000010053 */
[----:B------:R-:W-:Y:S01]  /*2040*/  FMUL.FTZ R77, R101, R72 ;  /* 0x00000048654d7220 */ /* 0x000fe20000410000 */
[----:B------:R-:W-:Y:S01]  /*2050*/  FADD.FTZ R74, R92, -R47 ;  /* 0x8000002f5c4a7221 */ /* 0x000fe20000010000 */
[----:B------:R-:W-:Y:S01]  /*2060*/  FADD.FTZ R46, R91, -R46 ;  /* 0x8000002e5b2e7221 */ /* 0x000fe20000010000 */
[----:B------:R-:W-:Y:S01]  /*2070*/  FADD.FTZ R72, R88, -R45 ;  /* 0x8000002d58487221 */ /* 0x000fe20000010000 */
[----:B------:R-:W-:Y:S01]  /*2080*/  FMUL.FTZ R45, R76, UR14 ;  /* 0x0000000e4c2d7c20 */ /* 0x000fe20008410000 */
[----:B------:R-:W-:Y:S01]  /*2090*/  LOP3.LUT P0, RZ, R6, 0xff, RZ, 0xc0, !PT ;  /* 0x000000ff06ff7812 */ /* 0x000fe2000780c0ff */
[----:B------:R-:W-:Y:S01]  /*20a0*/  FADD.FTZ R44, R89, -R44 ;  /* 0x8000002c592c7221 */ /* 0x000fe20000010000 */
[----:B------:R-:W-:Y:S01]  /*20b0*/  FADD.FTZ R78, R106, -R75 ;  /* 0x8000004b6a4e7221 */ /* 0x000fe20000010000 */
[----:B------:R-:W-:Y:S01]  /*20c0*/  FADD.FTZ R80, R107, -R80 ;  /* 0x800000506b507221 */ /* 0x000fe20000010000 */
[----:B------:R-:W-:Y:S01]  /*20d0*/  FMUL.FTZ R47, R77, UR14 ;  /* 0x0000000e4d2f7c20 */ /* 0x000fe20008410000 */
[----:B------:R-:W-:Y:S01]  /*20e0*/  LOP3.LUT P1, RZ, R4, 0xff, RZ, 0xc0, !PT ;  /* 0x000000ff04ff7812 */ /* 0x000fe2000782c0ff */
[C---:B------:R-:W-:Y:S01]  /*20f0*/  FMUL.FTZ R74, R101.reuse, R74 ;  /* 0x0000004a654a7220 */ /* 0x040fe20000410000 */
[C---:B------:R-:W-:Y:S01]  /*2100*/  FMUL.FTZ R75, R101.reuse, R46 ;  /* 0x0000002e654b7220 */ /* 0x040fe20000410000 */
[----:B------:R-:W-:Y:S01]  /*2110*/  FMUL.FTZ R73, R101, R44 ;  /* 0x0000002c65497220 */ /* 0x000fe20000410000 */
[----:B------:R-:W-:Y:S01]  /*2120*/  FSEL R46, R45, RZ, P0 ;  /* 0x000000ff2d2e7208 */ /* 0x000fe20000000000 */
[----:B------:R-:W-:Y:S01]  /*2130*/  FMUL.FTZ R79, R101, R80 ;  /* 0x00000050654f7220 */ /* 0x000fe20000410000 */
[----:B------:R-:W-:Y:S01]  /*2140*/  LOP3.LUT P6, RZ, R111, 0xff, RZ, 0xc0, !PT ;  /* 0x000000ff6fff7812 */ /* 0x000fe200078cc0ff */
[----:B------:R-:W-:Y:S01]  /*2150*/  FMUL.FTZ R72, R101, R72 ;  /* 0x0000004865487220 */ /* 0x000fe20000410000 */
[----:B------:R-:W-:Y:S01]  /*2160*/  FSEL R81, R47, RZ, P1 ;  /* 0x000000ff2f517208 */ /* 0x000fe20000800000 */
        /* <DEDUP_REMOVED lines=9> */
[----:B------:R-:W-:Y:S01]  /*2200*/  F2FP.BF16.F32.PACK_AB R46, R81, R46 ;  /* 0x0000002e512e723e */ /* 0x000fe200000010ff */
[----:B-1----:R-:W-:Y:S01]  /*2210*/  FMUL.FTZ R100, R79, UR14 ;  /* 0x0000000e4f647c20 */ /* 0x002fe20008410000 */
[----:B------:R-:W-:-:S02]  /*2220*/  LOP3.LUT P4, RZ, R8, 0xff, RZ, 0xc0, !PT ;  /* 0x000000ff08ff7812 */ /* 0x000fc4000788c0ff */
[----:B------:R-:W-:Y:S02]  /*2230*/  FSEL R82, R45, RZ, P0 ;  /* 0x000000ff2d527208 */ /* 0x000fe40000000000 */
[----:B------:R-:W-:Y:S02]  /*2240*/  LOP3.LUT P1, RZ, R5, 0xff, RZ, 0xc0, !PT ;  /* 0x000000ff05ff7812 */ /* 0x000fe4000782c0ff */
[----:B------:R-:W-:Y:S02]  /*2250*/  LOP3.LUT P0, RZ, R7, 0xff, RZ, 0xc0, !PT ;  /* 0x000000ff07ff7812 */ /* 0x000fe4000780c0ff */
[----:B------:R-:W-:Y:S02]  /*2260*/  FSEL R81, R44, RZ, P5 ;  /* 0x000000ff2c517208 */ /* 0x000fe40002800000 */
[----:B------:R-:W-:Y:S02]  /*2270*/  FSEL R94, R80, RZ, P3 ;  /* 0x000000ff505e7208 */ /* 0x000fe40001800000 */
[----:B------:R-:W-:-:S02]  /*2280*/  LOP3.LUT P6, RZ, R9, 0xff, RZ, 0xc0, !PT ;  /* 0x000000ff09ff7812 */ /* 0x000fc400078cc0ff */
[----:B------:R-:W-:Y:S02]  /*2290*/  FSEL R45, R44, RZ, P4 ;  /* 0x000000ff2c2d7208 */ /* 0x000fe40002000000 */
[----:B------:R-:W-:Y:S02]  /*22a0*/  FSEL R80, R80, RZ, P1 ;  /* 0x000000ff50507208 */ /* 0x000fe40000800000 */
[----:B------:R-:W-:Y:S02]  /*22b0*/  FSEL R44, R47, RZ, P0 ;  /* 0x000000ff2f2c7208 */ /* 0x000fe40000000000 */
[----:B------:R-:W-:Y:S01]  /*22c0*/  F2FP.BF16.F32.PACK_AB R81, R94, R81 ;  /* 0x000000515e51723e */ /* 0x000fe200000010ff */
[----:B------:R-:W-:Y:S01]  /*22d0*/  FMUL.FTZ R94, R78, UR14 ;  /* 0x0000000e4e5e7c20 */ /* 0x000fe20008410000 */
[----:B------:R-:W-:Y:S02]  /*22e0*/  FSEL R95, R83, RZ, P6 ;  /* 0x000000ff535f7208 */ /* 0x000fe40003000000 */
[----:B------:R-:W-:-:S02]  /*22f0*/  LOP3.LUT P0, RZ, R116, 0xff, RZ, 0xc0, !PT ;  /* 0x000000ff74ff7812 */ /* 0x000fc4000780c0ff */
[----:B------:R-:W-:Y:S02]  /*2300*/  LOP3.LUT P3, RZ, R110, 0xff, RZ, 0xc0, !PT ;  /* 0x000000ff6eff7812 */ /* 0x000fe4000786c0ff */
[----:B------:R-:W-:Y:S02]  /*2310*/  LOP3.LUT P4, RZ, R2, 0xff, RZ, 0xc0, !PT ;  /* 0x000000ff02ff7812 */ /* 0x000fe4000788c0ff */
[----:B------:R-:W-:Y:S02]  /*2320*/  LOP3.LUT P1, RZ, R115, 0xff, RZ, 0xc0, !PT ;  /* 0x000000ff73ff7812 */ /* 0x000fe4000782c0ff */
[----:B------:R-:W-:Y:S02]  /*2330*/  LOP3.LUT P6, RZ, R0, 0xff, RZ, 0xc0, !PT ;  /* 0x000000ff00ff7812 */ /* 0x000fe400078cc0ff */
[----:B------:R-:W-:Y:S02]  /*2340*/  F2FP.BF16.F32.PACK_AB R45, R80, R45 ;  /* 0x0000002d502d723e */ /* 0x000fe400000010ff */
[----:B------:R-:W-:-:S02]  /*2350*/  LOP3.LUT P5, RZ, R109, 0xff, RZ, 0xc0, !PT ;  /* 0x000000ff6dff7812 */ /* 0x000fc400078ac0ff */
[----:B------:R-:W-:Y:S02]  /*2360*/  F2FP.BF16.F32.PACK_AB R44, R95, R44 ;  /* 0x0000002c5f2c723e */ /* 0x000fe400000010ff */
[----:B------:R-:W-:Y:S02]  /*2370*/  FSEL R80, R47, RZ, P0 ;  /* 0x000000ff2f507208 */ /* 0x000fe40000000000 */
[C---:B------:R-:W-:Y:S02]  /*2380*/  FSEL R95, R94.reuse, RZ, P3 ;  /* 0x000000ff5e5f7208 */ /* 0x040fe40001800000 */
        /* <DEDUP_REMOVED lines=9> */
.L_x_1171:
        /* <DEDUP_REMOVED lines=11> */
[----:B------:R-:W-:Y:S01]  /*24d0*/  FADD.FTZ R81, R104, -R81 ;  /* 0x8000005168517221 */ /* 0x000fe20000010000 */
[----:B------:R-:W-:Y:S01]  /*24e0*/  FADD.FTZ R82, R93, -R82 ;  /* 0x800000525d527221 */ /* 0x000fe20000010000 */
[----:B------:R-:W-:Y:S01]  /*24f0*/  FADD.FTZ R80, R91, -R46 ;  /* 0x8000002e5b507221 */ /* 0x000fe20000010000 */
[----:B------:R-:W-:Y:S01]  /*2500*/  FADD.FTZ R46, R89, -R44 ;  /* 0x8000002c592e7221 */ /* 0x000fe20000010000 */
[----:B------:R-:W-:Y:S01]  /*2510*/  FADD.FTZ R44, R88, -R45 ;  /* 0x8000002d582c7221 */ /* 0x000fe20000010000 */
[C---:B-----5:R-:W-:Y:S01]  /*2520*/  FFMA.FTZ R45, R101.reuse, R81, R12 ;  /* 0x00000051652d7223 */ /* 0x060fe2000001000c */
[----:B------:R-:W-:Y:S01]  /*2530*/  FFMA.FTZ R82, R101, R82, R13 ;  /* 0x0000005265527223 */ /* 0x000fe2000001000d */
[----:B------:R-:W-:Y:S01]  /*2540*/  FADD.FTZ R47, R92, -R47 ;  /* 0x8000002f5c2f7221 */ /* 0x000fe20000010000 */
[----:B------:R-:W-:Y:S01]  /*2550*/  FADD.FTZ R100, R107, -R94 ;  /* 0x8000005e6b647221 */ /* 0x000fe20000010000 */
[----:B------:R-:W-:Y:S01]  /*2560*/  FADD.FTZ R95, R106, -R95 ;  /* 0x8000005f6a5f7221 */ /* 0x000fe20000010000 */
[----:B------:R-:W-:Y:S01]  /*2570*/  FMUL.FTZ R45, R45, UR14 ;  /* 0x0000000e2d2d7c20 */ /* 0x000fe20008410000 */
[----:B------:R-:W-:Y:S01]  /*2580*/  FMUL.FTZ R94, R82, UR14 ;  /* 0x0000000e525e7c20 */ /* 0x000fe20008410000 */
[----:B------:R-:W-:Y:S01]  /*2590*/  LOP3.LUT P0, RZ, R112, 0xff, RZ, 0xc0, !PT ;  /* 0x000000ff70ff7812 */ /* 0x000fe2000780c0ff */
[----:B------:R-:W-:Y:S01]  /*25a0*/  FFMA.FTZ R81, R101, R47, R18 ;  /* 0x0000002f65517223 */ /* 0x000fe20000010012 */
[----:B------:R-:W-:Y:S01]  /*25b0*/  LOP3.LUT P3, RZ, R111, 0xff, RZ, 0xc0, !PT ;  /* 0x000000ff6fff7812 */ /* 0x000fe2000786c0ff */
[C---:B------:R-:W-:Y:S01]  /*25c0*/  FFMA.FTZ R47, R101.reuse, R95, R14 ;  /* 0x0000005f652f7223 */ /* 0x040fe2000001000e */
[----:B------:R-:W-:Y:S01]  /*25d0*/  LOP3.LUT P1, RZ, R6, 0xff, RZ, 0xc0, !PT ;  /* 0x000000ff06ff7812 */ /* 0x000fe2000782c0ff */
[C---:B------:R-:W-:Y:S01]  /*25e0*/  FFMA.FTZ R83, R101.reuse, R80, R19 ;  /* 0x0000005065537223 */ /* 0x040fe20000010013 */
[----:B------:R-:W-:Y:S01]  /*25f0*/  LOP3.LUT P4, RZ, R4, 0xff, RZ, 0xc0, !PT ;  /* 0x000000ff04ff7812 */ /* 0x000fe2000788c0ff */
[----:B------:R-:W-:Y:S01]  /*2600*/  FFMA.FTZ R80, R101, R46, R17 ;  /* 0x0000002e65507223 */ /* 0x000fe20000010011 */
[----:B------:R-:W-:Y:S01]  /*2610*/  FSEL R82, R45, RZ, P0 ;  /* 0x000000ff2d527208 */ /* 0x000fe20000000000 */
[----:B------:R-:W-:Y:S01]  /*2620*/  FFMA.FTZ R44, R101, R44, R16 ;  /* 0x0000002c652c7223 */ /* 0x000fe20000010010 */
[C---:B------:R-:W-:Y:S01]  /*2630*/  FSEL R95, R94.reuse, RZ, P3 ;  /* 0x000000ff5e5f7208 */ /* 0x040fe20001800000 */
[----:B------:R-:W-:Y:S01]  /*2640*/  FMUL.FTZ R81, R81, UR14 ;  /* 0x0000000e51517c20 */ /* 0x000fe20008410000 */
[----:B------:R-:W-:Y:S01]  /*2650*/  FSEL R46, R45, RZ, P1 ;  /* 0x000000ff2d2e7208 */ /* 0x000fe20000800000 */
[----:B------:R-:W-:Y:S01]  /*2660*/  FMUL.FTZ R83, R83, UR14 ;  /* 0x0000000e53537c20 */ /* 0x000fe20008410000 */
[----:B------:R-:W-:Y:S01]  /*2670*/  FSEL R45, R94, RZ, P4 ;  /* 0x000000ff5e2d7208 */ /* 0x000fe20002000000 */
[----:B------:R-:W-:Y:S01]  /*2680*/  FMUL.FTZ R94, R44, UR14 ;  /* 0x0000000e2c5e7c20 */ /* 0x000fe20008410000 */
[----:B------:R-:W-:Y:S01]  /*2690*/  F2FP.BF16.F32.PACK_AB R82, R95, R82 ;  /* 0x000000525f52723e */ /* 0x000fe200000010ff */
        /* <DEDUP_REMOVED lines=15> */
[----:B------:R-:W-:Y:S02]  /*2790*/  FSEL R44, R94, RZ, P0 ;  /* 0x000000ff5e2c7208 */ /* 0x000fe40000000000 */
[----:B------:R-:W-:Y:S02]  /*27a0*/  FSEL R83, R95, RZ, P1 ;  /* 0x000000ff5f537208 */ /* 0x000fe40000800000 */
[----:B------:R-:W-:Y:S02]  /*27b0*/  LOP3.LUT P0, RZ, R116, 0xff, RZ, 0xc0, !PT ;  /* 0x000000ff74ff7812 */ /* 0x000fe4000780c0ff */
        /* <DEDUP_REMOVED lines=9> */
[----:B------:R-:W-:Y:S02]  /*2850*/  FSEL R83, R47, RZ, P3 ;  /* 0x000000ff2f537208 */ /* 0x000fe40001800000 */
[----:B------:R-:W-:Y:S02]  /*2860*/  FSEL R95, R95, RZ, P1 ;  /* 0x000000ff5f5f7208 */ /* 0x000fe40000800000 */
[----:B------:R-:W-:Y:S02]  /*2870*/  FSEL R47, R47, RZ, P4 ;  /* 0x000000ff2f2f7208 */ /* 0x000fe40002000000 */
[C---:B------:R-:W-:Y:S02]  /*2880*/  FSEL R94, R101.reuse, RZ, P6 ;  /* 0x000000ff655e7208 */ /* 0x040fe40003000000 */
[----:B------:R-:W-:-:S02]  /*2890*/  FSEL R100, R101, RZ, P5 ;  /* 0x000000ff65647208 */ /* 0x000fc40002800000 */
[----:B------:R-:W-:Y:S02]  /*28a0*/  F2FP.BF16.F32.PACK_AB R80, R95, R80 ;  /* 0x000000505f50723e */ /* 0x000fe400000010ff */
[----:B------:R-:W-:Y:S02]  /*28b0*/  F2FP.BF16.F32.PACK_AB R47, R94, R47 ;  /* 0x0000002f5e2f723e */ /* 0x000fe400000010ff */
[----:B------:R-:W-:Y:S01]  /*28c0*/  F2FP.BF16.F32.PACK_AB R83, R100, R83 ;  /* 0x000000536453723e */ /* 0x000fe200000010ff */
[----:B------:R-:W-:Y:S06]  /*28d0*/  BRA `(.L_x_1170) ;  /* 0x0000000400207947 */ /* 0x000fec0003800000 */
.L_x_1173:
        /* <DEDUP_REMOVED lines=9> */
[----:B-----5:R-:W-:Y:S01]  /*2970*/  FFMA.FTZ R76, R101, R73, R12 ;  /* 0x00000049654c7223 */ /* 0x020fe2000001000c */
[----:B------:R-:W-:Y:S01]  /*2980*/  FADD.FTZ R72, R93, -R72 ;  /* 0x800000485d487221 */ /* 0x000fe20000010000 */
[----:B------:R-:W-:Y:S01]  /*2990*/  FADD.FTZ R46, R91, -R46 ;  /* 0x8000002e5b2e7221 */ /* 0x000fe20000010000 */
[----:B------:R-:W-:Y:S01]  /*29a0*/  FADD.FTZ R82, R107, -R80 ;  /* 0x800000506b527221 */ /* 0x000fe20000010000 */
[----:B------:R-:W-:Y:S01]  /*29b0*/  FMUL.FTZ R80, R76, UR14 ;  /* 0x0000000e4c507c20 */ /* 0x000fe20008410000 */
[----:B------:R-:W-:Y:S01]  /*29c0*/  LOP3.LUT P0, RZ, R6, 0xff, RZ, 0xc0, !PT ;  /* 0x000000ff06ff7812 */ /* 0x000fe2000780c0ff */
[C---:B------:R-:W-:Y:S01]  /*29d0*/  FFMA.FTZ R77, R101.reuse, R72, R13 ;  /* 0x00000048654d7223 */ /* 0x040fe2000001000d */
[----:B------:R-:W-:Y:S01]  /*29e0*/  FADD.FTZ R47, R92, -R47 ;  /* 0x8000002f5c2f7221 */ /* 0x000fe20000010000 */
[----:B------:R-:W-:Y:S01]  /*29f0*/  FADD.FTZ R79, R106, -R75 ;  /* 0x8000004b6a4f7221 */ /* 0x000fe20000010000 */
[----:B------:R-:W-:Y:S01]  /*2a00*/  FFMA.FTZ R75, R101, R46, R19 ;  /* 0x0000002e654b7223 */ /* 0x000fe20000010013 */
[----:B------:R-:W-:Y:S01]  /*2a10*/  FMUL.FTZ R81, R77, UR14 ;  /* 0x0000000e4d517c20 */ /* 0x000fe20008410000 */
[----:B------:R-:W-:Y:S01]  /*2a20*/  FSEL R46, R80, RZ, P0 ;  /* 0x000000ff502e7208 */ /* 0x000fe20000000000 */
[----:B------:R-:W-:Y:S01]  /*2a30*/  FADD.FTZ R44, R89, -R44 ;  /* 0x8000002c592c7221 */ /* 0x000fe20000010000 */
[----:B------:R-:W-:Y:S01]  /*2a40*/  LOP3.LUT P1, RZ, R4, 0xff, RZ, 0xc0, !PT ;  /* 0x000000ff04ff7812 */ /* 0x000fe2000782c0ff */
[----:B------:R-:W-:Y:S01]  /*2a50*/  FADD.FTZ R45, R88, -R45 ;  /* 0x8000002d582d7221 */ /* 0x000fe20000010000 */
[----:B------:R-:W-:Y:S01]  /*2a60*/  LOP3.LUT P0, RZ, R112, 0xff, RZ, 0xc0, !PT ;  /* 0x000000ff70ff7812 */ /* 0x000fe2000780c0ff */
[C---:B------:R-:W-:Y:S01]  /*2a70*/  FFMA.FTZ R74, R101.reuse, R47, R18 ;  /* 0x0000002f654a7223 */ /* 0x040fe20000010012 */
[C---:B------:R-:W-:Y:S01]  /*2a80*/  FFMA.FTZ R78, R101.reuse, R79, R14 ;  /* 0x0000004f654e7223 */ /* 0x040fe2000001000e */
[C---:B------:R-:W-:Y:S01]  /*2a90*/  FFMA.FTZ R79, R101.reuse, R82, R15 ;  /* 0x00000052654f7223 */ /* 0x040fe2000001000f */
[----:B------:R-:W-:Y:S01]  /*2aa0*/  FFMA.FTZ R73, R101, R44, R17 ;  /* 0x0000002c65497223 */ /* 0x000fe20000010011 */
[----:B------:R-:W-:Y:S01]  /*2ab0*/  FSEL R47, R81, RZ, P1 ;  /* 0x000000ff512f7208 */ /* 0x000fe20000800000 */
[----:B------:R-:W-:Y:S01]  /*2ac0*/  FFMA.FTZ R72, R101, R45, R16 ;  /* 0x0000002d65487223 */ /* 0x000fe20000010010 */
[----:B------:R-:W-:Y:S01]  /*2ad0*/  FSEL R82, R80, RZ, P0 ;  /* 0x000000ff50527208 */ /* 0x000fe20000000000 */
[----:B------:R-:W-:Y:S01]  /*2ae0*/  FMUL.FTZ R44, R74, UR14 ;  /* 0x0000000e4a2c7c20 */ /* 0x000fe20008410000 */
[----:B------:R-:W-:Y:S01]  /*2af0*/  LOP3.LUT P6, RZ, R111, 0xff, RZ, 0xc0, !PT ;  /* 0x000000ff6fff7812 */ /* 0x000fe200078cc0ff */
[----:B------:R-:W-:Y:S01]  /*2b00*/  FMUL.FTZ R80, R75, UR14 ;  /* 0x0000000e4b507c20 */ /* 0x000fe20008410000 */
[----:B------:R-:W-:Y:S01]  /*2b10*/  LOP3.LUT P5, RZ, R114, 0xff, RZ, 0xc0, !PT ;  /* 0x000000ff72ff7812 */ /* 0x000fe200078ac0ff */
[----:B------:R-:W-:Y:S01]  /*2b20*/  FMUL.FTZ R83, R73, UR14 ;  /* 0x0000000e49537c20 */ /* 0x000fe20008410000 */
[----:B------:R-:W-:Y:S01]  /*2b30*/  LOP3.LUT P3, RZ, R113, 0xff, RZ, 0xc0, !PT ;  /* 0x000000ff71ff7812 */ /* 0x000fe2000786c0ff */
[----:B-1----:R-:W-:Y:S01]  /*2b40*/  FMUL.FTZ R100, R79, UR14 ;  /* 0x0000000e4f647c20 */ /* 0x002fe20008410000 */
[----:B------:R-:W-:Y:S01]  /*2b50*/  F2FP.BF16.F32.PACK_AB R46, R47, R46 ;  /* 0x0000002e2f2e723e */ /* 0x000fe200000010ff */
[----:B------:R-:W-:Y:S01]  /*2b60*/  FMUL.FTZ R47, R72, UR14 ;  /* 0x0000000e482f7c20 */ /* 0x000fe20008410000 */
        /* <DEDUP_REMOVED lines=31> */
.L_x_1170:
        /* <DEDUP_REMOVED lines=14> */
.L_x_1166:
[----:B------:R-:W-:Y:S05]  /*2e40*/  BSYNC.RECONVERGENT B1 ;  /* 0x0000000000017941 */ /* 0x000fea0003800200 */
.L_x_1165:
[----:B---3--:R-:W2:Y:S02]  /*2e50*/  LDC.64 R80, c[0x0][0x380] ;  /* 0x0000e000ff507b82 */ /* 0x008ea40000000a00 */
[----:B--2---:R-:W-:-:S04]  /*2e60*/  LEA R11, R80, R11, 0x2 ;  /* 0x0000000b500b7211 */ /* 0x004fc800078e10ff */
[----:B------:R-:W-:-:S13]  /*2e70*/  ISETP.GE.AND P0, PT, R11, R81, PT ;  /* 0x000000510b00720c */ /* 0x000fda0003f06270 */
[----:B------:R-:W-:Y:S05]  /*2e80*/  @!P0 BRA `(.L_x_1174) ;  /* 0xffffffd400288947 */ /* 0x000fea000383ffff */
.L_x_1161:
[----:B------:R-:W-:Y:S05]  /*2e90*/  BSYNC B0 ;  /* 0x0000000000007941 */ /* 0x000fea0003800000 */
.L_x_1160:
[----:B------:R-:W2:Y:S01]  /*2ea0*/  S2R R14, SR_TID.X ;  /* 0x00000000000e7919 */ /* 0x000ea20000002100 */
[----:B------:R-:W-:Y:S01]  /*2eb0*/  MOV R2, 0x400 ;  /* 0x0000040000027802 */ /* 0x000fe20000000f00 */
[----:B------:R-:W-:Y:S05]  /*2ec0*/  WARPSYNC.ALL ;  /* 0x0000000000007948 */ /* 0x000fea0003800000 */
[----:B------:R-:W3:Y:S01]  /*2ed0*/  S2R R3, SR_CgaCtaId ;  /* 0x0000000000037919 */ /* 0x000ee20000008800 */
[----:B------:R-:W-:Y:S01]  /*2ee0*/  IMAD R5, R98, UR7, RZ ;  /* 0x0000000762057c24 */ /* 0x000fe2000f8e02ff */
[----:B------:R-:W4:Y:S01]  /*2ef0*/  LDCU.128 UR16, c[0x0][0x440] ;  /* 0x00008800ff1077ac */ /* 0x000f220008000c00 */
[----:B------:R-:W-:Y:S01]  /*2f00*/  BSSY.RECONVERGENT B0, `(.L_x_1175) ;  /* 0x000007a000007945 */ /* 0x000fe20003800200 */
[----:B------:R-:W0:Y:S01]  /*2f10*/  LDCU.128 UR20, c[0x0][0x450] ;  /* 0x00008a00ff1477ac */ /* 0x000e220008000c00 */
[----:B--2---:R-:W-:-:S02]  /*2f20*/  LOP3.LUT R0, R14, 0x60, RZ, 0xc0, !PT ;  /* 0x000000600e007812 */ /* 0x004fc400078ec0ff */
[----:B------:R-:W-:Y:S02]  /*2f30*/  IADD3 R18, P0, PT, R5, R14, RZ ;  /* 0x0000000e05127210 */ /* 0x000fe40007f1e0ff */
[----:B------:R-:W-:Y:S02]  /*2f40*/  LOP3.LUT R0, R0, 0x1f, R14, 0xf8, !PT ;  /* 0x0000001f00007812 */ /* 0x000fe400078ef80e */
[----:B-----5:R-:W-:Y:S02]  /*2f50*/  SHF.L.U32 R24, R18, 0x2, RZ ;  /* 0x0000000212187819 */ /* 0x020fe400000006ff */
[----:B---3--:R-:W-:Y:S02]  /*2f60*/  LEA R3, R3, R2, 0x18 ;  /* 0x0000000203037211 */ /* 0x008fe400078ec0ff */
[C---:B----4-:R-:W-:Y:S02]  /*2f70*/  IADD3 R22, P2, PT, R24.reuse, UR18, RZ ;  /* 0x0000001218167c10 */ /* 0x050fe4000ff5e0ff */
[----:B------:R-:W-:Y:S01]  /*2f80*/  IADD3 R20, P3, PT, R24, UR16, RZ ;  /* 0x0000001018147c10 */ /* 0x000fe2000ff7e0ff */
[----:B------:R-:W-:Y:S01]  /*2f90*/  IMAD R0, R0, 0x20, R3 ;  /* 0x0000002000007824 */ /* 0x000fe200078e0203 */
[----:B------:R-:W-:-:S04]  /*2fa0*/  LEA R3, R14, R3, 0x2 ;  /* 0x000000030e037211 */ /* 0x000fc800078e10ff */
[----:B------:R-:W-:Y:S04]  /*2fb0*/  STS.128 [R0], R60 ;  /* 0x0000003c00007388 */ /* 0x000fe80000000c00 */
[----:B------:R-:W-:Y:S01]  /*2fc0*/  STS.128 [R0+0x10], R64 ;  /* 0x0000104000007388 */ /* 0x000fe20000000c00 */
[----:B------:R-:W-:Y:S06]  /*2fd0*/  BAR.SYNC.DEFER_BLOCKING 0x0 ;  /* 0x0000000000007b1d */ /* 0x000fec0000010000 */
[----:B------:R-:W2:Y:S04]  /*2fe0*/  LDS R2, [R3] ;  /* 0x0000000003027984 */ /* 0x000ea80000000800 */
[----:B------:R-:W3:Y:S04]  /*2ff0*/  LDS R5, [R3+0x400] ;  /* 0x0004000003057984 */ /* 0x000ee80000000800 */
[----:B------:R-:W4:Y:S04]  /*3000*/  LDS R4, [R3+0x200] ;  /* 0x0002000003047984 */ /* 0x000f280000000800 */
[----:B------:R-:W1:Y:S04]  /*3010*/  LDS R7, [R3+0x600] ;  /* 0x0006000003077984 */ /* 0x000e680000000800 */
[----:B------:R-:W0:Y:S04]  /*3020*/  LDS R9, [R3+0x800] ;  /* 0x0008000003097984 */ /* 0x000e280000000800 */
[----:B------:R-:W0:Y:S04]  /*3030*/  LDS R11, [R3+0xa00] ;  /* 0x000a0000030b7984 */ /* 0x000e280000000800 */
[----:B------:R-:W0:Y:S04]  /*3040*/  LDS R13, [R3+0xc00] ;  /* 0x000c0000030d7984 */ /* 0x000e280000000800 */
[----:B------:R-:W0:Y:S01]  /*3050*/  LDS R15, [R3+0xe00] ;  /* 0x000e0000030f7984 */ /* 0x000e220000000800 */
[----:B------:R-:W-:Y:S01]  /*3060*/  BAR.SYNC.DEFER_BLOCKING 0x0 ;  /* 0x0000000000007b1d */ /* 0x000fe20000010000 */
[----:B--2---:R-:W-:-:S04]  /*3070*/  FADD.FTZ R2, RZ, R2 ;  /* 0x00000002ff027221 */ /* 0x004fc80000010000 */
[----:B---3--:R-:W-:Y:S01]  /*3080*/  FADD.FTZ R2, R2, R5 ;  /* 0x0000000502027221 */ /* 0x008fe20000010000 */
[----:B----4-:R-:W-:-:S04]  /*3090*/  FADD.FTZ R4, RZ, R4 ;  /* 0x00000004ff047221 */ /* 0x010fc80000010000 */
[----:B-1----:R-:W-:Y:S01]  /*30a0*/  FADD.FTZ R4, R4, R7 ;  /* 0x0000000704047221 */ /* 0x002fe20000010000 */
        /* <DEDUP_REMOVED lines=28> */
[----:B------:R-:W-:Y:S02]  /*3270*/  IADD3 R98, PT, PT, R49, R98, RZ ;  /* 0x0000006231627210 */ /* 0x000fe40007ffe0ff */
[----:B-1----:R-:W-:Y:S02]  /*3280*/  IADD3.X R53, PT, PT, RZ, RZ, RZ, P0, !PT ;  /* 0x000000ffff357210 */ /* 0x002fe400007fe4ff */
[----:B------:R-:W-:Y:S02]  /*3290*/  ISETP.GE.U32.AND P1, PT, R98, 0x80, PT ;  /* 0x000000806200780c */ /* 0x000fe40003f26070 */
[----:B------:R-:W-:Y:S02]  /*32a0*/  SHF.L.U64.HI R53, R18, 0x2, R53 ;  /* 0x0000000212357819 */ /* 0x000fe40000010235 */
[----:B------:R-:W-:Y:S02]  /*32b0*/  IADD3 R18, P4, PT, R24, UR22, RZ ;  /* 0x0000001618127c10 */ /* 0x000fe4000ff9e0ff */
[C---:B------:R-:W-:Y:S01]  /*32c0*/  IADD3.X R59, PT, PT, R53.reuse, UR19, RZ, P2, !PT ;  /* 0x00000013353b7c10 */ /* 0x040fe200097fe4ff */
[----:B------:R-:W0:Y:S01]  /*32d0*/  LDS R10, [R3] ;  /* 0x00000000030a7984 */ /* 0x000e220000000800 */
[----:B------:R-:W-:-:S02]  /*32e0*/  IADD3.X R57, PT, PT, R53, UR17, RZ, P3, !PT ;  /* 0x0000001135397c10 */ /* 0x000fc40009ffe4ff */
[----:B------:R-:W-:Y:S01]  /*32f0*/  IADD3.X R55, PT, PT, R53, UR23, RZ, P4, !PT ;  /* 0x0000001735377c10 */ /* 0x000fe2000a7fe4ff */
[----:B------:R-:W1:Y:S01]  /*3300*/  LDS R29, [R3+0x400] ;  /* 0x00040000031d7984 */ /* 0x000e620000000800 */
[----:B------:R-:W-:-:S03]  /*3310*/  ISETP.GE.U32.AND P0, PT, R98, 0x100, PT ;  /* 0x000001006200780c */ /* 0x000fc60003f06070 */
        /* <DEDUP_REMOVED lines=18> */
[----:B0-----:R-:W-:-:S04]  /*3440*/  IADD3 R0, P2, PT, R24, UR20, RZ ;  /* 0x0000001418007c10 */ /* 0x001fc8000ff5e0ff */
        /* <DEDUP_REMOVED lines=17> */
[----:B------:R-:W-:Y:S01]  /*3560*/  IMAD.MOV.U32 R2, RZ, RZ, R22 ;  /* 0x000000ffff027224 */ /* 0x000fe200078e0016 */
[----:B------:R-:W-:Y:S01]  /*3570*/  MOV R3, R59 ;  /* 0x0000003b00037202 */ /* 0x000fe20000000f00 */
[----:B------:R-:W-:Y:S01]  /*3580*/  IMAD.MOV.U32 R7, RZ, RZ, R55 ;  /* 0x000000ffff077224 */ /* 0x000fe200078e0037 */
[----:B------:R-:W-:Y:S02]  /*3590*/  MOV R4, R20 ;  /* 0x0000001400047202 */ /* 0x000fe40000000f00 */
[----:B------:R-:W-:Y:S01]  /*35a0*/  MOV R5, R57 ;  /* 0x0000003900057202 */ /* 0x000fe20000000f00 */
[----:B------:R0:W-:Y:S01]  /*35b0*/  STG.E desc[UR8][R2.64], R25 ;  /* 0x0000001902007986 */ /* 0x0001e2000c101908 */
[----:B------:R-:W-:Y:S02]  /*35c0*/  MOV R6, R18 ;  /* 0x0000001200067202 */ /* 0x000fe40000000f00 */
[----:B------:R-:W-:Y:S01]  /*35d0*/  IADD3 R18, P3, PT, R18, 0x200, RZ ;  /* 0x0000020012127810 */ /* 0x000fe20007f7e0ff */
[----:B------:R1:W-:Y:S01]  /*35e0*/  STG.E desc[UR8][R4.64], R13 ;  /* 0x0000000d04007986 */ /* 0x0003e2000c101908 */
[----:B------:R-:W-:-:S02]  /*35f0*/  IADD3 R22, P1, PT, R22, 0x200, RZ ;  /* 0x0000020016167810 */ /* 0x000fc40007f3e0ff */
[----:B------:R-:W-:Y:S01]  /*3600*/  IADD3 R20, P2, PT, R20, 0x200, RZ ;  /* 0x0000020014147810 */ /* 0x000fe20007f5e0ff */
[----:B------:R1:W-:Y:S01]  /*3610*/  STG.E desc[UR8][R6.64], R43 ;  /* 0x0000002b06007986 */ /* 0x0003e2000c101908 */
[----:B------:R-:W-:Y:S01]  /*3620*/  IADD3.X R59, PT, PT, RZ, R59, RZ, P1, !PT ;  /* 0x0000003bff3b7210 */ /* 0x000fe20000ffe4ff */
[----:B------:R-:W-:Y:S01]  /*3630*/  IMAD.X R55, RZ, RZ, R55, P3 ;  /* 0x000000ffff377224 */ /* 0x000fe200018e0637 */
[----:B------:R-:W-:Y:S02]  /*3640*/  IADD3.X R57, PT, PT, RZ, R57, RZ, P2, !PT ;  /* 0x00000039ff397210 */ /* 0x000fe400017fe4ff */
[----:B0-----:R-:W-:Y:S02]  /*3650*/  MOV R2, R0 ;  /* 0x0000000000027202 */ /* 0x001fe40000000f00 */
[----:B------:R-:W-:Y:S02]  /*3660*/  MOV R3, R53 ;  /* 0x0000003500037202 */ /* 0x000fe40000000f00 */
[----:B------:R-:W-:-:S03]  /*3670*/  IADD3 R0, P4, PT, R0, 0x200, RZ ;  /* 0x0000020000007810 */ /* 0x000fc60007f9e0ff */
[----:B------:R1:W-:Y:S01]  /*3680*/  STG.E desc[UR8][R2.64], R45 ;  /* 0x0000002d02007986 */ /* 0x0003e2000c101908 */
[----:B------:R-:W-:-:S09]  /*3690*/  IADD3.X R53, PT, PT, RZ, R53, RZ, P4, !PT ;  /* 0x00000035ff357210 */ /* 0x000fd200027fe4ff */
.L_x_1176:
[----:B------:R-:W-:Y:S05]  /*36a0*/  BSYNC.RECONVERGENT B0 ;  /* 0x0000000000007941 */ /* 0x000fea0003800200 */
.L_x_1175:
[----:B-1----:R-:W-:Y:S02]  /*36b0*/  MOV R2, R22 ;  /* 0x0000001600027202 */ /* 0x002fe40000000f00 */
[----:B------:R-:W-:Y:S01]  /*36c0*/  MOV R3, R59 ;  /* 0x0000003b00037202 */ /* 0x000fe20000000f00 */
        /* <DEDUP_REMOVED lines=8> */
[----:B0-----:R-:W-:Y:S02]  /*3750*/  MOV R2, R18 ;  /* 0x0000001200027202 */ /* 0x001fe40000000f00 */
[----:B------:R-:W-:-:S05]  /*3760*/  MOV R3, R55 ;  /* 0x0000003700037202 */ /* 0x000fca0000000f00 */
[----:B------:R-:W-:Y:S04]  /*3770*/  STG.E desc[UR8][R2.64], R51 ;  /* 0x0000003302007986 */ /* 0x000fe8000c101908 */
[----:B------:R-:W-:Y:S01]  /*3780*/  STG.E desc[UR8][R4.64], R47 ;  /* 0x0000002f04007986 */ /* 0x000fe2000c101908 */
[----:B------:R-:W-:Y:S05]  /*3790*/  EXIT ;  /* 0x000000000000794d */ /* 0x000fea0003800000 */
.L_x_1164:
[----:B------:R-:W-:Y:S01]  /*37a0*/  HFMA2 R118, -RZ, RZ, 0, 5.9604644775390625e-08 ;  /* 0x00000001ff767431 */ /* 0x000fe200000001ff */
[----:B------:R-:W-:Y:S01]  /*37b0*/  BSSY B1, `(.L_x_1177) ;  /* 0x0000007000017945 */ /* 0x000fe20003800000 */
[----:B------:R-:W-:Y:S01]  /*37c0*/  IMAD.MOV.U32 R119, RZ, RZ, R95 ;  /* 0x000000ffff777224 */ /* 0x000fe200078e005f */
[----:B------:R-:W-:Y:S02]  /*37d0*/  MOV R121, 0x1f ;  /* 0x0000001f00797802 */ /* 0x000fe40000000f00 */
[----:B------:R-:W-:-:S07]  /*37e0*/  MOV R102, 0xffffffff ;  /* 0xffffffff00667802 */ /* 0x000fce0000000f00 */
[----:B01---5:R-:W-:Y:S05]  /*37f0*/  WARPSYNC.COLLECTIVE R102, `(.L_x_1178) ;  /* 0x0000000066087348 */ /* 0x023fea0003c00000 */
[----:B------:R2:W3:Y:S02]  /*3800*/  SHFL.BFLY P0, R117, R119, R118, R121 ;  /* 0x0c00007677757389 */ /* 0x0004e40000000079 */
[----:B0123-5:R-:W-:Y:S05]  /*3810*/  ENDCOLLECTIVE ;  /* 0x000000000000791b */ /* 0x02ffea0003800000 */
.L_x_1178:
[----:B------:R-:W-:Y:S05]  /*3820*/  BSYNC B1 ;  /* 0x0000000000017941 */ /* 0x000fea0003800000 */
.L_x_1177:
        /* <DEDUP_REMOVED lines=8> */
.L_x_1179:
[----:B------:R-:W-:Y:S01]  /*38b0*/  FADD.FTZ R80, R80, R95 ;  /* 0x0000005f50507221 */ /* 0x000fe20000010000 */
[----:B------:R-:W-:-:S04]  /*38c0*/  HFMA2 R118, -RZ, RZ, 0, 1.1920928955078125e-07 ;  /* 0x00000002ff767431 */ /* 0x000fc800000001ff */
[----:B------:R-:W-:Y:S02]  /*38d0*/  MOV R119, R80 ;  /* 0x0000005000777202 */ /* 0x000fe40000000f00 */
[----:B------:R-:W-:-:S07]  /*38e0*/  MOV R81, R117 ;  /* 0x0000007500517202 */ /* 0x000fce0000000f00 */
[----:B------:R-:W-:Y:S05]  /*38f0*/  WARPSYNC.COLLECTIVE R102, `(.L_x_1180) ;  /* 0x0000000066087348 */ /* 0x000fea0003c00000 */
[----:B------:R0:W1:Y:S02]  /*3900*/  SHFL.BFLY P0, R117, R119, R118, R121 ;  /* 0x0c00007677757389 */ /* 0x0000640000000079 */
[----:B01----:R-:W-:Y:S05]  /*3910*/  ENDCOLLECTIVE ;  /* 0x000000000000791b */ /* 0x003fea0003800000 */
.L_x_1180:
[----:B------:R-:W-:-:S05]  /*3920*/  FADD.FTZ R81, R81, R100 ;  /* 0x0000006451517221 */ /* 0x000fca0000010000 */
[----:B------:R-:W-:Y:S01]  /*3930*/  MOV R119, R81 ;  /* 0x0000005100777202 */ /* 0x000fe20000000f00 */
[----:B------:R-:W-:-:S07]  /*3940*/  IMAD.MOV.U32 R83, RZ, RZ, R117 ;  /* 0x000000ffff537224 */ /* 0x000fce00078e0075 */
[----:B------:R-:W-:Y:S05]  /*3950*/  WARPSYNC.COLLECTIVE R102, `(.L_x_1181) ;  /* 0x0000000066087348 */ /* 0x000fea0003c00000 */
[----:B------:R0:W1:Y:S02]  /*3960*/  SHFL.BFLY P0, R117, R119, R118, R121 ;  /* 0x0c00007677757389 */ /* 0x0000640000000079 */
[----:B01----:R-:W-:Y:S05]  /*3970*/  ENDCOLLECTIVE ;  /* 0x000000000000791b */ /* 0x003fea0003800000 */
.L_x_1181:
[----:B------:R-:W-:Y:S01]  /*3980*/  FADD.FTZ R83, R80, R83 ;  /* 0x0000005350537221 */ /* 0x000fe20000010000 */
[----:B------:R-:W-:-:S04]  /*3990*/  HFMA2 R118, -RZ, RZ, 0, 2.384185791015625e-07 ;  /* 0x00000004ff767431 */ /* 0x000fc800000001ff */
[----:B------:R-:W-:Y:S02]  /*39a0*/  MOV R119, R83 ;  /* 0x0000005300777202 */ /* 0x000fe40000000f00 */
[----:B------:R-:W-:-:S07]  /*39b0*/  MOV R82, R117 ;  /* 0x0000007500527202 */ /* 0x000fce0000000f00 */
[----:B------:R-:W-:Y:S05]  /*39c0*/  WARPSYNC.COLLECTIVE R102, `(.L_x_1182) ;  /* 0x0000000066087348 */ /* 0x000fea0003c00000 */
[----:B------:R0:W1:Y:S02]  /*39d0*/  SHFL.BFLY P0, R117, R119, R118, R121 ;  /* 0x0c00007677757389 */ /* 0x0000640000000079 */
[----:B01----:R-:W-:Y:S05]  /*39e0*/  ENDCOLLECTIVE ;  /* 0x000000000000791b */ /* 0x003fea0003800000 */
.L_x_1182:
[----:B------:R-:W-:-:S04]  /*39f0*/  FADD.FTZ R82, R81, R82 ;  /* 0x0000005251527221 */ /* 0x000fc80000010000 */
[----:B------:R-:W-:Y:S01]  /*3a00*/  IMAD.MOV.U32 R119, RZ, RZ, R82 ;  /* 0x000000ffff777224 */ /* 0x000fe200078e0052 */
[----:B------:R-:W-:-:S07]  /*3a10*/  MOV R94, R117 ;  /* 0x00000075005e7202 */ /* 0x000fce0000000f00 */
[----:B------:R-:W-:Y:S05]  /*3a20*/  WARPSYNC.COLLECTIVE R102, `(.L_x_1183) ;  /* 0x0000000066087348 */ /* 0x000fea0003c00000 */
[----:B------:R0:W1:Y:S02]  /*3a30*/  SHFL.BFLY P0, R117, R119, R118, R121 ;  /* 0x0c00007677757389 */ /* 0x0000640000000079 */
[----:B01----:R-:W-:Y:S05]  /*3a40*/  ENDCOLLECTIVE ;  /* 0x000000000000791b */ /* 0x003fea0003800000 */
.L_x_1183:
[----:B------:R-:W-:Y:S01]  /*3a50*/  FADD.FTZ R94, R83, R94 ;  /* 0x0000005e535e7221 */ /* 0x000fe20000010000 */
[----:B------:R-:W-:-:S04]  /*3a60*/  HFMA2 R118, -RZ, RZ, 0, 4.76837158203125e-07 ;  /* 0x00000008ff767431 */ /* 0x000fc800000001ff */
[----:B------:R-:W-:Y:S02]  /*3a70*/  MOV R119, R94 ;  /* 0x0000005e00777202 */ /* 0x000fe40000000f00 */
[----:B------:R-:W-:-:S07]  /*3a80*/  MOV R103, R117 ;  /* 0x0000007500677202 */ /* 0x000fce0000000f00 */
[----:B------:R-:W-:Y:S05]  /*3a90*/  WARPSYNC.COLLECTIVE R102, `(.L_x_1184) ;  /* 0x0000000066087348 */ /* 0x000fea0003c00000 */
[----:B------:R0:W1:Y:S02]  /*3aa0*/  SHFL.BFLY P0, R117, R119, R118, R121 ;  /* 0x0c00007677757389 */ /* 0x0000640000000079 */
[----:B01----:R-:W-:Y:S05]  /*3ab0*/  ENDCOLLECTIVE ;  /* 0x000000000000791b */ /* 0x003fea0003800000 */
.L_x_1184:
[----:B------:R-:W-:-:S05]  /*3ac0*/  FADD.FTZ R103, R82, R103 ;  /* 0x0000006752677221 */ /* 0x000fca0000010000 */
[----:B------:R-:W-:Y:S02]  /*3ad0*/  MOV R119, R103 ;  /* 0x0000006700777202 */ /* 0x000fe40000000f00 */
[----:B------:R-:W-:-:S07]  /*3ae0*/  MOV R95, R117 ;  /* 0x00000075005f7202 */ /* 0x000fce0000000f00 */
[----:B------:R-:W-:Y:S05]  /*3af0*/  WARPSYNC.COLLECTIVE R102, `(.L_x_1185) ;  /* 0x0000000066087348 */ /* 0x000fea0003c00000 */
[----:B------:R0:W1:Y:S02]  /*3b00*/  SHFL.BFLY P0, R117, R119, R118, R121 ;  /* 0x0c00007677757389 */ /* 0x0000640000000079 */
[----:B01----:R-:W-:Y:S05]  /*3b10*/  ENDCOLLECTIVE ;  /* 0x000000000000791b */ /* 0x003fea0003800000 */
.L_x_1185:
[----:B------:R-:W-:Y:S01]  /*3b20*/  FADD.FTZ R95, R94, R95 ;  /* 0x0000005f5e5f7221 */ /* 0x000fe20000010000 */
[----:B------:R-:W-:-:S04]  /*3b30*/  HFMA2 R118, -RZ, RZ, 0, 9.5367431640625e-07 ;  /* 0x00000010ff767431 */ /* 0x000fc800000001ff */
[----:B------:R-:W-:Y:S01]  /*3b40*/  MOV R119, R95 ;  /* 0x0000005f00777202 */ /* 0x000fe20000000f00 */
[----:B------:R-:W-:-:S07]  /*3b50*/  IMAD.MOV.U32 R100, RZ, RZ, R117 ;  /* 0x000000ffff647224 */ /* 0x000fce00078e0075 */
[----:B------:R-:W-:Y:S05]  /*3b60*/  WARPSYNC.COLLECTIVE R102, `(.L_x_1186) ;  /* 0x0000000066087348 */ /* 0x000fea0003c00000 */
[----:B------:R0:W1:Y:S02]  /*3b70*/  SHFL.BFLY P0, R117, R119, R118, R121 ;  /* 0x0c00007677757389 */ /* 0x0000640000000079 */
[----:B01----:R-:W-:Y:S05]  /*3b80*/  ENDCOLLECTIVE ;  /* 0x000000000000791b */ /* 0x003fea0003800000 */
.L_x_1186:
[----:B------:R-:W-:-:S05]  /*3b90*/  FADD.FTZ R100, R103, R100 ;  /* 0x0000006467647221 */ /* 0x000fca0000010000 */
[----:B------:R-:W-:Y:S02]  /*3ba0*/  MOV R119, R100 ;  /* 0x0000006400777202 */ /* 0x000fe40000000f00 */
[----:B------:R-:W-:-:S07]  /*3bb0*/  MOV R80, R117 ;  /* 0x0000007500507202 */ /* 0x000fce0000000f00 */
[----:B------:R-:W-:Y:S05]  /*3bc0*/  WARPSYNC.COLLECTIVE R102, `(.L_x_1187) ;  /* 0x0000000066087348 */ /* 0x000fea0003c00000 */
[----:B------:R0:W1:Y:S02]  /*3bd0*/  SHFL.BFLY P0, R117, R119, R118, R121 ;  /* 0x0c00007677757389 */ /* 0x0000640000000079 */
[----:B01----:R-:W-:Y:S05]  /*3be0*/  ENDCOLLECTIVE ;  /* 0x000000000000791b */ /* 0x003fea0003800000 */
.L_x_1187:
[----:B------:R-:W-:Y:S01]  /*3bf0*/  MOV R81, R117 ;  /* 0x0000007500517202 */ /* 0x000fe20000000f00 */
[----:B------:R-:W-:Y:S06]  /*3c00*/  BRA `(.L_x_1188) ;  /* 0xffffffd000bc7947 */ /* 0x000fec000383ffff */
.L_x_1189:
        /* <DEDUP_REMOVED lines=15> */
.L_x_2852:


//--------------------- .text._ZN10layer_norm31ln_parallel_residual_bwd_kernelINS_13Kernel_traitsIf13__nv_bfloat16fS2_fjLj256ELj1ELj4ELj1ELj16ENS_18Kernel_traits_baseILj256EfS2_fS2_fjLj128EEEEELb1ELb0ELb1EEEvNS_9BwdParamsE --------------------------
	.section	.text._ZN10layer_norm31ln_parallel_residual_bwd_kernelINS_13Kernel_traitsIf13__nv_bfloat16fS2_fjLj256ELj1ELj4ELj1ELj16ENS_18Kernel_traits_baseILj256EfS2_fS2_fjLj128EEEEELb1ELb0ELb1EEEvNS_9BwdParamsE,"ax",@progbits
	.align	128
        .global         _ZN10layer_norm31ln_parallel_residual_bwd_kernelINS_13Kernel_traitsIf13__nv_bfloat16fS2_fjLj256ELj1ELj4ELj1ELj16ENS_18Kernel_traits_baseILj256EfS2_fS2_fjLj128EEEEELb1ELb0ELb1EEEvNS_9BwdParamsE
        .type           _ZN10layer_norm31ln_parallel_residual_bwd_kernelINS_13Kernel_traitsIf13__nv_bfloat16fS2_fjLj256ELj1ELj4ELj1ELj16ENS_18Kernel_traits_baseILj256EfS2_fS2_fjLj128EEEEELb1ELb0ELb1EEEvNS_9BwdParamsE,@function
        .size           _ZN10layer_norm31ln_parallel_residual_bwd_kernelINS_13Kernel_traitsIf13__nv_bfloat16fS2_fjLj256ELj1ELj4ELj1ELj16ENS_18Kernel_traits_baseILj256EfS2_fS2_fjLj128EEEEELb1ELb0ELb1EEEvNS_9BwdParamsE,(.L_x_2853 - _ZN10layer_norm31ln_parallel_residual_bwd_kernelINS_13Kernel_traitsIf13__nv_bfloat16fS2_fjLj256ELj1ELj4ELj1ELj16ENS_18Kernel_traits_baseILj256EfS2_fS2_fjLj128EEEEELb1ELb0ELb1EEEvNS_9BwdParamsE)
        .other          _ZN10layer_norm31ln_parallel_residual_bwd_kernelINS_13Kernel_traitsIf13__nv_bfloat16fS2_fjLj256ELj1ELj4ELj1ELj16ENS_18Kernel_traits_baseILj256EfS2_fS2_fjLj128EEEEELb1ELb0ELb1EEEvNS_9BwdParamsE,@"STO_CUDA_ENTRY STV_DEFAULT"
_ZN10layer_norm31ln_parallel_residual_bwd_kernelINS_13Kernel_traitsIf13__nv_bfloat16fS2_fjLj256ELj1ELj4ELj1ELj16ENS_18Kernel_traits_baseILj256EfS2_fS2_fjLj128EEEEELb1ELb0ELb1EEEvNS_9BwdParamsE:
.text._ZN10layer_norm31ln_parallel_residual_bwd_kernelINS_13Kernel_traitsIf13__nv_bfloat16fS2_fjLj256ELj1ELj4ELj1ELj16ENS_18Kernel_traits_baseILj256EfS2_fS2_fjLj128EEEEELb1ELb0ELb1EEEvNS_9BwdParamsE:
        /* <DEDUP_REMOVED lines=58> */
[----:B------:R-:W-:Y:S02]  /*03a0*/  CS2R R72, SRZ ;  /* 0x0000000000487805 */ /* 0x000fe4000001ff00 */
[----:B------:R-:W-:Y:S02]  /*03b0*/  CS2R R76, SRZ ;  /* 0x00000000004c7805 */ /* 0x000fe4000001ff00 */
[----:B------:R-:W-:Y:S02]  /*03c0*/  CS2R R80, SRZ ;  /* 0x0000000000507805 */ /* 0x000fe4000001ff00 */
[----:B0-----:R-:W-:Y:S02]  /*03d0*/  CS2R R2, SRZ ;  /* 0x0000000000027805 */ /* 0x001fe4000001ff00 */
[----:B------:R-:W-:Y:S02]  /*03e0*/  MOV R99, RZ ;  /* 0x000000ff00637202 */ /* 0x000fe40000000f00 */
[----:B-1-3--:R-:W-:-:S07]  /*03f0*/  CS2R R4, SRZ ;  /* 0x0000000000047805 */ /* 0x00afce000001ff00 */
.L_x_1201:
[----:B0-----:R-:W0:Y:S01]  /*0400*/  LDC.64 R62, c[0x0][0x3c0] ;  /* 0x0000f000ff3e7b82 */ /* 0x001e220000000a00 */
[----:B------:R-:W-:-:S07]  /*0410*/  IMAD R0, R87, UR12, RZ ;  /* 0x0000000c57007c24 */ /* 0x000fce000f8e02ff */
[----:B------:R-:W1:Y:S01]  /*0420*/  LDC.64 R106, c[0x0][0x3a8] ;  /* 0x0000ea00ff6a7b82 */ /* 0x000e620000000a00 */
[----:B------:R-:W-:-:S07]  /*0430*/  SHF.R.S32.HI R59, RZ, 0x1f, R0 ;  /* 0x0000001fff3b7819 */ /* 0x000fce0000011400 */
[----:B------:R-:W2:Y:S08]  /*0440*/  LDC.64 R56, c[0x0][0x430] ;  /* 0x00010c00ff387b82 */ /* 0x000eb00000000a00 */
[----:B------:R-:W3:Y:S08]  /*0450*/  LDC.64 R68, c[0x0][0x428] ;  /* 0x00010a00ff447b82 */ /* 0x000ef00000000a00 */
[----:B------:R-:W4:Y:S01]  /*0460*/  LDC.64 R60, c[0x0][0x3c8] ;  /* 0x0000f200ff3c7b82 */ /* 0x000f220000000a00 */
[----:B------:R-:W-:Y:S01]  /*0470*/  ISETP.NE.U32.AND P1, PT, RZ, UR14, PT ;  /* 0x0000000eff007c0c */ /* 0x000fe2000bf25070 */
[----:B0-----:R-:W-:Y:S01]  /*0480*/  IMAD.WIDE R62, R87, 0x4, R62 ;  /* 0x00000004573e7825 */ /* 0x001fe200078e023e */
[----:B------:R-:W-:-:S02]  /*0490*/  LEA.HI R59, R59, R0, RZ, 0x3 ;  /* 0x000000003b3b7211 */ /* 0x000fc400078f18ff */
[----:B------:R-:W-:Y:S02]  /*04a0*/  ISETP.NE.AND.EX P1, PT, RZ, UR15, PT, P1 ;  /* 0x0000000fff007c0c */ /* 0x000fe4000bf25310 */
[----:B------:R-:W-:Y:S01]  /*04b0*/  LEA.HI.SX32 R85, R59, R90, 0x1d ;  /* 0x0000005a3b557211 */ /* 0x000fe200078feaff */
[----:B------:R-:W4:Y:S01]  /*04c0*/  LDG.E R0, desc[UR8][R62.64] ;  /* 0x000000083e007981 */ /* 0x000f22000c1e1900 */
[----:B------:R-:W0:Y:S03]  /*04d0*/  LDC.64 R102, c[0x0][0x3b0] ;  /* 0x0000ec00ff667b82 */ /* 0x000e260000000a00 */
[----:B-1----:R-:W-:-:S04]  /*04e0*/  IMAD.WIDE.U32 R106, R85, 0x20, R106 ;  /* 0x00000020556a7825 */ /* 0x002fc800078e006a */
[C---:B--2---:R-:W-:Y:S01]  /*04f0*/  IMAD.WIDE.U32 R56, R85.reuse, 0x10, R56 ;  /* 0x0000001055387825 */ /* 0x044fe200078e0038 */
[----:B------:R-:W2:Y:S01]  /*0500*/  LDG.E.128 R64, desc[UR8][R106.64] ;  /* 0x000000086a407981 */ /* 0x000ea2000c1e1d00 */
[----:B------:R-:W1:Y:S02]  /*0510*/  @P1 LDC.64 R88, c[0x0][0x3b8] ;  /* 0x0000ee00ff581b82 */ /* 0x000e640000000a00 */
[----:B---3--:R-:W-:Y:S02]  /*0520*/  IMAD.WIDE.U32 R68, R85, 0x10, R68 ;  /* 0x0000001055447825 */ /* 0x008fe400078e0044 */
[----:B------:R-:W3:Y:S02]  /*0530*/  LDG.E.128 R56, desc[UR8][R56.64] ;  /* 0x0000000838387981 */ /* 0x000ee4000c1e1d00 */
[----:B----4-:R-:W-:Y:S02]  /*0540*/  IMAD.WIDE R100, R87, 0x4, R60 ;  /* 0x0000000457647825 */ /* 0x010fe400078e023c */
[----:B------:R-:W4:Y:S04]  /*0550*/  LDG.E.128 R68, desc[UR8][R68.64] ;  /* 0x0000000844447981 */ /* 0x000f28000c1e1d00 */
[----:B------:R2:W4:Y:S04]  /*0560*/  LDG.E R100, desc[UR8][R100.64] ;  /* 0x0000000864647981 */ /* 0x000528000c1e1900 */
[----:B------:R-:W4:Y:S01]  /*0570*/  LDG.E.128 R60, desc[UR8][R106.64+0x10] ;  /* 0x000010086a3c7981 */ /* 0x000f22000c1e1d00 */
[----:B-1----:R-:W-:-:S06]  /*0580*/  @P1 IMAD.WIDE.U32 R88, R85, 0x8, R88 ;  /* 0x0000000855581825 */ /* 0x002fcc00078e0058 */
[----:B------:R-:W4:Y:S01]  /*0590*/  @P1 LDG.E.64 R88, desc[UR8][R88.64] ;  /* 0x0000000858581981 */ /* 0x000f22000c1e1b00 */
[C---:B0-----:R-:W-:Y:S02]  /*05a0*/  IMAD.WIDE.U32 R108, R85.reuse, 0x8, R102 ;  /* 0x00000008556c7825 */ /* 0x041fe400078e0066 */
[----:B------:R-:W0:Y:S04]  /*05b0*/  @P0 LDC.64 R102, c[0x0][0x438] ;  /* 0x00010e00ff660b82 */ /* 0x000e280000000a00 */
[----:B------:R-:W4:Y:S01]  /*05c0*/  LDG.E.64 R108, desc[UR8][R108.64] ;  /* 0x000000086c6c7981 */ /* 0x000f22000c1e1b00 */
[----:B------:R-:W-:Y:S01]  /*05d0*/  ISETP.NE.AND P3, PT, R86, RZ, PT ;  /* 0x000000ff5600720c */ /* 0x000fe20003f65270 */
[----:B0-----:R-:W-:-:S05]  /*05e0*/  @P0 IMAD.WIDE.U32 R104, R85, 0x20, R102 ;  /* 0x0000002055680825 */ /* 0x001fca00078e0066 */
[----:B-----5:R-:W5:Y:S04]  /*05f0*/  @P0 LDG.E.128 R24, desc[UR8][R104.64] ;  /* 0x0000000868180981 */ /* 0x020f68000c1e1d00 */
[----:B------:R0:W5:Y:S01]  /*0600*/  @P0 LDG.E.128 R20, desc[UR8][R104.64+0x10] ;  /* 0x0000100868140981 */ /* 0x000162000c1e1d00 */
[----:B------:R-:W-:Y:S01]  /*0610*/  UMOV UR6, 0xffffffff ;  /* 0xffffffff00067882 */ /* 0x000fe20000000000 */
[----:B------:R-:W-:-:S04]  /*0620*/  ISETP.NE.U32.AND P2, PT, RZ, UR14, PT ;  /* 0x0000000eff007c0c */ /* 0x000fc8000bf45070 */
[----:B------:R-:W-:Y:S02]  /*0630*/  ISETP.NE.AND.EX P2, PT, RZ, UR15, PT, P2 ;  /* 0x0000000fff007c0c */ /* 0x000fe4000bf45320 */
[----:B------:R-:W-:-:S05]  /*0640*/  FSEL R102, R0, RZ, !P3 ;  /* 0x000000ff00667208 */ /* 0x000fca0005800000 */
[--C-:B--2---:R-:W-:Y:S01]  /*0650*/  FADD.FTZ R101, R64, -R102.reuse ;  /* 0x8000006640657221 */ /* 0x104fe20000010000 */
[--C-:B------:R-:W-:Y:S01]  /*0660*/  FADD.FTZ R65, R65, -R102.reuse ;  /* 0x8000006641417221 */ /* 0x100fe20000010000 */
[----:B---3--:R-:W-:Y:S01]  /*0670*/  SHF.L.U32 R113, R56, 0x10, RZ ;  /* 0x0000001038717819 */ /* 0x008fe200000006ff */
[----:B------:R-:W-:Y:S01]  /*0680*/  FADD.FTZ R115, R66, -R102 ;  /* 0x8000006642737221 */ /* 0x000fe20000010000 */
[----:B0-----:R-:W-:Y:S02]  /*0690*/  PRMT R105, R56, 0x7632, R105 ;  /* 0x0000763238697816 */ /* 0x001fe40000000069 */
[C---:B----4-:R-:W-:Y:S01]  /*06a0*/  PRMT R64, R68.reuse, 0x7632, R64 ;  /* 0x0000763244407816 */ /* 0x050fe20000000040 */
[----:B------:R-:W-:Y:S01]  /*06b0*/  IMAD.U32 R111, R68, 0x10000, RZ ;  /* 0x00010000446f7824 */ /* 0x000fe200078e00ff */
[C---:B------:R-:W-:Y:S01]  /*06c0*/  PRMT R68, R59.reuse, 0x7632, R68 ;  /* 0x000076323b447816 */ /* 0x040fe20000000044 */
[----:B------:R-:W-:Y:S01]  /*06d0*/  FMUL.FTZ R0, R100, R101 ;  /* 0x0000006564007220 */ /* 0x000fe20000410000 */
[----:B------:R-:W-:Y:S01]  /*06e0*/  SHF.L.U32 R101, R59, 0x10, RZ ;  /* 0x000000103b657819 */ /* 0x000fe200000006ff */
[----:B------:R-:W-:Y:S01]  /*06f0*/  FMUL.FTZ R59, R36, R113 ;  /* 0x00000071243b7220 */ /* 0x000fe20000410000 */
[----:B------:R-:W-:Y:S01]  /*0700*/  PRMT R107, R57, 0x7632, R107 ;  /* 0x00007632396b7816 */ /* 0x000fe2000000006b */
[----:B------:R-:W-:Y:S01]  /*0710*/  FADD.FTZ R67, R67, -R102 ;  /* 0x8000006643437221 */ /* 0x000fe20000010000 */
[----:B------:R-:W-:-:S02]  /*0720*/  SHF.L.U32 R56, R57, 0x10, RZ ;  /* 0x0000001039387819 */ /* 0x000fc400000006ff */
[C---:B------:R-:W-:Y:S02]  /*0730*/  PRMT R106, R69.reuse, 0x7632, R106 ;  /* 0x00007632456a7816 */ /* 0x040fe4000000006a */
[----:B------:R-:W-:Y:S01]  /*0740*/  SHF.L.U32 R110, R69, 0x10, RZ ;  /* 0x00000010456e7819 */ /* 0x000fe200000006ff */
[----:B------:R-:W-:Y:S01]  /*0750*/  IMAD.U32 R69, R58, 0x10000, RZ ;  /* 0x000100003a457824 */ /* 0x000fe200078e00ff */
[C---:B------:R-:W-:Y:S02]  /*0760*/  PRMT R104, R70.reuse, 0x7632, R104 ;  /* 0x0000763246687816 */ /* 0x040fe40000000068 */
[----:B------:R-:W-:Y:S02]  /*0770*/  SHF.L.U32 R103, R70, 0x10, RZ ;  /* 0x0000001046677819 */ /* 0x000fe400000006ff */
[----:B------:R-:W-:Y:S01]  /*0780*/  PRMT R70, R58, 0x7632, R70 ;  /* 0x000076323a467816 */ /* 0x000fe20000000046 */
[C---:B------:R-:W-:Y:S01]  /*0790*/  FMUL.FTZ R58, R100.reuse, R65 ;  /* 0x00000041643a7220 */ /* 0x040fe20000410000 */
[----:B------:R-:W-:Y:S01]  /*07a0*/  FMUL.FTZ R57, R100, R115 ;  /* 0x0000007364397220 */ /* 0x000fe20000410000 */
[----:B------:R-:W-:Y:S01]  /*07b0*/  FADD.FTZ R84, R111, R84 ;  /* 0x000000546f547221 */ /* 0x000fe20000010000 */
[-C--:B------:R-:W-:Y:S01]  /*07c0*/  FFMA.FTZ R99, R0, R111.reuse, R99 ;  /* 0x0000006f00637223 */ /* 0x080fe20000010063 */
[----:B------:R-:W-:Y:S01]  /*07d0*/  FFMA.FTZ R59, R28, R111, R59 ;  /* 0x0000006f1c3b7223 */ /* 0x000fe2000001003b */
[----:B------:R-:W-:Y:S01]  /*07e0*/  SHF.L.U32 R65, R64, 0x10, RZ ;  /* 0x0000001040417819 */ /* 0x000fe200000006ff */
[-C--:B------:R-:W-:Y:S01]  /*07f0*/  FMUL.FTZ R111, R38, R56.reuse ;  /* 0x00000038266f7220 */ /* 0x080fe20000410000 */
[----:B------:R-:W-:Y:S01]  /*0800*/  SHF.L.U32 R107, R107, 0x10, RZ ;  /* 0x000000106b6b7819 */ /* 0x000fe200000006ff */
[----:B------:R-:W-:Y:S01]  /*0810*/  FMUL.FTZ R64, R100, R67 ;  /* 0x0000004364407220 */ /* 0x000fe20000410000 */
[----:B------:R-:W-:Y:S01]  /*0820*/  SHF.L.U32 R70, R70, 0x10, RZ ;  /* 0x0000001046467819 */ /* 0x000fe200000006ff */
[----:B------:R-:W-:Y:S01]  /*0830*/  FADD.FTZ R75, R56, R75 ;  /* 0x0000004b384b7221 */ /* 0x000fe20000010000 */
[C---:B------:R-:W-:Y:S01]  /*0840*/  FFMA.FTZ R74, R57.reuse, R56, R74 ;  /* 0x00000038394a7223 */ /* 0x040fe2000001004a */
[----:B------:R-:W-:Y:S01]  /*0850*/  FADD.FTZ R76, R110, R76 ;  /* 0x0000004c6e4c7221 */ /* 0x000fe20000010000 */
[-C--:B------:R-:W-:Y:S01]  /*0860*/  FFMA.FTZ R77, R57, R110.reuse, R77 ;  /* 0x0000006e394d7223 */ /* 0x080fe2000001004d */
[----:B------:R-:W-:Y:S01]  /*0870*/  FFMA.FTZ R56, R30, R110, R111 ;  /* 0x0000006e1e387223 */ /* 0x000fe2000001006f */
[-C--:B------:R-:W-:Y:S01]  /*0880*/  FFMA.FTZ R19, R64, R107.reuse, R19 ;  /* 0x0000006b40137223 */ /* 0x080fe20000010013 */
[----:B------:R-:W-:Y:S01]  /*0890*/  FADD.FTZ R18, R107, R18 ;  /* 0x000000126b127221 */ /* 0x000fe20000010000 */
[----:B------:R-:W-:Y:S01]  /*08a0*/  FMUL.FTZ R112, R39, R107 ;  /* 0x0000006b27707220 */ /* 0x000fe20000410000 */
[----:B------:R-:W-:Y:S01]  /*08b0*/  FADD.FTZ R82, R113, R82 ;  /* 0x0000005271527221 */ /* 0x000fe20000010000 */
[----:B------:R-:W-:Y:S01]  /*08c0*/  FFMA.FTZ R83, R0, R113, R83 ;  /* 0x0000007100537223 */ /* 0x000fe20000010053 */
[----:B------:R-:W-:-:S02]  /*08d0*/  IMAD.U32 R110, R105, 0x10000, RZ ;  /* 0x00010000696e7824 */ /* 0x000fc400078e00ff */
[--C-:B------:R-:W-:Y:S01]  /*08e0*/  FADD.FTZ R107, R63, -R102.reuse ;  /* 0x800000663f6b7221 */ /* 0x100fe20000010000 */
[--C-:B------:R-:W-:Y:S01]  /*08f0*/  FADD.FTZ R111, R60, -R102.reuse ;  /* 0x800000663c6f7221 */ /* 0x100fe20000010000 */
[--C-:B------:R-:W-:Y:S01]  /*0900*/  FADD.FTZ R113, R61, -R102.reuse ;  /* 0x800000663d717221 */ /* 0x100fe20000010000 */
[----:B------:R-:W-:Y:S01]  /*0910*/  FADD.FTZ R105, R62, -R102 ;  /* 0x800000663e697221 */ /* 0x000fe20000010000 */
[----:B------:R-:W-:Y:S01]  /*0920*/  FMUL.FTZ R63, R40, R69 ;  /* 0x00000045283f7220 */ /* 0x000fe20000410000 */
[----:B------:R-:W-:Y:S02]  /*0930*/  IMAD.U32 R104, R104, 0x10000, RZ ;  /* 0x0001000068687824 */ /* 0x000fe400078e00ff */
[----:B------:R-:W-:Y:S01]  /*0940*/  FMUL.FTZ R102, R41, R70 ;  /* 0x0000004629667220 */ /* 0x000fe20000410000 */
[C---:B------:R-:W-:Y:S01]  /*0950*/  FMUL.FTZ R61, R100.reuse, R111 ;  /* 0x0000006f643d7220 */ /* 0x040fe20000410000 */
[----:B------:R-:W-:Y:S01]  /*0960*/  FMUL.FTZ R60, R100, R113 ;  /* 0x00000071643c7220 */ /* 0x000fe20000410000 */
[----:B------:R-:W-:Y:S01]  /*0970*/  FFMA.FTZ R62, R32, R103, R63 ;  /* 0x00000067203e7223 */ /* 0x000fe2000001003f */
[----:B------:R-:W-:Y:S01]  /*0980*/  PRMT R66, R71, 0x7632, R66 ;  /* 0x0000763247427816 */ /* 0x000fe20000000042 */
[----:B------:R-:W-:Y:S01]  /*0990*/  FFMA.FTZ R63, R33, R104, R102 ;  /* 0x00000068213f7223 */ /* 0x000fe20000010066 */
[----:B------:R-:W-:-:S02]  /*09a0*/  IMAD.U32 R102, R68, 0x10000, RZ ;  /* 0x0001000044667824 */ /* 0x000fc400078e00ff */
[----:B------:R-:W-:Y:S01]  /*09b0*/  FADD.FTZ R6, R103, R6 ;  /* 0x0000000667067221 */ /* 0x000fe20000010000 */
[----:B------:R-:W-:Y:S01]  /*09c0*/  FFMA.FTZ R2, R61, R103, R2 ;  /* 0x000000673d027223 */ /* 0x000fe20000010002 */
[----:B------:R-:W-:Y:S01]  /*09d0*/  FADD.FTZ R14, R69, R14 ;  /* 0x0000000e450e7221 */ /* 0x000fe20000010000 */
[----:B------:R-:W-:Y:S01]  /*09e0*/  FFMA.FTZ R10, R61, R69, R10 ;  /* 0x000000453d0a7223 */ /* 0x000fe2000001000a */
[----:B------:R-:W-:Y:S01]  /*09f0*/  FADD.FTZ R15, R70, R15 ;  /* 0x0000000f460f7221 */ /* 0x000fe20000010000 */
[----:B------:R-:W-:Y:S01]  /*0a00*/  FFMA.FTZ R11, R60, R70, R11 ;  /* 0x000000463c0b7223 */ /* 0x000fe2000001000b */
[----:B------:R-:W-:Y:S02]  /*0a10*/  IMAD.U32 R71, R71, 0x10000, RZ ;  /* 0x0001000047477824 */ /* 0x000fe400078e00ff */
        /* <DEDUP_REMOVED lines=13> */
[----:B------:R-:W-:Y:S01]  /*0af0*/  @P1 SHF.R.U64 R70, R88, 0x8, R89 ;  /* 0x0000000858461819 */ /* 0x000fe20000001259 */
        /* <DEDUP_REMOVED lines=22> */
[----:B------:R-:W-:-:S02]  /*0c60*/  SHF.L.U32 R106, R106, 0x10, RZ ;  /* 0x000000106a6a7819 */ /* 0x000fc400000006ff */
[----:B------:R-:W-:Y:S01]  /*0c70*/  @P1 PRMT R93, R101, 0x7610, R93 ;  /* 0x00007610655d1816 */ /* 0x000fe2000000005d */
[----:B------:R-:W-:Y:S01]  /*0c80*/  FADD.FTZ R101, R70, R65 ;  /* 0x0000004146657221 */ /* 0x000fe20000010000 */
[----:B------:R-:W-:Y:S01]  /*0c90*/  FFMA.FTZ R70, R58, R65, R89 ;  /* 0x000000413a467223 */ /* 0x000fe20000010059 */
[----:B------:R-:W-:Y:S01]  /*0ca0*/  @P1 PRMT R97, R88, 0x7610, R97 ;  /* 0x0000761058611816 */ /* 0x000fe20000000061 */
[----:B------:R-:W-:Y:S01]  /*0cb0*/  FFMA.FTZ R67, R31, R106, R112 ;  /* 0x0000006a1f437223 */ /* 0x000fe20000010070 */
[----:B------:R-:W-:Y:S01]  /*0cc0*/  FADD.FTZ R88, R101, R56 ;  /* 0x0000003865587221 */ /* 0x000fe20000010000 */
[----:B------:R-:W-:Y:S01]  /*0cd0*/  FFMA.FTZ R89, R57, R56, R70 ;  /* 0x0000003839597223 */ /* 0x000fe20000010046 */
[----:B------:R-:W-:Y:S02]  /*0ce0*/  @P1 PRMT R94, R102, 0x7610, R94 ;  /* 0x00007610665e1816 */ /* 0x000fe4000000005e */
[----:B------:R-:W-:Y:S01]  /*0cf0*/  MOV R102, R108 ;  /* 0x0000006c00667202 */ /* 0x000fe20000000f00 */
[----:B------:R-:W-:Y:S01]  /*0d00*/  FADD.FTZ R101, R88, R67 ;  /* 0x0000004358657221 */ /* 0x000fe20000010000 */
[----:B------:R-:W-:Y:S01]  /*0d10*/  FFMA.FTZ R70, R64, R67, R89 ;  /* 0x0000004340467223 */ /* 0x000fe20000010059 */
[----:B------:R-:W-:-:S02]  /*0d20*/  SHF.R.U64 R103, R108, 0x8, R109 ;  /* 0x000000086c677819 */ /* 0x000fc4000000126d */
[----:B------:R-:W-:Y:S01]  /*0d30*/  PRMT R104, R102, 0x7610, R104 ;  /* 0x0000761066687816 */ /* 0x000fe20000000068 */
[----:B------:R-:W-:Y:S01]  /*0d40*/  FADD.FTZ R102, R101, R62 ;  /* 0x0000003e65667221 */ /* 0x000fe20000010000 */
[----:B------:R-:W-:Y:S01]  /*0d50*/  FFMA.FTZ R89, R61, R62, R70 ;  /* 0x0000003e3d597223 */ /* 0x000fe20000010046 */
[----:B------:R-:W-:Y:S01]  /*0d60*/  FFMA.FTZ R73, R64, R106, R73 ;  /* 0x0000006a40497223 */ /* 0x000fe20000010049 */
[----:B------:R-:W-:Y:S01]  /*0d70*/  FADD.FTZ R72, R106, R72 ;  /* 0x000000486a487221 */ /* 0x000fe20000010000 */
[----:B------:R-:W-:Y:S01]  /*0d80*/  PRMT R70, R103, 0x7610, R70 ;  /* 0x0000761067467816 */ /* 0x000fe20000000046 */
[----:B------:R-:W-:Y:S01]  /*0d90*/  FADD.FTZ R103, R102, R63 ;  /* 0x0000003f66677221 */ /* 0x000fe20000010000 */
[----:B------:R-:W-:Y:S01]  /*0da0*/  SHF.R.U64 R105, R108, 0x10, R109 ;  /* 0x000000106c697819 */ /* 0x000fe2000000126d */
[----:B------:R-:W-:Y:S01]  /*0db0*/  FFMA.FTZ R102, R60, R63, R89 ;  /* 0x0000003f3c667223 */ /* 0x000fe20000010059 */
[----:B------:R-:W-:Y:S02]  /*0dc0*/  SHF.R.U64 R106, R108, 0x18, R109 ;  /* 0x000000186c6a7819 */ /* 0x000fe4000000126d */
[----:B------:R-:W-:Y:S01]  /*0dd0*/  PRMT R88, R105, 0x7610, R88 ;  /* 0x0000761069587816 */ /* 0x000fe20000000058 */
[----:B------:R-:W-:Y:S01]  /*0de0*/  FFMA.FTZ R105, R69, R68, R102 ;  /* 0x0000004445697223 */ /* 0x000fe20000010066 */
[----:B------:R-:W-:Y:S01]  /*0df0*/  PRMT R89, R106, 0x7610, R89 ;  /* 0x000076106a597816 */ /* 0x000fe20000000059 */
[----:B------:R-:W-:Y:S01]  /*0e00*/  FADD.FTZ R106, R103, R68 ;  /* 0x00000044676a7221 */ /* 0x000fe20000010000 */
[----:B------:R-:W-:-:S02]  /*0e10*/  MOV R107, R109 ;  /* 0x0000006d006b7202 */ /* 0x000fc40000000f00 */
[--C-:B------:R-:W-:Y:S02]  /*0e20*/  SHF.R.U32.HI R110, RZ, 0x8, R109.reuse ;  /* 0x00000008ff6e7819 */ /* 0x100fe4000001166d */
[----:B------:R-:W-:Y:S01]  /*0e30*/  SHF.R.U32.HI R111, RZ, 0x10, R109 ;  /* 0x00000010ff6f7819 */ /* 0x000fe2000001166d */
[----:B------:R-:W-:Y:S01]  /*0e40*/  FADD.FTZ R112, R106, R71 ;  /* 0x000000476a707221 */ /* 0x000fe20000010000 */
[----:B------:R-:W-:Y:S01]  /*0e50*/  PRMT R101, R107, 0x7610, R101 ;  /* 0x000076106b657816 */ /* 0x000fe20000000065 */
[----:B------:R-:W-:Y:S01]  /*0e60*/  FFMA.FTZ R105, R66, R71, R105 ;  /* 0x0000004742697223 */ /* 0x000fe20000010069 */
[----:B------:R-:W-:Y:S02]  /*0e70*/  PRMT R102, R110, 0x7610, R102 ;  /* 0x000076106e667816 */ /* 0x000fe40000000066 */
        /* <DEDUP_REMOVED lines=20> */
.L_x_1213:
        /* <DEDUP_REMOVED lines=66> */
.L_x_1196:
        /* <DEDUP_REMOVED lines=54> */
.L_x_1195:
        /* <DEDUP_REMOVED lines=64> */
.L_x_1194:
        /* <DEDUP_REMOVED lines=80> */
.L_x_1199:
        /* <DEDUP_REMOVED lines=74> */
.L_x_1198:
        /* <DEDUP_REMOVED lines=77> */
.L_x_1200:
        /* <DEDUP_REMOVED lines=73> */
.L_x_1197:
        /* <DEDUP_REMOVED lines=17> */
.L_x_1192:
        /* <DEDUP_REMOVED lines=20> */
[----:B0-----:R-:W-:Y:S02]  /*3090*/  MOV R48, R6 ;  /* 0x0000000600307202 */ /* 0x001fe40000000f00 */
        /* <DEDUP_REMOVED lines=11> */
.L_x_1191:
[----:B------:R-:W-:Y:S05]  /*3150*/  BSYNC B0 ;  /* 0x0000000000007941 */ /* 0x000fea0003800000 */
.L_x_1190:
        /* <DEDUP_REMOVED lines=9> */
[----:B------:R0:W-:Y:S04]  /*31f0*/  STS.128 [R2], R24 ;  /* 0x0000001802007388 */ /* 0x0001e80000000c00 */
[----:B------:R-:W-:Y:S01]  /*3200*/  STS.128 [R2+0x10], R48 ;  /* 0x0000103002007388 */ /* 0x000fe20000000c00 */
[----:B------:R-:W-:Y:S08]  /*3210*/  BAR.SYNC.DEFER_BLOCKING 0x0 ;  /* 0x0000000000007b1d */ /* 0x000ff00000010000 */
[----:B0-----:R-:W0:Y:S01]  /*3220*/  LDC R24, c[0x0][0x388] ;  /* 0x0000e200ff187b82 */ /* 0x001e220000000800 */
[----:B------:R-:W1:Y:S04]  /*3230*/  LDS R3, [R0] ;  /* 0x0000000000037984 */ /* 0x000e680000000800 */
[----:B------:R-:W4:Y:S04]  /*3240*/  LDS R6, [R0+0x400] ;  /* 0x0004000000067984 */ /* 0x000f280000000800 */
[----:B------:R-:W5:Y:S01]  /*3250*/  LDS R4, [R0+0x200] ;  /* 0x0002000000047984 */ /* 0x000f620000000800 */
[----:B0-----:R-:W-:-:S03]  /*3260*/  IMAD R24, R24, UR7, RZ ;  /* 0x0000000718187c24 */ /* 0x001fc6000f8e02ff */
[----:B------:R-:W0:Y:S04]  /*3270*/  LDS R5, [R0+0x600] ;  /* 0x0006000000057984 */ /* 0x000e280000000800 */
[----:B------:R-:W2:Y:S04]  /*3280*/  LDS R8, [R0+0x800] ;  /* 0x0008000000087984 */ /* 0x000ea80000000800 */
[----:B------:R-:W3:Y:S04]  /*3290*/  LDS R7, [R0+0xa00] ;  /* 0x000a000000077984 */ /* 0x000ee80000000800 */
[----:B------:R-:W-:Y:S04]  /*32a0*/  LDS R10, [R0+0xc00] ;  /* 0x000c0000000a7984 */ /* 0x000fe80000000800 */
[----:B------:R-:W3:Y:S01]  /*32b0*/  LDS R9, [R0+0xe00] ;  /* 0x000e000000097984 */ /* 0x000ee20000000800 */
[----:B------:R-:W-:Y:S01]  /*32c0*/  BAR.SYNC.DEFER_BLOCKING 0x0 ;  /* 0x0000000000007b1d */ /* 0x000fe20000010000 */
[----:B-1----:R-:W-:-:S04]  /*32d0*/  FADD.FTZ R3, RZ, R3 ;  /* 0x00000003ff037221 */ /* 0x002fc80000010000 */
[----:B----4-:R-:W-:Y:S01]  /*32e0*/  FADD.FTZ R3, R3, R6 ;  /* 0x0000000603037221 */ /* 0x010fe20000010000 */
[----:B-----5:R-:W-:-:S04]  /*32f0*/  FADD.FTZ R4, RZ, R4 ;  /* 0x00000004ff047221 */ /* 0x020fc80000010000 */
[----:B0-----:R-:W-:Y:S01]  /*3300*/  FADD.FTZ R4, R4, R5 ;  /* 0x0000000504047221 */ /* 0x001fe20000010000 */
[----:B------:R-:W-:Y:S01]  /*3310*/  STS.128 [R2], R20 ;  /* 0x0000001402007388 */ /* 0x000fe20000000c00 */
[----:B--2---:R-:W-:-:S03]  /*3320*/  FADD.FTZ R3, R3, R8 ;  /* 0x0000000803037221 */ /* 0x004fc60000010000 */
[----:B------:R-:W-:Y:S01]  /*3330*/  STS.128 [R2+0x10], R36 ;  /* 0x0000102402007388 */ /* 0x000fe20000000c00 */
[----:B---3--:R-:W-:Y:S01]  /*3340*/  FADD.FTZ R4, R4, R7 ;  /* 0x0000000704047221 */ /* 0x008fe20000010000 */
[----:B------:R-:W-:Y:S03]  /*3350*/  BAR.SYNC.DEFER_BLOCKING 0x0 ;  /* 0x0000000000007b1d */ /* 0x000fe60000010000 */
        /* <DEDUP_REMOVED lines=79> */
.L_x_1193:
[----:B------:R-:W-:Y:S01]  /*3850*/  HFMA2 R110, -RZ, RZ, 0, 1.847743988037109375e-06 ;  /* 0x0000001fff6e7431 */ /* 0x000fe200000001ff */
[----:B------:R-:W-:Y:S01]  /*3860*/  BSSY B2, `(.L_x_1202) ;  /* 0x0000006000027945 */ /* 0x000fe20003800000 */
[----:B------:R-:W-:Y:S01]  /*3870*/  IMAD.MOV.U32 R111, RZ, RZ, 0x1 ;  /* 0x00000001ff6f7424 */ /* 0x000fe200078e00ff */
[----:B------:R-:W-:-:S07]  /*3880*/  MOV R113, 0xffffffff ;  /* 0xffffffff00717802 */ /* 0x000fce0000000f00 */
[----:B-----5:R-:W-:Y:S05]  /*3890*/  WARPSYNC.COLLECTIVE R113, `(.L_x_1203) ;  /* 0x0000000071087348 */ /* 0x020fea0003c00000 */
[----:B------:R0:W1:Y:S02]  /*38a0*/  SHFL.BFLY P4, R114, R112, R111, R110 ;  /* 0x0c00006f70727389 */ /* 0x000064000008006e */
[----:B01---5:R-:W-:Y:S05]  /*38b0*/  ENDCOLLECTIVE ;  /* 0x000000000000791b */ /* 0x023fea0003800000 */
.L_x_1203:
[----:B------:R-:W-:Y:S05]  /*38c0*/  BSYNC B2 ;  /* 0x0000000000027941 */ /* 0x000fea0003800000 */
.L_x_1202:
        /* <DEDUP_REMOVED lines=8> */
.L_x_1204:
[----:B------:R-:W-:Y:S02]  /*3950*/  HFMA2 R111, -RZ, RZ, 0, 1.1920928955078125e-07 ;  /* 0x00000002ff6f7431 */ /* 0x000fe400000001ff */
[----:B------:R-:W-:Y:S01]  /*3960*/  IMAD.MOV.U32 R112, RZ, RZ, R107 ;  /* 0x000000ffff707224 */ /* 0x000fe200078e006b */
[----:B------:R-:W-:-:S07]  /*3970*/  MOV R106, R114 ;  /* 0x00000072006a7202 */ /* 0x000fce0000000f00 */
[----:B------:R-:W-:Y:S05]  /*3980*/  WARPSYNC.COLLECTIVE R113, `(.L_x_1205) ;  /* 0x0000000071087348 */ /* 0x000fea0003c00000 */
[----:B------:R0:W1:Y:S02]  /*3990*/  SHFL.BFLY P4, R114, R112, R111, R110 ;  /* 0x0c00006f70727389 */ /* 0x000064000008006e */
[----:B01----:R-:W-:Y:S05]  /*39a0*/  ENDCOLLECTIVE ;  /* 0x000000000000791b */ /* 0x003fea0003800000 */
.L_x_1205:
[----:B------:R-:W-:-:S05]  /*39b0*/  FADD.FTZ R115, R105, R106 ;  /* 0x0000006a69737221 */ /* 0x000fca0000010000 */
[----:B------:R-:W-:Y:S01]  /*39c0*/  MOV R112, R115 ;  /* 0x0000007300707202 */ /* 0x000fe20000000f00 */
[----:B------:R-:W-:-:S07]  /*39d0*/  FADD.FTZ R116, R107, R114 ;  /* 0x000000726b747221 */ /* 0x000fce0000010000 */
[----:B------:R-:W-:Y:S05]  /*39e0*/  WARPSYNC.COLLECTIVE R113, `(.L_x_1206) ;  /* 0x0000000071087348 */ /* 0x000fea0003c00000 */
[----:B------:R0:W1:Y:S02]  /*39f0*/  SHFL.BFLY P4, R114, R112, R111, R110 ;  /* 0x0c00006f70727389 */ /* 0x000064000008006e */
[----:B01----:R-:W-:Y:S05]  /*3a00*/  ENDCOLLECTIVE ;  /* 0x000000000000791b */ /* 0x003fea0003800000 */
.L_x_1206:
[----:B------:R-:W-:Y:S02]  /*3a10*/  HFMA2 R111, -RZ, RZ, 0, 2.384185791015625e-07 ;  /* 0x00000004ff6f7431 */ /* 0x000fe400000001ff */
[----:B------:R-:W-:Y:S01]  /*3a20*/  IMAD.MOV.U32 R112, RZ, RZ, R116 ;  /* 0x000000ffff707224 */ /* 0x000fe200078e0074 */
[----:B------:R-:W-:-:S07]  /*3a30*/  MOV R106, R114 ;  /* 0x00000072006a7202 */ /* 0x000fce0000000f00 */
[----:B------:R-:W-:Y:S05]  /*3a40*/  WARPSYNC.COLLECTIVE R113, `(.L_x_1207) ;  /* 0x0000000071087348 */ /* 0x000fea0003c00000 */
[----:B------:R0:W1:Y:S02]  /*3a50*/  SHFL.BFLY P4, R114, R112, R111, R110 ;  /* 0x0c00006f70727389 */ /* 0x000064000008006e */
[----:B01----:R-:W-:Y:S05]  /*3a60*/  ENDCOLLECTIVE ;  /* 0x000000000000791b */ /* 0x003fea0003800000 */
.L_x_1207:
[----:B------:R-:W-:-:S05]  /*3a70*/  FADD.FTZ R117, R115, R106 ;  /* 0x0000006a73757221 */ /* 0x000fca0000010000 */
[----:B------:R-:W-:Y:S01]  /*3a80*/  MOV R112, R117 ;  /* 0x0000007500707202 */ /* 0x000fe20000000f00 */
[----:B------:R-:W-:-:S07]  /*3a90*/  FADD.FTZ R118, R116, R114 ;  /* 0x0000007274767221 */ /* 0x000fce0000010000 */
[----:B------:R-:W-:Y:S05]  /*3aa0*/  WARPSYNC.COLLECTIVE R113, `(.L_x_1208) ;  /* 0x0000000071087348 */ /* 0x000fea0003c00000 */
[----:B------:R0:W1:Y:S02]  /*3ab0*/  SHFL.BFLY P4, R114, R112, R111, R110 ;  /* 0x0c00006f70727389 */ /* 0x000064000008006e */
[----:B01----:R-:W-:Y:S05]  /*3ac0*/  ENDCOLLECTIVE ;  /* 0x000000000000791b */ /* 0x003fea0003800000 */
.L_x_1208:
[----:B------:R-:W-:Y:S02]  /*3ad0*/  HFMA2 R111, -RZ, RZ, 0, 4.76837158203125e-07 ;  /* 0x00000008ff6f7431 */ /* 0x000fe400000001ff */
[----:B------:R-:W-:Y:S01]  /*3ae0*/  IMAD.MOV.U32 R112, RZ, RZ, R118 ;  /* 0x000000ffff707224 */ /* 0x000fe200078e0076 */
[----:B------:R-:W-:-:S07]  /*3af0*/  MOV R106, R114 ;  /* 0x00000072006a7202 */ /* 0x000fce0000000f00 */
[----:B------:R-:W-:Y:S05]  /*3b00*/  WARPSYNC.COLLECTIVE R113, `(.L_x_1209) ;  /* 0x0000000071087348 */ /* 0x000fea0003c00000 */
[----:B------:R0:W1:Y:S02]  /*3b10*/  SHFL.BFLY P4, R114, R112, R111, R110 ;  /* 0x0c00006f70727389 */ /* 0x000064000008006e */
[----:B01----:R-:W-:Y:S05]  /*3b20*/  ENDCOLLECTIVE ;  /* 0x000000000000791b */ /* 0x003fea0003800000 */
.L_x_1209:
[----:B------:R-:W-:-:S05]  /*3b30*/  FADD.FTZ R119, R117, R106 ;  /* 0x0000006a75777221 */ /* 0x000fca0000010000 */
[----:B------:R-:W-:Y:S01]  /*3b40*/  MOV R112, R119 ;  /* 0x0000007700707202 */ /* 0x000fe20000000f00 */
[----:B------:R-:W-:-:S07]  /*3b50*/  FADD.FTZ R106, R118, R114 ;  /* 0x00000072766a7221 */ /* 0x000fce0000010000 */
[----:B------:R-:W-:Y:S05]  /*3b60*/  WARPSYNC.COLLECTIVE R113, `(.L_x_1210) ;  /* 0x0000000071087348 */ /* 0x000fea0003c00000 */
[----:B------:R0:W1:Y:S02]  /*3b70*/  SHFL.BFLY P4, R114, R112, R111, R110 ;  /* 0x0c00006f70727389 */ /* 0x000064000008006e */
[----:B01----:R-:W-:Y:S05]  /*3b80*/  ENDCOLLECTIVE ;  /* 0x000000000000791b */ /* 0x003fea0003800000 */
.L_x_1210:
[----:B------:R-:W-:Y:S02]  /*3b90*/  HFMA2 R111, -RZ, RZ, 0, 9.5367431640625e-07 ;  /* 0x00000010ff6f7431 */ /* 0x000fe400000001ff */
[----:B------:R-:W-:Y:S01]  /*3ba0*/  IMAD.MOV.U32 R112, RZ, RZ, R106 ;  /* 0x000000ffff707224 */ /* 0x000fe200078e006a */
[----:B------:R-:W-:-:S07]  /*3bb0*/  MOV R120, R114 ;  /* 0x0000007200787202 */ /* 0x000fce0000000f00 */
[----:B------:R-:W-:Y:S05]  /*3bc0*/  WARPSYNC.COLLECTIVE R113, `(.L_x_1211) ;  /* 0x0000000071087348 */ /* 0x000fea0003c00000 */
[----:B------:R0:W1:Y:S02]  /*3bd0*/  SHFL.BFLY P4, R114, R112, R111, R110 ;  /* 0x0c00006f70727389 */ /* 0x000064000008006e */
[----:B01----:R-:W-:Y:S05]  /*3be0*/  ENDCOLLECTIVE ;  /* 0x000000000000791b */ /* 0x003fea0003800000 */
.L_x_1211:
[----:B------:R-:W-:-:S05]  /*3bf0*/  FADD.FTZ R105, R119, R120 ;  /* 0x0000007877697221 */ /* 0x000fca0000010000 */
[----:B------:R-:W-:Y:S02]  /*3c00*/  MOV R112, R105 ;  /* 0x0000006900707202 */ /* 0x000fe40000000f00 */
[----:B------:R-:W-:-:S07]  /*3c10*/  MOV R107, R114 ;  /* 0x00000072006b7202 */ /* 0x000fce0000000f00 */
[----:B------:R-:W-:Y:S05]  /*3c20*/  WARPSYNC.COLLECTIVE R113, `(.L_x_1212) ;  /* 0x0000000071087348 */ /* 0x000fea0003c00000 */
[----:B------:R0:W1:Y:S02]  /*3c30*/  SHFL.BFLY P4, R114, R112, R111, R110 ;  /* 0x0c00006f70727389 */ /* 0x000064000008006e */
[----:B01----:R-:W-:Y:S05]  /*3c40*/  ENDCOLLECTIVE ;  /* 0x000000000000791b */ /* 0x003fea0003800000 */
.L_x_1212:
[----:B------:R-:W-:Y:S05]  /*3c50*/  BRA `(.L_x_1213) ;  /* 0xffffffd000d87947 */ /* 0x000fea000383ffff */
.L_x_1214:
        /* <DEDUP_REMOVED lines=10> */
.L_x_2853:


//--------------------- .text._ZN10layer_norm22ln_bwd_finalize_kernelINS_22Kernel_traits_finalizeILj256Ef13__nv_bfloat16fS2_fjLb0ELj1024ELj4ENS_18Kernel_traits_baseILj256EfS2_fS2_fjLj1024EEEEELb0ELb0EEEvNS_9BwdParamsE --------------------------
	.section	.text._ZN10layer_norm22ln_bwd_finalize_kernelINS_22Kernel_traits_finalizeILj256Ef13__nv_bfloat16fS2_fjLb0ELj1024ELj4ENS_18Kernel_traits_baseILj256EfS2_fS2_fjLj1024EEEEELb0ELb0EEEvNS_9BwdParamsE,"ax",@progbits
	.align	128
        .global         _ZN10layer_norm22ln_bwd_finalize_kernelINS_22Kernel_traits_finalizeILj256Ef13__nv_bfloat16fS2_fjLb0ELj1024ELj4ENS_18Kernel_traits_baseILj256EfS2_fS2_fjLj1024EEEEELb0ELb0EEEvNS_9BwdParamsE
        .type           _ZN10layer_norm22ln_bwd_finalize_kernelINS_22Kernel_traits_finalizeILj256Ef13__nv_bfloat16fS2_fjLb0ELj1024ELj4ENS_18Kernel_traits_baseILj256EfS2_fS2_fjLj1024EEEEELb0ELb0EEEvNS_9BwdParamsE,@function
        .size           _ZN10layer_norm22ln_bwd_finalize_kernelINS_22Kernel_traits_finalizeILj256Ef13__nv_bfloat16fS2_fjLb0ELj1024ELj4ENS_18Kernel_traits_baseILj256EfS2_fS2_fjLj1024EEEEELb0ELb0EEEvNS_9BwdParamsE,(.L_x_2854 - _ZN10layer_norm22ln_bwd_finalize_kernelINS_22Kernel_traits_finalizeILj256Ef13__nv_bfloat16fS2_fjLb0ELj1024ELj4ENS_18Kernel_traits_baseILj256EfS2_fS2_fjLj1024EEEEELb0ELb0EEEvNS_9BwdParamsE)
        .other          _ZN10layer_norm22ln_bwd_finalize_kernelINS_22Kernel_traits_finalizeILj256Ef13__nv_bfloat16fS2_fjLb0ELj1024ELj4ENS_18Kernel_traits_baseILj256EfS2_fS2_fjLj1024EEEEELb0ELb0EEEvNS_9BwdParamsE,@"STO_CUDA_ENTRY STV_DEFAULT"
_ZN10layer_norm22ln_bwd_finalize_kernelINS_22Kernel_traits_finalizeILj256Ef13__nv_bfloat16fS2_fjLb0ELj1024ELj4ENS_18Kernel_traits_baseILj256EfS2_fS2_fjLj1024EEEEELb0ELb0EEEvNS_9BwdParamsE:
.text._ZN10layer_norm22ln_bwd_finalize_kernelINS_22Kernel_traits_finalizeILj256Ef13__nv_bfloat16fS2_fjLb0ELj1024ELj4ENS_18Kernel_traits_baseILj256EfS2_fS2_fjLj1024EEEEELb0ELb0EEEvNS_9BwdParamsE:
        /* <DEDUP_REMOVED lines=78> */
.L_x_1219:
        /* <DEDUP_REMOVED lines=118> */
.L_x_1218:
[----:B------:R-:W-:Y:S05]  /*0c40*/  BSYNC.RECONVERGENT B1 ;  /* 0x0000000000017941 */ /* 0x000fea0003800200 */
.L_x_1217:
        /* <DEDUP_REMOVED lines=68> */
.L_x_1221:
[----:B------:R-:W-:Y:S05]  /*1090*/  BSYNC.RECONVERGENT B1 ;  /* 0x0000000000017941 */ /* 0x000fea0003800200 */
.L_x_1220:
        /* <DEDUP_REMOVED lines=37> */
.L_x_1223:
[----:B------:R-:W-:Y:S05]  /*12f0*/  BSYNC.RECONVERGENT B1 ;  /* 0x0000000000017941 */ /* 0x000fea0003800200 */
.L_x_1222:
[----:B------:R-:W-:Y:S05]  /*1300*/  @!P1 BRA `(.L_x_1216) ;  /* 0x00000000003c9947 */ /* 0x000fea0003800000 */
[----:B------:R-:W0:Y:S01]  /*1310*/  LDC.64 R8, c[0x0][0x440] ;  /* 0x00011000ff087b82 */ /* 0x000e220000000a00 */
[----:B------:R-:W-:Y:S01]  /*1320*/  IMAD R0, R3, R54, R0 ;  /* 0x0000003603007224 */ /* 0x000fe200078e0200 */
[----:B------:R-:W-:-:S04]  /*1330*/  IADD3 R12, PT, PT, -R55, RZ, RZ ;  /* 0x000000ff370c7210 */ /* 0x000fc80007ffe1ff */
[----:B------:R-:W-:Y:S02]  /*1340*/  IADD3 R3, PT, PT, R57, R0, RZ ;  /* 0x0000000039037210 */ /* 0x000fe40007ffe0ff */
[----:B------:R-:W1:Y:S05]  /*1350*/  LDC.64 R10, c[0x0][0x448] ;  /* 0x00011200ff0a7b82 */ /* 0x000e6a0000000a00 */
.L_x_1224:
        /* <DEDUP_REMOVED lines=10> */
.L_x_1216:
[----:B------:R-:W-:Y:S05]  /*1400*/  BSYNC.RECONVERGENT B0 ;  /* 0x0000000000007941 */ /* 0x000fea0003800200 */
.L_x_1215:
        /* <DEDUP_REMOVED lines=60> */
.L_x_1225:
        /* <DEDUP_REMOVED lines=11> */
.L_x_2854:


//--------------------- .text._ZN10layer_norm40ln_parallel_residual_bwd_finalize_kernelINS_22Kernel_traits_finalizeILj256Ef13__nv_bfloat16fS2_fjLb0ELj1024ELj4ENS_18Kernel_traits_baseILj256EfS2_fS2_fjLj1024EEEEELb0EEEvNS_9BwdParamsE --------------------------
	.section	.text._ZN10layer_norm40ln_parallel_residual_bwd_finalize_kernelINS_22Kernel_traits_finalizeILj256Ef13__nv_bfloat16fS2_fjLb0ELj1024ELj4ENS_18Kernel_traits_baseILj256EfS2_fS2_fjLj1024EEEEELb0EEEvNS_9BwdParamsE,"ax",@progbits
	.align	128
        .global         _ZN10layer_norm40ln_parallel_residual_bwd_finalize_kernelINS_22Kernel_traits_finalizeILj256Ef13__nv_bfloat16fS2_fjLb0ELj1024ELj4ENS_18Kernel_traits_baseILj256EfS2_fS2_fjLj1024EEEEELb0EEEvNS_9BwdParamsE
        .type           _ZN10layer_norm40ln_parallel_residual_bwd_finalize_kernelINS_22Kernel_traits_finalizeILj256Ef13__nv_bfloat16fS2_fjLb0ELj1024ELj4ENS_18Kernel_traits_baseILj256EfS2_fS2_fjLj1024EEEEELb0EEEvNS_9BwdParamsE,@function
        .size           _ZN10layer_norm40ln_parallel_residual_bwd_finalize_kernelINS_22Kernel_traits_finalizeILj256Ef13__nv_bfloat16fS2_fjLb0ELj1024ELj4ENS_18Kernel_traits_baseILj256EfS2_fS2_fjLj1024EEEEELb0EEEvNS_9BwdParamsE,(.L_x_2855 - _ZN10layer_norm40ln_parallel_residual_bwd_finalize_kernelINS_22Kernel_traits_finalizeILj256Ef13__nv_bfloat16fS2_fjLb0ELj1024ELj4ENS_18Kernel_traits_baseILj256EfS2_fS2_fjLj1024EEEEELb0EEEvNS_9BwdParamsE)
        .other          _ZN10layer_norm40ln_parallel_residual_bwd_finalize_kernelINS_22Kernel_traits_finalizeILj256Ef13__nv_bfloat16fS2_fjLb0ELj1024ELj4ENS_18Kernel_traits_baseILj256EfS2_fS2_fjLj1024EEEEELb0EEEvNS_9BwdParamsE,@"STO_CUDA_ENTRY STV_DEFAULT"
_ZN10layer_norm40ln_parallel_residual_bwd_finalize_kernelINS_22Kernel_traits_finalizeILj256Ef13__nv_bfloat16fS2_fjLb0ELj1024ELj4ENS_18Kernel_traits_baseILj256EfS2_fS2_fjLj1024EEEEELb0EEEvNS_9BwdParamsE:
.text._ZN10layer_norm40ln_parallel_residual_bwd_finalize_kernelINS_22Kernel_traits_finalizeILj256Ef13__nv_bfloat16fS2_fjLb0ELj1024ELj4ENS_18Kernel_traits_baseILj256EfS2_fS2_fjLj1024EEEEELb0EEEvNS_9BwdParamsE:
        /* <DEDUP_REMOVED lines=58> */
.L_x_1230:
        /* <DEDUP_REMOVED lines=112> */
.L_x_1229:
[----:B------:R-:W-:Y:S05]  /*0aa0*/  BSYNC.RECONVERGENT B1 ;  /* 0x0000000000017941 */ /* 0x000fea0003800200 */
.L_x_1228:
        /* <DEDUP_REMOVED lines=66> */
.L_x_1232:
[----:B------:R-:W-:Y:S05]  /*0ed0*/  BSYNC.RECONVERGENT B1 ;  /* 0x0000000000017941 */ /* 0x000fea0003800200 */
.L_x_1231:
        /* <DEDUP_REMOVED lines=36> */
.L_x_1234:
[----:B------:R-:W-:Y:S05]  /*1120*/  BSYNC.RECONVERGENT B1 ;  /* 0x0000000000017941 */ /* 0x000fea0003800200 */
.L_x_1233:
        /* <DEDUP_REMOVED lines=18> */
.L_x_1227:
[----:B------:R-:W-:Y:S05]  /*1250*/  BSYNC.RECONVERGENT B0 ;  /* 0x0000000000007941 */ /* 0x000fea0003800200 */
.L_x_1226:
        /* <DEDUP_REMOVED lines=92> */
.L_x_1235:
        /* <DEDUP_REMOVED lines=14> */
.L_x_2855:


//--------------------- .text._ZN10layer_norm31ln_parallel_residual_bwd_kernelINS_13Kernel_traitsIf13__nv_bfloat16fS2_fjLj256ELj1ELj4ELj1ELj16ENS_18Kernel_traits_baseILj256EfS2_fS2_fjLj128EEEEELb1ELb1ELb0EEEvNS_9BwdParamsE --------------------------
	.section	.text._ZN10layer_norm31ln_parallel_residual_bwd_kernelINS_13Kernel_traitsIf13__nv_bfloat16fS2_fjLj256ELj1ELj4ELj1ELj16ENS_18Kernel_traits_baseILj256EfS2_fS2_fjLj128EEEEELb1ELb1ELb0EEEvNS_9BwdParamsE,"ax",@progbits
	.align	128
        .global         _ZN10layer_norm31ln_parallel_residual_bwd_kernelINS_13Kernel_traitsIf13__nv_bfloat16fS2_fjLj256ELj1ELj4ELj1ELj16ENS_18Kernel_traits_baseILj256EfS2_fS2_fjLj128EEEEELb1ELb1ELb0EEEvNS_9BwdParamsE
        .type           _ZN10layer_norm31ln_parallel_residual_bwd_kernelINS_13Kernel_traitsIf13__nv_bfloat16fS2_fjLj256ELj1ELj4ELj1ELj16ENS_18Kernel_traits_baseILj256EfS2_fS2_fjLj128EEEEELb1ELb1ELb0EEEvNS_9BwdParamsE,@function
        .size           _ZN10layer_norm31ln_parallel_residual_bwd_kernelINS_13Kernel_traitsIf13__nv_bfloat16fS2_fjLj256ELj1ELj4ELj1ELj16ENS_18Kernel_traits_baseILj256EfS2_fS2_fjLj128EEEEELb1ELb1ELb0EEEvNS_9BwdParamsE,(.L_x_2856 - _ZN10layer_norm31ln_parallel_residual_bwd_kernelINS_13Kernel_traitsIf13__nv_bfloat16fS2_fjLj256ELj1ELj4ELj1ELj16ENS_18Kernel_traits_baseILj256EfS2_fS2_fjLj128EEEEELb1ELb1ELb0EEEvNS_9BwdParamsE)
        .other          _ZN10layer_norm31ln_parallel_residual_bwd_kernelINS_13Kernel_traitsIf13__nv_bfloat16fS2_fjLj256ELj1ELj4ELj1ELj16ENS_18Kernel_traits_baseILj256EfS2_fS2_fjLj128EEEEELb1ELb1ELb0EEEvNS_9BwdParamsE,@"STO_CUDA_ENTRY STV_DEFAULT"
_ZN10layer_norm31ln_parallel_residual_bwd_kernelINS_13Kernel_traitsIf13__nv_bfloat16fS2_fjLj256ELj1ELj4ELj1ELj16ENS_18Kernel_traits_baseILj256EfS2_fS2_fjLj128EEEEELb1ELb1ELb0EEEvNS_9BwdParamsE:
.text._ZN10layer_norm31ln_parallel_residual_bwd_kernelINS_13Kernel_traitsIf13__nv_bfloat16fS2_fjLj256ELj1ELj4ELj1ELj16ENS_18Kernel_traits_baseILj256EfS2_fS2_fjLj128EEEEELb1ELb1ELb0EEEvNS_9BwdParamsE:
        /* <DEDUP_REMOVED lines=38> */
[----:B------:R-:W-:-:S07]  /*0260*/  IMAD.MOV.U32 R32, RZ, RZ, RZ ;  /* 0x000000ffff207224 */ /* 0x000fce00078e00ff */
.L_x_1250:
[----:B0-----:R-:W0:Y:S01]  /*0270*/  LDC.64 R56, c[0x0][0x3c8] ;  /* 0x0000f200ff387b82 */ /* 0x001e220000000a00 */
[----:B------:R-:W-:-:S05]  /*0280*/  MOV R0, UR22 ;  /* 0x0000001600007c02 */ /* 0x000fca0008000f00 */
[C---:B------:R-:W-:Y:S02]  /*0290*/  IMAD R6, R5.reuse, R0, RZ ;  /* 0x0000000005067224 */ /* 0x040fe400078e02ff */
[----:B0-----:R-:W-:-:S03]  /*02a0*/  IMAD.WIDE R58, R5, 0x4, R56 ;  /* 0x00000004053a7825 */ /* 0x001fc600078e0238 */
[----:B------:R-:W-:-:S04]  /*02b0*/  SHF.R.S32.HI R57, RZ, 0x1f, R6 ;  /* 0x0000001fff397819 */ /* 0x000fc80000011406 */
[----:B------:R-:W-:Y:S01]  /*02c0*/  LEA.HI R61, R57, R6, RZ, 0x3 ;  /* 0x00000006393d7211 */ /* 0x000fe200078f18ff */
[----:B-----5:R0:W5:Y:S01]  /*02d0*/  LDG.E R71, desc[UR8][R58.64] ;  /* 0x000000083a477981 */ /* 0x020162000c1e1900 */
[----:B------:R-:W1:Y:S01]  /*02e0*/  LDC.64 R56, c[0x0][0x3c0] ;  /* 0x0000f000ff387b82 */ /* 0x000e620000000a00 */
[----:B------:R-:W-:Y:S01]  /*02f0*/  BSSY.RECONVERGENT B1, `(.L_x_1238) ;  /* 0x0000077000017945 */ /* 0x000fe20003800200 */
[----:B------:R-:W-:Y:S01]  /*0300*/  LEA.HI.SX32 R6, R61, R2, 0x1d ;  /* 0x000000023d067211 */ /* 0x000fe200078feaff */
[----:B------:R-:W-:Y:S02]  /*0310*/  IMAD.MOV.U32 R60, RZ, RZ, RZ ;  /* 0x000000ffff3c7224 */ /* 0x000fe400078e00ff */
[----:B0-----:R-:W-:Y:S01]  /*0320*/  HFMA2 R59, -RZ, RZ, 0, 0 ;  /* 0x00000000ff3b7431 */ /* 0x001fe200000001ff */
[----:B------:R-:W-:Y:S06]  /*0330*/  @!P2 BRA `(.L_x_1239) ;  /* 0x0000000400c8a947 */ /* 0x000fec0003800000 */
[----:B------:R-:W-:Y:S01]  /*0340*/  ISETP.NE.U32.AND P1, PT, RZ, UR12, PT ;  /* 0x0000000cff007c0c */ /* 0x000fe2000bf25070 */
[----:B------:R-:W0:Y:S03]  /*0350*/  LDC.64 R78, c[0x0][0x3a8] ;  /* 0x0000ea00ff4e7b82 */ /* 0x000e260000000a00 */
[----:B------:R-:W-:-:S05]  /*0360*/  ISETP.NE.AND.EX P1, PT, RZ, UR13, PT, P1 ;  /* 0x0000000dff007c0c */ /* 0x000fca000bf25310 */
[----:B------:R-:W2:Y:S08]  /*0370*/  LDC.64 R60, c[0x0][0x428] ;  /* 0x00010a00ff3c7b82 */ /* 0x000eb00000000a00 */
[----:B------:R-:W3:Y:S01]  /*0380*/  @P1 LDC.64 R72, c[0x0][0x3b8] ;  /* 0x0000ee00ff481b82 */ /* 0x000ee20000000a00 */
[----:B-1----:R-:W-:-:S05]  /*0390*/  IMAD.WIDE R76, R5, 0x4, R56 ;  /* 0x00000004054c7825 */ /* 0x002fca00078e0238 */
[----:B------:R1:W4:Y:S01]  /*03a0*/  LDG.E R3, desc[UR8][R76.64] ;  /* 0x000000084c037981 */ /* 0x000322000c1e1900 */
        /* <DEDUP_REMOVED lines=12> */
[----:B------:R-:W1:Y:S02]  /*0470*/  @P0 LDC.64 R80, c[0x0][0x438] ;  /* 0x00010e00ff500b82 */ /* 0x000e640000000a00 */
[----:B-1----:R-:W-:-:S05]  /*0480*/  @P0 IMAD.WIDE.U32 R76, R6, 0x20, R80 ;  /* 0x00000020064c0825 */ /* 0x002fca00078e0050 */
[----:B------:R-:W5:Y:S04]  /*0490*/  @P0 LDG.E.128 R16, desc[UR8][R76.64] ;  /* 0x000000084c100981 */ /* 0x000f68000c1e1d00 */
[----:B------:R0:W5:Y:S01]  /*04a0*/  @P0 LDG.E.128 R12, desc[UR8][R76.64+0x10] ;  /* 0x000010084c0c0981 */ /* 0x000162000c1e1d00 */
[----:B------:R-:W-:-:S04]  /*04b0*/  ISETP.NE.AND P0, PT, RZ, UR11, PT ;  /* 0x0000000bff007c0c */ /* 0x000fc8000bf05270 */
[----:B----4-:R-:W-:-:S05]  /*04c0*/  FSEL R3, R3, RZ, !P0 ;  /* 0x000000ff03037208 */ /* 0x010fca0004000000 */
[--C-:B------:R-:W-:Y:S01]  /*04d0*/  FADD.FTZ R58, R58, -R3.reuse ;  /* 0x800000033a3a7221 */ /* 0x100fe20000010000 */
[----:B0-----:R-:W-:-:S03]  /*04e0*/  FADD.FTZ R76, R59, -R3 ;  /* 0x800000033b4c7221 */ /* 0x001fc60000010000 */
[----:B-----5:R-:W-:Y:S01]  /*04f0*/  FMUL.FTZ R85, R71, R58 ;  /* 0x0000003a47557220 */ /* 0x020fe20000410000 */
[C-C-:B---3--:R-:W-:Y:S02]  /*0500*/  @P1 SHF.R.U64 R78, R72.reuse, 0x10, R73.reuse ;  /* 0x00000010484e1819 */ /* 0x148fe40000001249 */
[C---:B------:R-:W-:Y:S02]  /*0510*/  @P1 SHF.R.U64 R80, R72.reuse, 0x8, R73 ;  /* 0x0000000848501819 */ /* 0x040fe40000001249 */
[C---:B------:R-:W-:Y:S02]  /*0520*/  @P1 PRMT R9, R72.reuse, 0x7610, R9 ;  /* 0x0000761048091816 */ /* 0x040fe40000000009 */
[--C-:B------:R-:W-:Y:S02]  /*0530*/  @P1 SHF.R.U64 R72, R72, 0x18, R73.reuse ;  /* 0x0000001848481819 */ /* 0x100fe40000001249 */
[----:B------:R-:W-:Y:S02]  /*0540*/  @P1 PRMT R8, R78, 0x7610, R8 ;  /* 0x000076104e081816 */ /* 0x000fe40000000008 */
[----:B------:R-:W-:-:S02]  /*0550*/  @P1 SHF.R.U32.HI R78, RZ, 0x8, R73 ;  /* 0x00000008ff4e1819 */ /* 0x000fc40000011649 */
[----:B------:R-:W-:Y:S01]  /*0560*/  @P1 PRMT R11, R72, 0x7610, R11 ;  /* 0x00007610480b1816 */ /* 0x000fe2000000000b */
[--C-:B------:R-:W-:Y:S01]  /*0570*/  FADD.FTZ R72, R56, -R3.reuse ;  /* 0x8000000338487221 */ /* 0x100fe20000010000 */
[----:B------:R-:W-:Y:S01]  /*0580*/  @P1 PRMT R10, R73, 0x7610, R10 ;  /* 0x00007610490a1816 */ /* 0x000fe2000000000a */
[----:B------:R-:W-:Y:S01]  /*0590*/  FADD.FTZ R56, R57, -R3 ;  /* 0x8000000339387221 */ /* 0x000fe20000010000 */
[----:B------:R-:W-:Y:S01]  /*05a0*/  @P1 SHF.R.U32.HI R79, RZ, 0x10, R73 ;  /* 0x00000010ff4f1819 */ /* 0x000fe20000011649 */
[----:B--2---:R-:W-:Y:S01]  /*05b0*/  FADD.FTZ R62, R62, -R3 ;  /* 0x800000033e3e7221 */ /* 0x004fe20000010000 */
[----:B------:R-:W-:Y:S02]  /*05c0*/  @P1 SHF.R.U32.HI R73, RZ, 0x18, R73 ;  /* 0x00000018ff491819 */ /* 0x000fe40000011649 */
[----:B------:R-:W-:Y:S01]  /*05d0*/  @P1 PRMT R68, R78, 0x7610, R68 ;  /* 0x000076104e441816 */ /* 0x000fe20000000044 */
[----:B------:R-:W-:Y:S01]  /*05e0*/  FADD.FTZ R78, R61, -R3 ;  /* 0x800000033d4e7221 */ /* 0x000fe20000010000 */
[----:B------:R-:W-:-:S02]  /*05f0*/  PRMT R57, R64, 0x7632, R57 ;  /* 0x0000763240397816 */ /* 0x000fc40000000039 */
[----:B------:R-:W-:Y:S02]  /*0600*/  SHF.L.U32 R59, R64, 0x10, RZ ;  /* 0x00000010403b7819 */ /* 0x000fe400000006ff */
[----:B------:R-:W-:Y:S01]  /*0610*/  @P1 PRMT R7, R80, 0x7610, R7 ;  /* 0x0000761050071816 */ /* 0x000fe20000000007 */
[----:B------:R-:W-:Y:S01]  /*0620*/  FADD.FTZ R80, R63, -R3 ;  /* 0x800000033f507221 */ /* 0x000fe20000010000 */
[----:B------:R-:W-:Y:S01]  /*0630*/  PRMT R61, R65, 0x7632, R61 ;  /* 0x00007632413d7816 */ /* 0x000fe2000000003d */
[----:B------:R-:W-:Y:S01]  /*0640*/  FADD.FTZ R60, R60, -R3 ;  /* 0x800000033c3c7221 */ /* 0x000fe20000010000 */
[----:B------:R-:W-:Y:S01]  /*0650*/  @P1 PRMT R70, R73, 0x7610, R70 ;  /* 0x0000761049461816 */ /* 0x000fe20000000046 */
[C---:B------:R-:W-:Y:S01]  /*0660*/  IMAD.U32 R73, R66.reuse, 0x10000, RZ ;  /* 0x0001000042497824 */ /* 0x040fe200078e00ff */
[----:B------:R-:W-:Y:S01]  /*0670*/  SHF.L.U32 R65, R65, 0x10, RZ ;  /* 0x0000001041417819 */ /* 0x000fe200000006ff */
[C---:B------:R-:W-:Y:S01]  /*0680*/  FMUL.FTZ R89, R71.reuse, R62 ;  /* 0x0000003e47597220 */ /* 0x040fe20000410000 */
[----:B------:R-:W-:Y:S01]  /*0690*/  PRMT R63, R66, 0x7632, R63 ;  /* 0x00007632423f7816 */ /* 0x000fe2000000003f */
[C---:B------:R-:W-:Y:S01]  /*06a0*/  FMUL.FTZ R3, R71.reuse, R72 ;  /* 0x0000004847037220 */ /* 0x040fe20000410000 */
[----:B------:R-:W-:Y:S01]  /*06b0*/  FMUL.FTZ R66, R71, R56 ;  /* 0x0000003847427220 */ /* 0x000fe20000410000 */
[----:B------:R-:W-:-:S02]  /*06c0*/  IMAD.U32 R62, R57, 0x10000, RZ ;  /* 0x00010000393e7824 */ /* 0x000fc400078e00ff */
[----:B------:R-:W-:Y:S01]  /*06d0*/  FMUL.FTZ R72, R20, R59 ;  /* 0x0000003b14487220 */ /* 0x000fe20000410000 */
[----:B------:R-:W-:Y:S01]  /*06e0*/  FADD.FTZ R38, R38, R65 ;  /* 0x0000004126267221 */ /* 0x000fe20000010000 */
[-C--:B------:R-:W-:Y:S01]  /*06f0*/  FFMA.FTZ R42, R85, R65.reuse, R42 ;  /* 0x00000041552a7223 */ /* 0x080fe2000001002a */
[----:B------:R-:W-:Y:S01]  /*0700*/  FMUL.FTZ R86, R22, R65 ;  /* 0x0000004116567220 */ /* 0x000fe20000410000 */
[-C--:B------:R-:W-:Y:S01]  /*0710*/  FFMA.FTZ R41, R66, R62.reuse, R41 ;  /* 0x0000003e42297223 */ /* 0x080fe20000010029 */
[----:B------:R-:W-:Y:S01]  /*0720*/  FADD.FTZ R37, R37, R62 ;  /* 0x0000003e25257221 */ /* 0x000fe20000010000 */
[----:B------:R-:W-:Y:S01]  /*0730*/  FMUL.FTZ R65, R21, R62 ;  /* 0x0000003e15417220 */ /* 0x000fe20000410000 */
[C---:B------:R-:W-:Y:S01]  /*0740*/  PRMT R64, R67.reuse, 0x7632, R64 ;  /* 0x0000763243407816 */ /* 0x040fe20000000040 */
[----:B------:R-:W-:Y:S01]  /*0750*/  FADD.FTZ R62, RZ, R72 ;  /* 0x00000048ff3e7221 */ /* 0x000fe20000010000 */
[----:B------:R-:W-:Y:S01]  /*0760*/  SHF.L.U32 R67, R67, 0x10, RZ ;  /* 0x0000001043437819 */ /* 0x000fe200000006ff */
[----:B------:R-:W-:Y:S01]  /*0770*/  FFMA.FTZ R57, R3, R72, RZ ;  /* 0x0000004803397223 */ /* 0x000fe200000100ff */
[----:B------:R-:W-:Y:S01]  /*0780*/  SHF.L.U32 R56, R61, 0x10, RZ ;  /* 0x000000103d387819 */ /* 0x000fe200000006ff */
[----:B------:R-:W-:Y:S01]  /*0790*/  FMUL.FTZ R76, R71, R76 ;  /* 0x0000004c474c7220 */ /* 0x000fe20000410000 */
[----:B------:R-:W-:Y:S01]  /*07a0*/  FADD.FTZ R36, R36, R59 ;  /* 0x0000003b24247221 */ /* 0x000fe20000010000 */
[----:B------:R-:W-:Y:S01]  /*07b0*/  FFMA.FTZ R40, R3, R59, R40 ;  /* 0x0000003b03287223 */ /* 0x000fe20000010028 */
[----:B------:R-:W-:Y:S01]  /*07c0*/  FMUL.FTZ R87, R71, R60 ;  /* 0x0000003c47577220 */ /* 0x000fe20000410000 */
[----:B------:R-:W-:Y:S01]  /*07d0*/  FADD.FTZ R59, R62, R65 ;  /* 0x000000413e3b7221 */ /* 0x000fe20000010000 */
[----:B------:R-:W-:Y:S01]  /*07e0*/  SHF.L.U32 R60, R64, 0x10, RZ ;  /* 0x00000010403c7819 */ /* 0x000fe200000006ff */
[----:B------:R-:W-:Y:S01]  /*07f0*/  FFMA.FTZ R62, R66, R65, R57 ;  /* 0x00000041423e7223 */ /* 0x000fe20000010039 */
[----:B------:R-:W-:Y:S01]  /*0800*/  FADD.FTZ R34, R34, R67 ;  /* 0x0000004322227221 */ /* 0x000fe20000010000 */
[-C--:B------:R-:W-:Y:S01]  /*0810*/  FFMA.FTZ R30, R89, R67.reuse, R30 ;  /* 0x00000043591e7223 */ /* 0x080fe2000001001e */
        /* <DEDUP_REMOVED lines=9> */
[----:B------:R-:W-:Y:S01]  /*08b0*/  FMUL.FTZ R88, R24, R73 ;  /* 0x0000004918587220 */ /* 0x000fe20000410000 */
        /* <DEDUP_REMOVED lines=10> */
[----:B------:R-:W-:Y:S01]  /*0960*/  FMUL.FTZ R80, R71, R80 ;  /* 0x0000005047507220 */ /* 0x000fe20000410000 */
[----:B------:R-:W-:Y:S01]  /*0970*/  FMUL.FTZ R91, R27, R60 ;  /* 0x0000003c1b5b7220 */ /* 0x000fe20000410000 */
[----:B------:R-:W-:Y:S01]  /*0980*/  FADD.FTZ R58, R59, R64 ;  /* 0x000000403b3a7221 */ /* 0x000fe20000010000 */
[----:B------:R-:W-:Y:S01]  /*0990*/  FFMA.FTZ R57, R89, R64, R56 ;  /* 0x0000004059397223 */ /* 0x000fe20000010038 */
[----:B------:R-:W-:Y:S01]  /*09a0*/  @P1 PRMT R69, R79, 0x7610, R69 ;  /* 0x000076104f451816 */ /* 0x000fe20000000045 */
[----:B------:R-:W-:Y:S01]  /*09b0*/  FFMA.FTZ R31, R80, R60, R31 ;  /* 0x0000003c501f7223 */ /* 0x000fe2000001001f */
[--C-:B------:R-:W-:Y:S01]  /*09c0*/  SHF.R.U32.HI R77, RZ, 0x18, R75.reuse ;  /* 0x00000018ff4d7819 */ /* 0x100fe2000001164b */
[----:B------:R-:W-:Y:S01]  /*09d0*/  FADD.FTZ R35, R35, R60 ;  /* 0x0000003c23237221 */ /* 0x000fe20000010000 */
[----:B------:R-:W-:Y:S01]  /*09e0*/  SHF.R.U32.HI R79, RZ, 0x10, R75 ;  /* 0x00000010ff4f7819 */ /* 0x000fe2000001164b */
[----:B------:R-:W-:Y:S01]  /*09f0*/  FADD.FTZ R59, R58, R91 ;  /* 0x0000005b3a3b7221 */ /* 0x000fe20000010000 */
[----:B------:R-:W-:Y:S01]  /*0a00*/  SHF.R.U32.HI R81, RZ, 0x8, R75 ;  /* 0x00000008ff517819 */ /* 0x000fe2000001164b */
[----:B------:R-:W-:Y:S01]  /*0a10*/  FFMA.FTZ R60, R80, R91, R57 ;  /* 0x0000005b503c7223 */ /* 0x000fe20000010039 */
[----:B------:R-:W-:-:S02]  /*0a20*/  MOV R82, R75 ;  /* 0x0000004b00527202 */ /* 0x000fc40000000f00 */
[C-C-:B------:R-:W-:Y:S02]  /*0a30*/  SHF.R.U64 R83, R74.reuse, 0x18, R75.reuse ;  /* 0x000000184a537819 */ /* 0x140fe4000000124b */
[C-C-:B------:R-:W-:Y:S02]  /*0a40*/  SHF.R.U64 R84, R74.reuse, 0x10, R75.reuse ;  /* 0x000000104a547819 */ /* 0x140fe4000000124b */
[----:B------:R-:W-:-:S07]  /*0a50*/  SHF.R.U64 R75, R74, 0x8, R75 ;  /* 0x000000084a4b7819 */ /* 0x000fce000000124b */
.L_x_1239:
[----:B------:R-:W-:Y:S05]  /*0a60*/  BSYNC.RECONVERGENT B1 ;  /* 0x0000000000017941 */ /* 0x000fea0003800200 */
.L_x_1238:
        /* <DEDUP_REMOVED lines=21> */
.L_x_1262:
        /* <DEDUP_REMOVED lines=35> */
[----:B------:R-:W-:Y:S01]  /*0df0*/  FADD.FTZ R92, R65, -R92 ;  /* 0x8000005c415c7221 */ /* 0x000fe20000010000 */
[----:B------:R-:W-:Y:S01]  /*0e00*/  FADD.FTZ R57, R72, -R57 ;  /* 0x8000003948397221 */ /* 0x000fe20000010000 */
[----:B------:R-:W-:Y:S01]  /*0e10*/  FMUL.FTZ R90, R90, UR15 ;  /* 0x0000000f5a5a7c20 */ /* 0x000fe20008410000 */
[----:B------:R-:W-:Y:S01]  /*0e20*/  LOP3.LUT P3, RZ, R79, 0xff, RZ, 0xc0, !PT ;  /* 0x000000ff4fff7812 */ /* 0x000fe2000786c0ff */
[----:B------:R-:W-:Y:S01]  /*0e30*/  FMUL.FTZ R61, R61, UR15 ;  /* 0x0000000f3d3d7c20 */ /* 0x000fe20008410000 */
[----:B------:R-:W-:Y:S01]  /*0e40*/  FMUL.FTZ R56, R71, R56 ;  /* 0x0000003847387220 */ /* 0x000fe20000410000 */
[----:B------:R-:W-:Y:S01]  /*0e50*/  LOP3.LUT P4, RZ, R77, 0xff, RZ, 0xc0, !PT ;  /* 0x000000ff4dff7812 */ /* 0x000fe2000788c0ff */
[----:B------:R-:W-:Y:S01]  /*0e60*/  FMUL.FTZ R60, R60, UR15 ;  /* 0x0000000f3c3c7c20 */ /* 0x000fe20008410000 */
[----:B------:R-:W-:Y:S01]  /*0e70*/  FMUL.FTZ R62, R62, UR15 ;  /* 0x0000000f3e3e7c20 */ /* 0x000fe20008410000 */
        /* <DEDUP_REMOVED lines=22> */
[----:B------:R-:W-:Y:S02]  /*0fe0*/  F2FP.BF16.F32.PACK_AB R59, R90, R59 ;  /* 0x0000003b5a3b723e */ /* 0x000fe400000010ff */
[----:B------:R-:W-:-:S02]  /*0ff0*/  F2FP.BF16.F32.PACK_AB R57, R63, R60 ;  /* 0x0000003c3f39723e */ /* 0x000fc400000010ff */
[----:B------:R-:W-:Y:S01]  /*1000*/  F2FP.BF16.F32.PACK_AB R56, R61, R56 ;  /* 0x000000383d38723e */ /* 0x000fe200000010ff */
[----:B------:R-:W-:Y:S06]  /*1010*/  BRA `(.L_x_1246) ;  /* 0x0000001800807947 */ /* 0x000fec0003800000 */
.L_x_1245:
[-CC-:B------:R-:W-:Y:S01]  /*1020*/  FFMA.FTZ R50, R76, R61.reuse, R58.reuse ;  /* 0x0000003d4c327223 */ /* 0x180fe2000001003a */
[-CC-:B------:R-:W-:Y:S01]  /*1030*/  FFMA.FTZ R48, R66, R61.reuse, R58.reuse ;  /* 0x0000003d42307223 */ /* 0x180fe2000001003a */
[-CC-:B------:R-:W-:Y:S01]  /*1040*/  FFMA.FTZ R55, R89, R61.reuse, R58.reuse ;  /* 0x0000003d59377223 */ /* 0x180fe2000001003a */
[-CC-:B0-----:R-:W-:Y:S01]  /*1050*/  FFMA.FTZ R62, R80, R61.reuse, R58.reuse ;  /* 0x0000003d503e7223 */ /* 0x181fe2000001003a */
[-CC-:B------:R-:W-:Y:S01]  /*1060*/  FFMA.FTZ R53, R87, R61.reuse, R58.reuse ;  /* 0x0000003d57357223 */ /* 0x180fe2000001003a */
[-CC-:B------:R-:W-:Y:S01]  /*1070*/  FFMA.FTZ R52, R78, R61.reuse, R58.reuse ;  /* 0x0000003d4e347223 */ /* 0x180fe2000001003a */
[-C--:B------:R-:W-:Y:S01]  /*1080*/  FFMA.FTZ R51, R85, R61.reuse, R58 ;  /* 0x0000003d55337223 */ /* 0x080fe2000001003a */
[----:B------:R-:W-:Y:S01]  /*1090*/  FADD.FTZ R50, R67, -R50 ;  /* 0x8000003243327221 */ /* 0x000fe20000010000 */
[----:B------:R-:W-:Y:S01]  /*10a0*/  FFMA.FTZ R49, R3, R61, R58 ;  /* 0x0000003d03317223 */ /* 0x000fe2000001003a */
[----:B------:R-:W-:Y:S01]  /*10b0*/  FADD.FTZ R48, R65, -R48 ;  /* 0x8000003041307221 */ /* 0x000fe20000010000 */
[----:B------:R-:W-:Y:S01]  /*10c0*/  FADD.FTZ R60, R64, -R55 ;  /* 0x80000037403c7221 */ /* 0x000fe20000010000 */
[----:B------:R-:W-:Y:S01]  /*10d0*/  FADD.FTZ R62, R91, -R62 ;  /* 0x8000003e5b3e7221 */ /* 0x000fe20000010000 */
[----:B-1----:R-:W-:Y:S01]  /*10e0*/  FADD.FTZ R56, R88, -R53 ;  /* 0x8000003558387221 */ /* 0x002fe20000010000 */
[----:B------:R-:W-:Y:S01]  /*10f0*/  FADD.FTZ R58, R73, -R52 ;  /* 0x80000034493a7221 */ /* 0x000fe20000010000 */
[----:B------:R-:W-:Y:S01]  /*1100*/  FADD.FTZ R54, R86, -R51 ;  /* 0x8000003356367221 */ /* 0x000fe20000010000 */
[C---:B-----5:R-:W-:Y:S01]  /*1110*/  FMUL.FTZ R55, R71.reuse, R50 ;  /* 0x0000003247377220 */ /* 0x060fe20000410000 */
[----:B------:R-:W-:Y:S01]  /*1120*/  FADD.FTZ R52, R72, -R49 ;  /* 0x8000003148347221 */ /* 0x000fe20000010000 */
        /* <DEDUP_REMOVED lines=19> */
[----:B------:R-:W-:-:S02]  /*1260*/  FSEL R56, R56, RZ, P0 ;  /* 0x000000ff38387208 */ /* 0x000fc40000000000 */
[----:B------:R-:W-:Y:S02]  /*1270*/  FSEL R57, R57, RZ, P1 ;  /* 0x000000ff39397208 */ /* 0x000fe40000800000 */
[----:B------:R-:W-:Y:S02]  /*1280*/  F2FP.BF16.F32.PACK_AB R59, R59, R58 ;  /* 0x0000003a3b3b723e */ /* 0x000fe400000010ff */
[----:B------:R-:W-:Y:S01]  /*1290*/  F2FP.BF16.F32.PACK_AB R58, R57, R56 ;  /* 0x00000038393a723e */ /* 0x000fe200000010ff */
[----:B------:R-:W-:Y:S01]  /*12a0*/  FMUL.FTZ R56, R52, UR15 ;  /* 0x0000000f34387c20 */ /* 0x000fe20008410000 */
[----:B------:R-:W-:Y:S01]  /*12b0*/  LOP3.LUT P4, RZ, R83, 0xff, RZ, 0xc0, !PT ;  /* 0x000000ff53ff7812 */ /* 0x000fe2000788c0ff */
[----:B------:R-:W-:Y:S01]  /*12c0*/  FMUL.FTZ R57, R53, UR15 ;  /* 0x0000000f35397c20 */ /* 0x000fe20008410000 */
[----:B------:R-:W-:Y:S02]  /*12d0*/  LOP3.LUT P0, RZ, R74, 0xff, RZ, 0xc0, !PT ;  /* 0x000000ff4aff7812 */ /* 0x000fe4000780c0ff */
[----:B------:R-:W-:-:S02]  /*12e0*/  LOP3.LUT P1, RZ, R75, 0xff, RZ, 0xc0, !PT ;  /* 0x000000ff4bff7812 */ /* 0x000fc4000782c0ff */
[----:B------:R-:W-:Y:S02]  /*12f0*/  LOP3.LUT P3, RZ, R84, 0xff, RZ, 0xc0, !PT ;  /* 0x000000ff54ff7812 */ /* 0x000fe4000786c0ff */
[----:B------:R-:W-:Y:S02]  /*1300*/  FSEL R63, R61, RZ, P4 ;  /* 0x000000ff3d3f7208 */ /* 0x000fe40002000000 */
[----:B------:R-:W-:Y:S02]  /*1310*/  FSEL R56, R56, RZ, P0 ;  /* 0x000000ff38387208 */ /* 0x000fe40000000000 */
[----:B------:R-:W-:Y:S02]  /*1320*/  FSEL R60, R60, RZ, P3 ;  /* 0x000000ff3c3c7208 */ /* 0x000fe40001800000 */
[----:B------:R-:W-:Y:S02]  /*1330*/  FSEL R61, R57, RZ, P1 ;  /* 0x000000ff393d7208 */ /* 0x000fe40000800000 */
[----:B------:R-:W-:-:S02]  /*1340*/  F2FP.BF16.F32.PACK_AB R57, R63, R60 ;  /* 0x0000003c3f39723e */ /* 0x000fc400000010ff */
[----:B------:R-:W-:Y:S01]  /*1350*/  F2FP.BF16.F32.PACK_AB R56, R61, R56 ;  /* 0x000000383d38723e */ /* 0x000fe200000010ff */
[----:B------:R-:W-:Y:S06]  /*1360*/  BRA `(.L_x_1246) ;  /* 0x0000001400ac7947 */ /* 0x000fec0003800000 */
.L_x_1244:
        /* <DEDUP_REMOVED lines=63> */
.L_x_1243:
        /* <DEDUP_REMOVED lines=16> */
[----:B------:R-:W-:Y:S01]  /*1860*/  FADD.FTZ R46, R86, -R47 ;  /* 0x8000002f562e7221 */ /* 0x000fe20000010000 */
[-CC-:B------:R-:W-:Y:S01]  /*1870*/  FFMA.FTZ R44, R66, R61.reuse, R58.reuse ;  /* 0x0000003d422c7223 */ /* 0x180fe2000001003a */
        /* <DEDUP_REMOVED lines=61> */
.L_x_1248:
[-CC-:B------:R-:W-:Y:S01]  /*1c50*/  FFMA.FTZ R49, R87, R61.reuse, R58.reuse ;  /* 0x0000003d57317223 */ /* 0x180fe2000001003a */
[-CC-:B------:R-:W-:Y:S01]  /*1c60*/  FFMA.FTZ R50, R78, R61.reuse, R58.reuse ;  /* 0x0000003d4e327223 */ /* 0x180fe2000001003a */
[-CC-:B------:R-:W-:Y:S01]  /*1c70*/  FFMA.FTZ R45, R3, R61.reuse, R58.reuse ;  /* 0x0000003d032d7223 */ /* 0x180fe2000001003a */
[-C--:B-1----:R-:W-:Y:S01]  /*1c80*/  FFMA.FTZ R56, R80, R61.reuse, R58 ;  /* 0x0000003d50387223 */ /* 0x082fe2000001003a */
[----:B------:R-:W-:Y:S01]  /*1c90*/  FADD.FTZ R48, R88, -R49 ;  /* 0x8000003158307221 */ /* 0x000fe20000010000 */
[----:B------:R-:W-:Y:S01]  /*1ca0*/  FADD.FTZ R50, R73, -R50 ;  /* 0x8000003249327221 */ /* 0x000fe20000010000 */
[-CC-:B------:R-:W-:Y:S01]  /*1cb0*/  FFMA.FTZ R46, R76, R61.reuse, R58.reuse ;  /* 0x0000003d4c2e7223 */ /* 0x180fe2000001003a */
[-C--:B------:R-:W-:Y:S01]  /*1cc0*/  FFMA.FTZ R47, R85, R61.reuse, R58 ;  /* 0x0000003d552f7223 */ /* 0x080fe2000001003a */
[C---:B-----5:R-:W-:Y:S01]  /*1cd0*/  FMUL.FTZ R48, R71.reuse, R48 ;  /* 0x0000003047307220 */ /* 0x060fe20000410000 */
[----:B------:R-:W-:Y:S01]  /*1ce0*/  FMUL.FTZ R49, R71, R50 ;  /* 0x0000003247317220 */ /* 0x000fe20000410000 */
[----:B------:R-:W-:Y:S01]  /*1cf0*/  FADD.FTZ R52, R72, -R45 ;  /* 0x8000002d48347221 */ /* 0x000fe20000010000 */
[----:B0-----:R-:W-:Y:S01]  /*1d00*/  FADD.FTZ R60, R91, -R56 ;  /* 0x800000385b3c7221 */ /* 0x001fe20000010000 */
[-C--:B------:R-:W-:Y:S01]  /*1d10*/  FFMA.FTZ R44, R66, R61.reuse, R58 ;  /* 0x0000003d422c7223 */ /* 0x080fe2000001003a */
[----:B------:R-:W-:Y:S01]  /*1d20*/  FADD.FTZ R46, R67, -R46 ;  /* 0x8000002e432e7221 */ /* 0x000fe20000010000 */
[----:B------:R-:W-:Y:S01]  /*1d30*/  FMUL.FTZ R45, R48, UR15 ;  /* 0x0000000f302d7c20 */ /* 0x000fe20008410000 */
[----:B------:R-:W-:Y:S01]  /*1d40*/  FMUL.FTZ R56, R49, UR15 ;  /* 0x0000000f31387c20 */ /* 0x000fe20008410000 */
[----:B------:R-:W-:Y:S01]  /*1d50*/  LOP3.LUT P0, RZ, R10, 0xff, RZ, 0xc0, !PT ;  /* 0x000000ff0aff7812 */ /* 0x000fe2000780c0ff */
[----:B------:R-:W-:Y:S01]  /*1d60*/  FADD.FTZ R54, R86, -R47 ;  /* 0x8000002f56367221 */ /* 0x000fe20000010000 */
[----:B------:R-:W-:Y:S01]  /*1d70*/  LOP3.LUT P1, RZ, R68, 0xff, RZ, 0xc0, !PT ;  /* 0x000000ff44ff7812 */ /* 0x000fe2000782c0ff */
[----:B------:R-:W-:Y:S01]  /*1d80*/  FFMA.FTZ R51, R89, R61, R58 ;  /* 0x0000003d59337223 */ /* 0x000fe2000001003a */
[----:B------:R-:W-:Y:S01]  /*1d90*/  FADD.FTZ R44, R65, -R44 ;  /* 0x8000002c412c7221 */ /* 0x000fe20000010000 */
[C---:B------:R-:W-:Y:S01]  /*1da0*/  FMUL.FTZ R55, R71.reuse, R46 ;  /* 0x0000002e47377220 */ /* 0x040fe20000410000 */
[----:B------:R-:W-:Y:S01]  /*1db0*/  FMUL.FTZ R54, R71, R54 ;  /* 0x0000003647367220 */ /* 0x000fe20000410000 */
[----:B------:R-:W-:Y:S01]  /*1dc0*/  FSEL R46, R45, RZ, P0 ;  /* 0x000000ff2d2e7208 */ /* 0x000fe20000000000 */
[----:B------:R-:W-:Y:S01]  /*1dd0*/  FADD.FTZ R58, R64, -R51 ;  /* 0x80000033403a7221 */ /* 0x000fe20000010000 */
[----:B------:R-:W-:Y:S01]  /*1de0*/  FSEL R47, R56, RZ, P1 ;  /* 0x000000ff382f7208 */ /* 0x000fe20000800000 */
[----:B------:R-:W-:Y:S01]  /*1df0*/  FMUL.FTZ R53, R71, R44 ;  /* 0x0000002c47357220 */ /* 0x000fe20000410000 */
[----:B------:R-:W-:Y:S01]  /*1e00*/  LOP3.LUT P5, RZ, R82, 0xff, RZ, 0xc0, !PT ;  /* 0x000000ff52ff7812 */ /* 0x000fe200078ac0ff */
[----:B------:R-:W-:Y:S01]  /*1e10*/  FMUL.FTZ R44, R54, UR15 ;  /* 0x0000000f362c7c20 */ /* 0x000fe20008410000 */
[----:B------:R-:W-:Y:S01]  /*1e20*/  F2FP.BF16.F32.PACK_AB R46, R47, R46 ;  /* 0x0000002e2f2e723e */ /* 0x000fe200000010ff */
[----:B------:R-:W-:Y:S01]  /*1e30*/  FMUL.FTZ R47, R55, UR15 ;  /* 0x0000000f372f7c20 */ /* 0x000fe20008410000 */
[----:B------:R-:W-:Y:S01]  /*1e40*/  LOP3.LUT P0, RZ, R84, 0xff, RZ, 0xc0, !PT ;  /* 0x000000ff54ff7812 */ /* 0x000fe2000780c0ff */
[C---:B------:R-:W-:Y:S01]  /*1e50*/  FMUL.FTZ R50, R71.reuse, R58 ;  /* 0x0000003a47327220 */ /* 0x040fe20000410000 */
[----:B------:R-:W-:Y:S01]  /*1e60*/  LOP3.LUT P1, RZ, R8, 0xff, RZ, 0xc0, !PT ;  /* 0x000000ff08ff7812 */ /* 0x000fe2000782c0ff */
[----:B------:R-:W-:Y:S01]  /*1e70*/  FMUL.FTZ R52, R71, R52 ;  /* 0x0000003447347220 */ /* 0x000fe20000410000 */
[----:B------:R-:W-:Y:S01]  /*1e80*/  LOP3.LUT P3, RZ, R83, 0xff, RZ, 0xc0, !PT ;  /* 0x000000ff53ff7812 */ /* 0x000fe2000786c0ff */
[----:B------:R-:W-:Y:S01]  /*1e90*/  FMUL.FTZ R51, R71, R60 ;  /* 0x0000003c47337220 */ /* 0x000fe20000410000 */
[----:B------:R-:W-:-:S02]  /*1ea0*/  LOP3.LUT P6, RZ, R81, 0xff, RZ, 0xc0, !PT ;  /* 0x000000ff51ff7812 */ /* 0x000fc400078cc0ff */
[----:B------:R-:W-:Y:S01]  /*1eb0*/  FSEL R58, R45, RZ, P5 ;  /* 0x000000ff2d3a7208 */ /* 0x000fe20002800000 */
[----:B------:R-:W-:Y:S01]  /*1ec0*/  FMUL.FTZ R60, R51, UR15 ;  /* 0x0000000f333c7c20 */ /* 0x000fe20008410000 */
        /* <DEDUP_REMOVED lines=31> */
[----:B------:R-:W-:Y:S01]  /*20c0*/  F2FP.BF16.F32.PACK_AB R59, R60, R59 ;  /* 0x0000003b3c3b723e */ /* 0x000fe200000010ff */
[----:B------:R-:W-:Y:S06]  /*20d0*/  BRA `(.L_x_1246) ;  /* 0x0000000800507947 */ /* 0x000fec0003800000 */
.L_x_1247:
        /* <DEDUP_REMOVED lines=76> */
.L_x_1249:
[-CC-:B------:R-:W-:Y:S01]  /*25a0*/  FFMA.FTZ R49, R87, R61.reuse, R58.reuse ;  /* 0x0000003d57317223 */ /* 0x180fe2000001003a */
[-CC-:B------:R-:W-:Y:S01]  /*25b0*/  FFMA.FTZ R48, R78, R61.reuse, R58.reuse ;  /* 0x0000003d4e307223 */ /* 0x180fe2000001003a */
[-CC-:B------:R-:W-:Y:S01]  /*25c0*/  FFMA.FTZ R47, R85, R61.reuse, R58.reuse ;  /* 0x0000003d552f7223 */ /* 0x180fe2000001003a */
[-C--:B------:R-:W-:Y:S01]  /*25d0*/  FFMA.FTZ R46, R76, R61.reuse, R58 ;  /* 0x0000003d4c2e7223 */ /* 0x080fe2000001003a */
[----:B------:R-:W-:Y:S01]  /*25e0*/  FADD.FTZ R49, R88, -R49 ;  /* 0x8000003158317221 */ /* 0x000fe20000010000 */
[----:B------:R-:W-:Y:S01]  /*25f0*/  FADD.FTZ R50, R73, -R48 ;  /* 0x8000003049327221 */ /* 0x000fe20000010000 */
[----:B------:R-:W-:Y:S01]  /*2600*/  FFMA.FTZ R44, R66, R61, R58 ;  /* 0x0000003d422c7223 */ /* 0x000fe2000001003a */
[----:B------:R-:W-:Y:S01]  /*2610*/  FADD.FTZ R47, R86, -R47 ;  /* 0x8000002f562f7221 */ /* 0x000fe20000010000 */
[C---:B-----5:R-:W-:Y:S01]  /*2620*/  FFMA.FTZ R48, R71.reuse, R49, R12 ;  /* 0x0000003147307223 */ /* 0x060fe2000001000c */
[----:B------:R-:W-:Y:S01]  /*2630*/  FFMA.FTZ R49, R71, R50, R13 ;  /* 0x0000003247317223 */ /* 0x000fe2000001000d */
[----:B------:R-:W-:Y:S01]  /*2640*/  FADD.FTZ R46, R67, -R46 ;  /* 0x8000002e432e7221 */ /* 0x000fe20000010000 */
[----:B------:R-:W-:Y:S01]  /*2650*/  LOP3.LUT P0, RZ, R10, 0xff, RZ, 0xc0, !PT ;  /* 0x000000ff0aff7812 */ /* 0x000fe2000780c0ff */
[----:B-1----:R-:W-:Y:S01]  /*2660*/  FMUL.FTZ R56, R48, UR15 ;  /* 0x0000000f30387c20 */ /* 0x002fe20008410000 */
[----:B------:R-:W-:Y:S01]  /*2670*/  FMUL.FTZ R57, R49, UR15 ;  /* 0x0000000f31397c20 */ /* 0x000fe20008410000 */
[----:B------:R-:W-:Y:S01]  /*2680*/  LOP3.LUT P1, RZ, R68, 0xff, RZ, 0xc0, !PT ;  /* 0x000000ff44ff7812 */ /* 0x000fe2000782c0ff */
[----:B------:R-:W-:Y:S01]  /*2690*/  FADD.FTZ R44, R65, -R44 ;  /* 0x8000002c412c7221 */ /* 0x000fe20000010000 */
[C---:B------:R-:W-:Y:S01]  /*26a0*/  FFMA.FTZ R54, R71.reuse, R47, R18 ;  /* 0x0000002f47367223 */ /* 0x040fe20000010012 */
[----:B------:R-:W-:Y:S01]  /*26b0*/  FFMA.FTZ R55, R71, R46, R19 ;  /* 0x0000002e47377223 */ /* 0x000fe20000010013 */
[-CC-:B------:R-:W-:Y:S01]  /*26c0*/  FFMA.FTZ R45, R3, R61.reuse, R58.reuse ;  /* 0x0000003d032d7223 */ /* 0x180fe2000001003a */
[----:B------:R-:W-:Y:S01]  /*26d0*/  FSEL R46, R56, RZ, P0 ;  /* 0x000000ff382e7208 */ /* 0x000fe20000000000 */
[-CC-:B------:R-:W-:Y:S01]  /*26e0*/  FFMA.FTZ R51, R89, R61.reuse, R58.reuse ;  /* 0x0000003d59337223 */ /* 0x180fe2000001003a */
[----:B------:R-:W-:Y:S01]  /*26f0*/  FSEL R47, R57, RZ, P1 ;  /* 0x000000ff392f7208 */ /* 0x000fe20000800000 */
[----:B------:R-:W-:Y:S01]  /*2700*/  FFMA.FTZ R58, R80, R61, R58 ;  /* 0x0000003d503a7223 */ /* 0x000fe2000001003a */
[----:B------:R-:W-:Y:S01]  /*2710*/  FFMA.FTZ R53, R71, R44, R17 ;  /* 0x0000002c47357223 */ /* 0x000fe20000010011 */
[----:B------:R-:W-:Y:S01]  /*2720*/  FADD.FTZ R45, R72, -R45 ;  /* 0x8000002d482d7221 */ /* 0x000fe20000010000 */
[----:B------:R-:W-:Y:S01]  /*2730*/  F2FP.BF16.F32.PACK_AB R46, R47, R46 ;  /* 0x0000002e2f2e723e */ /* 0x000fe200000010ff */
[----:B------:R-:W-:Y:S01]  /*2740*/  FMUL.FTZ R44, R54, UR15 ;  /* 0x0000000f362c7c20 */ /* 0x000fe20008410000 */
[----:B------:R-:W-:Y:S01]  /*2750*/  LOP3.LUT P6, RZ, R81, 0xff, RZ, 0xc0, !PT ;  /* 0x000000ff51ff7812 */ /* 0x000fe200078cc0ff */
[----:B------:R-:W-:Y:S01]  /*2760*/  FMUL.FTZ R47, R55, UR15 ;  /* 0x0000000f372f7c20 */ /* 0x000fe20008410000 */
[----:B------:R-:W-:Y:S01]  /*2770*/  LOP3.LUT P0, RZ, R84, 0xff, RZ, 0xc0, !PT ;  /* 0x000000ff54ff7812 */ /* 0x000fe2000780c0ff */
[----:B------:R-:W-:Y:S01]  /*2780*/  FADD.FTZ R51, R64, -R51 ;  /* 0x8000003340337221 */ /* 0x000fe20000010000 */
[----:B------:R-:W-:Y:S01]  /*2790*/  LOP3.LUT P1, RZ, R8, 0xff, RZ, 0xc0, !PT ;  /* 0x000000ff08ff7812 */ /* 0x000fe2000782c0ff */
[----:B------:R-:W-:Y:S01]  /*27a0*/  FADD.FTZ R58, R91, -R58 ;  /* 0x8000003a5b3a7221 */ /* 0x000fe20000010000 */
[----:B------:R-:W-:Y:S01]  /*27b0*/  LOP3.LUT P3, RZ, R83, 0xff, RZ, 0xc0, !PT ;  /* 0x000000ff53ff7812 */ /* 0x000fe2000786c0ff */
[C---:B------:R-:W-:Y:S01]  /*27c0*/  FFMA.FTZ R52, R71.reuse, R45, R16 ;  /* 0x0000002d47347223 */ /* 0x040fe20000010010 */
[----:B------:R-:W-:Y:S01]  /*27d0*/  LOP3.LUT P5, RZ, R82, 0xff, RZ, 0xc0, !PT ;  /* 0x000000ff52ff7812 */ /* 0x000fe200078ac0ff */
[----:B------:R-:W-:Y:S01]  /*27e0*/  FFMA.FTZ R50, R71, R51, R14 ;  /* 0x0000003347327223 */ /* 0x000fe2000001000e */
[----:B------:R-:W-:Y:S01]  /*27f0*/  FSEL R59, R57, RZ, P6 ;  /* 0x000000ff393b7208 */ /* 0x000fe20003000000 */
[----:B------:R-:W-:Y:S01]  /*2800*/  FFMA.FTZ R51, R71, R58, R15 ;  /* 0x0000003a47337223 */ /* 0x000fe2000001000f */
[----:B------:R-:W-:-:S02]  /*2810*/  LOP3.LUT P4, RZ, R11, 0xff, RZ, 0xc0, !PT ;  /* 0x000000ff0bff7812 */ /* 0x000fc4000788c0ff */
[C---:B------:R-:W-:Y:S01]  /*2820*/  FSEL R57, R44.reuse, RZ, P0 ;  /* 0x000000ff2c397208 */ /* 0x040fe20000000000 */
[----:B0-----:R-:W-:Y:S01]  /*2830*/  FMUL.FTZ R60, R51, UR15 ;  /* 0x0000000f333c7c20 */ /* 0x001fe20008410000 */
[----:B------:R-:W-:Y:S02]  /*2840*/  FSEL R45, R44, RZ, P1 ;  /* 0x000000ff2c2d7208 */ /* 0x000fe40000800000 */
[C---:B------:R-:W-:Y:S02]  /*2850*/  FSEL R44, R47.reuse, RZ, P3 ;  /* 0x000000ff2f2c7208 */ /* 0x040fe40001800000 */
        /* <DEDUP_REMOVED lines=27> */
[----:B------:R-:W-:-:S07]  /*2a10*/  F2FP.BF16.F32.PACK_AB R59, R60, R59 ;  /* 0x0000003b3c3b723e */ /* 0x000fce00000010ff */
.L_x_1246:
        /* <DEDUP_REMOVED lines=14> */
.L_x_1242:
[----:B------:R-:W-:Y:S05]  /*2b00*/  BSYNC.RECONVERGENT B1 ;  /* 0x0000000000017941 */ /* 0x000fea0003800200 */
.L_x_1241:
[----:B-12---:R-:W1:Y:S02]  /*2b10*/  LDC.64 R56, c[0x0][0x380] ;  /* 0x0000e000ff387b82 */ /* 0x006e640000000a00 */
[----:B-1----:R-:W-:-:S05]  /*2b20*/  IMAD R5, R56, 0x4, R5 ;  /* 0x0000000438057824 */ /* 0x002fca00078e0205 */
[----:B------:R-:W-:-:S13]  /*2b30*/  ISETP.GE.AND P0, PT, R5, R57, PT ;  /* 0x000000390500720c */ /* 0x000fda0003f06270 */
[----:B------:R-:W-:Y:S05]  /*2b40*/  @!P0 BRA `(.L_x_1250) ;  /* 0xffffffd400c88947 */ /* 0x000fea000383ffff */
.L_x_1237:
[----:B------:R-:W-:Y:S05]  /*2b50*/  BSYNC B0 ;  /* 0x0000000000007941 */ /* 0x000fea0003800000 */
.L_x_1236:
[----:B------:R-:W1:Y:S01]  /*2b60*/  S2R R14, SR_TID.X ;  /* 0x00000000000e7919 */ /* 0x000e620000002100 */
[----:B------:R-:W-:Y:S01]  /*2b70*/  MOV R3, 0x400 ;  /* 0x0000040000037802 */ /* 0x000fe20000000f00 */
[----:B------:R-:W-:Y:S05]  /*2b80*/  WARPSYNC.ALL ;  /* 0x0000000000007948 */ /* 0x000fea0003800000 */
[----:B------:R-:W2:Y:S01]  /*2b90*/  S2R R4, SR_CgaCtaId ;  /* 0x0000000000047919 */ /* 0x000ea20000008800 */
[----:B------:R-:W3:Y:S01]  /*2ba0*/  LDCU.128 UR16, c[0x0][0x440] ;  /* 0x00008800ff1077ac */ /* 0x000ee20008000c00 */
[C---:B-1----:R-:W-:Y:S02]  /*2bb0*/  LOP3.LUT R2, R14.reuse, 0x60, RZ, 0xc0, !PT ;  /* 0x000000600e027812 */ /* 0x042fe400078ec0ff */
[----:B-----5:R-:W-:-:S02]  /*2bc0*/  LOP3.LUT R27, R14, 0x7f, RZ, 0x3c, !PT ;  /* 0x0000007f0e1b7812 */ /* 0x020fc400078e3cff */
[----:B------:R-:W-:Y:S02]  /*2bd0*/  LOP3.LUT R2, R2, 0x1f, R14, 0xf8, !PT ;  /* 0x0000001f02027812 */ /* 0x000fe400078ef80e */
[----:B------:R-:W-:Y:S02]  /*2be0*/  IADD3 R27, PT, PT, R27, R0, RZ ;  /* 0x000000001b1b7210 */ /* 0x000fe40007ffe0ff */
[----:B--2---:R-:W-:Y:S02]  /*2bf0*/  LEA R3, R4, R3, 0x18 ;  /* 0x0000000304037211 */ /* 0x004fe400078ec0ff */
[----:B------:R-:W-:Y:S02]  /*2c00*/  ISETP.GE.U32.AND P1, PT, R27, 0x100, PT ;  /* 0x000001001b00780c */ /* 0x000fe40003f26070 */
[-C--:B------:R-:W-:Y:S02]  /*2c10*/  LEA R2, R2, R3.reuse, 0x5 ;  /* 0x0000000302027211 */ /* 0x080fe400078e28ff */
[----:B------:R-:W-:-:S03]  /*2c20*/  LEA R3, R14, R3, 0x2 ;  /* 0x000000030e037211 */ /* 0x000fc600078e10ff */
[----:B------:R-:W-:Y:S04]  /*2c30*/  STS.128 [R2], R36 ;  /* 0x0000002402007388 */ /* 0x000fe80000000c00 */
[----:B------:R1:W-:Y:S01]  /*2c40*/  STS.128 [R2+0x10], R32 ;  /* 0x0000102002007388 */ /* 0x0003e20000000c00 */
[----:B------:R-:W-:Y:S01]  /*2c50*/  BAR.SYNC.DEFER_BLOCKING 0x0 ;  /* 0x0000000000007b1d */ /* 0x000fe20000010000 */
[----:B-1----:R-:W-:-:S05]  /*2c60*/  IMAD R33, R0, UR7, RZ ;  /* 0x0000000700217c24 */ /* 0x002fca000f8e02ff */
        /* <DEDUP_REMOVED lines=17> */
[----:B------:R-:W-:Y:S01]  /*2d80*/  BAR.SYNC.DEFER_BLOCKING 0x0 ;  /* 0x0000000000007b1d */ /* 0x000fe20000010000 */
[----:B------:R-:W-:Y:S02]  /*2d90*/  FADD.FTZ R11, R4, R11 ;  /* 0x0000000b040b7221 */ /* 0x000fe40000010000 */
[----:B------:R-:W-:Y:S01]  /*2da0*/  FADD.FTZ R13, R8, R13 ;  /* 0x0000000d080d7221 */ /* 0x000fe20000010000 */
[----:B0-----:R-:W-:-:S04]  /*2db0*/  IADD3 R2, P0, PT, R33, R14, RZ ;  /* 0x0000000e21027210 */ /* 0x001fc80007f1e0ff */
[----:B------:R-:W-:Y:S01]  /*2dc0*/  SHF.L.U32 R0, R2, 0x2, RZ ;  /* 0x0000000202007819 */ /* 0x000fe200000006ff */
[----:B------:R-:W-:Y:S01]  /*2dd0*/  IMAD.X R29, RZ, RZ, RZ, P0 ;  /* 0x000000ffff1d7224 */ /* 0x000fe200000e06ff */
[----:B------:R-:W-:Y:S02]  /*2de0*/  ISETP.GE.U32.AND P0, PT, R27, 0x80, PT ;  /* 0x000000801b00780c */ /* 0x000fe40003f06070 */
[----:B------:R-:W-:Y:S02]  /*2df0*/  IADD3 R14, P2, PT, R0, UR18, RZ ;  /* 0x00000012000e7c10 */ /* 0x000fe4000ff5e0ff */
[----:B------:R-:W-:Y:S01]  /*2e00*/  SHF.L.U64.HI R2, R2, 0x2, R29 ;  /* 0x0000000202027819 */ /* 0x000fe2000001021d */
[----:B------:R-:W0:Y:S01]  /*2e10*/  LDS R10, [R3] ;  /* 0x00000000030a7984 */ /* 0x000e220000000800 */
[----:B------:R-:W-:-:S03]  /*2e20*/  IADD3 R0, P3, PT, R0, UR16, RZ ;  /* 0x0000001000007c10 */ /* 0x000fc6000ff7e0ff */
[----:B------:R-:W1:Y:S01]  /*2e30*/  LDS R15, [R3+0x400] ;  /* 0x00040000030f7984 */ /* 0x000e620000000800 */
[----:B------:R-:W-:-:S03]  /*2e40*/  IADD3.X R7, PT, PT, R2, UR17, RZ, P3, !PT ;  /* 0x0000001102077c10 */ /* 0x000fc60009ffe4ff */
[----:B------:R-:W-:Y:S01]  /*2e50*/  @P0 IMAD.MOV.U32 R4, RZ, RZ, R0 ;  /* 0x000000ffff040224 */ /* 0x000fe200078e0000 */
[----:B------:R-:W2:Y:S01]  /*2e60*/  LDS R19, [R3+0x800] ;  /* 0x0008000003137984 */ /* 0x000ea20000000800 */
[-C--:B------:R-:W-:Y:S02]  /*2e70*/  @P0 MOV R5, R7.reuse ;  /* 0x0000000700050202 */ /* 0x080fe40000000f00 */
[----:B------:R-:W-:Y:S01]  /*2e80*/  @P0 IADD3 R0, P3, PT, R0, 0x200, RZ ;  /* 0x0000020000000810 */ /* 0x000fe20007f7e0ff */
[----:B------:R-:W3:Y:S03]  /*2e90*/  LDS R12, [R3+0x200] ;  /* 0x00020000030c7984 */ /* 0x000ee60000000800 */
[----:B------:R-:W-:Y:S01]  /*2ea0*/  @P0 IADD3.X R7, PT, PT, RZ, R7, RZ, P3, !PT ;  /* 0x00000007ff070210 */ /* 0x000fe20001ffe4ff */
[----:B------:R-:W4:Y:S04]  /*2eb0*/  LDS R23, [R3+0xc00] ;  /* 0x000c000003177984 */ /* 0x000f280000000800 */
        /* <DEDUP_REMOVED lines=18> */
[----:B0-----:R-:W-:Y:S01]  /*2fe0*/  IMAD.MOV.U32 R2, RZ, RZ, R14 ;  /* 0x000000ffff027224 */ /* 0x001fe200078e000e */
[----:B------:R-:W-:Y:S02]  /*2ff0*/  MOV R3, R15 ;  /* 0x0000000f00037202 */ /* 0x000fe40000000f00 */
[----:B-1----:R-:W-:Y:S02]  /*3000*/  MOV R4, R0 ;  /* 0x0000000000047202 */ /* 0x002fe40000000f00 */
[----:B------:R-:W-:Y:S01]  /*3010*/  MOV R5, R7 ;  /* 0x0000000700057202 */ /* 0x000fe20000000f00 */
[----:B------:R-:W-:Y:S06]  /*3020*/  @!P1 EXIT ;  /* 0x000000000000994d */ /* 0x000fec0003800000 */
[----:B------:R-:W-:Y:S04]  /*3030*/  STG.E desc[UR8][R2.64], R25 ;  /* 0x0000001902007986 */ /* 0x000fe8000c101908 */
[----:B------:R-:W-:Y:S01]  /*3040*/  STG.E desc[UR8][R4.64], R13 ;  /* 0x0000000d04007986 */ /* 0x000fe2000c101908 */
[----:B------:R-:W-:Y:S05]  /*3050*/  EXIT ;  /* 0x000000000000794d */ /* 0x000fea0003800000 */
.L_x_1240:
[----:B-1----:R-:W-:Y:S01]  /*3060*/  HFMA2 R57, -RZ, RZ, 0, 1.847743988037109375e-06 ;  /* 0x0000001fff397431 */ /* 0x002fe200000001ff */
[----:B------:R-:W-:Y:S01]  /*3070*/  BSSY B1, `(.L_x_1251) ;  /* 0x0000006000017945 */ /* 0x000fe20003800000 */
[----:B------:R-:W-:Y:S01]  /*3080*/  IMAD.MOV.U32 R58, RZ, RZ, 0x1 ;  /* 0x00000001ff3a7424 */ /* 0x000fe200078e00ff */
[----:B------:R-:W-:-:S07]  /*3090*/  MOV R56, 0xffffffff ;  /* 0xffffffff00387802 */ /* 0x000fce0000000f00 */
[----:B-----5:R-:W-:Y:S05]  /*30a0*/  WARPSYNC.COLLECTIVE R56, `(.L_x_1252) ;  /* 0x0000000038087348 */ /* 0x020fea0003c00000 */
[----:B------:R0:W1:Y:S02]  /*30b0*/  SHFL.BFLY P0, R61, R59, R58, R57 ;  /* 0x0c00003a3b3d7389 */ /* 0x0000640000000039 */
[----:B01---5:R-:W-:Y:S05]  /*30c0*/  ENDCOLLECTIVE ;  /* 0x000000000000791b */ /* 0x023fea0003800000 */
.L_x_1252:
[----:B------:R-:W-:Y:S05]  /*30d0*/  BSYNC B1 ;  /* 0x0000000000017941 */ /* 0x000fea0003800000 */
.L_x_1251:
        /* <DEDUP_REMOVED lines=8> */
.L_x_1253:
[----:B------:R-:W-:Y:S02]  /*3160*/  HFMA2 R58, -RZ, RZ, 0, 1.1920928955078125e-07 ;  /* 0x00000002ff3a7431 */ /* 0x000fe400000001ff */
[----:B------:R-:W-:Y:S01]  /*3170*/  IMAD.MOV.U32 R59, RZ, RZ, R62 ;  /* 0x000000ffff3b7224 */ /* 0x000fe200078e003e */
[----:B------:R-:W-:-:S07]  /*3180*/  MOV R63, R61 ;  /* 0x0000003d003f7202 */ /* 0x000fce0000000f00 */
[----:B------:R-:W-:Y:S05]  /*3190*/  WARPSYNC.COLLECTIVE R56, `(.L_x_1254) ;  /* 0x0000000038087348 */ /* 0x000fea0003c00000 */
[----:B------:R0:W1:Y:S02]  /*31a0*/  SHFL.BFLY P0, R61, R59, R58, R57 ;  /* 0x0c00003a3b3d7389 */ /* 0x0000640000000039 */
[----:B01----:R-:W-:Y:S05]  /*31b0*/  ENDCOLLECTIVE ;  /* 0x000000000000791b */ /* 0x003fea0003800000 */
.L_x_1254:
[----:B------:R-:W-:-:S05]  /*31c0*/  FADD.FTZ R63, R63, R60 ;  /* 0x0000003c3f3f7221 */ /* 0x000fca0000010000 */
[----:B------:R-:W-:Y:S01]  /*31d0*/  MOV R59, R63 ;  /* 0x0000003f003b7202 */ /* 0x000fe20000000f00 */
[----:B------:R-:W-:-:S07]  /*31e0*/  FADD.FTZ R92, R62, R61 ;  /* 0x0000003d3e5c7221 */ /* 0x000fce0000010000 */
[----:B------:R-:W-:Y:S05]  /*31f0*/  WARPSYNC.COLLECTIVE R56, `(.L_x_1255) ;  /* 0x0000000038087348 */ /* 0x000fea0003c00000 */
[----:B------:R0:W1:Y:S02]  /*3200*/  SHFL.BFLY P0, R61, R59, R58, R57 ;  /* 0x0c00003a3b3d7389 */ /* 0x0000640000000039 */
[----:B01----:R-:W-:Y:S05]  /*3210*/  ENDCOLLECTIVE ;  /* 0x000000000000791b */ /* 0x003fea0003800000 */
.L_x_1255:
[----:B------:R-:W-:Y:S02]  /*3220*/  HFMA2 R58, -RZ, RZ, 0, 2.384185791015625e-07 ;  /* 0x00000004ff3a7431 */ /* 0x000fe400000001ff */
[----:B------:R-:W-:Y:S01]  /*3230*/  IMAD.MOV.U32 R59, RZ, RZ, R92 ;  /* 0x000000ffff3b7224 */ /* 0x000fe200078e005c */
[----:B------:R-:W-:-:S07]  /*3240*/  MOV R90, R61 ;  /* 0x0000003d005a7202 */ /* 0x000fce0000000f00 */
[----:B------:R-:W-:Y:S05]  /*3250*/  WARPSYNC.COLLECTIVE R56, `(.L_x_1256) ;  /* 0x0000000038087348 */ /* 0x000fea0003c00000 */
[----:B------:R0:W1:Y:S02]  /*3260*/  SHFL.BFLY P0, R61, R59, R58, R57 ;  /* 0x0c00003a3b3d7389 */ /* 0x0000640000000039 */
[----:B01----:R-:W-:Y:S05]  /*3270*/  ENDCOLLECTIVE ;  /* 0x000000000000791b */ /* 0x003fea0003800000 */
.L_x_1256:
[----:B------:R-:W-:-:S05]  /*3280*/  FADD.FTZ R90, R63, R90 ;  /* 0x0000005a3f5a7221 */ /* 0x000fca0000010000 */
[----:B------:R-:W-:Y:S01]  /*3290*/  MOV R59, R90 ;  /* 0x0000005a003b7202 */ /* 0x000fe20000000f00 */
[----:B------:R-:W-:-:S07]  /*32a0*/  FADD.FTZ R92, R92, R61 ;  /* 0x0000003d5c5c7221 */ /* 0x000fce0000010000 */
[----:B------:R-:W-:Y:S05]  /*32b0*/  WARPSYNC.COLLECTIVE R56, `(.L_x_1257) ;  /* 0x0000000038087348 */ /* 0x000fea0003c00000 */
[----:B------:R0:W1:Y:S02]  /*32c0*/  SHFL.BFLY P0, R61, R59, R58, R57 ;  /* 0x0c00003a3b3d7389 */ /* 0x0000640000000039 */
[----:B01----:R-:W-:Y:S05]  /*32d0*/  ENDCOLLECTIVE ;  /* 0x000000000000791b */ /* 0x003fea0003800000 */
.L_x_1257:
[----:B------:R-:W-:Y:S02]  /*32e0*/  HFMA2 R58, -RZ, RZ, 0, 4.76837158203125e-07 ;  /* 0x00000008ff3a7431 */ /* 0x000fe400000001ff */
[----:B------:R-:W-:Y:S01]  /*32f0*/  IMAD.MOV.U32 R59, RZ, RZ, R92 ;  /* 0x000000ffff3b7224 */ /* 0x000fe200078e005c */
[----:B------:R-:W-:-:S07]  /*3300*/  MOV R93, R61 ;  /* 0x0000003d005d7202 */ /* 0x000fce0000000f00 */
[----:B------:R-:W-:Y:S05]  /*3310*/  WARPSYNC.COLLECTIVE R56, `(.L_x_1258) ;  /* 0x0000000038087348 */ /* 0x000fea0003c00000 */
[----:B------:R0:W1:Y:S02]  /*3320*/  SHFL.BFLY P0, R61, R59, R58, R57 ;  /* 0x0c00003a3b3d7389 */ /* 0x0000640000000039 */
[----:B01----:R-:W-:Y:S05]  /*3330*/  ENDCOLLECTIVE ;  /* 0x000000000000791b */ /* 0x003fea0003800000 */
.L_x_1258:
[----:B------:R-:W-:-:S05]  /*3340*/  FADD.FTZ R93, R90, R93 ;  /* 0x0000005d5a5d7221 */ /* 0x000fca0000010000 */
[----:B------:R-:W-:Y:S01]  /*3350*/  MOV R59, R93 ;  /* 0x0000005d003b7202 */ /* 0x000fe20000000f00 */
[----:B------:R-:W-:-:S07]  /*3360*/  FADD.FTZ R62, R92, R61 ;  /* 0x0000003d5c3e7221 */ /* 0x000fce0000010000 */
[----:B------:R-:W-:Y:S05]  /*3370*/  WARPSYNC.COLLECTIVE R56, `(.L_x_1259) ;  /* 0x0000000038087348 */ /* 0x000fea0003c00000 */
[----:B------:R0:W1:Y:S02]  /*3380*/  SHFL.BFLY P0, R61, R59, R58, R57 ;  /* 0x0c00003a3b3d7389 */ /* 0x0000640000000039 */
[----:B01----:R-:W-:Y:S05]  /*3390*/  ENDCOLLECTIVE ;  /* 0x000000000000791b */ /* 0x003fea0003800000 */
.L_x_1259:
[----:B------:R-:W-:Y:S02]  /*33a0*/  HFMA2 R58, -RZ, RZ, 0, 9.5367431640625e-07 ;  /* 0x00000010ff3a7431 */ /* 0x000fe400000001ff */
[----:B------:R-:W-:Y:S01]  /*33b0*/  IMAD.MOV.U32 R59, RZ, RZ, R62 ;  /* 0x000000ffff3b7224 */ /* 0x000fe200078e003e */
[----:B------:R-:W-:-:S07]  /*33c0*/  MOV R60, R61 ;  /* 0x0000003d003c7202 */ /* 0x000fce0000000f00 */
[----:B------:R-:W-:Y:S05]  /*33d0*/  WARPSYNC.COLLECTIVE R56, `(.L_x_1260) ;  /* 0x0000000038087348 */ /* 0x000fea0003c00000 */
[----:B------:R0:W1:Y:S02]  /*33e0*/  SHFL.BFLY P0, R61, R59, R58, R57 ;  /* 0x0c00003a3b3d7389 */ /* 0x0000640000000039 */
[----:B01----:R-:W-:Y:S05]  /*33f0*/  ENDCOLLECTIVE ;  /* 0x000000000000791b */ /* 0x003fea0003800000 */
.L_x_1260:
[----:B------:R-:W-:-:S05]  /*3400*/  FADD.FTZ R60, R93, R60 ;  /* 0x0000003c5d3c7221 */ /* 0x000fca0000010000 */
[----:B------:R-:W-:Y:S02]  /*3410*/  MOV R59, R60 ;  /* 0x0000003c003b7202 */ /* 0x000fe40000000f00 */
[----:B------:R-:W-:-:S07]  /*3420*/  MOV R63, R61 ;  /* 0x0000003d003f7202 */ /* 0x000fce0000000f00 */
[----:B------:R-:W-:Y:S05]  /*3430*/  WARPSYNC.COLLECTIVE R56, `(.L_x_1261) ;  /* 0x0000000038087348 */ /* 0x000fea0003c00000 */
[----:B------:R0:W1:Y:S02]  /*3440*/  SHFL.BFLY P0, R61, R59, R58, R57 ;  /* 0x0c00003a3b3d7389 */ /* 0x0000640000000039 */
[----:B01----:R-:W-:Y:S05]  /*3450*/  ENDCOLLECTIVE ;  /* 0x000000000000791b */ /* 0x003fea0003800000 */
.L_x_1261:
[----:B------:R-:W-:Y:S05]  /*3460*/  BRA `(.L_x_1262) ;  /* 0xffffffd400d47947 */ /* 0x000fea000383ffff */
.L_x_1263:
        /* <DEDUP_REMOVED lines=9> */
.L_x_2856:


//--------------------- .text._ZN10layer_norm22ln_bwd_finalize_kernelINS_22Kernel_traits_finalizeILj256Ef13__nv_bfloat16fS2_fjLb0ELj1024ELj4ENS_18Kernel_traits_baseILj256EfS2_fS2_fjLj1024EEEEELb0ELb1EEEvNS_9BwdParamsE --------------------------
	.section	.text._ZN10layer_norm22ln_bwd_finalize_kernelINS_22Kernel_traits_finalizeILj256Ef13__nv_bfloat16fS2_fjLb0ELj1024ELj4ENS_18Kernel_traits_baseILj256EfS2_fS2_fjLj1024EEEEELb0ELb1EEEvNS_9BwdParamsE,"ax",@progbits
	.align	128
        .global         _ZN10layer_norm22ln_bwd_finalize_kernelINS_22Kernel_traits_finalizeILj256Ef13__nv_bfloat16fS2_fjLb0ELj1024ELj4ENS_18Kernel_traits_baseILj256EfS2_fS2_fjLj1024EEEEELb0ELb1EEEvNS_9BwdParamsE
        .type           _ZN10layer_norm22ln_bwd_finalize_kernelINS_22Kernel_traits_finalizeILj256Ef13__nv_bfloat16fS2_fjLb0ELj1024ELj4ENS_18Kernel_traits_baseILj256EfS2_fS2_fjLj1024EEEEELb0ELb1EEEvNS_9BwdParamsE,@function
        .size           _ZN10layer_norm22ln_bwd_finalize_kernelINS_22Kernel_traits_finalizeILj256Ef13__nv_bfloat16fS2_fjLb0ELj1024ELj4ENS_18Kernel_traits_baseILj256EfS2_fS2_fjLj1024EEEEELb0ELb1EEEvNS_9BwdParamsE,(.L_x_2857 - _ZN10layer_norm22ln_bwd_finalize_kernelINS_22Kernel_traits_finalizeILj256Ef13__nv_bfloat16fS2_fjLb0ELj1024ELj4ENS_18Kernel_traits_baseILj256EfS2_fS2_fjLj1024EEEEELb0ELb1EEEvNS_9BwdParamsE)
        .other          _ZN10layer_norm22ln_bwd_finalize_kernelINS_22Kernel_traits_finalizeILj256Ef13__nv_bfloat16fS2_fjLb0ELj1024ELj4ENS_18Kernel_traits_baseILj256EfS2_fS2_fjLj1024EEEEELb0ELb1EEEvNS_9BwdParamsE,@"STO_CUDA_ENTRY STV_DEFAULT"
_ZN10layer_norm22ln_bwd_finalize_kernelINS_22Kernel_traits_finalizeILj256Ef13__nv_bfloat16fS2_fjLb0ELj1024ELj4ENS_18Kernel_traits_baseILj256EfS2_fS2_fjLj1024EEEEELb0ELb1EEEvNS_9BwdParamsE:
.text._ZN10layer_norm22ln_bwd_finalize_kernelINS_22Kernel_traits_finalizeILj256Ef13__nv_bfloat16fS2_fjLb0ELj1024ELj4ENS_18Kernel_traits_baseILj256EfS2_fS2_fjLj1024EEEEELb0ELb1EEEvNS_9BwdParamsE:
        /* <DEDUP_REMOVED lines=77> */
.L_x_1268:
        /* <DEDUP_REMOVED lines=118> */
.L_x_1267:
[----:B------:R-:W-:Y:S05]  /*0c30*/  BSYNC.RECONVERGENT B1 ;  /* 0x0000000000017941 */ /* 0x000fea0003800200 */
.L_x_1266:
        /* <DEDUP_REMOVED lines=69> */
.L_x_1270:
[----:B------:R-:W-:Y:S05]  /*1090*/  BSYNC.RECONVERGENT B1 ;  /* 0x0000000000017941 */ /* 0x000fea0003800200 */
.L_x_1269:
        /* <DEDUP_REMOVED lines=38> */
.L_x_1272:
[----:B------:R-:W-:Y:S05]  /*1300*/  BSYNC.RECONVERGENT B1 ;  /* 0x0000000000017941 */ /* 0x000fea0003800200 */
.L_x_1271:
[----:B------:R-:W-:Y:S05]  /*1310*/  @!P1 BRA `(.L_x_1265) ;  /* 0x0000000000409947 */ /* 0x000fea0003800000 */
[----:B------:R-:W0:Y:S01]  /*1320*/  LDC R14, c[0x0][0x388] ;  /* 0x0000e200ff0e7b82 */ /* 0x000e220000000800 */
[----:B------:R-:W-:-:S07]  /*1330*/  IADD3 R12, PT, PT, -R54, RZ, RZ ;  /* 0x000000ff360c7210 */ /* 0x000fce0007ffe1ff */
[----:B------:R-:W1:Y:S08]  /*1340*/  LDC.64 R8, c[0x0][0x440] ;  /* 0x00011000ff087b82 */ /* 0x000e700000000a00 */
[----:B------:R-:W2:Y:S01]  /*1350*/  LDC.64 R10, c[0x0][0x448] ;  /* 0x00011200ff0a7b82 */ /* 0x000ea20000000a00 */
[----:B0-----:R-:W-:-:S05]  /*1360*/  IMAD R0, R3, R14, R0 ;  /* 0x0000000e03007224 */ /* 0x001fca00078e0200 */
[----:B------:R-:W-:-:S07]  /*1370*/  IADD3 R3, PT, PT, R57, R0, RZ ;  /* 0x0000000039037210 */ /* 0x000fce0007ffe0ff */
.L_x_1273:
        /* <DEDUP_REMOVED lines=10> */
.L_x_1265:
[----:B------:R-:W-:Y:S05]  /*1420*/  BSYNC.RECONVERGENT B0 ;  /* 0x0000000000007941 */ /* 0x000fea0003800200 */
.L_x_1264:
        /* <DEDUP_REMOVED lines=57> */
.L_x_1274:
        /* <DEDUP_REMOVED lines=12> */
.L_x_2857:


//--------------------- .text._ZN10layer_norm40ln_parallel_residual_bwd_finalize_kernelINS_22Kernel_traits_finalizeILj256Ef13__nv_bfloat16fS2_fjLb0ELj1024ELj4ENS_18Kernel_traits_baseILj256EfS2_fS2_fjLj1024EEEEELb1EEEvNS_9BwdParamsE --------------------------
	.section	.text._ZN10layer_norm40ln_parallel_residual_bwd_finalize_kernelINS_22Kernel_traits_finalizeILj256Ef13__nv_bfloat16fS2_fjLb0ELj1024ELj4ENS_18Kernel_traits_baseILj256EfS2_fS2_fjLj1024EEEEELb1EEEvNS_9BwdParamsE,"ax",@progbits
	.align	128
        .global         _ZN10layer_norm40ln_parallel_residual_bwd_finalize_kernelINS_22Kernel_traits_finalizeILj256Ef13__nv_bfloat16fS2_fjLb0ELj1024ELj4ENS_18Kernel_traits_baseILj256EfS2_fS2_fjLj1024EEEEELb1EEEvNS_9BwdParamsE
        .type           _ZN10layer_norm40ln_parallel_residual_bwd_finalize_kernelINS_22Kernel_traits_finalizeILj256Ef13__nv_bfloat16fS2_fjLb0ELj1024ELj4ENS_18Kernel_traits_baseILj256EfS2_fS2_fjLj1024EEEEELb1EEEvNS_9BwdParamsE,@function
        .size           _ZN10layer_norm40ln_parallel_residual_bwd_finalize_kernelINS_22Kernel_traits_finalizeILj256Ef13__nv_bfloat16fS2_fjLb0ELj1024ELj4ENS_18Kernel_traits_baseILj256EfS2_fS2_fjLj1024EEEEELb1EEEvNS_9BwdParamsE,(.L_x_2858 - _ZN10layer_norm40ln_parallel_residual_bwd_finalize_kernelINS_22Kernel_traits_finalizeILj256Ef13__nv_bfloat16fS2_fjLb0ELj1024ELj4ENS_18Kernel_traits_baseILj256EfS2_fS2_fjLj1024EEEEELb1EEEvNS_9BwdParamsE)
        .other          _ZN10layer_norm40ln_parallel_residual_bwd_finalize_kernelINS_22Kernel_traits_finalizeILj256Ef13__nv_bfloat16fS2_fjLb0ELj1024ELj4ENS_18Kernel_traits_baseILj256EfS2_fS2_fjLj1024EEEEELb1EEEvNS_9BwdParamsE,@"STO_CUDA_ENTRY STV_DEFAULT"
_ZN10layer_norm40ln_parallel_residual_bwd_finalize_kernelINS_22Kernel_traits_finalizeILj256Ef13__nv_bfloat16fS2_fjLb0ELj1024ELj4ENS_18Kernel_traits_baseILj256EfS2_fS2_fjLj1024EEEEELb1EEEvNS_9BwdParamsE:
.text._ZN10layer_norm40ln_parallel_residual_bwd_finalize_kernelINS_22Kernel_traits_finalizeILj256Ef13__nv_bfloat16fS2_fjLb0ELj1024ELj4ENS_18Kernel_traits_baseILj256EfS2_fS2_fjLj1024EEEEELb1EEEvNS_9BwdParamsE:
        /* <DEDUP_REMOVED lines=57> */
.L_x_1279:
        /* <DEDUP_REMOVED lines=112> */
.L_x_1278:
[----:B------:R-:W-:Y:S05]  /*0a90*/  BSYNC.RECONVERGENT B1 ;  /* 0x0000000000017941 */ /* 0x000fea0003800200 */
.L_x_1277:
        /* <DEDUP_REMOVED lines=67> */
.L_x_1281:
[----:B------:R-:W-:Y:S05]  /*0ed0*/  BSYNC.RECONVERGENT B1 ;  /* 0x0000000000017941 */ /* 0x000fea0003800200 */
.L_x_1280:
        /* <DEDUP_REMOVED lines=37> */
.L_x_1283:
[----:B------:R-:W-:Y:S05]  /*1130*/  BSYNC.RECONVERGENT B1 ;  /* 0x0000000000017941 */ /* 0x000fea0003800200 */
.L_x_1282:
        /* <DEDUP_REMOVED lines=19> */
.L_x_1276:
[----:B------:R-:W-:Y:S05]  /*1270*/  BSYNC.RECONVERGENT B0 ;  /* 0x0000000000007941 */ /* 0x000fea0003800200 */
.L_x_1275:
        /* <DEDUP_REMOVED lines=89> */
.L_x_1284:
        /* <DEDUP_REMOVED lines=15> */
.L_x_2858:


//--------------------- .text._ZN10layer_norm31ln_parallel_residual_bwd_kernelINS_13Kernel_traitsIf13__nv_bfloat16fS2_fjLj256ELj1ELj4ELj1ELj16ENS_18Kernel_traits_baseILj256EfS2_fS2_fjLj128EEEEELb1ELb1ELb1EEEvNS_9BwdParamsE --------------------------
	.section	.text._ZN10layer_norm31ln_parallel_residual_bwd_kernelINS_13Kernel_traitsIf13__nv_bfloat16fS2_fjLj256ELj1ELj4ELj1ELj16ENS_18Kernel_traits_baseILj256EfS2_fS2_fjLj128EEEEELb1ELb1ELb1EEEvNS_9BwdParamsE,"ax",@progbits
	.align	128
        .global         _ZN10layer_norm31ln_parallel_residual_bwd_kernelINS_13Kernel_traitsIf13__nv_bfloat16fS2_fjLj256ELj1ELj4ELj1ELj16ENS_18Kernel_traits_baseILj256EfS2_fS2_fjLj128EEEEELb1ELb1ELb1EEEvNS_9BwdParamsE
        .type           _ZN10layer_norm31ln_parallel_residual_bwd_kernelINS_13Kernel_traitsIf13__nv_bfloat16fS2_fjLj256ELj1ELj4ELj1ELj16ENS_18Kernel_traits_baseILj256EfS2_fS2_fjLj128EEEEELb1ELb1ELb1EEEvNS_9BwdParamsE,@function
        .size           _ZN10layer_norm31ln_parallel_residual_bwd_kernelINS_13Kernel_traitsIf13__nv_bfloat16fS2_fjLj256ELj1ELj4ELj1ELj16ENS_18Kernel_traits_baseILj256EfS2_fS2_fjLj128EEEEELb1ELb1ELb1EEEvNS_9BwdParamsE,(.L_x_2859 - _ZN10layer_norm31ln_parallel_residual_bwd_kernelINS_13Kernel_traitsIf13__nv_bfloat16fS2_fjLj256ELj1ELj4ELj1ELj16ENS_18Kernel_traits_baseILj256EfS2_fS2_fjLj128EEEEELb1ELb1ELb1EEEvNS_9BwdParamsE)
        .other          _ZN10layer_norm31ln_parallel_residual_bwd_kernelINS_13Kernel_traitsIf13__nv_bfloat16fS2_fjLj256ELj1ELj4ELj1ELj16ENS_18Kernel_traits_baseILj256EfS2_fS2_fjLj128EEEEELb1ELb1ELb1EEEvNS_9BwdParamsE,@"STO_CUDA_ENTRY STV_DEFAULT"
_ZN10layer_norm31ln_parallel_residual_bwd_kernelINS_13Kernel_traitsIf13__nv_bfloat16fS2_fjLj256ELj1ELj4ELj1ELj16ENS_18Kernel_traits_baseILj256EfS2_fS2_fjLj128EEEEELb1ELb1ELb1EEEvNS_9BwdParamsE:
.text._ZN10layer_norm31ln_parallel_residual_bwd_kernelINS_13Kernel_traitsIf13__nv_bfloat16fS2_fjLj256ELj1ELj4ELj1ELj16ENS_18Kernel_traits_baseILj256EfS2_fS2_fjLj128EEEEELb1ELb1ELb1EEEvNS_9BwdParamsE:
        /* <DEDUP_REMOVED lines=34> */
[----:B------:R-:W-:Y:S02]  /*0220*/  MOV R4, R0 ;  /* 0x0000000000047202 */ /* 0x000fe40000000f00 */
[----:B------:R-:W-:Y:S02]  /*0230*/  CS2R R70, SRZ ;  /* 0x0000000000467805 */ /* 0x000fe4000001ff00 */
[----:B------:R-:W-:-:S02]  /*0240*/  ISETP.NE.AND.EX P0, PT, RZ, UR11, PT, P0 ;  /* 0x0000000bff007c0c */ /* 0x000fc4000bf05300 */
[----:B------:R-:W-:Y:S02]  /*0250*/  CS2R R66, SRZ ;  /* 0x0000000000427805 */ /* 0x000fe4000001ff00 */
[----:B------:R-:W-:Y:S02]  /*0260*/  CS2R R64, SRZ ;  /* 0x0000000000407805 */ /* 0x000fe4000001ff00 */
[----:B------:R-:W-:Y:S02]  /*0270*/  CS2R R62, SRZ ;  /* 0x00000000003e7805 */ /* 0x000fe4000001ff00 */
[----:B------:R-:W-:Y:S02]  /*0280*/  CS2R R60, SRZ ;  /* 0x00000000003c7805 */ /* 0x000fe4000001ff00 */
[----:B------:R-:W-:Y:S02]  /*0290*/  CS2R R58, SRZ ;  /* 0x00000000003a7805 */ /* 0x000fe4000001ff00 */
[----:B------:R-:W-:-:S02]  /*02a0*/  CS2R R56, SRZ ;  /* 0x0000000000387805 */ /* 0x000fc4000001ff00 */
[----:B0-2---:R-:W-:-:S07]  /*02b0*/  CS2R R14, SRZ ;  /* 0x00000000000e7805 */ /* 0x005fce000001ff00 */
.L_x_1296:
[----:B------:R-:W-:Y:S01]  /*02c0*/  ISETP.NE.U32.AND P1, PT, RZ, UR14, PT ;  /* 0x0000000eff007c0c */ /* 0x000fe2000bf25070 */
[----:B0-----:R-:W0:Y:S01]  /*02d0*/  LDC.64 R78, c[0x0][0x3c0] ;  /* 0x0000f000ff4e7b82 */ /* 0x001e220000000a00 */
[----:B------:R-:W-:Y:S02]  /*02e0*/  IMAD R0, R4, UR12, RZ ;  /* 0x0000000c04007c24 */ /* 0x000fe4000f8e02ff */
[----:B------:R-:W-:-:S03]  /*02f0*/  ISETP.NE.AND.EX P1, PT, RZ, UR15, PT, P1 ;  /* 0x0000000fff007c0c */ /* 0x000fc6000bf25310 */
[----:B------:R-:W-:Y:S02]  /*0300*/  SHF.R.S32.HI R5, RZ, 0x1f, R0 ;  /* 0x0000001fff057819 */ /* 0x000fe40000011400 */
[----:B------:R-:W1:Y:S02]  /*0310*/  LDC.64 R52, c[0x0][0x428] ;  /* 0x00010a00ff347b82 */ /* 0x000e640000000a00 */
[----:B------:R-:W-:-:S04]  /*0320*/  LEA.HI R5, R5, R0, RZ, 0x3 ;  /* 0x0000000005057211 */ /* 0x000fc800078f18ff */
[----:B------:R-:W-:Y:S02]  /*0330*/  LEA.HI.SX32 R5, R5, R2, 0x1d ;  /* 0x0000000205057211 */ /* 0x000fe400078feaff */
[----:B------:R-:W2:Y:S08]  /*0340*/  LDC.64 R76, c[0x0][0x3a8] ;  /* 0x0000ea00ff4c7b82 */ /* 0x000eb00000000a00 */
[----:B------:R-:W3:Y:S08]  /*0350*/  LDC.64 R72, c[0x0][0x3c8] ;  /* 0x0000f200ff487b82 */ /* 0x000ef00000000a00 */
[----:B------:R-:W4:Y:S01]  /*0360*/  @P1 LDC.64 R44, c[0x0][0x3b8] ;  /* 0x0000ee00ff2c1b82 */ /* 0x000f220000000a00 */
[----:B0-----:R-:W-:-:S04]  /*0370*/  IMAD.WIDE R78, R4, 0x4, R78 ;  /* 0x00000004044e7825 */ /* 0x001fc800078e024e */
[C---:B-1----:R-:W-:Y:S01]  /*0380*/  IMAD.WIDE.U32 R52, R5.reuse, 0x10, R52 ;  /* 0x0000001005347825 */ /* 0x042fe200078e0034 */
[----:B------:R-:W4:Y:S02]  /*0390*/  LDG.E R0, desc[UR8][R78.64] ;  /* 0x000000084e007981 */ /* 0x000f24000c1e1900 */
[----:B------:R-:W0:Y:S01]  /*03a0*/  LDC.64 R74, c[0x0][0x3b0] ;  /* 0x0000ec00ff4a7b82 */ /* 0x000e220000000a00 */
[----:B--2---:R-:W-:Y:S02]  /*03b0*/  IMAD.WIDE.U32 R76, R5, 0x20, R76 ;  /* 0x00000020054c7825 */ /* 0x004fe400078e004c */
[----:B------:R-:W2:Y:S04]  /*03c0*/  LDG.E.128 R52, desc[UR8][R52.64] ;  /* 0x0000000834347981 */ /* 0x000ea8000c1e1d00 */
[----:B------:R-:W2:Y:S01]  /*03d0*/  LDG.E.128 R48, desc[UR8][R76.64+0x10] ;  /* 0x000010084c307981 */ /* 0x000ea2000c1e1d00 */
[----:B---3--:R-:W-:-:S06]  /*03e0*/  IMAD.WIDE R72, R4, 0x4, R72 ;  /* 0x0000000404487825 */ /* 0x008fcc00078e0248 */
[----:B------:R-:W3:Y:S01]  /*03f0*/  LDG.E R72, desc[UR8][R72.64] ;  /* 0x0000000848487981 */ /* 0x000ee2000c1e1900 */
[----:B----4-:R-:W-:-:S03]  /*0400*/  @P1 IMAD.WIDE.U32 R68, R5, 0x8, R44 ;  /* 0x0000000805441825 */ /* 0x010fc600078e002c */
[----:B------:R-:W4:Y:S04]  /*0410*/  LDG.E.128 R44, desc[UR8][R76.64] ;  /* 0x000000084c2c7981 */ /* 0x000f28000c1e1d00 */
[----:B------:R-:W3:Y:S01]  /*0420*/  @P1 LDG.E.64 R68, desc[UR8][R68.64] ;  /* 0x0000000844441981 */ /* 0x000ee2000c1e1b00 */
[----:B0-----:R-:W-:Y:S02]  /*0430*/  IMAD.WIDE.U32 R86, R5, 0x8, R74 ;  /* 0x0000000805567825 */ /* 0x001fe400078e004a */
        /* <DEDUP_REMOVED lines=9> */
[----:B------:R-:W-:Y:S02]  /*04d0*/  FSEL R0, R0, RZ, !P3 ;  /* 0x000000ff00007208 */ /* 0x000fe40005800000 */
[C---:B--2---:R-:W-:Y:S02]  /*04e0*/  PRMT R74, R52.reuse, 0x7632, R74 ;  /* 0x00007632344a7816 */ /* 0x044fe4000000004a */
[----:B------:R-:W-:Y:S01]  /*04f0*/  SHF.L.U32 R81, R52, 0x10, RZ ;  /* 0x0000001034517819 */ /* 0x000fe200000006ff */
[--C-:B------:R-:W-:Y:S01]  /*0500*/  FADD.FTZ R93, R50, -R0.reuse ;  /* 0x80000000325d7221 */ /* 0x100fe20000010000 */
[----:B------:R-:W-:Y:S01]  /*0510*/  SHF.L.U32 R75, R55, 0x10, RZ ;  /* 0x00000010374b7819 */ /* 0x000fe200000006ff */
[----:B------:R-:W-:Y:S01]  /*0520*/  FADD.FTZ R89, R48, -R0 ;  /* 0x8000000030597221 */ /* 0x000fe20000010000 */
[----:B------:R-:W-:Y:S01]  /*0530*/  SHF.L.U32 R74, R74, 0x10, RZ ;  /* 0x000000104a4a7819 */ /* 0x000fe200000006ff */
[C---:B------:R-:W-:Y:S01]  /*0540*/  IMAD.U32 R79, R53.reuse, 0x10000, RZ ;  /* 0x00010000354f7824 */ /* 0x040fe200078e00ff */
[----:B------:R-:W-:Y:S01]  /*0550*/  PRMT R84, R53, 0x7632, R84 ;  /* 0x0000763235547816 */ /* 0x000fe20000000054 */
[--C-:B----4-:R-:W-:Y:S01]  /*0560*/  FADD.FTZ R45, R45, -R0.reuse ;  /* 0x800000002d2d7221 */ /* 0x110fe20000010000 */
[--C-:B------:R-:W-:Y:S01]  /*0570*/  FADD.FTZ R83, R44, -R0.reuse ;  /* 0x800000002c537221 */ /* 0x100fe20000010000 */
[--C-:B------:R-:W-:Y:S01]  /*0580*/  FADD.FTZ R44, R51, -R0.reuse ;  /* 0x80000000332c7221 */ /* 0x100fe20000010000 */
[--C-:B------:R-:W-:Y:S01]  /*0590*/  FADD.FTZ R47, R47, -R0.reuse ;  /* 0x800000002f2f7221 */ /* 0x100fe20000010000 */
[C---:B---3--:R-:W-:Y:S01]  /*05a0*/  FMUL.FTZ R51, R72.reuse, R45 ;  /* 0x0000002d48337220 */ /* 0x048fe20000410000 */
[----:B------:R-:W-:Y:S01]  /*05b0*/  FMUL.FTZ R45, R72, R93 ;  /* 0x0000005d482d7220 */ /* 0x000fe20000410000 */
[--C-:B------:R-:W-:Y:S01]  /*05c0*/  FADD.FTZ R85, R46, -R0.reuse ;  /* 0x800000002e557221 */ /* 0x100fe20000010000 */
[----:B------:R-:W-:Y:S01]  /*05d0*/  FADD.FTZ R91, R49, -R0 ;  /* 0x80000000315b7221 */ /* 0x000fe20000010000 */
[----:B------:R-:W-:Y:S01]  /*05e0*/  FMUL.FTZ R53, R24, R81 ;  /* 0x0000005118357220 */ /* 0x000fe20000410000 */
[----:B------:R-:W-:Y:S01]  /*05f0*/  FMUL.FTZ R0, R72, R83 ;  /* 0x0000005348007220 */ /* 0x000fe20000410000 */
[----:B------:R-:W-:Y:S01]  /*0600*/  PRMT R82, R54, 0x7632, R82 ;  /* 0x0000763236527816 */ /* 0x000fe20000000052 */
[----:B------:R-:W-:Y:S01]  /*0610*/  FMUL.FTZ R48, R72, R47 ;  /* 0x0000002f48307220 */ /* 0x000fe20000410000 */
[----:B------:R-:W-:Y:S01]  /*0620*/  SHF.L.U32 R77, R54, 0x10, RZ ;  /* 0x00000010364d7819 */ /* 0x000fe200000006ff */
[----:B------:R-:W-:Y:S01]  /*0630*/  FMUL.FTZ R47, R72, R89 ;  /* 0x00000059482f7220 */ /* 0x000fe20000410000 */
        /* <DEDUP_REMOVED lines=8> */
[----:B------:R-:W-:-:S02]  /*06c0*/  IMAD.U32 R84, R84, 0x10000, RZ ;  /* 0x0001000054547824 */ /* 0x000fc400078e00ff */
[----:B------:R-:W-:Y:S01]  /*06d0*/  FADD.FTZ R66, R77, R66 ;  /* 0x000000424d427221 */ /* 0x000fe20000010000 */
[-C--:B------:R-:W-:Y:S01]  /*06e0*/  FFMA.FTZ R58, R47, R77.reuse, R58 ;  /* 0x0000004d2f3a7223 */ /* 0x080fe2000001003a */
[----:B------:R-:W-:Y:S01]  /*06f0*/  FMUL.FTZ R52, R28, R77 ;  /* 0x0000004d1c347220 */ /* 0x000fe20000410000 */
[----:B------:R-:W-:Y:S01]  /*0700*/  FMUL.FTZ R50, R26, R79 ;  /* 0x0000004f1a327220 */ /* 0x000fe20000410000 */
[----:B------:R-:W-:Y:S01]  /*0710*/  FADD.FTZ R77, R75, R74 ;  /* 0x0000004a4b4d7221 */ /* 0x000fe20000010000 */
[----:B------:R-:W-:Y:S01]  /*0720*/  FMUL.FTZ R49, R72, R85 ;  /* 0x0000005548317220 */ /* 0x000fe20000410000 */
[----:B------:R-:W-:Y:S01]  /*0730*/  FFMA.FTZ R88, R51, R74, R88 ;  /* 0x0000004a33587223 */ /* 0x000fe20000010058 */
        /* <DEDUP_REMOVED lines=14> */
[----:B------:R-:W-:Y:S01]  /*0820*/  PRMT R80, R55, 0x7632, R80 ;  /* 0x0000763237507816 */ /* 0x000fe20000000050 */
[----:B------:R-:W-:Y:S01]  /*0830*/  FADD.FTZ R82, R79, R52 ;  /* 0x000000344f527221 */ /* 0x000fe20000010000 */
[----:B------:R-:W-:Y:S01]  /*0840*/  FFMA.FTZ R79, R47, R52, R84 ;  /* 0x000000342f4f7223 */ /* 0x000fe20000010054 */
[----:B------:R-:W-:Y:S01]  /*0850*/  @P1 SHF.R.U64 R76, R68, 0x10, R69 ;  /* 0x00000010444c1819 */ /* 0x000fe20000001245 */
[----:B------:R-:W-:Y:S01]  /*0860*/  FADD.FTZ R62, R81, R62 ;  /* 0x0000003e513e7221 */ /* 0x000fe20000010000 */
[----:B------:R-:W-:Y:S01]  /*0870*/  FFMA.FTZ R15, R0, R81, R15 ;  /* 0x00000051000f7223 */ /* 0x000fe2000001000f */
[----:B------:R-:W-:Y:S01]  /*0880*/  SHF.L.U32 R80, R80, 0x10, RZ ;  /* 0x0000001050507819 */ /* 0x000fe200000006ff */
[----:B------:R-:W-:Y:S01]  /*0890*/  FADD.FTZ R81, R82, R77 ;  /* 0x0000004d52517221 */ /* 0x000fe20000010000 */
[----:B------:R-:W-:Y:S01]  /*08a0*/  FFMA.FTZ R82, R46, R77, R79 ;  /* 0x0000004d2e527223 */ /* 0x000fe2000001004f */
[----:B------:R-:W-:-:S02]  /*08b0*/  @P1 SHF.R.U64 R78, R68, 0x8, R69 ;  /* 0x00000008444e1819 */ /* 0x000fc40000001245 */
[----:B------:R-:W-:Y:S02]  /*08c0*/  @P1 PRMT R7, R76, 0x7610, R7 ;  /* 0x000076104c071816 */ /* 0x000fe40000000007 */
[----:B------:R-:W-:Y:S01]  /*08d0*/  @P1 PRMT R8, R68, 0x7610, R8 ;  /* 0x0000761044081816 */ /* 0x000fe20000000008 */
[----:B------:R-:W-:Y:S01]  /*08e0*/  FMUL.FTZ R44, R72, R44 ;  /* 0x0000002c482c7220 */ /* 0x000fe20000410000 */
[----:B------:R-:W-:Y:S01]  /*08f0*/  @P1 PRMT R9, R69, 0x7610, R9 ;  /* 0x0000761045091816 */ /* 0x000fe20000000009 */
[----:B------:R-:W-:Y:S01]  /*0900*/  FADD.FTZ R84, R81, R54 ;  /* 0x0000003651547221 */ /* 0x000fe20000010000 */
[--C-:B------:R-:W-:Y:S02]  /*0910*/  @P1 SHF.R.U64 R68, R68, 0x18, R69.reuse ;  /* 0x0000001844441819 */ /* 0x100fe40000001245 */
[--C-:B------:R-:W-:Y:S02]  /*0920*/  @P1 SHF.R.U32.HI R73, RZ, 0x8, R69.reuse ;  /* 0x00000008ff491819 */ /* 0x100fe40000011645 */
[--C-:B------:R-:W-:Y:S01]  /*0930*/  @P1 SHF.R.U32.HI R76, RZ, 0x10, R69.reuse ;  /* 0x00000010ff4c1819 */ /* 0x100fe20000011645 */
[----:B------:R-:W-:Y:S01]  /*0940*/  FMUL.FTZ R79, R31, R80 ;  /* 0x000000501f4f7220 */ /* 0x000fe20000410000 */
[----:B------:R-:W-:Y:S01]  /*0950*/  @P1 SHF.R.U32.HI R69, RZ, 0x18, R69 ;  /* 0x00000018ff451819 */ /* 0x000fe20000011645 */
[----:B------:R-:W-:Y:S01]  /*0960*/  FFMA.FTZ R81, R45, R54, R82 ;  /* 0x000000362d517223 */ /* 0x000fe20000010052 */
[----:B------:R-:W-:Y:S01]  /*0970*/  @P1 PRMT R6, R78, 0x7610, R6 ;  /* 0x000076104e061816 */ /* 0x000fe20000000006 */
[----:B------:R-:W-:Y:S01]  /*0980*/  FFMA.FTZ R61, R44, R80, R61 ;  /* 0x000000502c3d7223 */ /* 0x000fe2000001003d */
[----:B------:R-:W-:Y:S01]  /*0990*/  @P1 PRMT R10, R68, 0x7610, R10 ;  /* 0x00007610440a1816 */ /* 0x000fe2000000000a */
[----:B------:R-:W-:Y:S01]  /*09a0*/  FADD.FTZ R71, R80, R71 ;  /* 0x0000004750477221 */ /* 0x000fe20000010000 */
[----:B------:R-:W-:Y:S01]  /*09b0*/  @P1 PRMT R11, R73, 0x7610, R11 ;  /* 0x00007610490b1816 */ /* 0x000fe2000000000b */
[----:B------:R-:W-:Y:S01]  /*09c0*/  IMAD.MOV.U32 R55, RZ, RZ, R86 ;  /* 0x000000ffff377224 */ /* 0x000fe200078e0056 */
[----:B------:R-:W-:Y:S01]  /*09d0*/  @P1 PRMT R12, R76, 0x7610, R12 ;  /* 0x000076104c0c1816 */ /* 0x000fe2000000000c */
[----:B------:R-:W-:Y:S01]  /*09e0*/  FADD.FTZ R90, R84, R79 ;  /* 0x0000004f545a7221 */ /* 0x000fe20000010000 */
[----:B------:R-:W-:Y:S01]  /*09f0*/  @P1 PRMT R13, R69, 0x7610, R13 ;  /* 0x00007610450d1816 */ /* 0x000fe2000000000d */
[----:B------:R-:W-:Y:S01]  /*0a00*/  FFMA.FTZ R81, R44, R79, R81 ;  /* 0x0000004f2c517223 */ /* 0x000fe20000010051 */
[----:B------:R-:W-:-:S02]  /*0a10*/  SHF.R.U64 R68, R86, 0x8, R87 ;  /* 0x0000000856447819 */ /* 0x000fc40000001257 */
[C-C-:B------:R-:W-:Y:S02]  /*0a20*/  SHF.R.U64 R69, R86.reuse, 0x10, R87.reuse ;  /* 0x0000001056457819 */ /* 0x140fe40000001257 */
[--C-:B------:R-:W-:Y:S02]  /*0a30*/  SHF.R.U64 R73, R86, 0x18, R87.reuse ;  /* 0x0000001856497819 */ /* 0x100fe40000001257 */
[----:B------:R-:W-:Y:S02]  /*0a40*/  MOV R76, R87 ;  /* 0x00000057004c7202 */ /* 0x000fe40000000f00 */
        /* <DEDUP_REMOVED lines=21> */
.L_x_1308:
        /* <DEDUP_REMOVED lines=66> */
.L_x_1291:
        /* <DEDUP_REMOVED lines=54> */
.L_x_1290:
        /* <DEDUP_REMOVED lines=64> */
.L_x_1289:
        /* <DEDUP_REMOVED lines=80> */
.L_x_1294:
        /* <DEDUP_REMOVED lines=74> */
.L_x_1293:
        /* <DEDUP_REMOVED lines=77> */
.L_x_1295:
        /* <DEDUP_REMOVED lines=73> */
.L_x_1292:
        /* <DEDUP_REMOVED lines=11> */
[----:B------:R0:W-:Y:S04]  /*2ad0*/  @P2 STG.E.128 desc[UR8][R54.64+0x10], R36 ;  /* 0x0000102436002986 */ /* 0x0001e8000c101d08 */
[----:B------:R0:W-:Y:S04]  /*2ae0*/  STG.E.128 desc[UR8][R52.64], R44 ;  /* 0x0000002c34007986 */ /* 0x0001e8000c101d08 */
[----:B------:R0:W-:Y:S01]  /*2af0*/  @P1 STG.E.128 desc[UR8][R48.64], R32 ;  /* 0x0000002030001986 */ /* 0x0001e2000c101d08 */
[----:B------:R-:W-:-:S13]  /*2b00*/  ISETP.GE.AND P1, PT, R4, R51, PT ;  /* 0x000000330400720c */ /* 0x000fda0003f26270 */
[----:B------:R-:W-:Y:S05]  /*2b10*/  @!P1 BRA `(.L_x_1296) ;  /* 0xffffffd400e89947 */ /* 0x000fea000383ffff */
[----:B------:R-:W-:Y:S05]  /*2b20*/  BSYNC B1 ;  /* 0x0000000000017941 */ /* 0x000fea0003800000 */
.L_x_1287:
        /* <DEDUP_REMOVED lines=14> */
.L_x_1286:
[----:B------:R-:W-:Y:S05]  /*2c10*/  BSYNC B0 ;  /* 0x0000000000007941 */ /* 0x000fea0003800000 */
.L_x_1285:
[----:B------:R-:W1:Y:S01]  /*2c20*/  S2R R3, SR_CgaCtaId ;  /* 0x0000000000037919 */ /* 0x000e620000008800 */
[----:B------:R-:W-:Y:S01]  /*2c30*/  MOV R0, 0x400 ;  /* 0x0000040000007802 */ /* 0x000fe20000000f00 */
[----:B------:R-:W-:Y:S05]  /*2c40*/  WARPSYNC.ALL ;  /* 0x0000000000007948 */ /* 0x000fea0003800000 */
[----:B------:R-:W2:Y:S01]  /*2c50*/  S2R R31, SR_TID.X ;  /* 0x00000000001f7919 */ /* 0x000ea20000002100 */
[----:B------:R-:W3:Y:S01]  /*2c60*/  LDC R24, c[0x0][0x388] ;  /* 0x0000e200ff187b82 */ /* 0x000ee20000000800 */
[----:B------:R-:W4:Y:S01]  /*2c70*/  LDCU.128 UR20, c[0x0][0x440] ;  /* 0x00008800ff1477ac */ /* 0x000f220008000c00 */
        /* <DEDUP_REMOVED lines=8> */
[----:B------:R-:W0:Y:S04]  /*2d00*/  LDS R18, [R0+0x400] ;  /* 0x0004000000127984 */ /* 0x000e280000000800 */
[----:B------:R-:W4:Y:S04]  /*2d10*/  LDS R17, [R0+0x600] ;  /* 0x0006000000117984 */ /* 0x000f280000000800 */
[----:B------:R-:W3:Y:S04]  /*2d20*/  LDS R20, [R0+0x800] ;  /* 0x0008000000147984 */ /* 0x000ee80000000800 */
[----:B------:R-:W3:Y:S04]  /*2d30*/  LDS R19, [R0+0xa00] ;  /* 0x000a000000137984 */ /* 0x000ee80000000800 */
[----:B------:R-:W-:Y:S04]  /*2d40*/  LDS R22, [R0+0xc00] ;  /* 0x000c000000167984 */ /* 0x000fe80000000800 */
[----:B------:R-:W3:Y:S01]  /*2d50*/  LDS R9, [R0+0xe00] ;  /* 0x000e000000097984 */ /* 0x000ee20000000800 */
[----:B------:R-:W-:Y:S01]  /*2d60*/  BAR.SYNC.DEFER_BLOCKING 0x0 ;  /* 0x0000000000007b1d */ /* 0x000fe20000010000 */
[----:B-1----:R-:W-:Y:S01]  /*2d70*/  FADD.FTZ R3, RZ, R3 ;  /* 0x00000003ff037221 */ /* 0x002fe20000010000 */
[----:B--2---:R-:W-:-:S03]  /*2d80*/  FADD.FTZ R16, RZ, R16 ;  /* 0x00000010ff107221 */ /* 0x004fc60000010000 */
[----:B0-----:R-:W-:Y:S01]  /*2d90*/  FADD.FTZ R3, R3, R18 ;  /* 0x0000001203037221 */ /* 0x001fe20000010000 */
[----:B----4-:R-:W-:Y:S01]  /*2da0*/  FADD.FTZ R16, R16, R17 ;  /* 0x0000001110107221 */ /* 0x010fe20000010000 */
[----:B------:R0:W-:Y:S02]  /*2db0*/  STS.128 [R2], R4 ;  /* 0x0000000402007388 */ /* 0x0001e40000000c00 */
[----:B---3--:R-:W-:Y:S02]  /*2dc0*/  FADD.FTZ R3, R3, R20 ;  /* 0x0000001403037221 */ /* 0x008fe40000010000 */
[----:B------:R1:W-:Y:S01]  /*2dd0*/  STS.128 [R2+0x10], R12 ;  /* 0x0000100c02007388 */ /* 0x0003e20000000c00 */
[----:B------:R-:W-:Y:S01]  /*2de0*/  FADD.FTZ R16, R16, R19 ;  /* 0x0000001310107221 */ /* 0x000fe20000010000 */
[----:B------:R-:W-:Y:S03]  /*2df0*/  BAR.SYNC.DEFER_BLOCKING 0x0 ;  /* 0x0000000000007b1d */ /* 0x000fe60000010000 */
[----:B------:R-:W-:Y:S01]  /*2e00*/  FADD.FTZ R9, R16, R9 ;  /* 0x0000000910097221 */ /* 0x000fe20000010000 */
[----:B0-----:R-:W-:Y:S01]  /*2e10*/  FADD.FTZ R7, R3, R22 ;  /* 0x0000001603077221 */ /* 0x001fe20000010000 */
[----:B-1----:R-:W-:-:S05]  /*2e20*/  IMAD R2, R24, UR7, RZ ;  /* 0x0000000718027c24 */ /* 0x002fca000f8e02ff */
        /* <DEDUP_REMOVED lines=29> */
.L_x_1288:
[----:B------:R-:W-:Y:S01]  /*3000*/  HFMA2 R88, -RZ, RZ, 0, 1.847743988037109375e-06 ;  /* 0x0000001fff587431 */ /* 0x000fe200000001ff */
[----:B------:R-:W-:Y:S01]  /*3010*/  BSSY B2, `(.L_x_1297) ;  /* 0x0000006000027945 */ /* 0x000fe20003800000 */
[----:B------:R-:W-:Y:S01]  /*3020*/  IMAD.MOV.U32 R89, RZ, RZ, 0x1 ;  /* 0x00000001ff597424 */ /* 0x000fe200078e00ff */
[----:B------:R-:W-:-:S07]  /*3030*/  MOV R85, 0xffffffff ;  /* 0xffffffff00557802 */ /* 0x000fce0000000f00 */
[----:B-----5:R-:W-:Y:S05]  /*3040*/  WARPSYNC.COLLECTIVE R85, `(.L_x_1298) ;  /* 0x0000000055087348 */ /* 0x020fea0003c00000 */
[----:B------:R0:W1:Y:S02]  /*3050*/  SHFL.BFLY P4, R83, R90, R89, R88 ;  /* 0x0c0000595a537389 */ /* 0x0000640000080058 */
[----:B01---5:R-:W-:Y:S05]  /*3060*/  ENDCOLLECTIVE ;  /* 0x000000000000791b */ /* 0x023fea0003800000 */
.L_x_1298:
[----:B------:R-:W-:Y:S05]  /*3070*/  BSYNC B2 ;  /* 0x0000000000027941 */ /* 0x000fea0003800000 */
.L_x_1297:
        /* <DEDUP_REMOVED lines=8> */
.L_x_1299:
[----:B------:R-:W-:Y:S02]  /*3100*/  HFMA2 R89, -RZ, RZ, 0, 1.1920928955078125e-07 ;  /* 0x00000002ff597431 */ /* 0x000fe400000001ff */
[----:B------:R-:W-:Y:S01]  /*3110*/  IMAD.MOV.U32 R90, RZ, RZ, R84 ;  /* 0x000000ffff5a7224 */ /* 0x000fe200078e0054 */
[----:B------:R-:W-:-:S07]  /*3120*/  MOV R82, R83 ;  /* 0x0000005300527202 */ /* 0x000fce0000000f00 */
[----:B------:R-:W-:Y:S05]  /*3130*/  WARPSYNC.COLLECTIVE R85, `(.L_x_1300) ;  /* 0x0000000055087348 */ /* 0x000fea0003c00000 */
[----:B------:R0:W1:Y:S02]  /*3140*/  SHFL.BFLY P4, R83, R90, R89, R88 ;  /* 0x0c0000595a537389 */ /* 0x0000640000080058 */
[----:B01----:R-:W-:Y:S05]  /*3150*/  ENDCOLLECTIVE ;  /* 0x000000000000791b */ /* 0x003fea0003800000 */
.L_x_1300:
[----:B------:R-:W-:-:S05]  /*3160*/  FADD.FTZ R91, R81, R82 ;  /* 0x00000052515b7221 */ /* 0x000fca0000010000 */
[----:B------:R-:W-:Y:S01]  /*3170*/  MOV R90, R91 ;  /* 0x0000005b005a7202 */ /* 0x000fe20000000f00 */
[----:B------:R-:W-:-:S07]  /*3180*/  FADD.FTZ R92, R84, R83 ;  /* 0x00000053545c7221 */ /* 0x000fce0000010000 */
[----:B------:R-:W-:Y:S05]  /*3190*/  WARPSYNC.COLLECTIVE R85, `(.L_x_1301) ;  /* 0x0000000055087348 */ /* 0x000fea0003c00000 */
[----:B------:R0:W1:Y:S02]  /*31a0*/  SHFL.BFLY P4, R83, R90, R89, R88 ;  /* 0x0c0000595a537389 */ /* 0x0000640000080058 */
[----:B01----:R-:W-:Y:S05]  /*31b0*/  ENDCOLLECTIVE ;  /* 0x000000000000791b */ /* 0x003fea0003800000 */
.L_x_1301:
[----:B------:R-:W-:Y:S02]  /*31c0*/  HFMA2 R89, -RZ, RZ, 0, 2.384185791015625e-07 ;  /* 0x00000004ff597431 */ /* 0x000fe400000001ff */
[----:B------:R-:W-:Y:S01]  /*31d0*/  IMAD.MOV.U32 R90, RZ, RZ, R92 ;  /* 0x000000ffff5a7224 */ /* 0x000fe200078e005c */
[----:B------:R-:W-:-:S07]  /*31e0*/  MOV R82, R83 ;  /* 0x0000005300527202 */ /* 0x000fce0000000f00 */
[----:B------:R-:W-:Y:S05]  /*31f0*/  WARPSYNC.COLLECTIVE R85, `(.L_x_1302) ;  /* 0x0000000055087348 */ /* 0x000fea0003c00000 */
[----:B------:R0:W1:Y:S02]  /*3200*/  SHFL.BFLY P4, R83, R90, R89, R88 ;  /* 0x0c0000595a537389 */ /* 0x0000640000080058 */
[----:B01----:R-:W-:Y:S05]  /*3210*/  ENDCOLLECTIVE ;  /* 0x000000000000791b */ /* 0x003fea0003800000 */
.L_x_1302:
[----:B------:R-:W-:-:S05]  /*3220*/  FADD.FTZ R93, R91, R82 ;  /* 0x000000525b5d7221 */ /* 0x000fca0000010000 */
[----:B------:R-:W-:Y:S01]  /*3230*/  MOV R90, R93 ;  /* 0x0000005d005a7202 */ /* 0x000fe20000000f00 */
[----:B------:R-:W-:-:S07]  /*3240*/  FADD.FTZ R92, R92, R83 ;  /* 0x000000535c5c7221 */ /* 0x000fce0000010000 */
[----:B------:R-:W-:Y:S05]  /*3250*/  WARPSYNC.COLLECTIVE R85, `(.L_x_1303) ;  /* 0x0000000055087348 */ /* 0x000fea0003c00000 */
[----:B------:R0:W1:Y:S02]  /*3260*/  SHFL.BFLY P4, R83, R90, R89, R88 ;  /* 0x0c0000595a537389 */ /* 0x0000640000080058 */
[----:B01----:R-:W-:Y:S05]  /*3270*/  ENDCOLLECTIVE ;  /* 0x000000000000791b */ /* 0x003fea0003800000 */
.L_x_1303:
[----:B------:R-:W-:Y:S02]  /*3280*/  HFMA2 R89, -RZ, RZ, 0, 4.76837158203125e-07 ;  /* 0x00000008ff597431 */ /* 0x000fe400000001ff */
[----:B------:R-:W-:Y:S01]  /*3290*/  IMAD.MOV.U32 R90, RZ, RZ, R92 ;  /* 0x000000ffff5a7224 */ /* 0x000fe200078e005c */
[----:B------:R-:W-:-:S07]  /*32a0*/  MOV R82, R83 ;  /* 0x0000005300527202 */ /* 0x000fce0000000f00 */
[----:B------:R-:W-:Y:S05]  /*32b0*/  WARPSYNC.COLLECTIVE R85, `(.L_x_1304) ;  /* 0x0000000055087348 */ /* 0x000fea0003c00000 */
[----:B------:R0:W1:Y:S02]  /*32c0*/  SHFL.BFLY P4, R83, R90, R89, R88 ;  /* 0x0c0000595a537389 */ /* 0x0000640000080058 */
[----:B01----:R-:W-:Y:S05]  /*32d0*/  ENDCOLLECTIVE ;  /* 0x000000000000791b */ /* 0x003fea0003800000 */
.L_x_1304:
[----:B------:R-:W-:-:S05]  /*32e0*/  FADD.FTZ R82, R93, R82 ;  /* 0x000000525d527221 */ /* 0x000fca0000010000 */
[----:B------:R-:W-:Y:S01]  /*32f0*/  MOV R90, R82 ;  /* 0x00000052005a7202 */ /* 0x000fe20000000f00 */
[----:B------:R-:W-:-:S07]  /*3300*/  FADD.FTZ R81, R92, R83 ;  /* 0x000000535c517221 */ /* 0x000fce0000010000 */
[----:B------:R-:W-:Y:S05]  /*3310*/  WARPSYNC.COLLECTIVE R85, `(.L_x_1305) ;  /* 0x0000000055087348 */ /* 0x000fea0003c00000 */
[----:B------:R0:W1:Y:S02]  /*3320*/  SHFL.BFLY P4, R83, R90, R89, R88 ;  /* 0x0c0000595a537389 */ /* 0x0000640000080058 */
[----:B01----:R-:W-:Y:S05]  /*3330*/  ENDCOLLECTIVE ;  /* 0x000000000000791b */ /* 0x003fea0003800000 */
.L_x_1305:
[----:B------:R-:W-:Y:S02]  /*3340*/  HFMA2 R89, -RZ, RZ, 0, 9.5367431640625e-07 ;  /* 0x00000010ff597431 */ /* 0x000fe400000001ff */
[----:B------:R-:W-:Y:S01]  /*3350*/  IMAD.MOV.U32 R90, RZ, RZ, R81 ;  /* 0x000000ffff5a7224 */ /* 0x000fe200078e0051 */
[----:B------:R-:W-:-:S07]  /*3360*/  MOV R91, R83 ;  /* 0x00000053005b7202 */ /* 0x000fce0000000f00 */
[----:B------:R-:W-:Y:S05]  /*3370*/  WARPSYNC.COLLECTIVE R85, `(.L_x_1306) ;  /* 0x0000000055087348 */ /* 0x000fea0003c00000 */
[----:B------:R0:W1:Y:S02]  /*3380*/  SHFL.BFLY P4, R83, R90, R89, R88 ;  /* 0x0c0000595a537389 */ /* 0x0000640000080058 */
[----:B01----:R-:W-:Y:S05]  /*3390*/  ENDCOLLECTIVE ;  /* 0x000000000000791b */ /* 0x003fea0003800000 */
.L_x_1306:
[----:B------:R-:W-:-:S05]  /*33a0*/  FADD.FTZ R82, R82, R91 ;  /* 0x0000005b52527221 */ /* 0x000fca0000010000 */
[----:B------:R-:W-:Y:S02]  /*33b0*/  MOV R90, R82 ;  /* 0x00000052005a7202 */ /* 0x000fe40000000f00 */
[----:B------:R-:W-:-:S07]  /*33c0*/  MOV R84, R83 ;  /* 0x0000005300547202 */ /* 0x000fce0000000f00 */
[----:B------:R-:W-:Y:S05]  /*33d0*/  WARPSYNC.COLLECTIVE R85, `(.L_x_1307) ;  /* 0x0000000055087348 */ /* 0x000fea0003c00000 */
[----:B------:R0:W1:Y:S02]  /*33e0*/  SHFL.BFLY P4, R83, R90, R89, R88 ;  /* 0x0c0000595a537389 */ /* 0x0000640000080058 */
[----:B01----:R-:W-:Y:S05]  /*33f0*/  ENDCOLLECTIVE ;  /* 0x000000000000791b */ /* 0x003fea0003800000 */
.L_x_1307:
[----:B------:R-:W-:Y:S05]  /*3400*/  BRA `(.L_x_1308) ;  /* 0xffffffd400e47947 */ /* 0x000fea000383ffff */
.L_x_1309:
        /* <DEDUP_REMOVED lines=15> */
.L_x_2859:


//--------------------- .text._ZN10layer_norm31ln_parallel_residual_bwd_kernelINS_13Kernel_traitsIf6__halfS2_S2_fjLj256ELj1ELj4ELj1ELj16ENS_18Kernel_traits_baseILj256EfS2_S2_S2_fjLj128EEEEELb0ELb0ELb0EEEvNS_9BwdParamsE --------------------------
	.section	.text._ZN10layer_norm31ln_parallel_residual_bwd_kernelINS_13Kernel_traitsIf6__halfS2_S2_fjLj256ELj1ELj4ELj1ELj16ENS_18Kernel_traits_baseILj256EfS2_S2_S2_fjLj128EEEEELb0ELb0ELb0EEEvNS_9BwdParamsE,"ax",@progbits
	.align	128
        .global         _ZN10layer_norm31ln_parallel_residual_bwd_kernelINS_13Kernel_traitsIf6__halfS2_S2_fjLj256ELj1ELj4ELj1ELj16ENS_18Kernel_traits_baseILj256EfS2_S2_S2_fjLj128EEEEELb0ELb0ELb0EEEvNS_9BwdParamsE
        .type           _ZN10layer_norm31ln_parallel_residual_bwd_kernelINS_13Kernel_traitsIf6__halfS2_S2_fjLj256ELj1ELj4ELj1ELj16ENS_18Kernel_traits_baseILj256EfS2_S2_S2_fjLj128EEEEELb0ELb0ELb0EEEvNS_9BwdParamsE,@function
        .size           _ZN10layer_norm31ln_parallel_residual_bwd_kernelINS_13Kernel_traitsIf6__halfS2_S2_fjLj256ELj1ELj4ELj1ELj16ENS_18Kernel_traits_baseILj256EfS2_S2_S2_fjLj128EEEEELb0ELb0ELb0EEEvNS_9BwdParamsE,(.L_x_2860 - _ZN10layer_norm31ln_parallel_residual_bwd_kernelINS_13Kernel_traitsIf6__halfS2_S2_fjLj256ELj1ELj4ELj1ELj16ENS_18Kernel_traits_baseILj256EfS2_S2_S2_fjLj128EEEEELb0ELb0ELb0EEEvNS_9BwdParamsE)
        .other          _ZN10layer_norm31ln_parallel_residual_bwd_kernelINS_13Kernel_traitsIf6__halfS2_S2_fjLj256ELj1ELj4ELj1ELj16ENS_18Kernel_traits_baseILj256EfS2_S2_S2_fjLj128EEEEELb0ELb0ELb0EEEvNS_9BwdParamsE,@"STO_CUDA_ENTRY STV_DEFAULT"
_ZN10layer_norm31ln_parallel_residual_bwd_kernelINS_13Kernel_traitsIf6__halfS2_S2_fjLj256ELj1ELj4ELj1ELj16ENS_18Kernel_traits_baseILj256EfS2_S2_S2_fjLj128EEEEELb0ELb0ELb0EEEvNS_9BwdParamsE:
.text._ZN10layer_norm31ln_parallel_residual_bwd_kernelINS_13Kernel_traitsIf6__halfS2_S2_fjLj256ELj1ELj4ELj1ELj16ENS_18Kernel_traits_baseILj256EfS2_S2_S2_fjLj128EEEEELb0ELb0ELb0EEEvNS_9BwdParamsE:
        /* <DEDUP_REMOVED lines=27> */
[----:B-1----:R-:W-:Y:S01]  /*01b0*/  USHF.L.U32 UR8, UR9, 0x2, URZ ;  /* 0x0000000209087899 */ /* 0x002fe200080006ff */
        /* <DEDUP_REMOVED lines=19> */
[----:B0-----:R-:W-:Y:S06]  /*02f0*/  @P0 BRA `(.L_x_1311) ;  /* 0x0000001c00d00947 */ /* 0x001fec0003800000 */
[----:B------:R-:W0:Y:S01]  /*0300*/  LDC.U8 R6, c[0x0][0x410] ;  /* 0x00010400ff067b82 */ /* 0x000e220000000000 */
[----:B------:R-:W-:-:S07]  /*0310*/  HFMA2 R44, -RZ, RZ, 0, 0 ;  /* 0x00000000ff2c7431 */ /* 0x000fce00000001ff */
.L_x_1325:
        /* <DEDUP_REMOVED lines=8> */
[----:B------:R-:W-:Y:S02]  /*03a0*/  LEA.HI R7, R68, R7, RZ, 0x3 ;  /* 0x0000000744077211 */ /* 0x000fe400078f18ff */
[----:B------:R-:W2:Y:S02]  /*03b0*/  LDC.64 R68, c[0x0][0x3c0] ;  /* 0x0000f000ff447b82 */ /* 0x000ea40000000a00 */
[----:B------:R-:W-:Y:S01]  /*03c0*/  LEA.HI.SX32 R7, R7, R2, 0x1d ;  /* 0x0000000207077211 */ /* 0x000fe200078feaff */
[----:B-1----:R-:W-:Y:S06]  /*03d0*/  @!P1 BRA `(.L_x_1313) ;  /* 0x0000000400e89947 */ /* 0x002fec0003800000 */
[----:B------:R-:W1:Y:S01]  /*03e0*/  LDC.64 R76, c[0x0][0x3a8] ;  /* 0x0000ea00ff4c7b82 */ /* 0x000e620000000a00 */
[----:B--2---:R-:W-:-:S05]  /*03f0*/  IMAD.WIDE R82, R5, 0x4, R68 ;  /* 0x0000000405527825 */ /* 0x004fca00078e0244 */
[----:B------:R-:W2:Y:S02]  /*0400*/  LDG.E R3, desc[UR10][R82.64] ;  /* 0x0000000a52037981 */ /* 0x000ea4000c1e1900 */
        /* <DEDUP_REMOVED lines=8> */
[----:B------:R-:W-:-:S04]  /*0490*/  ISETP.NE.U32.AND P0, PT, RZ, UR14, PT ;  /* 0x0000000eff007c0c */ /* 0x000fc8000bf05070 */
[----:B------:R-:W-:-:S13]  /*04a0*/  ISETP.NE.AND.EX P0, PT, RZ, UR15, PT, P0 ;  /* 0x0000000fff007c0c */ /* 0x000fda000bf05300 */
[----:B------:R-:W1:Y:S02]  /*04b0*/  @P0 LDC.64 R84, c[0x0][0x438] ;  /* 0x00010e00ff540b82 */ /* 0x000e640000000a00 */
[----:B-1----:R-:W-:-:S05]  /*04c0*/  @P0 IMAD.WIDE.U32 R84, R7, 0x10, R84 ;  /* 0x0000001007540825 */ /* 0x002fca00078e0054 */
[----:B------:R1:W5:Y:S01]  /*04d0*/  @P0 LDG.E.128 R8, desc[UR10][R84.64] ;  /* 0x0000000a54080981 */ /* 0x000362000c1e1d00 */
[----:B0-----:R-:W-:-:S04]  /*04e0*/  ISETP.NE.AND P0, PT, R6, RZ, PT ;  /* 0x000000ff0600720c */ /* 0x001fc80003f05270 */
[----:B--2---:R-:W-:Y:S01]  /*04f0*/  FSEL R3, R3, RZ, !P0 ;  /* 0x000000ff03037208 */ /* 0x004fe20004000000 */
[--C-:B------:R-:W-:Y:S02]  /*0500*/  HADD2.F32 R90, -RZ, R78.reuse.H0_H0 ;  /* 0x2000004eff5a7230 */ /* 0x100fe40000004100 */
[----:B------:R-:W-:Y:S02]  /*0510*/  HADD2.F32 R78, -RZ, R78.H1_H1 ;  /* 0x3000004eff4e7230 */ /* 0x000fe40000004100 */
[--C-:B------:R-:W-:Y:S02]  /*0520*/  HADD2.F32 R82, -RZ, R76.reuse.H0_H0 ;  /* 0x2000004cff527230 */ /* 0x100fe40000004100 */
[----:B------:R-:W-:Y:S02]  /*0530*/  HADD2.F32 R76, -RZ, R76.H1_H1 ;  /* 0x3000004cff4c7230 */ /* 0x000fe40000004100 */
[----:B------:R-:W-:Y:S01]  /*0540*/  FADD.FTZ R83, -R3, R78 ;  /* 0x0000004e03537221 */ /* 0x000fe20000010100 */
[----:B------:R-:W-:-:S02]  /*0550*/  HADD2.F32 R86, -RZ, R77.H0_H0 ;  /* 0x2000004dff567230 */ /* 0x000fc40000004100 */
[----:B------:R-:W-:Y:S02]  /*0560*/  HADD2.F32 R88, -RZ, R77.H1_H1 ;  /* 0x3000004dff587230 */ /* 0x000fe40000004100 */
[--C-:B------:R-:W-:Y:S02]  /*0570*/  HADD2.F32 R92, -RZ, R79.reuse.H0_H0 ;  /* 0x2000004fff5c7230 */ /* 0x100fe40000004100 */
[----:B------:R-:W-:Y:S02]  /*0580*/  HADD2.F32 R87, -RZ, R79.H1_H1 ;  /* 0x3000004fff577230 */ /* 0x000fe40000004100 */
[C---:B------:R-:W-:Y:S01]  /*0590*/  FADD.FTZ R91, -R3.reuse, R82 ;  /* 0x00000052035b7221 */ /* 0x040fe20000010100 */
[----:B---3--:R-:W-:Y:S02]  /*05a0*/  HADD2.F32 R78, -RZ, R68.H0_H0 ;  /* 0x20000044ff4e7230 */ /* 0x008fe40000004100 */
[C---:B------:R-:W-:Y:S01]  /*05b0*/  FADD.FTZ R89, -R3.reuse, R76 ;  /* 0x0000004c03597221 */ /* 0x040fe20000010100 */
[C---:B------:R-:W-:Y:S01]  /*05c0*/  FADD.FTZ R77, -R3.reuse, R86 ;  /* 0x00000056034d7221 */ /* 0x040fe20000010100 */
[C---:B------:R-:W-:Y:S01]  /*05d0*/  FADD.FTZ R81, -R3.reuse, R88 ;  /* 0x0000005803517221 */ /* 0x040fe20000010100 */
[C---:B------:R-:W-:Y:S01]  /*05e0*/  FADD.FTZ R79, -R3.reuse, R90 ;  /* 0x0000005a034f7221 */ /* 0x040fe20000010100 */
[C---:B-1----:R-:W-:Y:S01]  /*05f0*/  FADD.FTZ R85, -R3.reuse, R92 ;  /* 0x0000005c03557221 */ /* 0x042fe20000010100 */
[----:B------:R-:W-:Y:S01]  /*0600*/  FADD.FTZ R87, -R3, R87 ;  /* 0x0000005703577221 */ /* 0x000fe20000010100 */
[----:B----4-:R-:W-:-:S02]  /*0610*/  HADD2.F32 R93, -RZ, R72.H0_H0 ;  /* 0x20000048ff5d7230 */ /* 0x010fc40000004100 */
[----:B-----5:R-:W-:Y:S01]  /*0620*/  FMUL.FTZ R3, R80, R91 ;  /* 0x0000005b50037220 */ /* 0x020fe20000410000 */
[-C--:B------:R-:W-:Y:S01]  /*0630*/  FMUL.FTZ R91, R20, R78.reuse ;  /* 0x0000004e145b7220 */ /* 0x080fe20000410000 */
[----:B------:R-:W-:Y:S02]  /*0640*/  HADD2.F32 R68, -RZ, R68.H1_H1 ;  /* 0x30000044ff447230 */ /* 0x000fe40000004100 */
[----:B------:R-:W-:Y:S01]  /*0650*/  FMUL.FTZ R82, R80, R89 ;  /* 0x0000005950527220 */ /* 0x000fe20000410000 */
[--C-:B------:R-:W-:Y:S02]  /*0660*/  HADD2.F32 R86, -RZ, R69.reuse.H1_H1 ;  /* 0x30000045ff567230 */ /* 0x100fe40000004100 */
[----:B------:R-:W-:Y:S01]  /*0670*/  FFMA.FTZ R76, R12, R93, R91 ;  /* 0x0000005d0c4c7223 */ /* 0x000fe2000001005b */
[----:B------:R-:W-:Y:S01]  /*0680*/  FADD.FTZ R60, R60, R78 ;  /* 0x0000004e3c3c7221 */ /* 0x000fe20000010000 */
[----:B------:R-:W-:Y:S01]  /*0690*/  FFMA.FTZ R32, R3, R78, R32 ;  /* 0x0000004e03207223 */ /* 0x000fe20000010020 */
[-C--:B------:R-:W-:Y:S01]  /*06a0*/  FMUL.FTZ R78, R21, R68.reuse ;  /* 0x00000044154e7220 */ /* 0x080fe20000410000 */
[----:B------:R-:W-:Y:S01]  /*06b0*/  FADD.FTZ R61, R61, R68 ;  /* 0x000000443d3d7221 */ /* 0x000fe20000010000 */
[----:B------:R-:W-:Y:S01]  /*06c0*/  FFMA.FTZ R33, R82, R68, R33 ;  /* 0x0000004452217223 */ /* 0x000fe20000010021 */
[----:B------:R-:W-:-:S02]  /*06d0*/  HADD2.F32 R91, -RZ, R69.H0_H0 ;  /* 0x20000045ff5b7230 */ /* 0x000fc40000004100 */
[----:B------:R-:W-:Y:S01]  /*06e0*/  FMUL.FTZ R88, R23, R86 ;  /* 0x0000005617587220 */ /* 0x000fe20000410000 */
[--C-:B------:R-:W-:Y:S02]  /*06f0*/  HADD2.F32 R68, -RZ, R73.reuse.H1_H1 ;  /* 0x30000049ff447230 */ /* 0x100fe40000004100 */
[----:B------:R-:W-:Y:S01]  /*0700*/  FADD.FTZ R48, R48, R93 ;  /* 0x0000005d30307221 */ /* 0x000fe20000010000 */
[----:B------:R-:W-:Y:S02]  /*0710*/  HADD2.F32 R72, -RZ, R72.H1_H1 ;  /* 0x30000048ff487230 */ /* 0x000fe40000004100 */
[----:B------:R-:W-:Y:S01]  /*0720*/  FFMA.FTZ R40, R3, R93, R40 ;  /* 0x0000005d03287223 */ /* 0x000fe20000010028 */
[----:B------:R-:W-:Y:S02]  /*0730*/  HADD2.F32 R89, -RZ, R73.H0_H0 ;  /* 0x20000049ff597230 */ /* 0x000fe40000004100 */
[----:B------:R-:W-:Y:S01]  /*0740*/  FMUL.FTZ R77, R80, R77 ;  /* 0x0000004d504d7220 */ /* 0x000fe20000410000 */
[----:B------:R-:W-:Y:S01]  /*0750*/  FMUL.FTZ R93, R22, R91 ;  /* 0x0000005b165d7220 */ /* 0x000fe20000410000 */
[----:B------:R-:W-:Y:S01]  /*0760*/  FMUL.FTZ R84, R80, R81 ;  /* 0x0000005150547220 */ /* 0x000fe20000410000 */
[----:B------:R-:W-:-:S02]  /*0770*/  HADD2.F32 R69, -RZ, R70.H0_H0 ;  /* 0x20000046ff457230 */ /* 0x000fc40000004100 */
[----:B------:R-:W-:Y:S01]  /*0780*/  FFMA.FTZ R81, R15, R68, R88 ;  /* 0x000000440f517223 */ /* 0x000fe20000010058 */
[C---:B------:R-:W-:Y:S01]  /*0790*/  FMUL.FTZ R79, R80.reuse, R79 ;  /* 0x0000004f504f7220 */ /* 0x040fe20000410000 */
[----:B------:R-:W-:Y:S02]  /*07a0*/  HADD2.F32 R70, -RZ, R70.H1_H1 ;  /* 0x30000046ff467230 */ /* 0x000fe40000004100 */
[----:B------:R-:W-:Y:S01]  /*07b0*/  FMUL.FTZ R88, R80, R83 ;  /* 0x0000005350587220 */ /* 0x000fe20000410000 */
[----:B------:R-:W-:Y:S01]  /*07c0*/  FADD.FTZ R49, R49, R72 ;  /* 0x0000004831317221 */ /* 0x000fe20000010000 */
[-C--:B------:R-:W-:Y:S01]  /*07d0*/  FFMA.FTZ R41, R82, R72.reuse, R41 ;  /* 0x0000004852297223 */ /* 0x080fe20000010029 */
[----:B------:R-:W-:Y:S01]  /*07e0*/  FFMA.FTZ R78, R13, R72, R78 ;  /* 0x000000480d4e7223 */ /* 0x000fe2000001004e */
[----:B------:R-:W-:Y:S01]  /*07f0*/  FADD.FTZ R50, R50, R89 ;  /* 0x0000005932327221 */ /* 0x000fe20000010000 */
[-C--:B------:R-:W-:Y:S01]  /*0800*/  FFMA.FTZ R42, R77, R89.reuse, R42 ;  /* 0x000000594d2a7223 */ /* 0x080fe2000001002a */
[----:B------:R-:W-:Y:S01]  /*0810*/  FFMA.FTZ R72, R14, R89, R93 ;  /* 0x000000590e487223 */ /* 0x000fe2000001005d */
[----:B------:R-:W-:-:S02]  /*0820*/  HADD2.F32 R73, -RZ, R74.H0_H0 ;  /* 0x2000004aff497230 */ /* 0x000fc40000004100 */
[----:B------:R-:W-:Y:S01]  /*0830*/  FADD.FTZ R63, R63, R86 ;  /* 0x000000563f3f7221 */ /* 0x000fe20000010000 */
[----:B------:R-:W-:Y:S01]  /*0840*/  FFMA.FTZ R35, R84, R86, R35 ;  /* 0x0000005654237223 */ /* 0x000fe20000010023 */
[-C--:B------:R-:W-:Y:S01]  /*0850*/  FMUL.FTZ R89, R24, R69.reuse ;  /* 0x0000004518597220 */ /* 0x080fe20000410000 */
[----:B------:R-:W-:Y:S01]  /*0860*/  FADD.FTZ R64, R64, R69 ;  /* 0x0000004540407221 */ /* 0x000fe20000010000 */
[----:B------:R-:W-:Y:S01]  /*0870*/  FFMA.FTZ R36, R79, R69, R36 ;  /* 0x000000454f247223 */ /* 0x000fe20000010024 */
[----:B------:R-:W-:Y:S02]  /*0880*/  HADD2.F32 R74, -RZ, R74.H1_H1 ;  /* 0x3000004aff4a7230 */ /* 0x000fe40000004100 */
[-C--:B------:R-:W-:Y:S01]  /*0890*/  FMUL.FTZ R86, R25, R70.reuse ;  /* 0x0000004619567220 */ /* 0x080fe20000410000 */
[----:B------:R-:W-:Y:S01]  /*08a0*/  FADD.FTZ R65, R65, R70 ;  /* 0x0000004641417221 */ /* 0x000fe20000010000 */
[----:B------:R-:W-:Y:S01]  /*08b0*/  FFMA.FTZ R37, R88, R70, R37 ;  /* 0x0000004658257223 */ /* 0x000fe20000010025 */
[----:B------:R-:W-:-:S02]  /*08c0*/  HADD2.F32 R69, -RZ, R71.H0_H0 ;  /* 0x20000047ff457230 */ /* 0x000fc40000004100 */
[----:B------:R-:W-:Y:S01]  /*08d0*/  FMUL.FTZ R85, R80, R85 ;  /* 0x0000005550557220 */ /* 0x000fe20000410000 */
[----:B------:R-:W-:Y:S02]  /*08e0*/  HADD2.F32 R70, -RZ, R71.H1_H1 ;  /* 0x30000047ff467230 */ /* 0x000fe40000004100 */
[----:B------:R-:W-:Y:S01]  /*08f0*/  FADD.FTZ R44, R44, R73 ;  /* 0x000000492c2c7221 */ /* 0x000fe20000010000 */
[-C--:B------:R-:W-:Y:S01]  /*0900*/  FFMA.FTZ R28, R79, R73.reuse, R28 ;  /* 0x000000494f1c7223 */ /* 0x080fe2000001001c */
[----:B------:R-:W-:Y:S01]  /*0910*/  FADD.FTZ R51, R51, R68 ;  /* 0x0000004433337221 */ /* 0x000fe20000010000 */
[----:B------:R-:W-:Y:S01]  /*0920*/  FFMA.FTZ R43, R84, R68, R43 ;  /* 0x00000044542b7223 */ /* 0x000fe2000001002b */
[----:B------:R-:W-:Y:S01]  /*0930*/  FFMA.FTZ R73, R16, R73, R89 ;  /* 0x0000004910497223 */ /* 0x000fe20000010059 */
[----:B------:R-:W-:Y:S01]  /*0940*/  FADD.FTZ R45, R45, R74 ;  /* 0x0000004a2d2d7221 */ /* 0x000fe20000010000 */
[-C--:B------:R-:W-:Y:S01]  /*0950*/  FFMA.FTZ R29, R88, R74.reuse, R29 ;  /* 0x0000004a581d7223 */ /* 0x080fe2000001001d */
[----:B------:R-:W-:Y:S01]  /*0960*/  FFMA.FTZ R86, R17, R74, R86 ;  /* 0x0000004a11567223 */ /* 0x000fe20000010056 */
[-C--:B------:R-:W-:Y:S01]  /*0970*/  FMUL.FTZ R89, R26, R69.reuse ;  /* 0x000000451a597220 */ /* 0x080fe20000410000 */
[----:B------:R-:W-:Y:S01]  /*0980*/  FADD.FTZ R66, R66, R69 ;  /* 0x0000004542427221 */ /* 0x000fe20000010000 */
[----:B------:R-:W-:Y:S01]  /*0990*/  FFMA.FTZ R38, R85, R69, R38 ;  /* 0x0000004555267223 */ /* 0x000fe20000010026 */
[----:B------:R-:W-:-:S02]  /*09a0*/  HADD2.F32 R68, -RZ, R75.H1_H1 ;  /* 0x3000004bff447230 */ /* 0x000fc40000004100 */
        /* <DEDUP_REMOVED lines=12> */
[----:B------:R-:W-:Y:S01]  /*0a70*/  FFMA.FTZ R69, R77, R72, R68 ;  /* 0x000000484d457223 */ /* 0x000fe20000010044 */
[----:B------:R-:W-:-:S02]  /*0a80*/  HADD2.F32 R83, -RZ, R75.H0_H0 ;  /* 0x2000004bff537230 */ /* 0x000fc40000004100 */
[----:B------:R-:W-:Y:S01]  /*0a90*/  FADD.FTZ R70, R70, R81 ;  /* 0x0000005146467221 */ /* 0x000fe20000010000 */
[----:B------:R-:W-:-:S03]  /*0aa0*/  FFMA.FTZ R68, R84, R81, R69 ;  /* 0x0000005154447223 */ /* 0x000fc60000010045 */
        /* <DEDUP_REMOVED lines=8> */
[----:B------:R-:W-:Y:S01]  /*0b30*/  FFMA.FTZ R69, R85, R83, R70 ;  /* 0x0000005355457223 */ /* 0x000fe20000010046 */
[----:B------:R-:W-:Y:S01]  /*0b40*/  FADD.FTZ R62, R62, R91 ;  /* 0x0000005b3e3e7221 */ /* 0x000fe20000010000 */
[----:B------:R-:W-:Y:S01]  /*0b50*/  FFMA.FTZ R34, R77, R91, R34 ;  /* 0x0000005b4d227223 */ /* 0x000fe20000010022 */
[----:B------:R-:W-:Y:S01]  /*0b60*/  FADD.FTZ R75, R68, R87 ;  /* 0x00000057444b7221 */ /* 0x000fe20000010000 */
[----:B------:R-:W-:-:S07]  /*0b70*/  FFMA.FTZ R74, R90, R87, R69 ;  /* 0x000000575a4a7223 */ /* 0x000fce0000010045 */
.L_x_1313:
[----:B------:R-:W-:Y:S05]  /*0b80*/  BSYNC.RECONVERGENT B1 ;  /* 0x0000000000017941 */ /* 0x000fea0003800200 */
.L_x_1312:
        /* <DEDUP_REMOVED lines=21> */
.L_x_1339:
        /* <DEDUP_REMOVED lines=41> */
[----:B------:R-:W-:-:S02]  /*0f70*/  F2FP.F16.F32.PACK_AB R71, R70, R71 ;  /* 0x000000474647723e */ /* 0x000fc400000000ff */
[----:B------:R-:W-:Y:S02]  /*0f80*/  F2FP.F16.F32.PACK_AB R69, R74, R69 ;  /* 0x000000454a45723e */ /* 0x000fe400000000ff */
[----:B------:R-:W-:Y:S02]  /*0f90*/  F2FP.F16.F32.PACK_AB R70, R92, R75 ;  /* 0x0000004b5c46723e */ /* 0x000fe400000000ff */
[----:B------:R-:W-:Y:S01]  /*0fa0*/  F2FP.F16.F32.PACK_AB R68, R93, R68 ;  /* 0x000000445d44723e */ /* 0x000fe200000000ff */
[----:B------:R-:W-:Y:S06]  /*0fb0*/  BRA `(.L_x_1320) ;  /* 0x0000001000587947 */ /* 0x000fec0003800000 */
.L_x_1319:
        /* <DEDUP_REMOVED lines=33> */
.L_x_1318:
        /* <DEDUP_REMOVED lines=36> */
.L_x_1321:
        /* <DEDUP_REMOVED lines=27> */
[----:B------:R-:W-:Y:S02]  /*15c0*/  F2FP.F16.F32.PACK_AB R68, R68, R55 ;  /* 0x000000374444723e */ /* 0x000fe400000000ff */
[----:B------:R-:W-:Y:S02]  /*15d0*/  MOV R59, R71 ;  /* 0x00000047003b7202 */ /* 0x000fe40000000f00 */
[----:B------:R-:W-:Y:S02]  /*15e0*/  MOV R58, R70 ;  /* 0x00000046003a7202 */ /* 0x000fe40000000f00 */
[----:B------:R-:W-:-:S02]  /*15f0*/  MOV R57, R69 ;  /* 0x0000004500397202 */ /* 0x000fc40000000f00 */
[----:B------:R-:W-:Y:S02]  /*1600*/  MOV R56, R68 ;  /* 0x0000004400387202 */ /* 0x000fe40000000f00 */
[----:B------:R-:W-:Y:S02]  /*1610*/  MOV R55, R71 ;  /* 0x0000004700377202 */ /* 0x000fe40000000f00 */
[----:B------:R-:W-:Y:S02]  /*1620*/  MOV R54, R70 ;  /* 0x0000004600367202 */ /* 0x000fe40000000f00 */
[----:B------:R-:W-:Y:S02]  /*1630*/  MOV R53, R69 ;  /* 0x0000004500357202 */ /* 0x000fe40000000f00 */
[----:B------:R-:W-:Y:S01]  /*1640*/  MOV R52, R68 ;  /* 0x0000004400347202 */ /* 0x000fe20000000f00 */
[----:B------:R-:W-:Y:S06]  /*1650*/  BRA `(.L_x_1320) ;  /* 0x0000000800b07947 */ /* 0x000fec0003800000 */
.L_x_1317:
        /* <DEDUP_REMOVED lines=14> */
[--C-:B------:R-:W-:Y:S02]  /*1740*/  HADD2.F32 R71, -RZ, R11.reuse.H1_H1 ;  /* 0x3000000bff477230 */ /* 0x100fe40000004100 */
[----:B------:R-:W-:Y:S01]  /*1750*/  FADD.FTZ R74, R73, -R74 ;  /* 0x8000004a494a7221 */ /* 0x000fe20000010000 */
[----:B------:R-:W-:-:S02]  /*1760*/  HADD2.F32 R69, -RZ, R11.H0_H0 ;  /* 0x2000000bff457230 */ /* 0x000fc40000004100 */
[----:B------:R-:W-:Y:S01]  /*1770*/  FADD.FTZ R70, R87, -R70 ;  /* 0x8000004657467221 */ /* 0x000fe20000010000 */
[----:B------:R-:W-:Y:S01]  /*1780*/  FADD.FTZ R91, R72, -R91 ;  /* 0x8000005b485b7221 */ /* 0x000fe20000010000 */
[----:B------:R-:W-:Y:S02]  /*1790*/  FADD.FTZ R68, R81, -R68 ;  /* 0x8000004451447221 */ /* 0x000fe40000010000 */
[----:B-----5:R-:W-:Y:S01]  /*17a0*/  FFMA.FTZ R71, R80, R70, R71 ;  /* 0x0000004650477223 */ /* 0x020fe20000010047 */
[----:B------:R-:W-:-:S04]  /*17b0*/  FADD.FTZ R70, R83, -R92 ;  /* 0x8000005c53467221 */ /* 0x000fc80000010000 */
[----:B------:R-:W-:Y:S01]  /*17c0*/  FFMA.FTZ R70, R80, R70, R69 ;  /* 0x0000004650467223 */ /* 0x000fe20000010045 */
[----:B------:R-:W-:-:S04]  /*17d0*/  HADD2.F32 R69, -RZ, R10.H0_H0 ;  /* 0x2000000aff457230 */ /* 0x000fc80000004100 */
[----:B------:R-:W-:Y:S01]  /*17e0*/  F2FP.F16.F32.PACK_AB R71, R71, R70 ;  /* 0x000000464747723e */ /* 0x000fe200000000ff */
[----:B------:R-:W-:Y:S01]  /*17f0*/  FADD.FTZ R70, R86, -R93 ;  /* 0x8000005d56467221 */ /* 0x000fe20000010000 */
[----:B------:R-:W-:Y:S02]  /*1800*/  HADD2.F32 R93, -RZ, R10.H1_H1 ;  /* 0x3000000aff5d7230 */ /* 0x000fe40000004100 */
[----:B------:R-:W-:Y:S01]  /*1810*/  FFMA.FTZ R69, R80, R74, R69 ;  /* 0x0000004a50457223 */ /* 0x000fe20000010045 */
[----:B------:R-:W-:Y:S01]  /*1820*/  FADD.FTZ R74, R76, -R75 ;  /* 0x8000004b4c4a7221 */ /* 0x000fe20000010000 */
[----:B------:R-:W-:Y:S02]  /*1830*/  HADD2.F32 R75, -RZ, R8.H0_H0 ;  /* 0x20000008ff4b7230 */ /* 0x000fe40000004100 */
[----:B------:R-:W-:-:S03]  /*1840*/  FFMA.FTZ R70, R80, R70, R93 ;  /* 0x0000004650467223 */ /* 0x000fc6000001005d */
[----:B------:R-:W-:Y:S01]  /*1850*/  FFMA.FTZ R75, R80, R74, R75 ;  /* 0x0000004a504b7223 */ /* 0x000fe2000001004b */
[----:B------:R-:W-:Y:S01]  /*1860*/  FADD.FTZ R74, R78, -R89 ;  /* 0x800000594e4a7221 */ /* 0x000fe20000010000 */
[----:B------:R-:W-:Y:S01]  /*1870*/  F2FP.F16.F32.PACK_AB R70, R70, R69 ;  /* 0x000000454646723e */ /* 0x000fe200000000ff */
[----:B------:R-:W-:Y:S02]  /*1880*/  HADD2.F32 R69, -RZ, R9.H0_H0 ;  /* 0x20000009ff457230 */ /* 0x000fe40000004100 */
[----:B------:R-:W-:-:S03]  /*1890*/  HADD2.F32 R89, -RZ, R8.H1_H1 ;  /* 0x30000008ff597230 */ /* 0x000fc60000004100 */
[----:B------:R-:W-:Y:S01]  /*18a0*/  FFMA.FTZ R69, R80, R91, R69 ;  /* 0x0000005b50457223 */ /* 0x000fe20000010045 */
[----:B------:R-:W-:-:S05]  /*18b0*/  HADD2.F32 R91, -RZ, R9.H1_H1 ;  /* 0x30000009ff5b7230 */ /* 0x000fca0000004100 */
[C---:B------:R-:W-:Y:S01]  /*18c0*/  FFMA.FTZ R68, R80.reuse, R68, R91 ;  /* 0x0000004450447223 */ /* 0x040fe2000001005b */
[----:B------:R-:W-:-:S04]  /*18d0*/  FFMA.FTZ R80, R80, R74, R89 ;  /* 0x0000004a50507223 */ /* 0x000fc80000010059 */
[----:B------:R-:W-:Y:S02]  /*18e0*/  F2FP.F16.F32.PACK_AB R69, R68, R69 ;  /* 0x000000454445723e */ /* 0x000fe400000000ff */
[----:B------:R-:W-:Y:S01]  /*18f0*/  F2FP.F16.F32.PACK_AB R68, R80, R75 ;  /* 0x0000004b5044723e */ /* 0x000fe200000000ff */
[----:B------:R-:W-:Y:S06]  /*1900*/  BRA `(.L_x_1320) ;  /* 0x0000000800047947 */ /* 0x000fec0003800000 */
.L_x_1323:
        /* <DEDUP_REMOVED lines=13> */
[C---:B-----5:R-:W-:Y:S01]  /*19e0*/  FFMA.FTZ R68, R80.reuse, R71, R69 ;  /* 0x0000004750447223 */ /* 0x060fe20000010045 */
[----:B------:R-:W-:Y:S01]  /*19f0*/  FADD.FTZ R71, R73, -R74 ;  /* 0x8000004a49477221 */ /* 0x000fe20000010000 */
[----:B------:R-:W-:Y:S01]  /*1a00*/  FFMA.FTZ R69, R80, R75, R92 ;  /* 0x0000004b50457223 */ /* 0x000fe2000001005c */
[----:B------:R-:W-:Y:S01]  /*1a10*/  FADD.FTZ R75, R86, -R59 ;  /* 0x8000003b564b7221 */ /* 0x000fe20000010000 */
[--C-:B------:R-:W-:Y:S02]  /*1a20*/  HADD2.F32 R59, -RZ, R10.reuse.H0_H0 ;  /* 0x2000000aff3b7230 */ /* 0x100fe40000004100 */
[----:B------:R-:W-:Y:S01]  /*1a30*/  FADD.FTZ R57, R78, -R57 ;  /* 0x800000394e397221 */ /* 0x000fe20000010000 */
[----:B------:R-:W-:-:S02]  /*1a40*/  HADD2.F32 R92, -RZ, R10.H1_H1 ;  /* 0x3000000aff5c7230 */ /* 0x000fc40000004100 */
[C---:B------:R-:W-:Y:S01]  /*1a50*/  FFMA.FTZ R74, R80.reuse, R71, R59 ;  /* 0x00000047504a7223 */ /* 0x040fe2000001003b */
[----:B------:R-:W-:Y:S02]  /*1a60*/  FADD.FTZ R71, R87, -R70 ;  /* 0x8000004657477221 */ /* 0x000fe40000010000 */
[C---:B------:R-:W-:Y:S01]  /*1a70*/  FFMA.FTZ R59, R80.reuse, R75, R92 ;  /* 0x0000004b503b7223 */ /* 0x040fe2000001005c */
[----:B------:R-:W-:Y:S01]  /*1a80*/  FADD.FTZ R75, R83, -R58 ;  /* 0x8000003a534b7221 */ /* 0x000fe20000010000 */
[----:B------:R-:W-:Y:S02]  /*1a90*/  HADD2.F32 R58, -RZ, R11.H0_H0 ;  /* 0x2000000bff3a7230 */ /* 0x000fe40000004100 */
[C---:B------:R-:W-:Y:S01]  /*1aa0*/  FFMA.FTZ R71, R80.reuse, R71, R89 ;  /* 0x0000004750477223 */ /* 0x040fe20000010059 */
[----:B------:R-:W-:Y:S02]  /*1ab0*/  HADD2.F32 R89, -RZ, R9.H1_H1 ;  /* 0x30000009ff597230 */ /* 0x000fe40000004100 */
[----:B------:R-:W-:Y:S01]  /*1ac0*/  FFMA.FTZ R70, R80, R75, R58 ;  /* 0x0000004b50467223 */ /* 0x000fe2000001003a */
[----:B------:R-:W-:Y:S01]  /*1ad0*/  FADD.FTZ R75, R81, -R56 ;  /* 0x80000038514b7221 */ /* 0x000fe20000010000 */
[----:B------:R-:W-:-:S03]  /*1ae0*/  HADD2.F32 R56, -RZ, R8.H1_H1 ;  /* 0x30000008ff387230 */ /* 0x000fc60000004100 */
[C---:B------:R-:W-:Y:S01]  /*1af0*/  FFMA.FTZ R58, R80.reuse, R75, R89 ;  /* 0x0000004b503a7223 */ /* 0x040fe20000010059 */
[----:B------:R-:W-:Y:S01]  /*1b00*/  F2FP.F16.F32.PACK_AB R71, R71, R70 ;  /* 0x000000464747723e */ /* 0x000fe200000000ff */
[----:B------:R-:W-:Y:S01]  /*1b10*/  FFMA.FTZ R57, R80, R57, R56 ;  /* 0x0000003950397223 */ /* 0x000fe20000010038 */
        /* <DEDUP_REMOVED lines=8> */
.L_x_1322:
        /* <DEDUP_REMOVED lines=44> */
.L_x_1324:
        /* <DEDUP_REMOVED lines=9> */
[----:B------:R-:W-:Y:S02]  /*1ef0*/  HADD2.F32 R57, -RZ, R8.H0_H0 ;  /* 0x20000008ff397230 */ /* 0x000fe40000004100 */
[----:B------:R-:W-:Y:S01]  /*1f00*/  FADD.FTZ R55, R76, -R55 ;  /* 0x800000374c377221 */ /* 0x000fe20000010000 */
[----:B------:R-:W-:-:S02]  /*1f10*/  HADD2.F32 R56, -RZ, R9.H0_H0 ;  /* 0x20000009ff387230 */ /* 0x000fc40000004100 */
[----:B------:R-:W-:Y:S01]  /*1f20*/  FADD.FTZ R59, R86, -R59 ;  /* 0x8000003b563b7221 */ /* 0x000fe20000010000 */
[--C-:B-1----:R-:W-:Y:S02]  /*1f30*/  HADD2.F32 R71, -RZ, R11.reuse.H1_H1 ;  /* 0x3000000bff477230 */ /* 0x102fe40000004100 */
[C---:B-----5:R-:W-:Y:S01]  /*1f40*/  FFMA.FTZ R68, R80.reuse, R55, R57 ;  /* 0x0000003750447223 */ /* 0x060fe20000010039 */
[--C-:B------:R-:W-:Y:S02]  /*1f50*/  HADD2.F32 R57, -RZ, R10.reuse.H0_H0 ;  /* 0x2000000aff397230 */ /* 0x100fe40000004100 */
[----:B------:R-:W-:Y:S01]  /*1f60*/  FFMA.FTZ R69, R80, R69, R56 ;  /* 0x0000004550457223 */ /* 0x000fe20000010038 */
[----:B------:R-:W-:Y:S01]  /*1f70*/  FADD.FTZ R55, R73, -R58 ;  /* 0x8000003a49377221 */ /* 0x000fe20000010000 */
[----:B------:R-:W-:Y:S02]  /*1f80*/  HADD2.F32 R56, -RZ, R10.H1_H1 ;  /* 0x3000000aff387230 */ /* 0x000fe40000004100 */
[----:B------:R-:W-:Y:S01]  /*1f90*/  FADD.FTZ R53, R78, -R53 ;  /* 0x800000354e357221 */ /* 0x000fe20000010000 */
[C---:B------:R-:W-:Y:S01]  /*1fa0*/  FFMA.FTZ R55, R80.reuse, R55, R57 ;  /* 0x0000003750377223 */ /* 0x040fe20000010039 */
[----:B------:R-:W-:Y:S01]  /*1fb0*/  FADD.FTZ R57, R83, -R54 ;  /* 0x8000003653397221 */ /* 0x000fe20000010000 */
[----:B------:R-:W-:Y:S01]  /*1fc0*/  FFMA.FTZ R56, R80, R59, R56 ;  /* 0x0000003b50387223 */ /* 0x000fe20000010038 */
[----:B------:R-:W-:Y:S01]  /*1fd0*/  FADD.FTZ R59, R87, -R70 ;  /* 0x80000046573b7221 */ /* 0x000fe20000010000 */
[----:B------:R-:W-:-:S03]  /*1fe0*/  HADD2.F32 R54, -RZ, R11.H0_H0 ;  /* 0x2000000bff367230 */ /* 0x000fc60000004100 */
[C---:B------:R-:W-:Y:S01]  /*1ff0*/  FFMA.FTZ R58, R80.reuse, R59, R71 ;  /* 0x0000003b503a7223 */ /* 0x040fe20000010047 */
[----:B------:R-:W-:Y:S02]  /*2000*/  HADD2.F32 R59, -RZ, R9.H1_H1 ;  /* 0x30000009ff3b7230 */ /* 0x000fe40000004100 */
[----:B------:R-:W-:Y:S01]  /*2010*/  FFMA.FTZ R71, R80, R57, R54 ;  /* 0x0000003950477223 */ /* 0x000fe20000010036 */
[----:B------:R-:W-:Y:S01]  /*2020*/  FADD.FTZ R57, R81, -R52 ;  /* 0x8000003451397221 */ /* 0x000fe20000010000 */
[----:B------:R-:W-:Y:S01]  /*2030*/  HADD2.F32 R52, -RZ, R8.H1_H1 ;  /* 0x30000008ff347230 */ /* 0x000fe20000004100 */
[----:B------:R-:W-:Y:S02]  /*2040*/  F2FP.F16.F32.PACK_AB R70, R56, R55 ;  /* 0x000000373846723e */ /* 0x000fe400000000ff */
[----:B------:R-:W-:Y:S01]  /*2050*/  FFMA.FTZ R54, R80, R57, R59 ;  /* 0x0000003950367223 */ /* 0x000fe2000001003b */
[----:B------:R-:W-:Y:S01]  /*2060*/  F2FP.F16.F32.PACK_AB R71, R58, R71 ;  /* 0x000000473a47723e */ /* 0x000fe200000000ff */
[----:B------:R-:W-:Y:S01]  /*2070*/  FFMA.FTZ R53, R80, R53, R52 ;  /* 0x0000003550357223 */ /* 0x000fe20000010034 */
[----:B------:R-:W-:-:S02]  /*2080*/  MOV R58, R70 ;  /* 0x00000046003a7202 */ /* 0x000fc40000000f00 */
[----:B------:R-:W-:Y:S02]  /*2090*/  F2FP.F16.F32.PACK_AB R69, R54, R69 ;  /* 0x000000453645723e */ /* 0x000fe400000000ff */
[----:B------:R-:W-:Y:S02]  /*20a0*/  F2FP.F16.F32.PACK_AB R68, R53, R68 ;  /* 0x000000443544723e */ /* 0x000fe400000000ff */
[----:B------:R-:W-:Y:S02]  /*20b0*/  MOV R59, R71 ;  /* 0x00000047003b7202 */ /* 0x000fe40000000f00 */
[----:B------:R-:W-:Y:S02]  /*20c0*/  MOV R57, R69 ;  /* 0x0000004500397202 */ /* 0x000fe40000000f00 */
[----:B------:R-:W-:Y:S02]  /*20d0*/  MOV R56, R68 ;  /* 0x0000004400387202 */ /* 0x000fe40000000f00 */
[----:B------:R-:W-:-:S02]  /*20e0*/  MOV R55, R71 ;  /* 0x0000004700377202 */ /* 0x000fc40000000f00 */
[----:B------:R-:W-:Y:S02]  /*20f0*/  MOV R54, R70 ;  /* 0x0000004600367202 */ /* 0x000fe40000000f00 */
[----:B------:R-:W-:Y:S02]  /*2100*/  MOV R53, R69 ;  /* 0x0000004500357202 */ /* 0x000fe40000000f00 */
[----:B------:R-:W-:-:S07]  /*2110*/  MOV R52, R68 ;  /* 0x0000004400347202 */ /* 0x000fce0000000f00 */
.L_x_1320:
        /* <DEDUP_REMOVED lines=13> */
.L_x_1316:
[----:B------:R-:W-:Y:S05]  /*21f0*/  BSYNC.RECONVERGENT B1 ;  /* 0x0000000000017941 */ /* 0x000fea0003800200 */
.L_x_1315:
[----:B------:R-:W3:Y:S02]  /*2200*/  LDC.64 R68, c[0x0][0x380] ;  /* 0x0000e000ff447b82 */ /* 0x000ee40000000a00 */
[----:B---3--:R-:W-:-:S04]  /*2210*/  LEA R5, R68, R5, 0x2 ;  /* 0x0000000544057211 */ /* 0x008fc800078e10ff */
[----:B------:R-:W-:-:S13]  /*2220*/  ISETP.GE.AND P0, PT, R5, R69, PT ;  /* 0x000000450500720c */ /* 0x000fda0003f06270 */
[----:B------:R-:W-:Y:S05]  /*2230*/  @!P0 BRA `(.L_x_1325) ;  /* 0xffffffe000388947 */ /* 0x000fea000383ffff */
.L_x_1311:
[----:B------:R-:W-:Y:S05]  /*2240*/  BSYNC B0 ;  /* 0x0000000000007941 */ /* 0x000fea0003800000 */
.L_x_1310:
[----:B------:R-:W3:Y:S01]  /*2250*/  S2R R53, SR_TID.X ;  /* 0x0000000000357919 */ /* 0x000ee20000002100 */
[----:B------:R-:W-:Y:S01]  /*2260*/  MOV R3, 0x400 ;  /* 0x0000040000037802 */ /* 0x000fe20000000f00 */
[----:B------:R-:W-:Y:S05]  /*2270*/  WARPSYNC.ALL ;  /* 0x0000000000007948 */ /* 0x000fea0003800000 */
[----:B------:R-:W4:Y:S01]  /*2280*/  S2R R4, SR_CgaCtaId ;  /* 0x0000000000047919 */ /* 0x000f220000008800 */
[----:B------:R-:W-:Y:S01]  /*2290*/  IMAD R52, R0, UR9, RZ ;  /* 0x0000000900347c24 */ /* 0x000fe2000f8e02ff */
[----:B------:R-:W1:Y:S01]  /*22a0*/  LDCU.128 UR16, c[0x0][0x440] ;  /* 0x00008800ff1077ac */ /* 0x000e620008000c00 */
[----:B------:R-:W-:Y:S01]  /*22b0*/  BSSY.RECONVERGENT B0, `(.L_x_1326) ;  /* 0x000007a000007945 */ /* 0x000fe20003800200 */
[----:B------:R-:W2:Y:S01]  /*22c0*/  LDCU.128 UR20, c[0x0][0x450] ;  /* 0x00008a00ff1477ac */ /* 0x000ea20008000c00 */
[----:B---3--:R-:W-:-:S02]  /*22d0*/  LOP3.LUT R2, R53, 0x60, RZ, 0xc0, !PT ;  /* 0x0000006035027812 */ /* 0x008fc400078ec0ff */
[----:B------:R-:W-:Y:S02]  /*22e0*/  IADD3 R52, P0, PT, R52, R53, RZ ;  /* 0x0000003534347210 */ /* 0x000fe40007f1e0ff */
[----:B------:R-:W-:Y:S02]  /*22f0*/  LOP3.LUT R2, R2, 0x1f, R53, 0xf8, !PT ;  /* 0x0000001f02027812 */ /* 0x000fe400078ef835 */
[----:B----4-:R-:W-:-:S04]  /*2300*/  LEA R3, R4, R3, 0x18 ;  /* 0x0000000304037211 */ /* 0x010fc800078ec0ff */
[-C--:B------:R-:W-:Y:S02]  /*2310*/  LEA R2, R2, R3.reuse, 0x5 ;  /* 0x0000000302027211 */ /* 0x080fe400078e28ff */
[----:B------:R-:W-:-:S03]  /*2320*/  LEA R3, R53, R3, 0x2 ;  /* 0x0000000335037211 */ /* 0x000fc600078e10ff */
[----:B------:R-:W-:Y:S04]  /*2330*/  STS.128 [R2], R48 ;  /* 0x0000003002007388 */ /* 0x000fe80000000c00 */
[----:B------:R-:W-:Y:S01]  /*2340*/  STS.128 [R2+0x10], R44 ;  /* 0x0000102c02007388 */ /* 0x000fe20000000c00 */
[----:B------:R-:W-:Y:S06]  /*2350*/  BAR.SYNC.DEFER_BLOCKING 0x0 ;  /* 0x0000000000007b1d */ /* 0x000fec0000010000 */
[----:B------:R-:W3:Y:S04]  /*2360*/  LDS R4, [R3] ;  /* 0x0000000003047984 */ /* 0x000ee80000000800 */
[----:B------:R-:W4:Y:S04]  /*2370*/  LDS R7, [R3+0x400] ;  /* 0x0004000003077984 */ /* 0x000f280000000800 */
[----:B------:R-:W1:Y:S04]  /*2380*/  LDS R5, [R3+0x200] ;  /* 0x0002000003057984 */ /* 0x000e680000000800 */
[----:B0-----:R-:W0:Y:S04]  /*2390*/  LDS R6, [R3+0x600] ;  /* 0x0006000003067984 */ /* 0x001e280000000800 */
[----:B------:R-:W2:Y:S04]  /*23a0*/  LDS R9, [R3+0x800] ;  /* 0x0008000003097984 */ /* 0x000ea80000000800 */
[----:B------:R-:W2:Y:S04]  /*23b0*/  LDS R8, [R3+0xa00] ;  /* 0x000a000003087984 */ /* 0x000ea80000000800 */
[----:B------:R-:W2:Y:S04]  /*23c0*/  LDS R11, [R3+0xc00] ;  /* 0x000c0000030b7984 */ /* 0x000ea80000000800 */
[----:B------:R-:W2:Y:S01]  /*23d0*/  LDS R10, [R3+0xe00] ;  /* 0x000e0000030a7984 */ /* 0x000ea20000000800 */
[----:B------:R-:W-:Y:S01]  /*23e0*/  BAR.SYNC.DEFER_BLOCKING 0x0 ;  /* 0x0000000000007b1d */ /* 0x000fe20000010000 */
[----:B---3--:R-:W-:-:S04]  /*23f0*/  FADD.FTZ R4, RZ, R4 ;  /* 0x00000004ff047221 */ /* 0x008fc80000010000 */
[----:B----4-:R-:W-:Y:S01]  /*2400*/  FADD.FTZ R4, R4, R7 ;  /* 0x0000000704047221 */ /* 0x010fe20000010000 */
[----:B-1----:R-:W-:-:S04]  /*2410*/  FADD.FTZ R5, RZ, R5 ;  /* 0x00000005ff057221 */ /* 0x002fc80000010000 */
[----:B0-----:R-:W-:Y:S01]  /*2420*/  FADD.FTZ R5, R5, R6 ;  /* 0x0000000605057221 */ /* 0x001fe20000010000 */
[----:B------:R0:W-:Y:S01]  /*2430*/  STS.128 [R2], R40 ;  /* 0x0000002802007388 */ /* 0x0001e20000000c00 */
[----:B--2---:R-:W-:-:S03]  /*2440*/  FADD.FTZ R4, R4, R9 ;  /* 0x0000000904047221 */ /* 0x004fc60000010000 */
[----:B------:R1:W-:Y:S01]  /*2450*/  STS.128 [R2+0x10], R28 ;  /* 0x0000101c02007388 */ /* 0x0003e20000000c00 */
[----:B------:R-:W-:Y:S01]  /*2460*/  FADD.FTZ R5, R5, R8 ;  /* 0x0000000805057221 */ /* 0x000fe20000010000 */
[----:B------:R-:W-:Y:S01]  /*2470*/  BAR.SYNC.DEFER_BLOCKING 0x0 ;  /* 0x0000000000007b1d */ /* 0x000fe20000010000 */
[----:B------:R-:W-:Y:S02]  /*2480*/  FADD.FTZ R11, R4, R11 ;  /* 0x0000000b040b7221 */ /* 0x000fe40000010000 */
[----:B------:R-:W-:Y:S01]  /*2490*/  FADD.FTZ R9, R5, R10 ;  /* 0x0000000a05097221 */ /* 0x000fe20000010000 */
[----:B0-----:R-:W-:Y:S02]  /*24a0*/  IADD3.X R41, PT, PT, RZ, RZ, RZ, P0, !PT ;  /* 0x000000ffff297210 */ /* 0x001fe400007fe4ff */
[----:B------:R-:W-:Y:S02]  /*24b0*/  SHF.L.U32 R40, R52, 0x2, RZ ;  /* 0x0000000234287819 */ /* 0x000fe400000006ff */
[----:B-1----:R-:W-:-:S02]  /*24c0*/  LOP3.LUT R29, R53, 0x7f, RZ, 0x3c, !PT ;  /* 0x0000007f351d7812 */ /* 0x002fc400078e3cff */
[----:B------:R-:W-:Y:S02]  /*24d0*/  SHF.L.U64.HI R41, R52, 0x2, R41 ;  /* 0x0000000234297819 */ /* 0x000fe40000010229 */
[----:B------:R-:W-:-:S04]  /*24e0*/  IADD3 R30, PT, PT, R29, R0, RZ ;  /* 0x000000001d1e7210 */ /* 0x000fc80007ffe0ff */
[C---:B------:R-:W-:Y:S02]  /*24f0*/  ISETP.GE.U32.AND P1, PT, R30.reuse, 0x80, PT ;  /* 0x000000801e00780c */ /* 0x040fe40003f26070 */
[----:B------:R-:W-:Y:S01]  /*2500*/  ISETP.GE.U32.AND P0, PT, R30, 0x100, PT ;  /* 0x000001001e00780c */ /* 0x000fe20003f06070 */
        /* <DEDUP_REMOVED lines=41> */
[C---:B------:R-:W-:Y:S02]  /*27a0*/  IADD3 R32, P2, PT, R40.reuse, UR22, RZ ;  /* 0x0000001628207c10 */ /* 0x040fe4000ff5e0ff */
[----:B-1----:R-:W-:-:S02]  /*27b0*/  IADD3 R36, P3, PT, R40, UR18, RZ ;  /* 0x0000001228247c10 */ /* 0x002fc4000ff7e0ff */
[C---:B------:R-:W-:Y:S02]  /*27c0*/  IADD3.X R45, PT, PT, R41.reuse, UR17, RZ, P4, !PT ;  /* 0x00000011292d7c10 */ /* 0x040fe4000a7fe4ff */
[C---:B------:R-:W-:Y:S02]  /*27d0*/  IADD3.X R47, PT, PT, R41.reuse, UR19, RZ, P3, !PT ;  /* 0x00000013292f7c10 */ /* 0x040fe40009ffe4ff */
[----:B------:R-:W-:Y:S02]  /*27e0*/  IADD3 R30, P3, PT, R40, UR20, RZ ;  /* 0x00000014281e7c10 */ /* 0x000fe4000ff7e0ff */
        /* <DEDUP_REMOVED lines=38> */
.L_x_1327:
[----:B------:R-:W-:Y:S05]  /*2a50*/  BSYNC.RECONVERGENT B0 ;  /* 0x0000000000007941 */ /* 0x000fea0003800200 */
.L_x_1326:
        /* <DEDUP_REMOVED lines=15> */
.L_x_1314:
[----:B------:R-:W-:Y:S01]  /*2b50*/  HFMA2 R70, -RZ, RZ, 0, 5.9604644775390625e-08 ;  /* 0x00000001ff467431 */ /* 0x000fe200000001ff */
[----:B------:R-:W-:Y:S01]  /*2b60*/  BSSY B1, `(.L_x_1328) ;  /* 0x0000006000017945 */ /* 0x000fe20003800000 */
[----:B--2---:R-:W-:Y:S02]  /*2b70*/  MOV R69, 0x1f ;  /* 0x0000001f00457802 */ /* 0x004fe40000000f00 */
[----:B------:R-:W-:-:S07]  /*2b80*/  MOV R68, 0xffffffff ;  /* 0xffffffff00447802 */ /* 0x000fce0000000f00 */
[----:B0----5:R-:W-:Y:S05]  /*2b90*/  WARPSYNC.COLLECTIVE R68, `(.L_x_1329) ;  /* 0x0000000044087348 */ /* 0x021fea0003c00000 */
[----:B------:R1:W2:Y:S02]  /*2ba0*/  SHFL.BFLY P0, R92, R75, R70, R69 ;  /* 0x0c0000464b5c7389 */ /* 0x0002a40000000045 */
[----:B012--5:R-:W-:Y:S05]  /*2bb0*/  ENDCOLLECTIVE ;  /* 0x000000000000791b */ /* 0x027fea0003800000 */
.L_x_1329:
[----:B------:R-:W-:Y:S05]  /*2bc0*/  BSYNC B1 ;  /* 0x0000000000017941 */ /* 0x000fea0003800000 */
.L_x_1328:
        /* <DEDUP_REMOVED lines=8> */
.L_x_1330:
[----:B------:R-:W-:Y:S01]  /*2c50*/  HFMA2 R70, -RZ, RZ, 0, 1.1920928955078125e-07 ;  /* 0x00000002ff467431 */ /* 0x000fe200000001ff */
[----:B------:R-:W-:Y:S02]  /*2c60*/  MOV R75, R71 ;  /* 0x00000047004b7202 */ /* 0x000fe40000000f00 */
[----:B------:R-:W-:-:S07]  /*2c70*/  MOV R89, R92 ;  /* 0x0000005c00597202 */ /* 0x000fce0000000f00 */
[----:B------:R-:W-:Y:S05]  /*2c80*/  WARPSYNC.COLLECTIVE R68, `(.L_x_1331) ;  /* 0x0000000044087348 */ /* 0x000fea0003c00000 */
[----:B------:R0:W1:Y:S02]  /*2c90*/  SHFL.BFLY P0, R92, R75, R70, R69 ;  /* 0x0c0000464b5c7389 */ /* 0x0000640000000045 */
[----:B01----:R-:W-:Y:S05]  /*2ca0*/  ENDCOLLECTIVE ;  /* 0x000000000000791b */ /* 0x003fea0003800000 */
.L_x_1331:
[----:B------:R-:W-:-:S05]  /*2cb0*/  FADD.FTZ R93, R89, R74 ;  /* 0x0000004a595d7221 */ /* 0x000fca0000010000 */
[----:B------:R-:W-:Y:S01]  /*2cc0*/  MOV R75, R93 ;  /* 0x0000005d004b7202 */ /* 0x000fe20000000f00 */
[----:B------:R-:W-:-:S07]  /*2cd0*/  FADD.FTZ R89, R71, R92 ;  /* 0x0000005c47597221 */ /* 0x000fce0000010000 */
[----:B------:R-:W-:Y:S05]  /*2ce0*/  WARPSYNC.COLLECTIVE R68, `(.L_x_1332) ;  /* 0x0000000044087348 */ /* 0x000fea0003c00000 */
[----:B------:R0:W1:Y:S02]  /*2cf0*/  SHFL.BFLY P0, R92, R75, R70, R69 ;  /* 0x0c0000464b5c7389 */ /* 0x0000640000000045 */
[----:B01----:R-:W-:Y:S05]  /*2d00*/  ENDCOLLECTIVE ;  /* 0x000000000000791b */ /* 0x003fea0003800000 */
.L_x_1332:
[----:B------:R-:W-:Y:S01]  /*2d10*/  HFMA2 R70, -RZ, RZ, 0, 2.384185791015625e-07 ;  /* 0x00000004ff467431 */ /* 0x000fe200000001ff */
[----:B------:R-:W-:Y:S02]  /*2d20*/  MOV R75, R89 ;  /* 0x00000059004b7202 */ /* 0x000fe40000000f00 */
[----:B------:R-:W-:-:S07]  /*2d30*/  MOV R91, R92 ;  /* 0x0000005c005b7202 */ /* 0x000fce0000000f00 */
[----:B------:R-:W-:Y:S05]  /*2d40*/  WARPSYNC.COLLECTIVE R68, `(.L_x_1333) ;  /* 0x0000000044087348 */ /* 0x000fea0003c00000 */
[----:B------:R0:W1:Y:S02]  /*2d50*/  SHFL.BFLY P0, R92, R75, R70, R69 ;  /* 0x0c0000464b5c7389 */ /* 0x0000640000000045 */
[----:B01----:R-:W-:Y:S05]  /*2d60*/  ENDCOLLECTIVE ;  /* 0x000000000000791b */ /* 0x003fea0003800000 */
.L_x_1333:
[----:B------:R-:W-:-:S05]  /*2d70*/  FADD.FTZ R93, R93, R91 ;  /* 0x0000005b5d5d7221 */ /* 0x000fca0000010000 */
[----:B------:R-:W-:Y:S01]  /*2d80*/  MOV R75, R93 ;  /* 0x0000005d004b7202 */ /* 0x000fe20000000f00 */
[----:B------:R-:W-:-:S07]  /*2d90*/  FADD.FTZ R91, R89, R92 ;  /* 0x0000005c595b7221 */ /* 0x000fce0000010000 */
[----:B------:R-:W-:Y:S05]  /*2da0*/  WARPSYNC.COLLECTIVE R68, `(.L_x_1334) ;  /* 0x0000000044087348 */ /* 0x000fea0003c00000 */
[----:B------:R0:W1:Y:S02]  /*2db0*/  SHFL.BFLY P0, R92, R75, R70, R69 ;  /* 0x0c0000464b5c7389 */ /* 0x0000640000000045 */
[----:B01----:R-:W-:Y:S05]  /*2dc0*/  ENDCOLLECTIVE ;  /* 0x000000000000791b */ /* 0x003fea0003800000 */
.L_x_1334:
[----:B------:R-:W-:Y:S01]  /*2dd0*/  HFMA2 R70, -RZ, RZ, 0, 4.76837158203125e-07 ;  /* 0x00000008ff467431 */ /* 0x000fe200000001ff */
[----:B------:R-:W-:Y:S02]  /*2de0*/  MOV R75, R91 ;  /* 0x0000005b004b7202 */ /* 0x000fe40000000f00 */
[----:B------:R-:W-:-:S07]  /*2df0*/  MOV R74, R92 ;  /* 0x0000005c004a7202 */ /* 0x000fce0000000f00 */
[----:B------:R-:W-:Y:S05]  /*2e00*/  WARPSYNC.COLLECTIVE R68, `(.L_x_1335) ;  /* 0x0000000044087348 */ /* 0x000fea0003c00000 */
[----:B------:R0:W1:Y:S02]  /*2e10*/  SHFL.BFLY P0, R92, R75, R70, R69 ;  /* 0x0c0000464b5c7389 */ /* 0x0000640000000045 */
[----:B01----:R-:W-:Y:S05]  /*2e20*/  ENDCOLLECTIVE ;  /* 0x000000000000791b */ /* 0x003fea0003800000 */
.L_x_1335:
[----:B------:R-:W-:-:S05]  /*2e30*/  FADD.FTZ R71, R93, R74 ;  /* 0x0000004a5d477221 */ /* 0x000fca0000010000 */
[----:B------:R-:W-:Y:S01]  /*2e40*/  MOV R75, R71 ;  /* 0x00000047004b7202 */ /* 0x000fe20000000f00 */
[----:B------:R-:W-:-:S07]  /*2e50*/  FADD.FTZ R74, R91, R92 ;  /* 0x0000005c5b4a7221 */ /* 0x000fce0000010000 */
[----:B------:R-:W-:Y:S05]  /*2e60*/  WARPSYNC.COLLECTIVE R68, `(.L_x_1336) ;  /* 0x0000000044087348 */ /* 0x000fea0003c00000 */
[----:B------:R0:W1:Y:S02]  /*2e70*/  SHFL.BFLY P0, R92, R75, R70, R69 ;  /* 0x0c0000464b5c7389 */ /* 0x0000640000000045 */
[----:B01----:R-:W-:Y:S05]  /*2e80*/  ENDCOLLECTIVE ;  /* 0x000000000000791b */ /* 0x003fea0003800000 */
.L_x_1336:
[----:B------:R-:W-:Y:S01]  /*2e90*/  HFMA2 R70, -RZ, RZ, 0, 9.5367431640625e-07 ;  /* 0x00000010ff467431 */ /* 0x000fe200000001ff */
[----:B------:R-:W-:Y:S02]  /*2ea0*/  MOV R75, R74 ;  /* 0x0000004a004b7202 */ /* 0x000fe40000000f00 */
[----:B------:R-:W-:-:S07]  /*2eb0*/  MOV R89, R92 ;  /* 0x0000005c00597202 */ /* 0x000fce0000000f00 */
[----:B------:R-:W-:Y:S05]  /*2ec0*/  WARPSYNC.COLLECTIVE R68, `(.L_x_1337) ;  /* 0x0000000044087348 */ /* 0x000fea0003c00000 */
[----:B------:R0:W1:Y:S02]  /*2ed0*/  SHFL.BFLY P0, R92, R75, R70, R69 ;  /* 0x0c0000464b5c7389 */ /* 0x0000640000000045 */
[----:B01----:R-:W-:Y:S05]  /*2ee0*/  ENDCOLLECTIVE ;  /* 0x000000000000791b */ /* 0x003fea0003800000 */
.L_x_1337:
[----:B------:R-:W-:-:S05]  /*2ef0*/  FADD.FTZ R71, R71, R89 ;  /* 0x0000005947477221 */ /* 0x000fca0000010000 */
[----:B------:R-:W-:Y:S02]  /*2f00*/  MOV R75, R71 ;  /* 0x00000047004b7202 */ /* 0x000fe40000000f00 */
[----:B------:R-:W-:-:S07]  /*2f10*/  MOV R89, R92 ;  /* 0x0000005c00597202 */ /* 0x000fce0000000f00 */
[----:B------:R-:W-:Y:S05]  /*2f20*/  WARPSYNC.COLLECTIVE R68, `(.L_x_1338) ;  /* 0x0000000044087348 */ /* 0x000fea0003c00000 */
[----:B------:R0:W1:Y:S02]  /*2f30*/  SHFL.BFLY P0, R92, R75, R70, R69 ;  /* 0x0c0000464b5c7389 */ /* 0x0000640000000045 */
[----:B01----:R-:W-:Y:S05]  /*2f40*/  ENDCOLLECTIVE ;  /* 0x000000000000791b */ /* 0x003fea0003800000 */
.L_x_1338:
[----:B------:R-:W-:Y:S05]  /*2f50*/  BRA `(.L_x_1339) ;  /* 0xffffffdc00607947 */ /* 0x000fea000383ffff */
.L_x_1340:
        /* <DEDUP_REMOVED lines=10> */
.L_x_2860:


//--------------------- .text._ZN10layer_norm31ln_parallel_residual_bwd_kernelINS_13Kernel_traitsIf6__halfS2_S2_fjLj256ELj1ELj4ELj1ELj16ENS_18Kernel_traits_baseILj256EfS2_S2_S2_fjLj128EEEEELb0ELb0ELb1EEEvNS_9BwdParamsE --------------------------
	.section	.text._ZN10layer_norm31ln_parallel_residual_bwd_kernelINS_13Kernel_traitsIf6__halfS2_S2_fjLj256ELj1ELj4ELj1ELj16ENS_18Kernel_traits_baseILj256EfS2_S2_S2_fjLj128EEEEELb0ELb0ELb1EEEvNS_9BwdParamsE,"ax",@progbits
	.align	128
        .global         _ZN10layer_norm31ln_parallel_residual_bwd_kernelINS_13Kernel_traitsIf6__halfS2_S2_fjLj256ELj1ELj4ELj1ELj16ENS_18Kernel_traits_baseILj256EfS2_S2_S2_fjLj128EEEEELb0ELb0ELb1EEEvNS_9BwdParamsE
        .type           _ZN10layer_norm31ln_parallel_residual_bwd_kernelINS_13Kernel_traitsIf6__halfS2_S2_fjLj256ELj1ELj4ELj1ELj16ENS_18Kernel_traits_baseILj256EfS2_S2_S2_fjLj128EEEEELb0ELb0ELb1EEEvNS_9BwdParamsE,@function
        .size           _ZN10layer_norm31ln_parallel_residual_bwd_kernelINS_13Kernel_traitsIf6__halfS2_S2_fjLj256ELj1ELj4ELj1ELj16ENS_18Kernel_traits_baseILj256EfS2_S2_S2_fjLj128EEEEELb0ELb0ELb1EEEvNS_9BwdParamsE,(.L_x_2861 - _ZN10layer_norm31ln_parallel_residual_bwd_kernelINS_13Kernel_traitsIf6__halfS2_S2_fjLj256ELj1ELj4ELj1ELj16ENS_18Kernel_traits_baseILj256EfS2_S2_S2_fjLj128EEEEELb0ELb0ELb1EEEvNS_9BwdParamsE)
        .other          _ZN10layer_norm31ln_parallel_residual_bwd_kernelINS_13Kernel_traitsIf6__halfS2_S2_fjLj256ELj1ELj4ELj1ELj16ENS_18Kernel_traits_baseILj256EfS2_S2_S2_fjLj128EEEEELb0ELb0ELb1EEEvNS_9BwdParamsE,@"STO_CUDA_ENTRY STV_DEFAULT"
_ZN10layer_norm31ln_parallel_residual_bwd_kernelINS_13Kernel_traitsIf6__halfS2_S2_fjLj256ELj1ELj4ELj1ELj16ENS_18Kernel_traits_baseILj256EfS2_S2_S2_fjLj128EEEEELb0ELb0ELb1EEEvNS_9BwdParamsE:
.text._ZN10layer_norm31ln_parallel_residual_bwd_kernelINS_13Kernel_traitsIf6__halfS2_S2_fjLj256ELj1ELj4ELj1ELj16ENS_18Kernel_traits_baseILj256EfS2_S2_S2_fjLj128EEEEELb0ELb0ELb1EEEvNS_9BwdParamsE:
        /* <DEDUP_REMOVED lines=63> */
.L_x_1353:
        /* <DEDUP_REMOVED lines=62> */
[----:B------:R-:W-:Y:S02]  /*07d0*/  HADD2.F32 R89, -RZ, R45.H0_H0 ;  /* 0x2000002dff597230 */ /* 0x000fe40000004100 */
[----:B------:R-:W-:Y:S01]  /*07e0*/  FFMA.FTZ R67, R48, R52, R67 ;  /* 0x0000003430437223 */ /* 0x000fe20000010043 */
[----:B------:R-:W-:Y:S01]  /*07f0*/  FMUL.FTZ R52, R78, R87 ;  /* 0x000000574e347220 */ /* 0x000fe20000410000 */
[----:B------:R-:W-:Y:S01]  /*0800*/  FADD.FTZ R60, R82, R60 ;  /* 0x0000003c523c7221 */ /* 0x000fe20000010000 */
[-C--:B------:R-:W-:Y:S01]  /*0810*/  FFMA.FTZ R61, R54, R82.reuse, R61 ;  /* 0x00000052363d7223 */ /* 0x080fe2000001003d */
[----:B------:R-:W-:Y:S01]  /*0820*/  FFMA.FTZ R45, R23, R82, R84 ;  /* 0x00000052172d7223 */ /* 0x000fe20000010054 */
[----:B------:R-:W-:-:S02]  /*0830*/  HADD2.F32 R87, -RZ, R50.H0_H0 ;  /* 0x20000032ff577230 */ /* 0x000fc40000004100 */
[----:B------:R-:W-:Y:S02]  /*0840*/  HADD2.F32 R82, -RZ, R50.H1_H1 ;  /* 0x30000032ff527230 */ /* 0x000fe40000004100 */
[----:B------:R-:W-:Y:S01]  /*0850*/  FMUL.FTZ R50, R78, R79 ;  /* 0x0000004f4e327220 */ /* 0x000fe20000410000 */
[----:B------:R-:W-:Y:S01]  /*0860*/  FMUL.FTZ R79, R32, R85 ;  /* 0x00000055204f7220 */ /* 0x000fe20000410000 */
[----:B------:R-:W-:Y:S01]  /*0870*/  FADD.FTZ R58, R80, R58 ;  /* 0x0000003a503a7221 */ /* 0x000fe20000010000 */
[----:B------:R-:W-:Y:S01]  /*0880*/  FFMA.FTZ R59, R54, R80, R59 ;  /* 0x00000050363b7223 */ /* 0x000fe2000001003b */
[----:B------:R-:W-:Y:S02]  /*0890*/  HADD2.F32 R80, -RZ, R46.H1_H1 ;  /* 0x3000002eff507230 */ /* 0x000fe40000004100 */
[----:B------:R-:W-:Y:S01]  /*08a0*/  FADD.FTZ R2, R87, R2 ;  /* 0x0000000257027221 */ /* 0x000fe20000010000 */
[-C--:B------:R-:W-:Y:S01]  /*08b0*/  FFMA.FTZ R57, R50, R87.reuse, R57 ;  /* 0x0000005732397223 */ /* 0x080fe20000010039 */
[----:B------:R-:W-:Y:S01]  /*08c0*/  FFMA.FTZ R79, R24, R87, R79 ;  /* 0x00000057184f7223 */ /* 0x000fe2000001004f */
[----:B------:R-:W-:Y:S01]  /*08d0*/  FMUL.FTZ R46, R78, R81 ;  /* 0x000000514e2e7220 */ /* 0x000fe20000410000 */
[----:B------:R-:W-:-:S02]  /*08e0*/  HADD2.F32 R87, -RZ, R47.H0_H0 ;  /* 0x2000002fff577230 */ /* 0x000fc40000004100 */
[-C--:B------:R-:W-:Y:S01]  /*08f0*/  FMUL.FTZ R84, R33, R80.reuse ;  /* 0x0000005021547220 */ /* 0x080fe20000410000 */
[----:B------:R-:W-:Y:S01]  /*0900*/  FADD.FTZ R10, R85, R10 ;  /* 0x0000000a550a7221 */ /* 0x000fe20000010000 */
[----:B------:R-:W-:Y:S01]  /*0910*/  FFMA.FTZ R6, R50, R85, R6 ;  /* 0x0000005532067223 */ /* 0x000fe20000010006 */
[----:B------:R-:W-:Y:S01]  /*0920*/  FADD.FTZ R11, R80, R11 ;  /* 0x0000000b500b7221 */ /* 0x000fe20000010000 */
[----:B------:R-:W-:Y:S01]  /*0930*/  FFMA.FTZ R7, R46, R80, R7 ;  /* 0x000000502e077223 */ /* 0x000fe20000010007 */
[----:B------:R-:W-:Y:S02]  /*0940*/  HADD2.F32 R85, -RZ, R51.H0_H0 ;  /* 0x20000033ff557230 */ /* 0x000fe40000004100 */
[----:B------:R-:W-:Y:S01]  /*0950*/  FMUL.FTZ R80, R78, R83 ;  /* 0x000000534e507220 */ /* 0x000fe20000410000 */
[----:B------:R-:W-:Y:S01]  /*0960*/  FMUL.FTZ R83, R34, R87 ;  /* 0x0000005722537220 */ /* 0x000fe20000410000 */
[----:B------:R-:W-:Y:S01]  /*0970*/  FFMA.FTZ R55, R20, R93, R55 ;  /* 0x0000005d14377223 */ /* 0x000fe20000010037 */
[----:B------:R-:W-:-:S02]  /*0980*/  HADD2.F32 R91, -RZ, R49.H0_H0 ;  /* 0x20000031ff5b7230 */ /* 0x000fc40000004100 */
[----:B------:R-:W-:Y:S01]  /*0990*/  FADD.FTZ R4, R85, R4 ;  /* 0x0000000455047221 */ /* 0x000fe20000010000 */
[-C--:B------:R-:W-:Y:S01]  /*09a0*/  FFMA.FTZ R15, R80, R85.reuse, R15 ;  /* 0x00000055500f7223 */ /* 0x080fe2000001000f */
[----:B------:R-:W-:Y:S01]  /*09b0*/  FFMA.FTZ R83, R26, R85, R83 ;  /* 0x000000551a537223 */ /* 0x000fe20000010053 */
[----:B------:R-:W-:Y:S01]  /*09c0*/  FADD.FTZ R12, R87, R12 ;  /* 0x0000000c570c7221 */ /* 0x000fe20000010000 */
[----:B------:R-:W-:Y:S01]  /*09d0*/  FFMA.FTZ R8, R80, R87, R8 ;  /* 0x0000005750087223 */ /* 0x000fe20000010008 */
[----:B------:R-:W-:Y:S01]  /*09e0*/  FMUL.FTZ R49, R30, R89 ;  /* 0x000000591e317220 */ /* 0x000fe20000410000 */
[----:B------:R-:W-:Y:S01]  /*09f0*/  FADD.FTZ R85, RZ, R55 ;  /* 0x00000037ff557221 */ /* 0x000fe20000010000 */
[----:B------:R-:W-:Y:S01]  /*0a00*/  FFMA.FTZ R87, R0, R55, RZ ;  /* 0x0000003700577223 */ /* 0x000fe200000100ff */
[----:B------:R-:W-:Y:S01]  /*0a10*/  FADD.FTZ R3, R82, R3 ;  /* 0x0000000352037221 */ /* 0x000fe20000010000 */
[-C--:B------:R-:W-:Y:S01]  /*0a20*/  FFMA.FTZ R56, R46, R82.reuse, R56 ;  /* 0x000000522e387223 */ /* 0x080fe20000010038 */
[----:B------:R-:W-:Y:S01]  /*0a30*/  FFMA.FTZ R81, R25, R82, R84 ;  /* 0x0000005219517223 */ /* 0x000fe20000010054 */
[----:B------:R-:W-:Y:S01]  /*0a40*/  FFMA.FTZ R49, R22, R91, R49 ;  /* 0x0000005b16317223 */ /* 0x000fe20000010031 */
[----:B------:R-:W-:Y:S01]  /*0a50*/  FADD.FTZ R82, R85, R44 ;  /* 0x0000002c55527221 */ /* 0x000fe20000010000 */
[----:B------:R-:W-:-:S03]  /*0a60*/  FFMA.FTZ R87, R48, R44, R87 ;  /* 0x0000002c30577223 */ /* 0x000fc60000010057 */
[----:B------:R-:W-:Y:S01]  /*0a70*/  FADD.FTZ R86, R82, R49 ;  /* 0x0000003152567221 */ /* 0x000fe20000010000 */
[----:B------:R-:W-:Y:S01]  /*0a80*/  FFMA.FTZ R87, R52, R49, R87 ;  /* 0x0000003134577223 */ /* 0x000fe20000010057 */
[----:B------:R-:W-:Y:S02]  /*0a90*/  HADD2.F32 R84, -RZ, R47.H1_H1 ;  /* 0x3000002fff547230 */ /* 0x000fe40000004100 */
[----:B------:R-:W-:Y:S01]  /*0aa0*/  FADD.FTZ R86, R86, R45 ;  /* 0x0000002d56567221 */ /* 0x000fe20000010000 */
[----:B------:R-:W-:Y:S01]  /*0ab0*/  FFMA.FTZ R87, R54, R45, R87 ;  /* 0x0000002d36577223 */ /* 0x000fe20000010057 */
[----:B------:R-:W-:Y:S02]  /*0ac0*/  HADD2.F32 R51, -RZ, R51.H1_H1 ;  /* 0x30000033ff337230 */ /* 0x000fe40000004100 */
[----:B------:R-:W-:Y:S01]  /*0ad0*/  FADD.FTZ R86, R86, R79 ;  /* 0x0000004f56567221 */ /* 0x000fe20000010000 */
[----:B------:R-:W-:Y:S01]  /*0ae0*/  FFMA.FTZ R87, R50, R79, R87 ;  /* 0x0000004f32577223 */ /* 0x000fe20000010057 */
[----:B------:R-:W-:-:S02]  /*0af0*/  FMUL.FTZ R88, R35, R84 ;  /* 0x0000005423587220 */ /* 0x000fc40000410000 */
[----:B------:R-:W-:Y:S01]  /*0b00*/  FADD.FTZ R86, R86, R81 ;  /* 0x0000005156567221 */ /* 0x000fe20000010000 */
[----:B------:R-:W-:Y:S01]  /*0b10*/  FFMA.FTZ R87, R46, R81, R87 ;  /* 0x000000512e577223 */ /* 0x000fe20000010057 */
        /* <DEDUP_REMOVED lines=35> */
.L_x_1365:
        /* <DEDUP_REMOVED lines=41> */
.L_x_1347:
        /* <DEDUP_REMOVED lines=33> */
.L_x_1346:
        /* <DEDUP_REMOVED lines=36> */
.L_x_1349:
        /* <DEDUP_REMOVED lines=37> */
.L_x_1345:
        /* <DEDUP_REMOVED lines=13> */
[-CC-:B------:R-:W-:Y:S01]  /*1750*/  FFMA.FTZ R46, R46, R51.reuse, R53.reuse ;  /* 0x000000332e2e7223 */ /* 0x180fe20000010035 */
[-CC-:B------:R-:W-:Y:S01]  /*1760*/  FFMA.FTZ R80, R80, R51.reuse, R53.reuse ;  /* 0x0000003350507223 */ /* 0x180fe20000010035 */
[----:B------:R-:W-:Y:S01]  /*1770*/  FADD.FTZ R50, R79, -R50 ;  /* 0x800000324f327221 */ /* 0x000fe20000010000 */
[----:B------:R-:W-:Y:S01]  /*1780*/  FFMA.FTZ R54, R54, R51, R53 ;  /* 0x0000003336367223 */ /* 0x000fe20000010035 */
[----:B------:R-:W-:Y:S01]  /*1790*/  FADD.FTZ R49, R49, -R52 ;  /* 0x8000003431317221 */ /* 0x000fe20000010000 */
[----:B------:R-:W-:Y:S01]  /*17a0*/  FADD.FTZ R55, R55, -R0 ;  /* 0x8000000037377221 */ /* 0x000fe20000010000 */
[----:B------:R-:W-:Y:S01]  /*17b0*/  FADD.FTZ R51, R44, -R85 ;  /* 0x800000552c337221 */ /* 0x000fe20000010000 */
[----:B------:R-:W-:Y:S01]  /*17c0*/  FADD.FTZ R52, R83, -R80 ;  /* 0x8000005053347221 */ /* 0x000fe20000010000 */
[----:B------:R-:W-:-:S02]  /*17d0*/  HADD2.F32 R53, -RZ, R19.H0_H0 ;  /* 0x20000013ff357230 */ /* 0x000fc40000004100 */
[----:B------:R-:W-:Y:S01]  /*17e0*/  FADD.FTZ R81, R81, -R46 ;  /* 0x8000002e51517221 */ /* 0x000fe20000010000 */
[C---:B------:R-:W-:Y:S01]  /*17f0*/  FFMA.FTZ R50, R78.reuse, R50, R47 ;  /* 0x000000324e327223 */ /* 0x040fe2000001002f */
[----:B------:R-:W-:Y:S02]  /*1800*/  HADD2.F32 R83, -RZ, R19.H1_H1 ;  /* 0x30000013ff537230 */ /* 0x000fe40000004100 */
[----:B------:R-:W-:Y:S01]  /*1810*/  FADD.FTZ R45, R45, -R54 ;  /* 0x800000362d2d7221 */ /* 0x000fe20000010000 */
[----:B------:R-:W-:Y:S02]  /*1820*/  HADD2.F32 R47, -RZ, R18.H1_H1 ;  /* 0x30000012ff2f7230 */ /* 0x000fe40000004100 */
[C---:B------:R-:W-:Y:S01]  /*1830*/  FFMA.FTZ R52, R78.reuse, R52, R53 ;  /* 0x000000344e347223 */ /* 0x040fe20000010035 */
[--C-:B------:R-:W-:Y:S02]  /*1840*/  HADD2.F32 R46, -RZ, R17.reuse.H0_H0 ;  /* 0x20000011ff2e7230 */ /* 0x100fe40000004100 */
[----:B------:R-:W-:Y:S01]  /*1850*/  FFMA.FTZ R83, R78, R82, R83 ;  /* 0x000000524e537223 */ /* 0x000fe20000010053 */
[----:B------:R-:W-:-:S02]  /*1860*/  HADD2.F32 R48, -RZ, R17.H1_H1 ;  /* 0x30000011ff307230 */ /* 0x000fc40000004100 */
[C---:B------:R-:W-:Y:S01]  /*1870*/  FFMA.FTZ R53, R78.reuse, R81, R47 ;  /* 0x000000514e357223 */ /* 0x040fe2000001002f */
[--C-:B------:R-:W-:Y:S02]  /*1880*/  HADD2.F32 R0, -RZ, R16.reuse.H0_H0 ;  /* 0x20000010ff007230 */ /* 0x100fe40000004100 */
[C---:B------:R-:W-:Y:S01]  /*1890*/  FFMA.FTZ R49, R78.reuse, R49, R46 ;  /* 0x000000314e317223 */ /* 0x040fe2000001002e */
[----:B------:R-:W-:Y:S02]  /*18a0*/  HADD2.F32 R44, -RZ, R16.H1_H1 ;  /* 0x30000010ff2c7230 */ /* 0x000fe40000004100 */
        /* <DEDUP_REMOVED lines=8> */
.L_x_1351:
        /* <DEDUP_REMOVED lines=10> */
[----:B------:R-:W-:Y:S01]  /*19d0*/  FADD.FTZ R79, R79, -R50 ;  /* 0x800000324f4f7221 */ /* 0x000fe20000010000 */
[-CC-:B------:R-:W-:Y:S01]  /*19e0*/  FFMA.FTZ R80, R80, R51.reuse, R53.reuse ;  /* 0x0000003350507223 */ /* 0x180fe20000010035 */
[----:B------:R-:W-:Y:S01]  /*19f0*/  FFMA.FTZ R82, R82, R51, R53 ;  /* 0x0000003352527223 */ /* 0x000fe20000010035 */
[----:B------:R-:W-:Y:S01]  /*1a00*/  FADD.FTZ R51, R45, -R54 ;  /* 0x800000362d337221 */ /* 0x000fe20000010000 */
[----:B------:R-:W-:Y:S01]  /*1a10*/  FADD.FTZ R37, R44, -R37 ;  /* 0x800000252c257221 */ /* 0x000fe20000010000 */
[----:B------:R-:W-:Y:S01]  /*1a20*/  FADD.FTZ R81, R81, -R46 ;  /* 0x8000002e51517221 */ /* 0x000fe20000010000 */
[C---:B------:R-:W-:Y:S01]  /*1a30*/  FFMA.FTZ R45, R78.reuse, R49, R0 ;  /* 0x000000314e2d7223 */ /* 0x040fe20000010000 */
[----:B------:R-:W-:Y:S01]  /*1a40*/  FFMA.FTZ R46, R78, R79, R36 ;  /* 0x0000004f4e2e7223 */ /* 0x000fe20000010024 */
[--C-:B------:R-:W-:Y:S02]  /*1a50*/  HADD2.F32 R49, -RZ, R19.reuse.H1_H1 ;  /* 0x30000013ff317230 */ /* 0x100fe40000004100 */
[----:B------:R-:W-:Y:S01]  /*1a60*/  FADD.FTZ R83, R83, -R80 ;  /* 0x8000005053537221 */ /* 0x000fe20000010000 */
[----:B------:R-:W-:-:S02]  /*1a70*/  HADD2.F32 R44, -RZ, R19.H0_H0 ;  /* 0x20000013ff2c7230 */ /* 0x000fc40000004100 */
[----:B------:R-:W-:Y:S01]  /*1a80*/  FADD.FTZ R47, R47, -R82 ;  /* 0x800000522f2f7221 */ /* 0x000fe20000010000 */
[----:B------:R-:W-:Y:S02]  /*1a90*/  HADD2.F32 R39, -RZ, R16.H0_H0 ;  /* 0x20000010ff277230 */ /* 0x000fe40000004100 */
[----:B------:R-:W-:Y:S02]  /*1aa0*/  HADD2.F32 R38, -RZ, R18.H1_H1 ;  /* 0x30000012ff267230 */ /* 0x000fe40000004100 */
[C---:B------:R-:W-:Y:S01]  /*1ab0*/  FFMA.FTZ R47, R78.reuse, R47, R49 ;  /* 0x0000002f4e2f7223 */ /* 0x040fe20000010031 */
[----:B------:R-:W-:Y:S02]  /*1ac0*/  HADD2.F32 R36, -RZ, R17.H1_H1 ;  /* 0x30000011ff247230 */ /* 0x000fe40000004100 */
[C---:B------:R-:W-:Y:S01]  /*1ad0*/  FFMA.FTZ R44, R78.reuse, R83, R44 ;  /* 0x000000534e2c7223 */ /* 0x040fe2000001002c */
[----:B------:R-:W-:Y:S02]  /*1ae0*/  HADD2.F32 R0, -RZ, R16.H1_H1 ;  /* 0x30000010ff007230 */ /* 0x000fe40000004100 */
[C---:B------:R-:W-:Y:S01]  /*1af0*/  FFMA.FTZ R39, R78.reuse, R55, R39 ;  /* 0x000000374e277223 */ /* 0x040fe20000010027 */
[C---:B------:R-:W-:Y:S01]  /*1b00*/  FFMA.FTZ R81, R78.reuse, R81, R38 ;  /* 0x000000514e517223 */ /* 0x040fe20000010026 */
[C---:B------:R-:W-:Y:S01]  /*1b10*/  FFMA.FTZ R36, R78.reuse, R51, R36 ;  /* 0x000000334e247223 */ /* 0x040fe20000010024 */
[----:B------:R-:W-:Y:S01]  /*1b20*/  F2FP.F16.F32.PACK_AB R47, R47, R44 ;  /* 0x0000002c2f2f723e */ /* 0x000fe200000000ff */
        /* <DEDUP_REMOVED lines=9> */
.L_x_1350:
        /* <DEDUP_REMOVED lines=44> */
.L_x_1352:
        /* <DEDUP_REMOVED lines=9> */
[----:B------:R-:W-:Y:S01]  /*1f10*/  FADD.FTZ R49, R49, -R52 ;  /* 0x8000003431317221 */ /* 0x000fe20000010000 */
        /* <DEDUP_REMOVED lines=11> */
[----:B------:R-:W-:Y:S01]  /*1fd0*/  FADD.FTZ R47, R47, -R82 ;  /* 0x800000522f2f7221 */ /* 0x000fe20000010000 */
[----:B------:R-:W-:Y:S02]  /*1fe0*/  HADD2.F32 R40, -RZ, R19.H0_H0 ;  /* 0x20000013ff287230 */ /* 0x000fe40000004100 */
[C---:B------:R-:W-:Y:S01]  /*1ff0*/  FFMA.FTZ R37, R78.reuse, R55, R37 ;  /* 0x000000374e257223 */ /* 0x040fe20000010025 */
[----:B------:R-:W-:Y:S02]  /*2000*/  HADD2.F32 R38, -RZ, R18.H1_H1 ;  /* 0x30000012ff267230 */ /* 0x000fe40000004100 */
[----:B------:R-:W-:Y:S01]  /*2010*/  FFMA.FTZ R47, R78, R47, R43 ;  /* 0x0000002f4e2f7223 */ /* 0x000fe2000001002b */
[----:B------:R-:W-:-:S02]  /*2020*/  HADD2.F32 R36, -RZ, R17.H1_H1 ;  /* 0x30000011ff247230 */ /* 0x000fc40000004100 */
[C---:B------:R-:W-:Y:S01]  /*2030*/  FFMA.FTZ R40, R78.reuse, R83, R40 ;  /* 0x000000534e287223 */ /* 0x040fe20000010028 */
[----:B------:R-:W-:Y:S02]  /*2040*/  HADD2.F32 R0, -RZ, R16.H1_H1 ;  /* 0x30000010ff007230 */ /* 0x000fe40000004100 */
[C---:B------:R-:W-:Y:S01]  /*2050*/  FFMA.FTZ R81, R78.reuse, R81, R38 ;  /* 0x000000514e517223 */ /* 0x040fe20000010026 */
[C---:B------:R-:W-:Y:S01]  /*2060*/  FFMA.FTZ R36, R78.reuse, R41, R36 ;  /* 0x000000294e247223 */ /* 0x040fe20000010024 */
[----:B------:R-:W-:Y:S01]  /*2070*/  F2FP.F16.F32.PACK_AB R47, R47, R40 ;  /* 0x000000282f2f723e */ /* 0x000fe200000000ff */
[----:B------:R-:W-:Y:S02]  /*2080*/  FFMA.FTZ R0, R78, R39, R0 ;  /* 0x000000274e007223 */ /* 0x000fe40000010000 */
[----:B------:R-:W-:Y:S02]  /*2090*/  F2FP.F16.F32.PACK_AB R46, R81, R46 ;  /* 0x0000002e512e723e */ /* 0x000fe400000000ff */
[----:B------:R-:W-:-:S02]  /*20a0*/  F2FP.F16.F32.PACK_AB R45, R36, R45 ;  /* 0x0000002d242d723e */ /* 0x000fc400000000ff */
[----:B------:R-:W-:Y:S02]  /*20b0*/  F2FP.F16.F32.PACK_AB R44, R0, R37 ;  /* 0x00000025002c723e */ /* 0x000fe400000000ff */
        /* <DEDUP_REMOVED lines=8> */
.L_x_1348:
        /* <DEDUP_REMOVED lines=18> */
.L_x_1343:
        /* <DEDUP_REMOVED lines=32> */
.L_x_1342:
[----:B------:R-:W-:Y:S05]  /*2460*/  BSYNC B0 ;  /* 0x0000000000007941 */ /* 0x000fea0003800000 */
.L_x_1341:
        /* <DEDUP_REMOVED lines=111> */
.L_x_1344:
[----:B------:R-:W-:Y:S01]  /*2b60*/  HFMA2 R85, -RZ, RZ, 0, 5.9604644775390625e-08 ;  /* 0x00000001ff557431 */ /* 0x000fe200000001ff */
[----:B------:R-:W-:Y:S01]  /*2b70*/  BSSY B2, `(.L_x_1354) ;  /* 0x0000006000027945 */ /* 0x000fe20003800000 */
[----:B------:R-:W-:Y:S02]  /*2b80*/  MOV R84, 0x1f ;  /* 0x0000001f00547802 */ /* 0x000fe40000000f00 */
[----:B------:R-:W-:-:S07]  /*2b90*/  MOV R87, 0xffffffff ;  /* 0xffffffff00577802 */ /* 0x000fce0000000f00 */
[----:B-----5:R-:W-:Y:S05]  /*2ba0*/  WARPSYNC.COLLECTIVE R87, `(.L_x_1355) ;  /* 0x0000000057087348 */ /* 0x020fea0003c00000 */
[----:B------:R0:W1:Y:S02]  /*2bb0*/  SHFL.BFLY P3, R89, R86, R85, R84 ;  /* 0x0c00005556597389 */ /* 0x0000640000060054 */
[----:B01---5:R-:W-:Y:S05]  /*2bc0*/  ENDCOLLECTIVE ;  /* 0x000000000000791b */ /* 0x023fea0003800000 */
.L_x_1355:
[----:B------:R-:W-:Y:S05]  /*2bd0*/  BSYNC B2 ;  /* 0x0000000000027941 */ /* 0x000fea0003800000 */
.L_x_1354:
        /* <DEDUP_REMOVED lines=8> */
.L_x_1356:
[----:B------:R-:W-:Y:S01]  /*2c60*/  HFMA2 R85, -RZ, RZ, 0, 1.1920928955078125e-07 ;  /* 0x00000002ff557431 */ /* 0x000fe200000001ff */
[----:B------:R-:W-:Y:S02]  /*2c70*/  MOV R86, R90 ;  /* 0x0000005a00567202 */ /* 0x000fe40000000f00 */
[----:B------:R-:W-:-:S07]  /*2c80*/  MOV R51, R89 ;  /* 0x0000005900337202 */ /* 0x000fce0000000f00 */
[----:B------:R-:W-:Y:S05]  /*2c90*/  WARPSYNC.COLLECTIVE R87, `(.L_x_1357) ;  /* 0x0000000057087348 */ /* 0x000fea0003c00000 */
[----:B------:R0:W1:Y:S02]  /*2ca0*/  SHFL.BFLY P3, R89, R86, R85, R84 ;  /* 0x0c00005556597389 */ /* 0x0000640000060054 */
[----:B01----:R-:W-:Y:S05]  /*2cb0*/  ENDCOLLECTIVE ;  /* 0x000000000000791b */ /* 0x003fea0003800000 */
.L_x_1357:
[----:B------:R-:W-:-:S05]  /*2cc0*/  FADD.FTZ R91, R88, R51 ;  /* 0x00000033585b7221 */ /* 0x000fca0000010000 */
[----:B------:R-:W-:Y:S01]  /*2cd0*/  MOV R86, R91 ;  /* 0x0000005b00567202 */ /* 0x000fe20000000f00 */
[----:B------:R-:W-:-:S07]  /*2ce0*/  FADD.FTZ R93, R90, R89 ;  /* 0x000000595a5d7221 */ /* 0x000fce0000010000 */
[----:B------:R-:W-:Y:S05]  /*2cf0*/  WARPSYNC.COLLECTIVE R87, `(.L_x_1358) ;  /* 0x0000000057087348 */ /* 0x000fea0003c00000 */
[----:B------:R0:W1:Y:S02]  /*2d00*/  SHFL.BFLY P3, R89, R86, R85, R84 ;  /* 0x0c00005556597389 */ /* 0x0000640000060054 */
[----:B01----:R-:W-:Y:S05]  /*2d10*/  ENDCOLLECTIVE ;  /* 0x000000000000791b */ /* 0x003fea0003800000 */
.L_x_1358:
[----:B------:R-:W-:Y:S01]  /*2d20*/  HFMA2 R85, -RZ, RZ, 0, 2.384185791015625e-07 ;  /* 0x00000004ff557431 */ /* 0x000fe200000001ff */
[----:B------:R-:W-:Y:S02]  /*2d30*/  MOV R86, R93 ;  /* 0x0000005d00567202 */ /* 0x000fe40000000f00 */
[----:B------:R-:W-:-:S07]  /*2d40*/  MOV R92, R89 ;  /* 0x00000059005c7202 */ /* 0x000fce0000000f00 */
[----:B------:R-:W-:Y:S05]  /*2d50*/  WARPSYNC.COLLECTIVE R87, `(.L_x_1359) ;  /* 0x0000000057087348 */ /* 0x000fea0003c00000 */
[----:B------:R0:W1:Y:S02]  /*2d60*/  SHFL.BFLY P3, R89, R86, R85, R84 ;  /* 0x0c00005556597389 */ /* 0x0000640000060054 */
[----:B01----:R-:W-:Y:S05]  /*2d70*/  ENDCOLLECTIVE ;  /* 0x000000000000791b */ /* 0x003fea0003800000 */
.L_x_1359:
[----:B------:R-:W-:-:S05]  /*2d80*/  FADD.FTZ R92, R91, R92 ;  /* 0x0000005c5b5c7221 */ /* 0x000fca0000010000 */
[----:B------:R-:W-:Y:S01]  /*2d90*/  MOV R86, R92 ;  /* 0x0000005c00567202 */ /* 0x000fe20000000f00 */
[----:B------:R-:W-:-:S07]  /*2da0*/  FADD.FTZ R53, R93, R89 ;  /* 0x000000595d357221 */ /* 0x000fce0000010000 */
[----:B------:R-:W-:Y:S05]  /*2db0*/  WARPSYNC.COLLECTIVE R87, `(.L_x_1360) ;  /* 0x0000000057087348 */ /* 0x000fea0003c00000 */
[----:B------:R0:W1:Y:S02]  /*2dc0*/  SHFL.BFLY P3, R89, R86, R85, R84 ;  /* 0x0c00005556597389 */ /* 0x0000640000060054 */
[----:B01----:R-:W-:Y:S05]  /*2dd0*/  ENDCOLLECTIVE ;  /* 0x000000000000791b */ /* 0x003fea0003800000 */
.L_x_1360:
[----:B------:R-:W-:Y:S01]  /*2de0*/  HFMA2 R85, -RZ, RZ, 0, 4.76837158203125e-07 ;  /* 0x00000008ff557431 */ /* 0x000fe200000001ff */
[----:B------:R-:W-:Y:S02]  /*2df0*/  MOV R86, R53 ;  /* 0x0000003500567202 */ /* 0x000fe40000000f00 */
[----:B------:R-:W-:-:S07]  /*2e00*/  MOV R51, R89 ;  /* 0x0000005900337202 */ /* 0x000fce0000000f00 */
[----:B------:R-:W-:Y:S05]  /*2e10*/  WARPSYNC.COLLECTIVE R87, `(.L_x_1361) ;  /* 0x0000000057087348 */ /* 0x000fea0003c00000 */
[----:B------:R0:W1:Y:S02]  /*2e20*/  SHFL.BFLY P3, R89, R86, R85, R84 ;  /* 0x0c00005556597389 */ /* 0x0000640000060054 */
[----:B01----:R-:W-:Y:S05]  /*2e30*/  ENDCOLLECTIVE ;  /* 0x000000000000791b */ /* 0x003fea0003800000 */
.L_x_1361:
[----:B------:R-:W-:-:S05]  /*2e40*/  FADD.FTZ R51, R92, R51 ;  /* 0x000000335c337221 */ /* 0x000fca0000010000 */
[----:B------:R-:W-:Y:S01]  /*2e50*/  MOV R86, R51 ;  /* 0x0000003300567202 */ /* 0x000fe20000000f00 */
[----:B------:R-:W-:-:S07]  /*2e60*/  FADD.FTZ R53, R53, R89 ;  /* 0x0000005935357221 */ /* 0x000fce0000010000 */
[----:B------:R-:W-:Y:S05]  /*2e70*/  WARPSYNC.COLLECTIVE R87, `(.L_x_1362) ;  /* 0x0000000057087348 */ /* 0x000fea0003c00000 */
[----:B------:R0:W1:Y:S02]  /*2e80*/  SHFL.BFLY P3, R89, R86, R85, R84 ;  /* 0x0c00005556597389 */ /* 0x0000640000060054 */
[----:B01----:R-:W-:Y:S05]  /*2e90*/  ENDCOLLECTIVE ;  /* 0x000000000000791b */ /* 0x003fea0003800000 */
.L_x_1362:
[----:B------:R-:W-:Y:S01]  /*2ea0*/  HFMA2 R85, -RZ, RZ, 0, 9.5367431640625e-07 ;  /* 0x00000010ff557431 */ /* 0x000fe200000001ff */
[----:B------:R-:W-:Y:S02]  /*2eb0*/  MOV R86, R53 ;  /* 0x0000003500567202 */ /* 0x000fe40000000f00 */
[----:B------:R-:W-:-:S07]  /*2ec0*/  MOV R88, R89 ;  /* 0x0000005900587202 */ /* 0x000fce0000000f00 */
[----:B------:R-:W-:Y:S05]  /*2ed0*/  WARPSYNC.COLLECTIVE R87, `(.L_x_1363) ;  /* 0x0000000057087348 */ /* 0x000fea0003c00000 */
[----:B------:R0:W1:Y:S02]  /*2ee0*/  SHFL.BFLY P3, R89, R86, R85, R84 ;  /* 0x0c00005556597389 */ /* 0x0000640000060054 */
[----:B01----:R-:W-:Y:S05]  /*2ef0*/  ENDCOLLECTIVE ;  /* 0x000000000000791b */ /* 0x003fea0003800000 */
.L_x_1363:
[----:B------:R-:W-:-:S05]  /*2f00*/  FADD.FTZ R51, R51, R88 ;  /* 0x0000005833337221 */ /* 0x000fca0000010000 */
[----:B------:R-:W-:Y:S02]  /*2f10*/  MOV R86, R51 ;  /* 0x0000003300567202 */ /* 0x000fe40000000f00 */
[----:B------:R-:W-:-:S07]  /*2f20*/  MOV R88, R89 ;  /* 0x0000005900587202 */ /* 0x000fce0000000f00 */
[----:B------:R-:W-:Y:S05]  /*2f30*/  WARPSYNC.COLLECTIVE R87, `(.L_x_1364) ;  /* 0x0000000057087348 */ /* 0x000fea0003c00000 */
[----:B------:R0:W1:Y:S02]  /*2f40*/  SHFL.BFLY P3, R89, R86, R85, R84 ;  /* 0x0c00005556597389 */ /* 0x0000640000060054 */
[----:B01----:R-:W-:Y:S05]  /*2f50*/  ENDCOLLECTIVE ;  /* 0x000000000000791b */ /* 0x003fea0003800000 */
.L_x_1364:
[----:B------:R-:W-:Y:S05]  /*2f60*/  BRA `(.L_x_1365) ;  /* 0xffffffdc00787947 */ /* 0x000fea000383ffff */
.L_x_1366:
        /* <DEDUP_REMOVED lines=9> */
.L_x_2861:


//--------------------- .text._ZN10layer_norm31ln_parallel_residual_bwd_kernelINS_13Kernel_traitsIf6__halfS2_S2_fjLj256ELj1ELj4ELj1ELj16ENS_18Kernel_traits_baseILj256EfS2_S2_S2_fjLj128EEEEELb0ELb1ELb0EEEvNS_9BwdParamsE --------------------------
	.section	.text._ZN10layer_norm31ln_parallel_residual_bwd_kernelINS_13Kernel_traitsIf6__halfS2_S2_fjLj256ELj1ELj4ELj1ELj16ENS_18Kernel_traits_baseILj256EfS2_S2_S2_fjLj128EEEEELb0ELb1ELb0EEEvNS_9BwdParamsE,"ax",@progbits
	.align	128
        .global         _ZN10layer_norm31ln_parallel_residual_bwd_kernelINS_13Kernel_traitsIf6__halfS2_S2_fjLj256ELj1ELj4ELj1ELj16ENS_18Kernel_traits_baseILj256EfS2_S2_S2_fjLj128EEEEELb0ELb1ELb0EEEvNS_9BwdParamsE
        .type           _ZN10layer_norm31ln_parallel_residual_bwd_kernelINS_13Kernel_traitsIf6__halfS2_S2_fjLj256ELj1ELj4ELj1ELj16ENS_18Kernel_traits_baseILj256EfS2_S2_S2_fjLj128EEEEELb0ELb1ELb0EEEvNS_9BwdParamsE,@function
        .size           _ZN10layer_norm31ln_parallel_residual_bwd_kernelINS_13Kernel_traitsIf6__halfS2_S2_fjLj256ELj1ELj4ELj1ELj16ENS_18Kernel_traits_baseILj256EfS2_S2_S2_fjLj128EEEEELb0ELb1ELb0EEEvNS_9BwdParamsE,(.L_x_2862 - _ZN10layer_norm31ln_parallel_residual_bwd_kernelINS_13Kernel_traitsIf6__halfS2_S2_fjLj256ELj1ELj4ELj1ELj16ENS_18Kernel_traits_baseILj256EfS2_S2_S2_fjLj128EEEEELb0ELb1ELb0EEEvNS_9BwdParamsE)
        .other          _ZN10layer_norm31ln_parallel_residual_bwd_kernelINS_13Kernel_traitsIf6__halfS2_S2_fjLj256ELj1ELj4ELj1ELj16ENS_18Kernel_traits_baseILj256EfS2_S2_S2_fjLj128EEEEELb0ELb1ELb0EEEvNS_9BwdParamsE,@"STO_CUDA_ENTRY STV_DEFAULT"
_ZN10layer_norm31ln_parallel_residual_bwd_kernelINS_13Kernel_traitsIf6__halfS2_S2_fjLj256ELj1ELj4ELj1ELj16ENS_18Kernel_traits_baseILj256EfS2_S2_S2_fjLj128EEEEELb0ELb1ELb0EEEvNS_9BwdParamsE:
.text._ZN10layer_norm31ln_parallel_residual_bwd_kernelINS_13Kernel_traitsIf6__halfS2_S2_fjLj256ELj1ELj4ELj1ELj16ENS_18Kernel_traits_baseILj256EfS2_S2_S2_fjLj128EEEEELb0ELb1ELb0EEEvNS_9BwdParamsE:
        /* <DEDUP_REMOVED lines=38> */
.L_x_1382:
        /* <DEDUP_REMOVED lines=27> */
[----:B--2---:R-:W-:Y:S01]  /*0410*/  FSEL R55, R6, RZ, !P0 ;  /* 0x000000ff06377208 */ /* 0x004fe20004000000 */
[--C-:B---3--:R-:W-:Y:S02]  /*0420*/  HADD2.F32 R6, -RZ, R48.reuse.H0_H0 ;  /* 0x20000030ff067230 */ /* 0x108fe40000004100 */
[----:B------:R-:W-:Y:S02]  /*0430*/  HADD2.F32 R48, -RZ, R48.H1_H1 ;  /* 0x30000030ff307230 */ /* 0x000fe40000004100 */
[--C-:B------:R-:W-:Y:S02]  /*0440*/  HADD2.F32 R60, -RZ, R50.reuse.H0_H0 ;  /* 0x20000032ff3c7230 */ /* 0x100fe40000004100 */
[----:B------:R-:W-:Y:S02]  /*0450*/  HADD2.F32 R50, -RZ, R50.H1_H1 ;  /* 0x30000032ff327230 */ /* 0x000fe40000004100 */
[--C-:B------:R-:W-:Y:S02]  /*0460*/  HADD2.F32 R56, -RZ, R49.reuse.H0_H0 ;  /* 0x20000031ff387230 */ /* 0x100fe40000004100 */
[----:B------:R-:W-:-:S02]  /*0470*/  HADD2.F32 R58, -RZ, R49.H1_H1 ;  /* 0x30000031ff3a7230 */ /* 0x000fc40000004100 */
[C---:B------:R-:W-:Y:S01]  /*0480*/  FADD.FTZ R49, -R55.reuse, R48 ;  /* 0x0000003037317221 */ /* 0x040fe20000010100 */
[C---:B------:R-:W-:Y:S01]  /*0490*/  FADD.FTZ R57, -R55.reuse, R50 ;  /* 0x0000003237397221 */ /* 0x040fe20000010100 */
[C---:B------:R-:W-:Y:S01]  /*04a0*/  FADD.FTZ R3, -R55.reuse, R6 ;  /* 0x0000000637037221 */ /* 0x040fe20000010100 */
[--C-:B----4-:R-:W-:Y:S02]  /*04b0*/  HADD2.F32 R50, -RZ, R36.reuse.H1_H1 ;  /* 0x30000024ff327230 */ /* 0x110fe40000004100 */
[----:B-----5:R-:W-:Y:S01]  /*04c0*/  FMUL.FTZ R6, R54, R49 ;  /* 0x0000003136067220 */ /* 0x020fe20000410000 */
[--C-:B------:R-:W-:Y:S02]  /*04d0*/  HADD2.F32 R62, -RZ, R51.reuse.H0_H0 ;  /* 0x20000033ff3e7230 */ /* 0x100fe40000004100 */
[----:B------:R-:W-:Y:S02]  /*04e0*/  HADD2.F32 R64, -RZ, R51.H1_H1 ;  /* 0x30000033ff407230 */ /* 0x000fe40000004100 */
[----:B------:R-:W-:Y:S01]  /*04f0*/  FADD.FTZ R51, -R55, R58 ;  /* 0x0000003a37337221 */ /* 0x000fe20000010100 */
[----:B------:R-:W-:-:S02]  /*0500*/  HADD2.F32 R63, -RZ, R36.H0_H0 ;  /* 0x20000024ff3f7230 */ /* 0x000fc40000004100 */
[----:B------:R-:W-:Y:S01]  /*0510*/  FADD.FTZ R7, -R55, R56 ;  /* 0x0000003837077221 */ /* 0x000fe20000010100 */
[----:B------:R-:W-:Y:S02]  /*0520*/  HADD2.F32 R56, -RZ, R37.H1_H1 ;  /* 0x30000025ff387230 */ /* 0x000fe40000004100 */
[----:B------:R-:W-:Y:S01]  /*0530*/  FADD.FTZ R25, R25, R50 ;  /* 0x0000003219197221 */ /* 0x000fe20000010000 */
[-C--:B------:R-:W-:Y:S01]  /*0540*/  FFMA.FTZ R13, R6, R50.reuse, R13 ;  /* 0x00000032060d7223 */ /* 0x080fe2000001000d */
[----:B------:R-:W-:Y:S01]  /*0550*/  FMUL.FTZ R49, R33, R50 ;  /* 0x0000003221317220 */ /* 0x000fe20000410000 */
[----:B0-----:R-:W-:Y:S01]  /*0560*/  FADD.FTZ R53, -R55, R60 ;  /* 0x0000003c37357221 */ /* 0x001fe20000010100 */
[----:B------:R-:W-:Y:S01]  /*0570*/  FMUL.FTZ R50, R54, R51 ;  /* 0x0000003336327220 */ /* 0x000fe20000410000 */
[----:B------:R-:W-:Y:S01]  /*0580*/  FMUL.FTZ R48, R32, R63 ;  /* 0x0000003f20307220 */ /* 0x000fe20000410000 */
[----:B------:R-:W-:Y:S01]  /*0590*/  FMUL.FTZ R3, R54, R3 ;  /* 0x0000000336037220 */ /* 0x000fe20000410000 */
[----:B------:R-:W-:-:S02]  /*05a0*/  HADD2.F32 R59, -RZ, R38.H0_H0 ;  /* 0x20000026ff3b7230 */ /* 0x000fc40000004100 */
[----:B------:R-:W-:Y:S01]  /*05b0*/  FADD.FTZ R27, R27, R56 ;  /* 0x000000381b1b7221 */ /* 0x000fe20000010000 */
[----:B------:R-:W-:Y:S02]  /*05c0*/  HADD2.F32 R67, -RZ, R37.H0_H0 ;  /* 0x20000025ff437230 */ /* 0x000fe40000004100 */
[-C--:B------:R-:W-:Y:S01]  /*05d0*/  FFMA.FTZ R15, R50, R56.reuse, R15 ;  /* 0x00000038320f7223 */ /* 0x080fe2000001000f */
[----:B------:R-:W-:Y:S01]  /*05e0*/  FMUL.FTZ R51, R35, R56 ;  /* 0x0000003823337220 */ /* 0x000fe20000410000 */
[----:B------:R-:W-:Y:S01]  /*05f0*/  FMUL.FTZ R53, R54, R53 ;  /* 0x0000003536357220 */ /* 0x000fe20000410000 */
[--C-:B------:R-:W-:Y:S02]  /*0600*/  HADD2.F32 R37, -RZ, R39.reuse.H0_H0 ;  /* 0x20000027ff257230 */ /* 0x100fe40000004100 */
[----:B------:R-:W-:Y:S01]  /*0610*/  FADD.FTZ R56, RZ, R48 ;  /* 0x00000030ff387221 */ /* 0x000fe20000010000 */
[----:B------:R-:W-:Y:S02]  /*0620*/  HADD2.F32 R36, -RZ, R39.H1_H1 ;  /* 0x30000027ff247230 */ /* 0x000fe40000004100 */
[----:B------:R-:W-:Y:S01]  /*0630*/  FFMA.FTZ R39, R3, R48, RZ ;  /* 0x0000003003277223 */ /* 0x000fe200000100ff */
[----:B------:R-:W-:Y:S01]  /*0640*/  FADD.FTZ R20, R20, R59 ;  /* 0x0000003b14147221 */ /* 0x000fe20000010000 */
[-C--:B------:R-:W-:Y:S01]  /*0650*/  FFMA.FTZ R16, R53, R59.reuse, R16 ;  /* 0x0000003b35107223 */ /* 0x080fe20000010010 */
[----:B------:R-:W-:Y:S01]  /*0660*/  FMUL.FTZ R58, R28, R59 ;  /* 0x0000003b1c3a7220 */ /* 0x000fe20000410000 */
[----:B------:R-:W-:Y:S01]  /*0670*/  FADD.FTZ R59, R56, R49 ;  /* 0x00000031383b7221 */ /* 0x000fe20000010000 */
[----:B------:R-:W-:Y:S01]  /*0680*/  FMUL.FTZ R7, R54, R7 ;  /* 0x0000000736077220 */ /* 0x000fe20000410000 */
[----:B------:R-:W-:Y:S01]  /*0690*/  FMUL.FTZ R52, R34, R67 ;  /* 0x0000004322347220 */ /* 0x000fe20000410000 */
[----:B------:R-:W-:Y:S01]  /*06a0*/  FFMA.FTZ R56, R6, R49, R39 ;  /* 0x0000003106387223 */ /* 0x000fe20000010027 */
[----:B------:R-:W-:-:S02]  /*06b0*/  HADD2.F32 R38, -RZ, R38.H1_H1 ;  /* 0x30000026ff267230 */ /* 0x000fc40000004100 */
[----:B------:R-:W-:Y:S01]  /*06c0*/  FADD.FTZ R61, -R55, R62 ;  /* 0x0000003e373d7221 */ /* 0x000fe20000010100 */
        /* <DEDUP_REMOVED lines=8> */
[----:B------:R-:W-:Y:S02]  /*0750*/  FMUL.FTZ R61, R54, R61 ;  /* 0x0000003d363d7220 */ /* 0x000fe40000410000 */
[----:B------:R-:W-:Y:S01]  /*0760*/  FADD.FTZ R56, R57, R58 ;  /* 0x0000003a39387221 */ /* 0x000fe20000010000 */
[----:B------:R-:W-:Y:S01]  /*0770*/  FFMA.FTZ R39, R53, R58, R38 ;  /* 0x0000003a35277223 */ /* 0x000fe20000010026 */
[----:B------:R-:W-:Y:S01]  /*0780*/  FADD.FTZ R22, R22, R37 ;  /* 0x0000002516167221 */ /* 0x000fe20000010000 */
[-C--:B------:R-:W-:Y:S01]  /*0790*/  FFMA.FTZ R18, R61, R37.reuse, R18 ;  /* 0x000000253d127223 */ /* 0x080fe20000010012 */
[----:B------:R-:W-:Y:S01]  /*07a0*/  FMUL.FTZ R62, R30, R37 ;  /* 0x000000251e3e7220 */ /* 0x000fe20000410000 */
[----:B------:R-:W-:Y:S01]  /*07b0*/  FADD.FTZ R55, -R55, R64 ;  /* 0x0000004037377221 */ /* 0x000fe20000010100 */
        /* <DEDUP_REMOVED lines=11> */
[----:B------:R-:W-:Y:S01]  /*0870*/  FFMA.FTZ R19, R64, R36, R19 ;  /* 0x0000002440137223 */ /* 0x000fe20000010013 */
[----:B------:R-:W-:Y:S01]  /*0880*/  FADD.FTZ R39, R56, R63 ;  /* 0x0000003f38277221 */ /* 0x000fe20000010000 */
[----:B------:R-:W-:-:S07]  /*0890*/  FFMA.FTZ R55, R64, R63, R38 ;  /* 0x0000003f40377223 */ /* 0x000fce0000010026 */
.L_x_1370:
[----:B------:R-:W-:Y:S05]  /*08a0*/  BSYNC.RECONVERGENT B1 ;  /* 0x0000000000017941 */ /* 0x000fea0003800200 */
.L_x_1369:
        /* <DEDUP_REMOVED lines=21> */
.L_x_1394:
        /* <DEDUP_REMOVED lines=46> */
.L_x_1376:
        /* <DEDUP_REMOVED lines=33> */
.L_x_1375:
        /* <DEDUP_REMOVED lines=36> */
.L_x_1378:
        /* <DEDUP_REMOVED lines=37> */
.L_x_1374:
        /* <DEDUP_REMOVED lines=14> */
[----:B------:R-:W-:Y:S02]  /*1460*/  HADD2.F32 R39, -RZ, R11.H1_H1 ;  /* 0x3000000bff277230 */ /* 0x000fe40000004100 */
[----:B------:R-:W-:Y:S01]  /*1470*/  FADD.FTZ R66, R59, -R66 ;  /* 0x800000423b427221 */ /* 0x000fe20000010000 */
[----:B------:R-:W-:Y:S01]  /*1480*/  FADD.FTZ R68, R62, -R67 ;  /* 0x800000433e447221 */ /* 0x000fe20000010000 */
[----:B------:R-:W-:Y:S01]  /*1490*/  FADD.FTZ R56, R63, -R56 ;  /* 0x800000383f387221 */ /* 0x000fe20000010000 */
[----:B------:R-:W-:-:S02]  /*14a0*/  HADD2.F32 R67, -RZ, R9.H1_H1 ;  /* 0x30000009ff437230 */ /* 0x000fc40000004100 */
[----:B------:R-:W-:Y:S01]  /*14b0*/  FADD.FTZ R38, R51, -R38 ;  /* 0x8000002633267221 */ /* 0x000fe20000010000 */
[----:B------:R-:W-:Y:S01]  /*14c0*/  FADD.FTZ R36, R49, -R36 ;  /* 0x8000002431247221 */ /* 0x000fe20000010000 */
[----:B-----5:R-:W-:Y:S01]  /*14d0*/  FFMA.FTZ R56, R54, R56, R39 ;  /* 0x0000003836387223 */ /* 0x020fe20000010027 */
[----:B------:R-:W-:-:S05]  /*14e0*/  HADD2.F32 R39, -RZ, R11.H0_H0 ;  /* 0x2000000bff277230 */ /* 0x000fca0000004100 */
[----:B------:R-:W-:-:S05]  /*14f0*/  FFMA.FTZ R39, R54, R68, R39 ;  /* 0x0000004436277223 */ /* 0x000fca0000010027 */
[----:B------:R-:W-:Y:S01]  /*1500*/  F2FP.F16.F32.PACK_AB R39, R56, R39 ;  /* 0x000000273827723e */ /* 0x000fe200000000ff */
[----:B------:R-:W-:Y:S01]  /*1510*/  FADD.FTZ R56, R58, -R57 ;  /* 0x800000393a387221 */ /* 0x000fe20000010000 */
[----:B------:R-:W-:-:S05]  /*1520*/  HADD2.F32 R57, -RZ, R10.H0_H0 ;  /* 0x2000000aff397230 */ /* 0x000fca0000004100 */
[----:B------:R-:W-:Y:S01]  /*1530*/  FFMA.FTZ R56, R54, R56, R57 ;  /* 0x0000003836387223 */ /* 0x000fe20000010039 */
[----:B------:R-:W-:-:S05]  /*1540*/  HADD2.F32 R57, -RZ, R10.H1_H1 ;  /* 0x3000000aff397230 */ /* 0x000fca0000004100 */
[----:B------:R-:W-:Y:S01]  /*1550*/  FFMA.FTZ R57, R54, R66, R57 ;  /* 0x0000004236397223 */ /* 0x000fe20000010039 */
[----:B------:R-:W-:Y:S01]  /*1560*/  FADD.FTZ R66, R52, -R55 ;  /* 0x8000003734427221 */ /* 0x000fe20000010000 */
[----:B------:R-:W-:-:S05]  /*1570*/  HADD2.F32 R55, -RZ, R9.H0_H0 ;  /* 0x20000009ff377230 */ /* 0x000fca0000004100 */
[C---:B------:R-:W-:Y:S01]  /*1580*/  FFMA.FTZ R55, R54.reuse, R66, R55 ;  /* 0x0000004236377223 */ /* 0x040fe20000010037 */
[----:B------:R-:W-:Y:S01]  /*1590*/  FFMA.FTZ R66, R54, R38, R67 ;  /* 0x0000002636427223 */ /* 0x000fe20000010043 */
[----:B------:R-:W-:Y:S01]  /*15a0*/  FADD.FTZ R38, R48, -R37 ;  /* 0x8000002530267221 */ /* 0x000fe20000010000 */
[--C-:B------:R-:W-:Y:S02]  /*15b0*/  HADD2.F32 R67, -RZ, R8.reuse.H0_H0 ;  /* 0x20000008ff437230 */ /* 0x100fe40000004100 */
[----:B------:R-:W-:-:S03]  /*15c0*/  HADD2.F32 R37, -RZ, R8.H1_H1 ;  /* 0x30000008ff257230 */ /* 0x000fc60000004100 */
[C---:B------:R-:W-:Y:S01]  /*15d0*/  FFMA.FTZ R67, R54.reuse, R38, R67 ;  /* 0x0000002636437223 */ /* 0x040fe20000010043 */
[----:B------:R-:W-:Y:S01]  /*15e0*/  F2FP.F16.F32.PACK_AB R38, R57, R56 ;  /* 0x000000383926723e */ /* 0x000fe200000000ff */
[----:B------:R-:W-:Y:S01]  /*15f0*/  FFMA.FTZ R36, R54, R36, R37 ;  /* 0x0000002436247223 */ /* 0x000fe20000010025 */
[----:B------:R-:W-:-:S04]  /*1600*/  F2FP.F16.F32.PACK_AB R37, R66, R55 ;  /* 0x000000374225723e */ /* 0x000fc800000000ff */
[----:B------:R-:W-:Y:S01]  /*1610*/  F2FP.F16.F32.PACK_AB R36, R36, R67 ;  /* 0x000000432424723e */ /* 0x000fe200000000ff */
[----:B------:R-:W-:Y:S06]  /*1620*/  BRA `(.L_x_1377) ;  /* 0x0000000800047947 */ /* 0x000fec0003800000 */
.L_x_1380:
        /* <DEDUP_REMOVED lines=12> */
[----:B------:R-:W-:Y:S01]  /*16f0*/  FADD.FTZ R43, R58, -R43 ;  /* 0x8000002b3a2b7221 */ /* 0x000fe20000010000 */
[C---:B-----5:R-:W-:Y:S01]  /*1700*/  FFMA.FTZ R40, R54.reuse, R37, R39 ;  /* 0x0000002536287223 */ /* 0x060fe20000010027 */
[--C-:B------:R-:W-:Y:S02]  /*1710*/  HADD2.F32 R39, -RZ, R10.reuse.H0_H0 ;  /* 0x2000000aff277230 */ /* 0x100fe40000004100 */
[----:B------:R-:W-:Y:S01]  /*1720*/  FFMA.FTZ R37, R54, R55, R66 ;  /* 0x0000003736257223 */ /* 0x000fe20000010042 */
[----:B------:R-:W-:Y:S01]  /*1730*/  FADD.FTZ R55, R59, -R42 ;  /* 0x8000002a3b377221 */ /* 0x000fe20000010000 */
[----:B------:R-:W-:Y:S02]  /*1740*/  HADD2.F32 R42, -RZ, R10.H1_H1 ;  /* 0x3000000aff2a7230 */ /* 0x000fe40000004100 */
[----:B------:R-:W-:Y:S01]  /*1750*/  FADD.FTZ R41, R62, -R41 ;  /* 0x800000293e297221 */ /* 0x000fe20000010000 */
[----:B------:R-:W-:Y:S01]  /*1760*/  FFMA.FTZ R43, R54, R43, R39 ;  /* 0x0000002b362b7223 */ /* 0x000fe20000010027 */
[----:B------:R-:W-:Y:S01]  /*1770*/  FADD.FTZ R39, R63, -R56 ;  /* 0x800000383f277221 */ /* 0x000fe20000010000 */
[----:B------:R-:W-:-:S02]  /*1780*/  HADD2.F32 R56, -RZ, R11.H0_H0 ;  /* 0x2000000bff387230 */ /* 0x000fc40000004100 */
[C---:B------:R-:W-:Y:S01]  /*1790*/  FFMA.FTZ R42, R54.reuse, R55, R42 ;  /* 0x00000037362a7223 */ /* 0x040fe2000001002a */
[----:B------:R-:W-:Y:S02]  /*17a0*/  HADD2.F32 R55, -RZ, R11.H1_H1 ;  /* 0x3000000bff377230 */ /* 0x000fe40000004100 */
[----:B------:R-:W-:Y:S02]  /*17b0*/  HADD2.F32 R57, -RZ, R9.H1_H1 ;  /* 0x30000009ff397230 */ /* 0x000fe40000004100 */
[C---:B------:R-:W-:Y:S01]  /*17c0*/  FFMA.FTZ R66, R54.reuse, R41, R56 ;  /* 0x0000002936427223 */ /* 0x040fe20000010038 */
[----:B------:R-:W-:Y:S01]  /*17d0*/  FADD.FTZ R41, R49, -R38 ;  /* 0x8000002631297221 */ /* 0x000fe20000010000 */
[----:B------:R-:W-:Y:S01]  /*17e0*/  FFMA.FTZ R39, R54, R39, R55 ;  /* 0x0000002736277223 */ /* 0x000fe20000010037 */
[----:B------:R-:W-:Y:S01]  /*17f0*/  FADD.FTZ R55, R51, -R36 ;  /* 0x8000002433377221 */ /* 0x000fe20000010000 */
[----:B------:R-:W-:Y:S01]  /*1800*/  HADD2.F32 R36, -RZ, R8.H1_H1 ;  /* 0x30000008ff247230 */ /* 0x000fe20000004100 */
[----:B------:R-:W-:-:S02]  /*1810*/  F2FP.F16.F32.PACK_AB R38, R42, R43 ;  /* 0x0000002b2a26723e */ /* 0x000fc400000000ff */
[C---:B------:R-:W-:Y:S01]  /*1820*/  FFMA.FTZ R56, R54.reuse, R55, R57 ;  /* 0x0000003736387223 */ /* 0x040fe20000010039 */
[----:B------:R-:W-:Y:S01]  /*1830*/  F2FP.F16.F32.PACK_AB R39, R39, R66 ;  /* 0x000000422727723e */ /* 0x000fe200000000ff */
[----:B------:R-:W-:Y:S01]  /*1840*/  FFMA.FTZ R41, R54, R41, R36 ;  /* 0x0000002936297223 */ /* 0x000fe20000010024 */
[----:B------:R-:W-:Y:S02]  /*1850*/  MOV R42, R38 ;  /* 0x00000026002a7202 */ /* 0x000fe40000000f00 */
[----:B------:R-:W-:Y:S02]  /*1860*/  F2FP.F16.F32.PACK_AB R37, R56, R37 ;  /* 0x000000253825723e */ /* 0x000fe400000000ff */
[----:B------:R-:W-:Y:S02]  /*1870*/  F2FP.F16.F32.PACK_AB R36, R41, R40 ;  /* 0x000000282924723e */ /* 0x000fe400000000ff */
[----:B------:R-:W-:Y:S02]  /*1880*/  MOV R43, R39 ;  /* 0x00000027002b7202 */ /* 0x000fe40000000f00 */
[----:B------:R-:W-:-:S02]  /*1890*/  MOV R41, R37 ;  /* 0x0000002500297202 */ /* 0x000fc40000000f00 */
[----:B------:R-:W-:Y:S01]  /*18a0*/  MOV R40, R36 ;  /* 0x0000002400287202 */ /* 0x000fe20000000f00 */
[----:B------:R-:W-:Y:S06]  /*18b0*/  BRA `(.L_x_1377) ;  /* 0x0000000400607947 */ /* 0x000fec0003800000 */
.L_x_1379:
        /* <DEDUP_REMOVED lines=44> */
.L_x_1381:
[-CC-:B-1----:R-:W-:Y:S01]  /*1b80*/  FFMA.FTZ R37, R3, R39.reuse, R56.reuse ;  /* 0x0000002703257223 */ /* 0x182fe20000010038 */
[-CC-:B------:R-:W-:Y:S01]  /*1b90*/  FFMA.FTZ R43, R7, R39.reuse, R56.reuse ;  /* 0x00000027072b7223 */ /* 0x180fe20000010038 */
[----:B------:R-:W-:Y:S02]  /*1ba0*/  HADD2.F32 R41, -RZ, R8.H0_H0 ;  /* 0x20000008ff297230 */ /* 0x000fe40000004100 */
[-CC-:B------:R-:W-:Y:S01]  /*1bb0*/  FFMA.FTZ R36, R6, R39.reuse, R56.reuse ;  /* 0x0000002706247223 */ /* 0x180fe20000010038 */
[----:B------:R-:W-:Y:S02]  /*1bc0*/  HADD2.F32 R44, -RZ, R9.H0_H0 ;  /* 0x20000009ff2c7230 */ /* 0x000fe40000004100 */
[----:B------:R-:W-:Y:S01]  /*1bd0*/  FADD.FTZ R37, R48, -R37 ;  /* 0x8000002530257221 */ /* 0x000fe20000010000 */
[-CC-:B------:R-:W-:Y:S01]  /*1be0*/  FFMA.FTZ R42, R50, R39.reuse, R56.reuse ;  /* 0x00000027322a7223 */ /* 0x180fe20000010038 */
[-CC-:B------:R-:W-:Y:S01]  /*1bf0*/  FFMA.FTZ R45, R53, R39.reuse, R56.reuse ;  /* 0x00000027352d7223 */ /* 0x180fe20000010038 */
[-CC-:B------:R-:W-:Y:S01]  /*1c00*/  FFMA.FTZ R38, R60, R39.reuse, R56.reuse ;  /* 0x000000273c267223 */ /* 0x180fe20000010038 */
[----:B------:R-:W-:Y:S01]  /*1c10*/  FADD.FTZ R43, R52, -R43 ;  /* 0x8000002b342b7221 */ /* 0x000fe20000010000 */
[-CC-:B------:R-:W-:Y:S01]  /*1c20*/  FFMA.FTZ R47, R61, R39.reuse, R56.reuse ;  /* 0x000000273d2f7223 */ /* 0x180fe20000010038 */
[----:B------:R-:W-:Y:S01]  /*1c30*/  FFMA.FTZ R56, R64, R39, R56 ;  /* 0x0000002740387223 */ /* 0x000fe20000010038 */
[C---:B-----5:R-:W-:Y:S01]  /*1c40*/  FFMA.FTZ R40, R54.reuse, R37, R41 ;  /* 0x0000002536287223 */ /* 0x060fe20000010029 */
[----:B------:R-:W-:Y:S01]  /*1c50*/  FFMA.FTZ R37, R54, R43, R44 ;  /* 0x0000002b36257223 */ /* 0x000fe2000001002c */
[----:B------:R-:W-:-:S02]  /*1c60*/  HADD2.F32 R46, -RZ, R11.H1_H1 ;  /* 0x3000000bff2e7230 */ /* 0x000fc40000004100 */
[----:B------:R-:W-:Y:S01]  /*1c70*/  FADD.FTZ R43, R63, -R56 ;  /* 0x800000383f2b7221 */ /* 0x000fe20000010000 */
[----:B------:R-:W-:Y:S02]  /*1c80*/  HADD2.F32 R44, -RZ, R11.H0_H0 ;  /* 0x2000000bff2c7230 */ /* 0x000fe40000004100 */
[----:B------:R-:W-:Y:S01]  /*1c90*/  FADD.FTZ R47, R62, -R47 ;  /* 0x8000002f3e2f7221 */ /* 0x000fe20000010000 */
[--C-:B------:R-:W-:Y:S02]  /*1ca0*/  HADD2.F32 R39, -RZ, R10.reuse.H0_H0 ;  /* 0x2000000aff277230 */ /* 0x100fe40000004100 */
[----:B------:R-:W-:Y:S01]  /*1cb0*/  FADD.FTZ R41, R58, -R45 ;  /* 0x8000002d3a297221 */ /* 0x000fe20000010000 */
[C---:B0-----:R-:W-:Y:S01]  /*1cc0*/  FFMA.FTZ R55, R54.reuse, R43, R46 ;  /* 0x0000002b36377223 */ /* 0x041fe2000001002e */
[----:B------:R-:W-:Y:S01]  /*1cd0*/  FFMA.FTZ R46, R54, R47, R44 ;  /* 0x0000002f362e7223 */ /* 0x000fe2000001002c */
[----:B------:R-:W-:Y:S02]  /*1ce0*/  HADD2.F32 R44, -RZ, R9.H1_H1 ;  /* 0x30000009ff2c7230 */ /* 0x000fe40000004100 */
[----:B------:R-:W-:Y:S01]  /*1cf0*/  FADD.FTZ R45, R59, -R38 ;  /* 0x800000263b2d7221 */ /* 0x000fe20000010000 */
[----:B------:R-:W-:-:S02]  /*1d00*/  HADD2.F32 R47, -RZ, R10.H1_H1 ;  /* 0x3000000aff2f7230 */ /* 0x000fc40000004100 */
[C---:B------:R-:W-:Y:S01]  /*1d10*/  FFMA.FTZ R41, R54.reuse, R41, R39 ;  /* 0x0000002936297223 */ /* 0x040fe20000010027 */
[----:B------:R-:W-:Y:S01]  /*1d20*/  FADD.FTZ R43, R51, -R42 ;  /* 0x8000002a332b7221 */ /* 0x000fe20000010000 */
[----:B------:R-:W-:Y:S02]  /*1d30*/  HADD2.F32 R38, -RZ, R8.H1_H1 ;  /* 0x30000008ff267230 */ /* 0x000fe40000004100 */
[----:B------:R-:W-:Y:S01]  /*1d40*/  FADD.FTZ R39, R49, -R36 ;  /* 0x8000002431277221 */ /* 0x000fe20000010000 */
[C---:B------:R-:W-:Y:S01]  /*1d50*/  FFMA.FTZ R36, R54.reuse, R45, R47 ;  /* 0x0000002d36247223 */ /* 0x040fe2000001002f */
[C---:B------:R-:W-:Y:S02]  /*1d60*/  FFMA.FTZ R44, R54.reuse, R43, R44 ;  /* 0x0000002b362c7223 */ /* 0x040fe4000001002c */
[----:B------:R-:W-:Y:S01]  /*1d70*/  FFMA.FTZ R43, R54, R39, R38 ;  /* 0x00000027362b7223 */ /* 0x000fe20000010026 */
[----:B------:R-:W-:Y:S02]  /*1d80*/  F2FP.F16.F32.PACK_AB R39, R55, R46 ;  /* 0x0000002e3727723e */ /* 0x000fe400000000ff */
[----:B------:R-:W-:-:S02]  /*1d90*/  F2FP.F16.F32.PACK_AB R38, R36, R41 ;  /* 0x000000292426723e */ /* 0x000fc400000000ff */
        /* <DEDUP_REMOVED lines=10> */
.L_x_1377:
        /* <DEDUP_REMOVED lines=13> */
.L_x_1373:
[----:B------:R-:W-:Y:S05]  /*1f10*/  BSYNC.RECONVERGENT B1 ;  /* 0x0000000000017941 */ /* 0x000fea0003800200 */
.L_x_1372:
[----:B-12---:R-:W1:Y:S02]  /*1f20*/  LDC.64 R36, c[0x0][0x380] ;  /* 0x0000e000ff247b82 */ /* 0x006e640000000a00 */
[----:B-1----:R-:W-:-:S04]  /*1f30*/  LEA R5, R36, R5, 0x2 ;  /* 0x0000000524057211 */ /* 0x002fc800078e10ff */
[----:B------:R-:W-:-:S13]  /*1f40*/  ISETP.GE.AND P0, PT, R5, R37, PT ;  /* 0x000000250500720c */ /* 0x000fda0003f06270 */
[----:B------:R-:W-:Y:S05]  /*1f50*/  @!P0 BRA `(.L_x_1382) ;  /* 0xffffffe000c08947 */ /* 0x000fea000383ffff */
.L_x_1368:
[----:B------:R-:W-:Y:S05]  /*1f60*/  BSYNC B0 ;  /* 0x0000000000007941 */ /* 0x000fea0003800000 */
.L_x_1367:
        /* <DEDUP_REMOVED lines=80> */
.L_x_1371:
[----:B------:R-:W-:Y:S01]  /*2470*/  HFMA2 R38, -RZ, RZ, 0, 5.9604644775390625e-08 ;  /* 0x00000001ff267431 */ /* 0x000fe200000001ff */
[----:B------:R-:W-:Y:S01]  /*2480*/  BSSY B1, `(.L_x_1383) ;  /* 0x0000006000017945 */ /* 0x000fe20003800000 */
[----:B-1----:R-:W-:Y:S02]  /*2490*/  MOV R37, 0x1f ;  /* 0x0000001f00257802 */ /* 0x002fe40000000f00 */
[----:B------:R-:W-:-:S07]  /*24a0*/  MOV R36, 0xffffffff ;  /* 0xffffffff00247802 */ /* 0x000fce0000000f00 */
[----:B-----5:R-:W-:Y:S05]  /*24b0*/  WARPSYNC.COLLECTIVE R36, `(.L_x_1384) ;  /* 0x0000000024087348 */ /* 0x020fea0003c00000 */
[----:B------:R0:W1:Y:S02]  /*24c0*/  SHFL.BFLY P0, R56, R39, R38, R37 ;  /* 0x0c00002627387389 */ /* 0x0000640000000025 */
[----:B01---5:R-:W-:Y:S05]  /*24d0*/  ENDCOLLECTIVE ;  /* 0x000000000000791b */ /* 0x023fea0003800000 */
.L_x_1384:
[----:B------:R-:W-:Y:S05]  /*24e0*/  BSYNC B1 ;  /* 0x0000000000017941 */ /* 0x000fea0003800000 */
.L_x_1383:
        /* <DEDUP_REMOVED lines=8> */
.L_x_1385:
[----:B------:R-:W-:Y:S01]  /*2570*/  HFMA2 R38, -RZ, RZ, 0, 1.1920928955078125e-07 ;  /* 0x00000002ff267431 */ /* 0x000fe200000001ff */
[----:B------:R-:W-:Y:S02]  /*2580*/  MOV R39, R57 ;  /* 0x0000003900277202 */ /* 0x000fe40000000f00 */
[----:B------:R-:W-:-:S07]  /*2590*/  MOV R66, R56 ;  /* 0x0000003800427202 */ /* 0x000fce0000000f00 */
[----:B------:R-:W-:Y:S05]  /*25a0*/  WARPSYNC.COLLECTIVE R36, `(.L_x_1386) ;  /* 0x0000000024087348 */ /* 0x000fea0003c00000 */
[----:B------:R0:W1:Y:S02]  /*25b0*/  SHFL.BFLY P0, R56, R39, R38, R37 ;  /* 0x0c00002627387389 */ /* 0x0000640000000025 */
[----:B01----:R-:W-:Y:S05]  /*25c0*/  ENDCOLLECTIVE ;  /* 0x000000000000791b */ /* 0x003fea0003800000 */
.L_x_1386:
[----:B------:R-:W-:-:S05]  /*25d0*/  FADD.FTZ R66, R66, R55 ;  /* 0x0000003742427221 */ /* 0x000fca0000010000 */
[----:B------:R-:W-:Y:S01]  /*25e0*/  MOV R39, R66 ;  /* 0x0000004200277202 */ /* 0x000fe20000000f00 */
[----:B------:R-:W-:-:S07]  /*25f0*/  FADD.FTZ R68, R57, R56 ;  /* 0x0000003839447221 */ /* 0x000fce0000010000 */
[----:B------:R-:W-:Y:S05]  /*2600*/  WARPSYNC.COLLECTIVE R36, `(.L_x_1387) ;  /* 0x0000000024087348 */ /* 0x000fea0003c00000 */
[----:B------:R0:W1:Y:S02]  /*2610*/  SHFL.BFLY P0, R56, R39, R38, R37 ;  /* 0x0c00002627387389 */ /* 0x0000640000000025 */
[----:B01----:R-:W-:Y:S05]  /*2620*/  ENDCOLLECTIVE ;  /* 0x000000000000791b */ /* 0x003fea0003800000 */
.L_x_1387:
[----:B------:R-:W-:Y:S01]  /*2630*/  HFMA2 R38, -RZ, RZ, 0, 2.384185791015625e-07 ;  /* 0x00000004ff267431 */ /* 0x000fe200000001ff */
[----:B------:R-:W-:Y:S02]  /*2640*/  MOV R39, R68 ;  /* 0x0000004400277202 */ /* 0x000fe40000000f00 */
[----:B------:R-:W-:-:S07]  /*2650*/  MOV R67, R56 ;  /* 0x0000003800437202 */ /* 0x000fce0000000f00 */
[----:B------:R-:W-:Y:S05]  /*2660*/  WARPSYNC.COLLECTIVE R36, `(.L_x_1388) ;  /* 0x0000000024087348 */ /* 0x000fea0003c00000 */
[----:B------:R0:W1:Y:S02]  /*2670*/  SHFL.BFLY P0, R56, R39, R38, R37 ;  /* 0x0c00002627387389 */ /* 0x0000640000000025 */
[----:B01----:R-:W-:Y:S05]  /*2680*/  ENDCOLLECTIVE ;  /* 0x000000000000791b */ /* 0x003fea0003800000 */
.L_x_1388:
[----:B------:R-:W-:-:S05]  /*2690*/  FADD.FTZ R67, R66, R67 ;  /* 0x0000004342437221 */ /* 0x000fca0000010000 */
[----:B------:R-:W-:Y:S01]  /*26a0*/  MOV R39, R67 ;  /* 0x0000004300277202 */ /* 0x000fe20000000f00 */
[----:B------:R-:W-:-:S07]  /*26b0*/  FADD.FTZ R68, R68, R56 ;  /* 0x0000003844447221 */ /* 0x000fce0000010000 */
[----:B------:R-:W-:Y:S05]  /*26c0*/  WARPSYNC.COLLECTIVE R36, `(.L_x_1389) ;  /* 0x0000000024087348 */ /* 0x000fea0003c00000 */
[----:B------:R0:W1:Y:S02]  /*26d0*/  SHFL.BFLY P0, R56, R39, R38, R37 ;  /* 0x0c00002627387389 */ /* 0x0000640000000025 */
[----:B01----:R-:W-:Y:S05]  /*26e0*/  ENDCOLLECTIVE ;  /* 0x000000000000791b */ /* 0x003fea0003800000 */
.L_x_1389:
[----:B------:R-:W-:Y:S01]  /*26f0*/  HFMA2 R38, -RZ, RZ, 0, 4.76837158203125e-07 ;  /* 0x00000008ff267431 */ /* 0x000fe200000001ff */
[----:B------:R-:W-:Y:S02]  /*2700*/  MOV R39, R68 ;  /* 0x0000004400277202 */ /* 0x000fe40000000f00 */
[----:B------:R-:W-:-:S07]  /*2710*/  MOV R69, R56 ;  /* 0x0000003800457202 */ /* 0x000fce0000000f00 */
[----:B------:R-:W-:Y:S05]  /*2720*/  WARPSYNC.COLLECTIVE R36, `(.L_x_1390) ;  /* 0x0000000024087348 */ /* 0x000fea0003c00000 */
[----:B------:R0:W1:Y:S02]  /*2730*/  SHFL.BFLY P0, R56, R39, R38, R37 ;  /* 0x0c00002627387389 */ /* 0x0000640000000025 */
[----:B01----:R-:W-:Y:S05]  /*2740*/  ENDCOLLECTIVE ;  /* 0x000000000000791b */ /* 0x003fea0003800000 */
.L_x_1390:
[----:B------:R-:W-:-:S05]  /*2750*/  FADD.FTZ R69, R67, R69 ;  /* 0x0000004543457221 */ /* 0x000fca0000010000 */
[----:B------:R-:W-:Y:S01]  /*2760*/  MOV R39, R69 ;  /* 0x0000004500277202 */ /* 0x000fe20000000f00 */
[----:B------:R-:W-:-:S07]  /*2770*/  FADD.FTZ R57, R68, R56 ;  /* 0x0000003844397221 */ /* 0x000fce0000010000 */
[----:B------:R-:W-:Y:S05]  /*2780*/  WARPSYNC.COLLECTIVE R36, `(.L_x_1391) ;  /* 0x0000000024087348 */ /* 0x000fea0003c00000 */
[----:B------:R0:W1:Y:S02]  /*2790*/  SHFL.BFLY P0, R56, R39, R38, R37 ;  /* 0x0c00002627387389 */ /* 0x0000640000000025 */
[----:B01----:R-:W-:Y:S05]  /*27a0*/  ENDCOLLECTIVE ;  /* 0x000000000000791b */ /* 0x003fea0003800000 */
.L_x_1391:
[----:B------:R-:W-:Y:S01]  /*27b0*/  HFMA2 R38, -RZ, RZ, 0, 9.5367431640625e-07 ;  /* 0x00000010ff267431 */ /* 0x000fe200000001ff */
[----:B------:R-:W-:Y:S02]  /*27c0*/  MOV R39, R57 ;  /* 0x0000003900277202 */ /* 0x000fe40000000f00 */
[----:B------:R-:W-:-:S07]  /*27d0*/  MOV R55, R56 ;  /* 0x0000003800377202 */ /* 0x000fce0000000f00 */
[----:B------:R-:W-:Y:S05]  /*27e0*/  WARPSYNC.COLLECTIVE R36, `(.L_x_1392) ;  /* 0x0000000024087348 */ /* 0x000fea0003c00000 */
[----:B------:R0:W1:Y:S02]  /*27f0*/  SHFL.BFLY P0, R56, R39, R38, R37 ;  /* 0x0c00002627387389 */ /* 0x0000640000000025 */
[----:B01----:R-:W-:Y:S05]  /*2800*/  ENDCOLLECTIVE ;  /* 0x000000000000791b */ /* 0x003fea0003800000 */
.L_x_1392:
[----:B------:R-:W-:-:S05]  /*2810*/  FADD.FTZ R55, R69, R55 ;  /* 0x0000003745377221 */ /* 0x000fca0000010000 */
[----:B------:R-:W-:Y:S02]  /*2820*/  MOV R39, R55 ;  /* 0x0000003700277202 */ /* 0x000fe40000000f00 */
[----:B------:R-:W-:-:S07]  /*2830*/  MOV R66, R56 ;  /* 0x0000003800427202 */ /* 0x000fce0000000f00 */
[----:B------:R-:W-:Y:S05]  /*2840*/  WARPSYNC.COLLECTIVE R36, `(.L_x_1393) ;  /* 0x0000000024087348 */ /* 0x000fea0003c00000 */
[----:B------:R0:W1:Y:S02]  /*2850*/  SHFL.BFLY P0, R56, R39, R38, R37 ;  /* 0x0c00002627387389 */ /* 0x0000640000000025 */
[----:B01----:R-:W-:Y:S05]  /*2860*/  ENDCOLLECTIVE ;  /* 0x000000000000791b */ /* 0x003fea0003800000 */
.L_x_1393:
[----:B------:R-:W-:Y:S05]  /*2870*/  BRA `(.L_x_1394) ;  /* 0xffffffe000607947 */ /* 0x000fea000383ffff */
.L_x_1395:
        /* <DEDUP_REMOVED lines=16> */
.L_x_2862:


//--------------------- .text._ZN10layer_norm31ln_parallel_residual_bwd_kernelINS_13Kernel_traitsIf6__halfS2_S2_fjLj256ELj1ELj4ELj1ELj16ENS_18Kernel_traits_baseILj256EfS2_S2_S2_fjLj128EEEEELb0ELb1ELb1EEEvNS_9BwdParamsE --------------------------
	.section	.text._ZN10layer_norm31ln_parallel_residual_bwd_kernelINS_13Kernel_traitsIf6__halfS2_S2_fjLj256ELj1ELj4ELj1ELj16ENS_18Kernel_traits_baseILj256EfS2_S2_S2_fjLj128EEEEELb0ELb1ELb1EEEvNS_9BwdParamsE,"ax",@progbits
	.align	128
        .global         _ZN10layer_norm31ln_parallel_residual_bwd_kernelINS_13Kernel_traitsIf6__halfS2_S2_fjLj256ELj1ELj4ELj1ELj16ENS_18Kernel_traits_baseILj256EfS2_S2_S2_fjLj128EEEEELb0ELb1ELb1EEEvNS_9BwdParamsE
        .type           _ZN10layer_norm31ln_parallel_residual_bwd_kernelINS_13Kernel_traitsIf6__halfS2_S2_fjLj256ELj1ELj4ELj1ELj16ENS_18Kernel_traits_baseILj256EfS2_S2_S2_fjLj128EEEEELb0ELb1ELb1EEEvNS_9BwdParamsE,@function
        .size           _ZN10layer_norm31ln_parallel_residual_bwd_kernelINS_13Kernel_traitsIf6__halfS2_S2_fjLj256ELj1ELj4ELj1ELj16ENS_18Kernel_traits_baseILj256EfS2_S2_S2_fjLj128EEEEELb0ELb1ELb1EEEvNS_9BwdParamsE,(.L_x_2863 - _ZN10layer_norm31ln_parallel_residual_bwd_kernelINS_13Kernel_traitsIf6__halfS2_S2_fjLj256ELj1ELj4ELj1ELj16ENS_18Kernel_traits_baseILj256EfS2_S2_S2_fjLj128EEEEELb0ELb1ELb1EEEvNS_9BwdParamsE)
        .other          _ZN10layer_norm31ln_parallel_residual_bwd_kernelINS_13Kernel_traitsIf6__halfS2_S2_fjLj256ELj1ELj4ELj1ELj16ENS_18Kernel_traits_baseILj256EfS2_S2_S2_fjLj128EEEEELb0ELb1ELb1EEEvNS_9BwdParamsE,@"STO_CUDA_ENTRY STV_DEFAULT"
_ZN10layer_norm31ln_parallel_residual_bwd_kernelINS_13Kernel_traitsIf6__halfS2_S2_fjLj256ELj1ELj4ELj1ELj16ENS_18Kernel_traits_baseILj256EfS2_S2_S2_fjLj128EEEEELb0ELb1ELb1EEEvNS_9BwdParamsE:
.text._ZN10layer_norm31ln_parallel_residual_bwd_kernelINS_13Kernel_traitsIf6__halfS2_S2_fjLj256ELj1ELj4ELj1ELj16ENS_18Kernel_traits_baseILj256EfS2_S2_S2_fjLj128EEEEELb0ELb1ELb1EEEvNS_9BwdParamsE:
        /* <DEDUP_REMOVED lines=43> */
.L_x_1408:
        /* <DEDUP_REMOVED lines=8> */
[----:B0-----:R-:W-:-:S04]  /*0330*/  IMAD.WIDE.U32 R32, R2, 0x10, R32 ;  /* 0x0000001002207825 */ /* 0x001fc800078e0020 */
[----:B-1----:R-:W-:Y:S02]  /*0340*/  IMAD.WIDE R54, R47, 0x4, R34 ;  /* 0x000000042f367825 */ /* 0x002fe400078e0222 */
[----:B------:R-:W4:Y:S04]  /*0350*/  LDG.E.128 R32, desc[UR10][R32.64] ;  /* 0x0000000a20207981 */ /* 0x000f28000c1e1d00 */
[----:B------:R4:W4:Y:S01]  /*0360*/  LDG.E R0, desc[UR10][R54.64] ;  /* 0x0000000a36007981 */ /* 0x000922000c1e1900 */
        /* <DEDUP_REMOVED lines=10> */
[----:B------:R-:W-:Y:S01]  /*0410*/  ISETP.NE.AND.EX P1, PT, RZ, UR19, PT, P1 ;  /* 0x00000013ff007c0c */ /* 0x000fe2000bf25310 */
[--C-:B----4-:R-:W-:Y:S02]  /*0420*/  HADD2.F32 R55, -RZ, R32.reuse.H0_H0 ;  /* 0x20000020ff377230 */ /* 0x110fe40000004100 */
[----:B------:R-:W-:Y:S01]  /*0430*/  HADD2.F32 R59, -RZ, R33.H0_H0 ;  /* 0x20000021ff3b7230 */ /* 0x000fe20000004100 */
[----:B------:R-:W-:Y:S01]  /*0440*/  FSEL R0, R0, RZ, !P2 ;  /* 0x000000ff00007208 */ /* 0x000fe20005000000 */
[----:B------:R-:W-:Y:S02]  /*0450*/  HADD2.F32 R63, -RZ, R35.H0_H0 ;  /* 0x20000023ff3f7230 */ /* 0x000fe40000004100 */
[----:B------:R-:W-:Y:S02]  /*0460*/  HADD2.F32 R57, -RZ, R32.H1_H1 ;  /* 0x30000020ff397230 */ /* 0x000fe40000004100 */
[----:B------:R-:W-:Y:S02]  /*0470*/  HADD2.F32 R33, -RZ, R33.H1_H1 ;  /* 0x30000021ff217230 */ /* 0x000fe40000004100 */
[----:B------:R-:W-:-:S02]  /*0480*/  HADD2.F32 R61, -RZ, R34.H0_H0 ;  /* 0x20000022ff3d7230 */ /* 0x000fc40000004100 */
[----:B-1----:R-:W-:Y:S02]  /*0490*/  HADD2.F32 R53, -RZ, R34.H1_H1 ;  /* 0x30000022ff357230 */ /* 0x002fe40000004100 */
[----:B------:R-:W-:Y:S02]  /*04a0*/  HADD2.F32 R35, -RZ, R35.H1_H1 ;  /* 0x30000023ff237230 */ /* 0x000fe40000004100 */
[C---:B0-----:R-:W-:Y:S01]  /*04b0*/  FADD.FTZ R50, -R0.reuse, R55 ;  /* 0x0000003700327221 */ /* 0x041fe20000010100 */
[C---:B------:R-:W-:Y:S01]  /*04c0*/  FADD.FTZ R64, -R0.reuse, R57 ;  /* 0x0000003900407221 */ /* 0x040fe20000010100 */
[C---:B------:R-:W-:Y:S01]  /*04d0*/  FADD.FTZ R52, -R0.reuse, R59 ;  /* 0x0000003b00347221 */ /* 0x040fe20000010100 */
[C---:B------:R-:W-:Y:S01]  /*04e0*/  FADD.FTZ R62, -R0.reuse, R33 ;  /* 0x00000021003e7221 */ /* 0x040fe20000010100 */
[C---:B------:R-:W-:Y:S01]  /*04f0*/  FADD.FTZ R60, -R0.reuse, R61 ;  /* 0x0000003d003c7221 */ /* 0x040fe20000010100 */
[C---:B------:R-:W-:Y:S01]  /*0500*/  FADD.FTZ R58, -R0.reuse, R53 ;  /* 0x00000035003a7221 */ /* 0x040fe20000010100 */
[C---:B------:R-:W-:Y:S01]  /*0510*/  FADD.FTZ R32, -R0.reuse, R63 ;  /* 0x0000003f00207221 */ /* 0x040fe20000010100 */
[----:B------:R-:W-:Y:S01]  /*0520*/  FADD.FTZ R54, -R0, R35 ;  /* 0x0000002300367221 */ /* 0x000fe20000010100 */
[----:B--2---:R-:W-:-:S02]  /*0530*/  HADD2.F32 R51, -RZ, R36.H0_H0 ;  /* 0x20000024ff337230 */ /* 0x004fc40000004100 */
[C---:B---3--:R-:W-:Y:S01]  /*0540*/  FMUL.FTZ R0, R49.reuse, R50 ;  /* 0x0000003231007220 */ /* 0x048fe20000410000 */
[----:B------:R-:W-:Y:S02]  /*0550*/  HADD2.F32 R57, -RZ, R36.H1_H1 ;  /* 0x30000024ff397230 */ /* 0x000fe40000004100 */
[----:B------:R-:W-:Y:S01]  /*0560*/  FMUL.FTZ R53, R49, R64 ;  /* 0x0000004031357220 */ /* 0x000fe20000410000 */
[--C-:B------:R-:W-:Y:S02]  /*0570*/  HADD2.F32 R35, -RZ, R37.reuse.H0_H0 ;  /* 0x20000025ff237230 */ /* 0x100fe40000004100 */
[----:B------:R-:W-:Y:S01]  /*0580*/  FADD.FTZ R11, R51, R11 ;  /* 0x0000000b330b7221 */ /* 0x000fe20000010000 */
[-C--:B------:R-:W-:Y:S01]  /*0590*/  FFMA.FTZ R3, R0, R51.reuse, R3 ;  /* 0x0000003300037223 */ /* 0x080fe20000010003 */
[----:B------:R-:W-:Y:S01]  /*05a0*/  FMUL.FTZ R52, R49, R52 ;  /* 0x0000003431347220 */ /* 0x000fe20000410000 */
[----:B------:R-:W-:Y:S01]  /*05b0*/  FMUL.FTZ R51, R16, R51 ;  /* 0x0000003310337220 */ /* 0x000fe20000410000 */
[----:B------:R-:W-:-:S02]  /*05c0*/  HADD2.F32 R36, -RZ, R37.H1_H1 ;  /* 0x30000025ff247230 */ /* 0x000fc40000004100 */
        /* <DEDUP_REMOVED lines=9> */
[--C-:B------:R-:W-:Y:S02]  /*0660*/  HADD2.F32 R34, -RZ, R38.reuse.H0_H0 ;  /* 0x20000026ff227230 */ /* 0x100fe40000004100 */
[----:B------:R-:W-:-:S02]  /*0670*/  HADD2.F32 R33, -RZ, R38.H1_H1 ;  /* 0x30000026ff217230 */ /* 0x000fc40000004100 */
[----:B------:R-:W-:Y:S01]  /*0680*/  FMUL.FTZ R38, R49, R60 ;  /* 0x0000003c31267220 */ /* 0x000fe20000410000 */
[--C-:B------:R-:W-:Y:S02]  /*0690*/  HADD2.F32 R55, -RZ, R39.reuse.H0_H0 ;  /* 0x20000027ff377230 */ /* 0x100fe40000004100 */
[----:B------:R-:W-:Y:S01]  /*06a0*/  FADD.FTZ R60, R57, R50 ;  /* 0x00000032393c7221 */ /* 0x000fe20000010000 */
[----:B------:R-:W-:Y:S02]  /*06b0*/  HADD2.F32 R56, -RZ, R39.H1_H1 ;  /* 0x30000027ff387230 */ /* 0x000fe40000004100 */
        /* <DEDUP_REMOVED lines=50> */
.L_x_1420:
        /* <DEDUP_REMOVED lines=41> */
.L_x_1402:
        /* <DEDUP_REMOVED lines=33> */
.L_x_1401:
        /* <DEDUP_REMOVED lines=36> */
.L_x_1404:
        /* <DEDUP_REMOVED lines=37> */
.L_x_1400:
        /* <DEDUP_REMOVED lines=43> */
.L_x_1406:
        /* <DEDUP_REMOVED lines=41> */
.L_x_1405:
        /* <DEDUP_REMOVED lines=44> */
.L_x_1407:
        /* <DEDUP_REMOVED lines=44> */
.L_x_1403:
        /* <DEDUP_REMOVED lines=18> */
.L_x_1398:
        /* <DEDUP_REMOVED lines=16> */
.L_x_1397:
[----:B------:R-:W-:Y:S05]  /*1ff0*/  BSYNC B0 ;  /* 0x0000000000007941 */ /* 0x000fea0003800000 */
.L_x_1396:
        /* <DEDUP_REMOVED lines=62> */
.L_x_1399:
[----:B------:R-:W-:Y:S01]  /*23e0*/  HFMA2 R62, -RZ, RZ, 0, 5.9604644775390625e-08 ;  /* 0x00000001ff3e7431 */ /* 0x000fe200000001ff */
[----:B------:R-:W-:Y:S01]  /*23f0*/  BSSY B2, `(.L_x_1409) ;  /* 0x0000006000027945 */ /* 0x000fe20003800000 */
[----:B------:R-:W-:Y:S02]  /*2400*/  MOV R63, 0x1f ;  /* 0x0000001f003f7802 */ /* 0x000fe40000000f00 */
[----:B------:R-:W-:-:S07]  /*2410*/  MOV R60, 0xffffffff ;  /* 0xffffffff003c7802 */ /* 0x000fce0000000f00 */
[----:B-----5:R-:W-:Y:S05]  /*2420*/  WARPSYNC.COLLECTIVE R60, `(.L_x_1410) ;  /* 0x000000003c087348 */ /* 0x020fea0003c00000 */
[----:B------:R0:W1:Y:S02]  /*2430*/  SHFL.BFLY P3, R69, R65, R62, R63 ;  /* 0x0c00003e41457389 */ /* 0x000064000006003f */
[----:B01---5:R-:W-:Y:S05]  /*2440*/  ENDCOLLECTIVE ;  /* 0x000000000000791b */ /* 0x023fea0003800000 */
.L_x_1410:
[----:B------:R-:W-:Y:S05]  /*2450*/  BSYNC B2 ;  /* 0x0000000000027941 */ /* 0x000fea0003800000 */
.L_x_1409:
        /* <DEDUP_REMOVED lines=9> */
.L_x_1411:
[----:B------:R-:W-:Y:S01]  /*24f0*/  HFMA2 R62, -RZ, RZ, 0, 1.1920928955078125e-07 ;  /* 0x00000002ff3e7431 */ /* 0x000fe200000001ff */
[----:B------:R-:W-:Y:S02]  /*2500*/  MOV R65, R58 ;  /* 0x0000003a00417202 */ /* 0x000fe40000000f00 */
[----:B------:R-:W-:-:S07]  /*2510*/  MOV R59, R69 ;  /* 0x00000045003b7202 */ /* 0x000fce0000000f00 */
[----:B------:R-:W-:Y:S05]  /*2520*/  WARPSYNC.COLLECTIVE R60, `(.L_x_1412) ;  /* 0x000000003c087348 */ /* 0x000fea0003c00000 */
[----:B------:R0:W1:Y:S02]  /*2530*/  SHFL.BFLY P3, R69, R65, R62, R63 ;  /* 0x0c00003e41457389 */ /* 0x000064000006003f */
[----:B01----:R-:W-:Y:S05]  /*2540*/  ENDCOLLECTIVE ;  /* 0x000000000000791b */ /* 0x003fea0003800000 */
.L_x_1412:
[----:B------:R-:W-:-:S05]  /*2550*/  FADD.FTZ R61, R56, R59 ;  /* 0x0000003b383d7221 */ /* 0x000fca0000010000 */
[----:B------:R-:W-:Y:S02]  /*2560*/  MOV R65, R61 ;  /* 0x0000003d00417202 */ /* 0x000fe40000000f00 */
[----:B------:R-:W-:-:S07]  /*2570*/  MOV R59, R69 ;  /* 0x00000045003b7202 */ /* 0x000fce0000000f00 */
[----:B------:R-:W-:Y:S05]  /*2580*/  WARPSYNC.COLLECTIVE R60, `(.L_x_1413) ;  /* 0x000000003c087348 */ /* 0x000fea0003c00000 */
[----:B------:R0:W1:Y:S02]  /*2590*/  SHFL.BFLY P3, R69, R65, R62, R63 ;  /* 0x0c00003e41457389 */ /* 0x000064000006003f */
[----:B01----:R-:W-:Y:S05]  /*25a0*/  ENDCOLLECTIVE ;  /* 0x000000000000791b */ /* 0x003fea0003800000 */
.L_x_1413:
[----:B------:R-:W-:Y:S01]  /*25b0*/  FADD.FTZ R66, R58, R59 ;  /* 0x0000003b3a427221 */ /* 0x000fe20000010000 */
[----:B------:R-:W-:-:S04]  /*25c0*/  HFMA2 R62, -RZ, RZ, 0, 2.384185791015625e-07 ;  /* 0x00000004ff3e7431 */ /* 0x000fc800000001ff */
[----:B------:R-:W-:Y:S02]  /*25d0*/  MOV R65, R66 ;  /* 0x0000004200417202 */ /* 0x000fe40000000f00 */
[----:B------:R-:W-:-:S07]  /*25e0*/  MOV R64, R69 ;  /* 0x0000004500407202 */ /* 0x000fce0000000f00 */
[----:B------:R-:W-:Y:S05]  /*25f0*/  WARPSYNC.COLLECTIVE R60, `(.L_x_1414) ;  /* 0x000000003c087348 */ /* 0x000fea0003c00000 */
[----:B------:R0:W1:Y:S02]  /*2600*/  SHFL.BFLY P3, R69, R65, R62, R63 ;  /* 0x0c00003e41457389 */ /* 0x000064000006003f */
[----:B01----:R-:W-:Y:S05]  /*2610*/  ENDCOLLECTIVE ;  /* 0x000000000000791b */ /* 0x003fea0003800000 */
.L_x_1414:
[----:B------:R-:W-:-:S05]  /*2620*/  FADD.FTZ R64, R61, R64 ;  /* 0x000000403d407221 */ /* 0x000fca0000010000 */
[----:B------:R-:W-:Y:S02]  /*2630*/  MOV R65, R64 ;  /* 0x0000004000417202 */ /* 0x000fe40000000f00 */
[----:B------:R-:W-:-:S07]  /*2640*/  MOV R59, R69 ;  /* 0x00000045003b7202 */ /* 0x000fce0000000f00 */
[----:B------:R-:W-:Y:S05]  /*2650*/  WARPSYNC.COLLECTIVE R60, `(.L_x_1415) ;  /* 0x000000003c087348 */ /* 0x000fea0003c00000 */
[----:B------:R0:W1:Y:S02]  /*2660*/  SHFL.BFLY P3, R69, R65, R62, R63 ;  /* 0x0c00003e41457389 */ /* 0x000064000006003f */
[----:B01----:R-:W-:Y:S05]  /*2670*/  ENDCOLLECTIVE ;  /* 0x000000000000791b */ /* 0x003fea0003800000 */
.L_x_1415:
[----:B------:R-:W-:Y:S01]  /*2680*/  FADD.FTZ R67, R66, R59 ;  /* 0x0000003b42437221 */ /* 0x000fe20000010000 */
[----:B------:R-:W-:-:S04]  /*2690*/  HFMA2 R62, -RZ, RZ, 0, 4.76837158203125e-07 ;  /* 0x00000008ff3e7431 */ /* 0x000fc800000001ff */
[----:B------:R-:W-:Y:S02]  /*26a0*/  MOV R65, R67 ;  /* 0x0000004300417202 */ /* 0x000fe40000000f00 */
[----:B------:R-:W-:-:S07]  /*26b0*/  MOV R59, R69 ;  /* 0x00000045003b7202 */ /* 0x000fce0000000f00 */
[----:B------:R-:W-:Y:S05]  /*26c0*/  WARPSYNC.COLLECTIVE R60, `(.L_x_1416) ;  /* 0x000000003c087348 */ /* 0x000fea0003c00000 */
[----:B------:R0:W1:Y:S02]  /*26d0*/  SHFL.BFLY P3, R69, R65, R62, R63 ;  /* 0x0c00003e41457389 */ /* 0x000064000006003f */
[----:B01----:R-:W-:Y:S05]  /*26e0*/  ENDCOLLECTIVE ;  /* 0x000000000000791b */ /* 0x003fea0003800000 */
.L_x_1416:
[----:B------:R-:W-:-:S05]  /*26f0*/  FADD.FTZ R68, R64, R59 ;  /* 0x0000003b40447221 */ /* 0x000fca0000010000 */
[----:B------:R-:W-:Y:S02]  /*2700*/  MOV R65, R68 ;  /* 0x0000004400417202 */ /* 0x000fe40000000f00 */
[----:B------:R-:W-:-:S07]  /*2710*/  MOV R59, R69 ;  /* 0x00000045003b7202 */ /* 0x000fce0000000f00 */
[----:B------:R-:W-:Y:S05]  /*2720*/  WARPSYNC.COLLECTIVE R60, `(.L_x_1417) ;  /* 0x000000003c087348 */ /* 0x000fea0003c00000 */
[----:B------:R0:W1:Y:S02]  /*2730*/  SHFL.BFLY P3, R69, R65, R62, R63 ;  /* 0x0c00003e41457389 */ /* 0x000064000006003f */
[----:B01----:R-:W-:Y:S05]  /*2740*/  ENDCOLLECTIVE ;  /* 0x000000000000791b */ /* 0x003fea0003800000 */
.L_x_1417:
[----:B------:R-:W-:Y:S01]  /*2750*/  FADD.FTZ R56, R67, R59 ;  /* 0x0000003b43387221 */ /* 0x000fe20000010000 */
[----:B------:R-:W-:-:S04]  /*2760*/  HFMA2 R62, -RZ, RZ, 0, 9.5367431640625e-07 ;  /* 0x00000010ff3e7431 */ /* 0x000fc800000001ff */
[----:B------:R-:W-:Y:S02]  /*2770*/  MOV R65, R56 ;  /* 0x0000003800417202 */ /* 0x000fe40000000f00 */
[----:B------:R-:W-:-:S07]  /*2780*/  MOV R59, R69 ;  /* 0x00000045003b7202 */ /* 0x000fce0000000f00 */
[----:B------:R-:W-:Y:S05]  /*2790*/  WARPSYNC.COLLECTIVE R60, `(.L_x_1418) ;  /* 0x000000003c087348 */ /* 0x000fea0003c00000 */
[----:B------:R0:W1:Y:S02]  /*27a0*/  SHFL.BFLY P3, R69, R65, R62, R63 ;  /* 0x0c00003e41457389 */ /* 0x000064000006003f */
[----:B01----:R-:W-:Y:S05]  /*27b0*/  ENDCOLLECTIVE ;  /* 0x000000000000791b */ /* 0x003fea0003800000 */
.L_x_1418:
[----:B------:R-:W-:-:S05]  /*27c0*/  FADD.FTZ R58, R68, R59 ;  /* 0x0000003b443a7221 */ /* 0x000fca0000010000 */
[----:B------:R-:W-:Y:S02]  /*27d0*/  MOV R65, R58 ;  /* 0x0000003a00417202 */ /* 0x000fe40000000f00 */
[----:B------:R-:W-:-:S07]  /*27e0*/  MOV R59, R69 ;  /* 0x00000045003b7202 */ /* 0x000fce0000000f00 */
[----:B------:R-:W-:Y:S05]  /*27f0*/  WARPSYNC.COLLECTIVE R60, `(.L_x_1419) ;  /* 0x000000003c087348 */ /* 0x000fea0003c00000 */
[----:B------:R0:W1:Y:S02]  /*2800*/  SHFL.BFLY P3, R69, R65, R62, R63 ;  /* 0x0c00003e41457389 */ /* 0x000064000006003f */
[----:B01----:R-:W-:Y:S05]  /*2810*/  ENDCOLLECTIVE ;  /* 0x000000000000791b */ /* 0x003fea0003800000 */
.L_x_1419:
[----:B------:R-:W-:Y:S01]  /*2820*/  MOV R61, R69 ;  /* 0x00000045003d7202 */ /* 0x000fe20000000f00 */
[----:B------:R-:W-:Y:S06]  /*2830*/  BRA `(.L_x_1420) ;  /* 0xffffffe000687947 */ /* 0x000fec000383ffff */
.L_x_1421:
        /* <DEDUP_REMOVED lines=12> */
.L_x_2863:


//--------------------- .text._ZN10layer_norm31ln_parallel_residual_bwd_kernelINS_13Kernel_traitsIf6__halfS2_S2_fjLj256ELj1ELj4ELj1ELj16ENS_18Kernel_traits_baseILj256EfS2_S2_S2_fjLj128EEEEELb1ELb0ELb0EEEvNS_9BwdParamsE --------------------------
	.section	.text._ZN10layer_norm31ln_parallel_residual_bwd_kernelINS_13Kernel_traitsIf6__halfS2_S2_fjLj256ELj1ELj4ELj1ELj16ENS_18Kernel_traits_baseILj256EfS2_S2_S2_fjLj128EEEEELb1ELb0ELb0EEEvNS_9BwdParamsE,"ax",@progbits
	.align	128
        .global         _ZN10layer_norm31ln_parallel_residual_bwd_kernelINS_13Kernel_traitsIf6__halfS2_S2_fjLj256ELj1ELj4ELj1ELj16ENS_18Kernel_traits_baseILj256EfS2_S2_S2_fjLj128EEEEELb1ELb0ELb0EEEvNS_9BwdParamsE
        .type           _ZN10layer_norm31ln_parallel_residual_bwd_kernelINS_13Kernel_traitsIf6__halfS2_S2_fjLj256ELj1ELj4ELj1ELj16ENS_18Kernel_traits_baseILj256EfS2_S2_S2_fjLj128EEEEELb1ELb0ELb0EEEvNS_9BwdParamsE,@function
        .size           _ZN10layer_norm31ln_parallel_residual_bwd_kernelINS_13Kernel_traitsIf6__halfS2_S2_fjLj256ELj1ELj4ELj1ELj16ENS_18Kernel_traits_baseILj256EfS2_S2_S2_fjLj128EEEEELb1ELb0ELb0EEEvNS_9BwdParamsE,(.L_x_2864 - _ZN10layer_norm31ln_parallel_residual_bwd_kernelINS_13Kernel_traitsIf6__halfS2_S2_fjLj256ELj1ELj4ELj1ELj16ENS_18Kernel_traits_baseILj256EfS2_S2_S2_fjLj128EEEEELb1ELb0ELb0EEEvNS_9BwdParamsE)
        .other          _ZN10layer_norm31ln_parallel_residual_bwd_kernelINS_13Kernel_traitsIf6__halfS2_S2_fjLj256ELj1ELj4ELj1ELj16ENS_18Kernel_traits_baseILj256EfS2_S2_S2_fjLj128EEEEELb1ELb0ELb0EEEvNS_9BwdParamsE,@"STO_CUDA_ENTRY STV_DEFAULT"
_ZN10layer_norm31ln_parallel_residual_bwd_kernelINS_13Kernel_traitsIf6__halfS2_S2_fjLj256ELj1ELj4ELj1ELj16ENS_18Kernel_traits_baseILj256EfS2_S2_S2_fjLj128EEEEELb1ELb0ELb0EEEvNS_9BwdParamsE:
.text._ZN10layer_norm31ln_parallel_residual_bwd_kernelINS_13Kernel_traitsIf6__halfS2_S2_fjLj256ELj1ELj4ELj1ELj16ENS_18Kernel_traits_baseILj256EfS2_S2_S2_fjLj128EEEEELb1ELb0ELb0EEEvNS_9BwdParamsE:
        /* <DEDUP_REMOVED lines=36> */
[----:B------:R-:W-:Y:S01]  /*0240*/  CS2R R34, SRZ ;  /* 0x0000000000227805 */ /* 0x000fe2000001ff00 */
[----:B------:R-:W5:Y:S01]  /*0250*/  @P2 LDG.E.128 R12, desc[UR8][R22.64] ;  /* 0x00000008160c2981 */ /* 0x000f62000c1e1d00 */
[----:B------:R-:W-:Y:S02]  /*0260*/  CS2R R36, SRZ ;  /* 0x0000000000247805 */ /* 0x000fe4000001ff00 */
[----:B------:R-:W-:-:S02]  /*0270*/  CS2R R38, SRZ ;  /* 0x0000000000267805 */ /* 0x000fc4000001ff00 */
[----:B------:R-:W-:Y:S01]  /*0280*/  CS2R R42, SRZ ;  /* 0x00000000002a7805 */ /* 0x000fe2000001ff00 */
[----:B------:R2:W5:Y:S01]  /*0290*/  @P2 LDG.E.128 R16, desc[UR8][R22.64+0x10] ;  /* 0x0000100816102981 */ /* 0x000562000c1e1d00 */
[----:B------:R-:W-:Y:S02]  /*02a0*/  CS2R R40, SRZ ;  /* 0x0000000000287805 */ /* 0x000fe4000001ff00 */
[----:B0-----:R-:W-:Y:S02]  /*02b0*/  CS2R R20, SRZ ;  /* 0x0000000000147805 */ /* 0x001fe4000001ff00 */
[----:B------:R-:W-:Y:S02]  /*02c0*/  CS2R R46, SRZ ;  /* 0x00000000002e7805 */ /* 0x000fe4000001ff00 */
[----:B------:R-:W-:Y:S02]  /*02d0*/  CS2R R44, SRZ ;  /* 0x00000000002c7805 */ /* 0x000fe4000001ff00 */
[----:B------:R-:W-:-:S02]  /*02e0*/  CS2R R50, SRZ ;  /* 0x0000000000327805 */ /* 0x000fc4000001ff00 */
[----:B------:R-:W-:Y:S02]  /*02f0*/  CS2R R48, SRZ ;  /* 0x0000000000307805 */ /* 0x000fe4000001ff00 */
[----:B--2---:R-:W-:Y:S01]  /*0300*/  CS2R R22, SRZ ;  /* 0x0000000000167805 */ /* 0x004fe2000001ff00 */
[----:B-1----:R-:W-:Y:S06]  /*0310*/  @P0 BRA `(.L_x_1423) ;  /* 0x0000002c00b80947 */ /* 0x002fec0003800000 */
[----:B------:R-:W-:-:S07]  /*0320*/  HFMA2 R20, -RZ, RZ, 0, 0 ;  /* 0x00000000ff147431 */ /* 0x000fce00000001ff */
.L_x_1436:
[----:B0-----:R-:W0:Y:S02]  /*0330*/  LDC.64 R64, c[0x0][0x3c8] ;  /* 0x0000f200ff407b82 */ /* 0x001e240000000a00 */
[----:B0-----:R-:W-:-:S06]  /*0340*/  IMAD.WIDE R66, R76, 0x4, R64 ;  /* 0x000000044c427825 */ /* 0x001fcc00078e0240 */
[----:B------:R-:W0:Y:S01]  /*0350*/  LDC.64 R64, c[0x0][0x3c0] ;  /* 0x0000f000ff407b82 */ /* 0x000e220000000a00 */
[----:B-----5:R1:W5:Y:S01]  /*0360*/  LDG.E R91, desc[UR8][R66.64] ;  /* 0x00000008425b7981 */ /* 0x020362000c1e1900 */
[----:B------:R-:W-:Y:S01]  /*0370*/  MOV R77, UR15 ;  /* 0x0000000f004d7c02 */ /* 0x000fe20008000f00 */
[----:B------:R-:W-:Y:S01]  /*0380*/  BSSY.RECONVERGENT B1, `(.L_x_1424) ;  /* 0x00000a6000017945 */ /* 0x000fe20003800200 */
[----:B------:R-:W-:-:S03]  /*0390*/  MOV R70, RZ ;  /* 0x000000ff00467202 */ /* 0x000fc60000000f00 */
[----:B------:R-:W-:-:S05]  /*03a0*/  IMAD R68, R76, R77, RZ ;  /* 0x0000004d4c447224 */ /* 0x000fca00078e02ff */
[----:B------:R-:W-:-:S04]  /*03b0*/  SHF.R.S32.HI R69, RZ, 0x1f, R68 ;  /* 0x0000001fff457819 */ /* 0x000fc80000011444 */
[----:B------:R-:W-:Y:S02]  /*03c0*/  LEA.HI R69, R69, R68, RZ, 0x3 ;  /* 0x0000004445457211 */ /* 0x000fe400078f18ff */
[----:B------:R-:W-:Y:S02]  /*03d0*/  MOV R68, RZ ;  /* 0x000000ff00447202 */ /* 0x000fe40000000f00 */
[----:B------:R-:W-:Y:S01]  /*03e0*/  LEA.HI.SX32 R79, R69, R0, 0x1d ;  /* 0x00000000454f7211 */ /* 0x000fe200078feaff */
[----:B-1----:R-:W-:Y:S06]  /*03f0*/  @!P2 BRA `(.L_x_1425) ;  /* 0x000000080078a947 */ /* 0x002fec0003800000 */
[----:B------:R-:W-:Y:S01]  /*0400*/  ISETP.NE.U32.AND P1, PT, RZ, UR10, PT ;  /* 0x0000000aff007c0c */ /* 0x000fe2000bf25070 */
[----:B------:R-:W1:Y:S01]  /*0410*/  LDC.64 R66, c[0x0][0x3a8] ;  /* 0x0000ea00ff427b82 */ /* 0x000e620000000a00 */
[----:B0-----:R-:W-:Y:S02]  /*0420*/  IMAD.WIDE R80, R76, 0x4, R64 ;  /* 0x000000044c507825 */ /* 0x001fe400078e0240 */
[----:B------:R-:W-:-:S03]  /*0430*/  ISETP.NE.AND.EX P1, PT, RZ, UR11, PT, P1 ;  /* 0x0000000bff007c0c */ /* 0x000fc6000bf25310 */
[----:B------:R-:W2:Y:S02]  /*0440*/  LDG.E R92, desc[UR8][R80.64] ;  /* 0x00000008505c7981 */ /* 0x000ea4000c1e1900 */
[----:B------:R-:W0:Y:S08]  /*0450*/  LDC.64 R72, c[0x0][0x430] ;  /* 0x00010c00ff487b82 */ /* 0x000e300000000a00 */
[----:B------:R-:W3:Y:S08]  /*0460*/  @P1 LDC.64 R82, c[0x0][0x3b8] ;  /* 0x0000ee00ff521b82 */ /* 0x000ef00000000a00 */
[----:B------:R-:W4:Y:S01]  /*0470*/  LDC.64 R68, c[0x0][0x428] ;  /* 0x00010a00ff447b82 */ /* 0x000f220000000a00 */
[----:B-1----:R-:W-:-:S06]  /*0480*/  IMAD.WIDE.U32 R64, R79, 0x10, R66 ;  /* 0x000000104f407825 */ /* 0x002fcc00078e0042 */
[----:B------:R-:W2:Y:S01]  /*0490*/  LDG.E.128 R64, desc[UR8][R64.64] ;  /* 0x0000000840407981 */ /* 0x000ea2000c1e1d00 */
[----:B------:R-:W1:Y:S01]  /*04a0*/  LDC.64 R86, c[0x0][0x3b0] ;  /* 0x0000ec00ff567b82 */ /* 0x000e620000000a00 */
[----:B0-----:R-:W-:-:S06]  /*04b0*/  IMAD.WIDE.U32 R72, R79, 0x10, R72 ;  /* 0x000000104f487825 */ /* 0x001fcc00078e0048 */
[----:B------:R-:W2:Y:S01]  /*04c0*/  LDG.E.128 R72, desc[UR8][R72.64] ;  /* 0x0000000848487981 */ /* 0x000ea2000c1e1d00 */
[----:B---3--:R-:W-:-:S06]  /*04d0*/  @P1 IMAD.WIDE.U32 R82, R79, 0x8, R82 ;  /* 0x000000084f521825 */ /* 0x008fcc00078e0052 */
[----:B------:R-:W3:Y:S01]  /*04e0*/  @P1 LDG.E.64 R82, desc[UR8][R82.64] ;  /* 0x0000000852521981 */ /* 0x000ee2000c1e1b00 */
[----:B----4-:R-:W-:-:S06]  /*04f0*/  IMAD.WIDE.U32 R68, R79, 0x10, R68 ;  /* 0x000000104f447825 */ /* 0x010fcc00078e0044 */
[----:B------:R-:W4:Y:S01]  /*0500*/  LDG.E.128 R68, desc[UR8][R68.64] ;  /* 0x0000000844447981 */ /* 0x000f22000c1e1d00 */
[----:B-1----:R-:W-:-:S05]  /*0510*/  IMAD.WIDE.U32 R86, R79, 0x8, R86 ;  /* 0x000000084f567825 */ /* 0x002fca00078e0056 */
[----:B------:R0:W4:Y:S01]  /*0520*/  LDG.E.64 R80, desc[UR8][R86.64] ;  /* 0x0000000856507981 */ /* 0x000122000c1e1b00 */
[----:B------:R-:W-:-:S04]  /*0530*/  ISETP.NE.U32.AND P0, PT, RZ, UR24, PT ;  /* 0x00000018ff007c0c */ /* 0x000fc8000bf05070 */
[----:B------:R-:W-:-:S13]  /*0540*/  ISETP.NE.AND.EX P0, PT, RZ, UR25, PT, P0 ;  /* 0x00000019ff007c0c */ /* 0x000fda000bf05300 */
[----:B------:R-:W1:Y:S02]  /*0550*/  @P0 LDC.64 R84, c[0x0][0x438] ;  /* 0x00010e00ff540b82 */ /* 0x000e640000000a00 */
[----:B-1----:R-:W-:-:S05]  /*0560*/  @P0 IMAD.WIDE.U32 R84, R79, 0x10, R84 ;  /* 0x000000104f540825 */ /* 0x002fca00078e0054 */
[----:B------:R1:W5:Y:S01]  /*0570*/  @P0 LDG.E.128 R52, desc[UR8][R84.64] ;  /* 0x0000000854340981 */ /* 0x000362000c1e1d00 */
[----:B------:R-:W-:-:S04]  /*0580*/  ISETP.NE.AND P0, PT, RZ, UR12, PT ;  /* 0x0000000cff007c0c */ /* 0x000fc8000bf05270 */
[----:B--2---:R-:W-:Y:S01]  /*0590*/  FSEL R92, R92, RZ, !P0 ;  /* 0x000000ff5c5c7208 */ /* 0x004fe20004000000 */
[--C-:B------:R-:W-:Y:S02]  /*05a0*/  HADD2.F32 R3, -RZ, R64.reuse.H0_H0 ;  /* 0x20000040ff037230 */ /* 0x100fe40000004100 */
[--C-:B------:R-:W-:Y:S02]  /*05b0*/  HADD2.F32 R101, -RZ, R65.reuse.H0_H0 ;  /* 0x20000041ff657230 */ /* 0x100fe40000004100 */
[----:B------:R-:W-:Y:S02]  /*05c0*/  HADD2.F32 R89, -RZ, R64.H1_H1 ;  /* 0x30000040ff597230 */ /* 0x000fe40000004100 */
[----:B------:R-:W-:Y:S02]  /*05d0*/  HADD2.F32 R65, -RZ, R65.H1_H1 ;  /* 0x30000041ff417230 */ /* 0x000fe40000004100 */
[--C-:B0-----:R-:W-:Y:S02]  /*05e0*/  HADD2.F32 R87, -RZ, R66.reuse.H0_H0 ;  /* 0x20000042ff577230 */ /* 0x101fe40000004100 */
[----:B------:R-:W-:-:S02]  /*05f0*/  HADD2.F32 R103, -RZ, R66.H1_H1 ;  /* 0x30000042ff677230 */ /* 0x000fc40000004100 */
[--C-:B------:R-:W-:Y:S02]  /*0600*/  HADD2.F32 R105, -RZ, R67.reuse.H0_H0 ;  /* 0x20000043ff697230 */ /* 0x100fe40000004100 */
[----:B------:R-:W-:Y:S02]  /*0610*/  HADD2.F32 R67, -RZ, R67.H1_H1 ;  /* 0x30000043ff437230 */ /* 0x000fe40000004100 */
[C---:B------:R-:W-:Y:S01]  /*0620*/  FADD.FTZ R86, -R92.reuse, R3 ;  /* 0x000000035c567221 */ /* 0x040fe20000010100 */
[C---:B------:R-:W-:Y:S01]  /*0630*/  FADD.FTZ R88, -R92.reuse, R89 ;  /* 0x000000595c587221 */ /* 0x040fe20000010100 */
[C---:B------:R-:W-:Y:S01]  /*0640*/  FADD.FTZ R114, -R92.reuse, R101 ;  /* 0x000000655c727221 */ /* 0x040fe20000010100 */
[C---:B-1----:R-:W-:Y:S01]  /*0650*/  FADD.FTZ R84, -R92.reuse, R65 ;  /* 0x000000415c547221 */ /* 0x042fe20000010100 */
[C---:B------:R-:W-:Y:S01]  /*0660*/  FADD.FTZ R108, -R92.reuse, R87 ;  /* 0x000000575c6c7221 */ /* 0x040fe20000010100 */
[C---:B------:R-:W-:Y:S01]  /*0670*/  FADD.FTZ R78, -R92.reuse, R103 ;  /* 0x000000675c4e7221 */ /* 0x040fe20000010100 */
[----:B------:R-:W-:Y:S01]  /*0680*/  FADD.FTZ R64, -R92, R105 ;  /* 0x000000695c407221 */ /* 0x000fe20000010100 */
[----:B---3--:R-:W-:Y:S01]  /*0690*/  @P1 SHF.R.U64 R3, R82, 0x8, R83 ;  /* 0x0000000852031819 */ /* 0x008fe20000001253 */
[----:B------:R-:W-:Y:S01]  /*06a0*/  FADD.FTZ R92, -R92, R67 ;  /* 0x000000435c5c7221 */ /* 0x000fe20000010100 */
[----:B------:R-:W-:-:S02]  /*06b0*/  HADD2.F32 R67, -RZ, R72.H0_H0 ;  /* 0x20000048ff437230 */ /* 0x000fc40000004100 */
[----:B------:R-:W-:Y:S01]  /*06c0*/  @P1 PRMT R93, R3, 0x7610, R93 ;  /* 0x00007610035d1816 */ /* 0x000fe2000000005d */
[--C-:B----4-:R-:W-:Y:S01]  /*06d0*/  HADD2.F32 R85, -RZ, R68.reuse.H0_H0 ;  /* 0x20000044ff557230 */ /* 0x110fe20000004100 */
[--C-:B------:R-:W-:Y:S01]  /*06e0*/  @P1 SHF.R.U32.HI R3, RZ, 0x8, R83.reuse ;  /* 0x00000008ff031819 */ /* 0x100fe20000011653 */
[----:B------:R-:W-:Y:S01]  /*06f0*/  HADD2.F32 R116, -RZ, R68.H1_H1 ;  /* 0x30000044ff747230 */ /* 0x000fe20000004100 */
[----:B------:R-:W-:Y:S01]  /*0700*/  @P1 SHF.R.U64 R68, R82, 0x10, R83 ;  /* 0x0000001052441819 */ /* 0x000fe20000001253 */
[--C-:B------:R-:W-:Y:S02]  /*0710*/  HADD2.F32 R89, -RZ, R69.reuse.H0_H0 ;  /* 0x20000045ff597230 */ /* 0x100fe40000004100 */
[----:B------:R-:W-:Y:S02]  /*0720*/  HADD2.F32 R112, -RZ, R69.H1_H1 ;  /* 0x30000045ff707230 */ /* 0x000fe40000004100 */
[--C-:B------:R-:W-:Y:S02]  /*0730*/  HADD2.F32 R101, -RZ, R75.reuse.H0_H0 ;  /* 0x2000004bff657230 */ /* 0x100fe40000004100 */
[----:B------:R-:W-:-:S02]  /*0740*/  HADD2.F32 R110, -RZ, R75.H1_H1 ;  /* 0x3000004bff6e7230 */ /* 0x000fc40000004100 */
[----:B------:R-:W-:Y:S01]  /*0750*/  FMUL.FTZ R75, R12, R67 ;  /* 0x000000430c4b7220 */ /* 0x000fe20000410000 */
[--C-:B------:R-:W-:Y:S01]  /*0760*/  HADD2.F32 R69, -RZ, R73.reuse.H0_H0 ;  /* 0x20000049ff457230 */ /* 0x100fe20000004100 */
[----:B------:R-:W-:Y:S01]  /*0770*/  @P1 PRMT R98, R3, 0x7610, R98 ;  /* 0x0000761003621816 */ /* 0x000fe20000000062 */
[----:B-----5:R-:W-:Y:S01]  /*0780*/  FMUL.FTZ R3, R91, R86 ;  /* 0x000000565b037220 */ /* 0x020fe20000410000 */
[----:B------:R-:W-:Y:S01]  /*0790*/  @P1 PRMT R94, R68, 0x7610, R94 ;  /* 0x00007610445e1816 */ /* 0x000fe2000000005e */
[----:B------:R-:W-:Y:S01]  /*07a0*/  HADD2.F32 R72, -RZ, R72.H1_H1 ;  /* 0x30000048ff487230 */ /* 0x000fe20000004100 */
[C---:B------:R-:W-:Y:S01]  /*07b0*/  @P1 PRMT R95, R82.reuse, 0x7610, R95 ;  /* 0x00007610525f1816 */ /* 0x040fe2000000005f */
[----:B------:R-:W-:Y:S01]  /*07c0*/  HADD2.F32 R102, -RZ, R73.H1_H1 ;  /* 0x30000049ff667230 */ /* 0x000fe20000004100 */
[----:B------:R-:W-:Y:S01]  /*07d0*/  @P1 SHF.R.U64 R82, R82, 0x18, R83 ;  /* 0x0000001852521819 */ /* 0x000fe20000001253 */
[----:B------:R-:W-:Y:S01]  /*07e0*/  FFMA.FTZ R86, R4, R85, R75 ;  /* 0x0000005504567223 */ /* 0x000fe2000001004b */
[----:B------:R-:W-:Y:S01]  /*07f0*/  @P1 PRMT R96, R83, 0x7610, R96 ;  /* 0x0000761053601816 */ /* 0x000fe20000000060 */
[----:B------:R-:W-:Y:S01]  /*0800*/  HADD2.F32 R73, -RZ, R74.H0_H0 ;  /* 0x2000004aff497230 */ /* 0x000fe20000004100 */
[--C-:B------:R-:W-:Y:S01]  /*0810*/  @P1 SHF.R.U32.HI R68, RZ, 0x10, R83.reuse ;  /* 0x00000010ff441819 */ /* 0x100fe20000011653 */
[----:B------:R-:W-:Y:S01]  /*0820*/  FMUL.FTZ R75, R14, R69 ;  /* 0x000000450e4b7220 */ /* 0x000fe20000410000 */
[----:B------:R-:W-:Y:S01]  /*0830*/  @P1 SHF.R.U32.HI R83, RZ, 0x18, R83 ;  /* 0x00000018ff531819 */ /* 0x000fe20000011653 */
[--C-:B------:R-:W-:Y:S01]  /*0840*/  HADD2.F32 R87, -RZ, R70.reuse.H0_H0 ;  /* 0x20000046ff577230 */ /* 0x100fe20000004100 */
[----:B------:R-:W-:Y:S01]  /*0850*/  @P1 PRMT R97, R82, 0x7610, R97 ;  /* 0x0000761052611816 */ /* 0x000fe20000000061 */
[----:B------:R-:W-:Y:S01]  /*0860*/  HADD2.F32 R90, -RZ, R70.H1_H1 ;  /* 0x30000046ff5a7230 */ /* 0x000fe20000004100 */
[----:B------:R-:W-:Y:S01]  /*0870*/  @P1 PRMT R99, R68, 0x7610, R99 ;  /* 0x0000761044631816 */ /* 0x000fe20000000063 */
[----:B------:R-:W-:Y:S01]  /*0880*/  HADD2.F32 R104, -RZ, R74.H1_H1 ;  /* 0x3000004aff687230 */ /* 0x000fe20000004100 */
[----:B------:R-:W-:Y:S01]  /*0890*/  @P1 PRMT R100, R83, 0x7610, R100 ;  /* 0x0000761053641816 */ /* 0x000fe20000000064 */
[----:B------:R-:W-:Y:S01]  /*08a0*/  FMUL.FTZ R74, R13, R72 ;  /* 0x000000480d4a7220 */ /* 0x000fe20000410000 */
[----:B------:R-:W-:Y:S01]  /*08b0*/  SHF.R.U32.HI R109, RZ, 0x18, R81 ;  /* 0x00000018ff6d7819 */ /* 0x000fe20000011651 */
[----:B------:R-:W-:Y:S01]  /*08c0*/  FFMA.FTZ R82, R6, R89, R75 ;  /* 0x0000005906527223 */ /* 0x000fe2000001004b */
[--C-:B------:R-:W-:Y:S01]  /*08d0*/  SHF.R.U32.HI R107, RZ, 0x10, R81.reuse ;  /* 0x00000010ff6b7819 */ /* 0x100fe20000011651 */
[----:B------:R-:W-:Y:S01]  /*08e0*/  FMUL.FTZ R83, R91, R114 ;  /* 0x000000725b537220 */ /* 0x000fe20000410000 */
[----:B------:R-:W-:Y:S01]  /*08f0*/  SHF.R.U32.HI R103, RZ, 0x8, R81 ;  /* 0x00000008ff677819 */ /* 0x000fe20000011651 */
[----:B------:R-:W-:Y:S01]  /*0900*/  FMUL.FTZ R75, R16, R73 ;  /* 0x00000049104b7220 */ /* 0x000fe20000410000 */
[----:B------:R-:W-:-:S02]  /*0910*/  MOV R106, R81 ;  /* 0x00000051006a7202 */ /* 0x000fc40000000f00 */
[C-C-:B------:R-:W-:Y:S02]  /*0920*/  SHF.R.U64 R105, R80.reuse, 0x18, R81.reuse ;  /* 0x0000001850697819 */ /* 0x140fe40000001251 */
[C-C-:B------:R-:W-:Y:S02]  /*0930*/  SHF.R.U64 R70, R80.reuse, 0x10, R81.reuse ;  /* 0x0000001050467819 */ /* 0x140fe40000001251 */
[----:B------:R-:W-:Y:S01]  /*0940*/  SHF.R.U64 R68, R80, 0x8, R81 ;  /* 0x0000000850447819 */ /* 0x000fe20000001251 */
[----:B------:R-:W-:Y:S01]  /*0950*/  FMUL.FTZ R81, R91, R108 ;  /* 0x0000006c5b517220 */ /* 0x000fe20000410000 */
[----:B------:R-:W-:Y:S01]  /*0960*/  FADD.FTZ R40, R40, R85 ;  /* 0x0000005528287221 */ /* 0x000fe20000010000 */
[----:B------:R-:W-:Y:S01]  /*0970*/  FFMA.FTZ R48, R3, R85, R48 ;  /* 0x0000005503307223 */ /* 0x000fe20000010030 */
[----:B------:R-:W-:Y:S01]  /*0980*/  FFMA.FTZ R85, R5, R116, R74 ;  /* 0x0000007405557223 */ /* 0x000fe2000001004a */
[--C-:B------:R-:W-:Y:S02]  /*0990*/  HADD2.F32 R65, -RZ, R71.reuse.H0_H0 ;  /* 0x20000047ff417230 */ /* 0x100fe40000004100 */
[----:B------:R-:W-:Y:S01]  /*09a0*/  FADD.FTZ R42, R42, R89 ;  /* 0x000000592a2a7221 */ /* 0x000fe20000010000 */
[----:B------:R-:W-:Y:S01]  /*09b0*/  FFMA.FTZ R50, R83, R89, R50 ;  /* 0x0000005953327223 */ /* 0x000fe20000010032 */
[----:B------:R-:W-:Y:S01]  /*09c0*/  FMUL.FTZ R74, R17, R104 ;  /* 0x00000068114a7220 */ /* 0x000fe20000410000 */
[----:B------:R-:W-:Y:S01]  /*09d0*/  FADD.FTZ R20, R20, R87 ;  /* 0x0000005714147221 */ /* 0x000fe20000010000 */
[----:B------:R-:W-:Y:S01]  /*09e0*/  FMUL.FTZ R78, R91, R78 ;  /* 0x0000004e5b4e7220 */ /* 0x000fe20000410000 */
[-C--:B------:R-:W-:Y:S01]  /*09f0*/  FFMA.FTZ R75, R8, R87.reuse, R75 ;  /* 0x00000057084b7223 */ /* 0x080fe2000001004b */
[----:B------:R-:W-:Y:S01]  /*0a00*/  FFMA.FTZ R44, R81, R87, R44 ;  /* 0x00000057512c7223 */ /* 0x000fe2000001002c */
        /* <DEDUP_REMOVED lines=8> */
[----:B------:R-:W-:Y:S01]  /*0a90*/  FADD.FTZ R64, RZ, R86 ;  /* 0x00000056ff407221 */ /* 0x000fe20000010000 */
[----:B------:R-:W-:Y:S01]  /*0aa0*/  FMUL.FTZ R88, R91, R88 ;  /* 0x000000585b587220 */ /* 0x000fe20000410000 */
[C---:B------:R-:W-:Y:S01]  /*0ab0*/  FFMA.FTZ R65, R3.reuse, R86, RZ ;  /* 0x0000005603417223 */ /* 0x040fe200000100ff */
[----:B------:R-:W-:Y:S01]  /*0ac0*/  HADD2.F32 R66, -RZ, R71.H1_H1 ;  /* 0x30000047ff427230 */ /* 0x000fe20000004100 */
[----:B------:R-:W-:Y:S01]  /*0ad0*/  MOV R71, R80 ;  /* 0x0000005000477202 */ /* 0x000fe20000000f00 */
[----:B------:R-:W-:Y:S01]  /*0ae0*/  FADD.FTZ R32, R32, R67 ;  /* 0x0000004320207221 */ /* 0x000fe20000010000 */
[----:B------:R-:W-:Y:S01]  /*0af0*/  FFMA.FTZ R24, R3, R67, R24 ;  /* 0x0000004303187223 */ /* 0x000fe20000010018 */
[----:B------:R-:W-:Y:S01]  /*0b00*/  FMUL.FTZ R80, R15, R102 ;  /* 0x000000660f507220 */ /* 0x000fe20000410000 */
[----:B------:R-:W-:Y:S01]  /*0b10*/  FADD.FTZ R67, R64, R85 ;  /* 0x0000005540437221 */ /* 0x000fe20000010000 */
[----:B------:R-:W-:Y:S01]  /*0b20*/  FFMA.FTZ R64, R88, R85, R65 ;  /* 0x0000005558407223 */ /* 0x000fe20000010041 */
[----:B------:R-:W-:Y:S01]  /*0b30*/  FMUL.FTZ R108, R19, R110 ;  /* 0x0000006e136c7220 */ /* 0x000fe20000410000 */
        /* <DEDUP_REMOVED lines=18> */
[----:B------:R-:W-:Y:S01]  /*0c60*/  FADD.FTZ R37, R37, R104 ;  /* 0x0000006825257221 */ /* 0x000fe20000010000 */
[----:B------:R-:W-:Y:S01]  /*0c70*/  FFMA.FTZ R29, R78, R104, R29 ;  /* 0x000000684e1d7223 */ /* 0x000fe2000001001d */
[----:B------:R-:W-:Y:S01]  /*0c80*/  PRMT R102, R107, 0x7610, R102 ;  /* 0x000076106b667816 */ /* 0x000fe20000000066 */
[----:B------:R-:W-:Y:S01]  /*0c90*/  FADD.FTZ R38, R38, R101 ;  /* 0x0000006526267221 */ /* 0x000fe20000010000 */
[----:B------:R-:W-:Y:S01]  /*0ca0*/  PRMT R104, R106, 0x7610, R104 ;  /* 0x000076106a687816 */ /* 0x000fe20000000068 */
[----:B------:R-:W-:Y:S01]  /*0cb0*/  FFMA.FTZ R30, R87, R101, R30 ;  /* 0x00000065571e7223 */ /* 0x000fe2000001001e */
[----:B------:R-:W-:Y:S01]  /*0cc0*/  PRMT R106, R70, 0x7610, R106 ;  /* 0x00007610466a7816 */ /* 0x000fe2000000006a */
[----:B------:R-:W-:Y:S01]  /*0cd0*/  FADD.FTZ R41, R41, R116 ;  /* 0x0000007429297221 */ /* 0x000fe20000010000 */
[----:B------:R-:W-:Y:S01]  /*0ce0*/  PRMT R107, R68, 0x7610, R107 ;  /* 0x00007610446b7816 */ /* 0x000fe2000000006b */
        /* <DEDUP_REMOVED lines=15> */
.L_x_1425:
[----:B------:R-:W-:Y:S05]  /*0de0*/  BSYNC.RECONVERGENT B1 ;  /* 0x0000000000017941 */ /* 0x000fea0003800200 */
.L_x_1424:
        /* <DEDUP_REMOVED lines=21> */
.L_x_1450:
        /* <DEDUP_REMOVED lines=27> */
[-CC-:B------:R-:W-:Y:S01]  /*10f0*/  FFMA.FTZ R73, R78, R64.reuse, R65.reuse ;  /* 0x000000404e497223 */ /* 0x180fe20000010041 */
[----:B------:R-:W-:Y:S01]  /*1100*/  FFMA.FTZ R67, R3, R64, R65 ;  /* 0x0000004003437223 */ /* 0x000fe20000010041 */
[C---:B-----5:R-:W-:Y:S01]  /*1110*/  FMUL.FTZ R112, R91.reuse, R112 ;  /* 0x000000705b707220 */ /* 0x060fe20000410000 */
[----:B------:R-:W-:Y:S01]  /*1120*/  FMUL.FTZ R114, R91, R114 ;  /* 0x000000725b727220 */ /* 0x000fe20000410000 */
[----:B------:R-:W-:Y:S01]  /*1130*/  FADD.FTZ R66, R85, -R66 ;  /* 0x8000004255427221 */ /* 0x000fe20000010000 */
[----:B0-----:R-:W-:Y:S01]  /*1140*/  FADD.FTZ R68, R82, -R69 ;  /* 0x8000004552447221 */ /* 0x001fe20000010000 */
[----:B------:R-:W-:Y:S01]  /*1150*/  FADD.FTZ R70, R80, -R71 ;  /* 0x8000004750467221 */ /* 0x000fe20000010000 */
[----:B------:R-:W-:Y:S01]  /*1160*/  FADD.FTZ R72, R75, -R72 ;  /* 0x800000484b487221 */ /* 0x000fe20000010000 */
        /* <DEDUP_REMOVED lines=37> */
.L_x_1431:
[-CC-:B------:R-:W-:Y:S01]  /*13c0*/  FFMA.FTZ R71, R87, R64.reuse, R65.reuse ;  /* 0x0000004057477223 */ /* 0x180fe20000010041 */
[-CC-:B------:R-:W-:Y:S01]  /*13d0*/  FFMA.FTZ R59, R83, R64.reuse, R65.reuse ;  /* 0x00000040533b7223 */ /* 0x180fe20000010041 */
[-CC-:B------:R-:W-:Y:S01]  /*13e0*/  FFMA.FTZ R67, R84, R64.reuse, R65.reuse ;  /* 0x0000004054437223 */ /* 0x180fe20000010041 */
[-CC-:B------:R-:W-:Y:S01]  /*13f0*/  FFMA.FTZ R110, R92, R64.reuse, R65.reuse ;  /* 0x000000405c6e7223 */ /* 0x180fe20000010041 */
[-C--:B------:R-:W-:Y:S01]  /*1400*/  FFMA.FTZ R56, R88, R64.reuse, R65 ;  /* 0x0000004058387223 */ /* 0x080fe20000010041 */
[----:B------:R-:W-:Y:S01]  /*1410*/  FADD.FTZ R72, R90, -R71 ;  /* 0x800000475a487221 */ /* 0x000fe20000010000 */
        /* <DEDUP_REMOVED lines=51> */
.L_x_1430:
[----:B------:R-:W-:Y:S01]  /*1750*/  UMOV UR4, UR6 ;  /* 0x0000000600047c82 */ /* 0x000fe20008000000 */
[-CC-:B0-----:R-:W-:Y:S01]  /*1760*/  FFMA.FTZ R70, R88, R64.reuse, R65.reuse ;  /* 0x0000004058467223 */ /* 0x181fe20000010041 */
[-C--:B------:R-:W-:Y:S01]  /*1770*/  FFMA.FTZ R67, R3, R64.reuse, R65 ;  /* 0x0000004003437223 */ /* 0x080fe20000010041 */
[----:B------:R-:W-:Y:S01]  /*1780*/  ISETP.NE.U32.AND P0, PT, RZ, UR4, PT ;  /* 0x00000004ff007c0c */ /* 0x000fe2000bf05070 */
[--C-:B------:R-:W-:Y:S01]  /*1790*/  HADD2.F32 R68, -RZ, R52.reuse.H1_H1 ;  /* 0x30000034ff447230 */ /* 0x100fe20000004100 */
[----:B------:R-:W-:Y:S01]  /*17a0*/  UMOV UR5, UR7 ;  /* 0x0000000700057c82 */ /* 0x000fe20008000000 */
[----:B------:R-:W-:Y:S02]  /*17b0*/  HADD2.F32 R66, -RZ, R52.H0_H0 ;  /* 0x20000034ff427230 */ /* 0x000fe40000004100 */
[----:B------:R-:W-:Y:S01]  /*17c0*/  FADD.FTZ R69, R85, -R70 ;  /* 0x8000004655457221 */ /* 0x000fe20000010000 */
[----:B------:R-:W-:Y:S01]  /*17d0*/  FADD.FTZ R67, R86, -R67 ;  /* 0x8000004356437221 */ /* 0x000fe20000010000 */
[----:B------:R-:W-:Y:S01]  /*17e0*/  ISETP.NE.AND.EX P0, PT, RZ, UR5, PT, P0 ;  /* 0x00000005ff007c0c */ /* 0x000fe2000bf05300 */
[-CC-:B------:R-:W-:Y:S01]  /*17f0*/  FFMA.FTZ R72, R81, R64.reuse, R65.reuse ;  /* 0x0000004051487223 */ /* 0x180fe20000010041 */
[-CC-:B------:R-:W-:Y:S01]  /*1800*/  FFMA.FTZ R71, R83, R64.reuse, R65.reuse ;  /* 0x0000004053477223 */ /* 0x180fe20000010041 */
[-CC-:B------:R-:W-:Y:S01]  /*1810*/  FFMA.FTZ R73, R84, R64.reuse, R65.reuse ;  /* 0x0000004054497223 */ /* 0x180fe20000010041 */
[-CC-:B------:R-:W-:Y:S01]  /*1820*/  FFMA.FTZ R109, R78, R64.reuse, R65.reuse ;  /* 0x000000404e6d7223 */ /* 0x180fe20000010041 */
[-CC-:B------:R-:W-:Y:S01]  /*1830*/  FFMA.FTZ R111, R87, R64.reuse, R65.reuse ;  /* 0x00000040576f7223 */ /* 0x180fe20000010041 */
[----:B------:R-:W-:Y:S01]  /*1840*/  FFMA.FTZ R112, R92, R64, R65 ;  /* 0x000000405c707223 */ /* 0x000fe20000010041 */
[C---:B-----5:R-:W-:Y:S01]  /*1850*/  FFMA.FTZ R64, R91.reuse, R69, R68 ;  /* 0x000000455b407223 */ /* 0x060fe20000010044 */
[----:B------:R-:W-:Y:S01]  /*1860*/  FFMA.FTZ R65, R91, R67, R66 ;  /* 0x000000435b417223 */ /* 0x000fe20000010042 */
[----:B------:R-:W-:-:S02]  /*1870*/  HADD2.F32 R68, -RZ, R54.H0_H0 ;  /* 0x20000036ff447230 */ /* 0x000fc40000004100 */
[----:B------:R-:W-:Y:S01]  /*1880*/  FADD.FTZ R67, R75, -R72 ;  /* 0x800000484b437221 */ /* 0x000fe20000010000 */
[----:B------:R-:W-:Y:S02]  /*1890*/  HADD2.F32 R66, -RZ, R53.H0_H0 ;  /* 0x20000035ff427230 */ /* 0x000fe40000004100 */
[----:B------:R-:W-:Y:S01]  /*18a0*/  FADD.FTZ R71, R82, -R71 ;  /* 0x8000004752477221 */ /* 0x000fe20000010000 */
[----:B------:R-:W-:Y:S02]  /*18b0*/  HADD2.F32 R72, -RZ, R55.H0_H0 ;  /* 0x20000037ff487230 */ /* 0x000fe40000004100 */
[----:B------:R-:W-:Y:S01]  /*18c0*/  FADD.FTZ R113, R90, -R111 ;  /* 0x8000006f5a717221 */ /* 0x000fe20000010000 */
[----:B------:R-:W-:Y:S01]  /*18d0*/  FFMA.FTZ R67, R91, R67, R68 ;  /* 0x000000435b437223 */ /* 0x000fe20000010044 */
[----:B------:R-:W-:Y:S02]  /*18e0*/  HADD2.F32 R70, -RZ, R54.H1_H1 ;  /* 0x30000036ff467230 */ /* 0x000fe40000004100 */
[----:B------:R-:W-:Y:S01]  /*18f0*/  FADD.FTZ R109, R74, -R109 ;  /* 0x8000006d4a6d7221 */ /* 0x000fe20000010000 */
[----:B------:R-:W-:-:S02]  /*1900*/  HADD2.F32 R68, -RZ, R53.H1_H1 ;  /* 0x30000035ff447230 */ /* 0x000fc40000004100 */
[----:B------:R-:W-:Y:S01]  /*1910*/  FADD.FTZ R73, R80, -R73 ;  /* 0x8000004950497221 */ /* 0x000fe20000010000 */
[----:B------:R-:W-:Y:S02]  /*1920*/  HADD2.F32 R110, -RZ, R55.H1_H1 ;  /* 0x30000037ff6e7230 */ /* 0x000fe40000004100 */
[----:B------:R-:W-:Y:S01]  /*1930*/  FADD.FTZ R69, R89, -R112 ;  /* 0x8000007059457221 */ /* 0x000fe20000010000 */
[C---:B------:R-:W-:Y:S01]  /*1940*/  FFMA.FTZ R66, R91.reuse, R71, R66 ;  /* 0x000000475b427223 */ /* 0x040fe20000010042 */
[C---:B------:R-:W-:Y:S01]  /*1950*/  FFMA.FTZ R113, R91.reuse, R113, R72 ;  /* 0x000000715b717223 */ /* 0x040fe20000010048 */
[----:B------:R-:W-:Y:S01]  /*1960*/  @P0 F2FP.F16.F32.PACK_AB R72, RZ, R65 ;  /* 0x00000041ff48023e */ /* 0x000fe200000000ff */
[C---:B------:R-:W-:Y:S01]  /*1970*/  FFMA.FTZ R112, R91.reuse, R109, R70 ;  /* 0x0000006d5b707223 */ /* 0x040fe20000010046 */
[C---:B------:R-:W-:Y:S01]  /*1980*/  FFMA.FTZ R111, R91.reuse, R73, R68 ;  /* 0x000000495b6f7223 */ /* 0x040fe20000010044 */
[----:B------:R-:W-:Y:S01]  /*1990*/  FFMA.FTZ R110, R91, R69, R110 ;  /* 0x000000455b6e7223 */ /* 0x000fe2000001006e */
[----:B------:R-:W-:Y:S01]  /*19a0*/  @P0 F2FP.F16.F32.PACK_AB R91, RZ, R67 ;  /* 0x00000043ff5b023e */ /* 0x000fe200000000ff */
[----:B------:R-:W-:Y:S01]  /*19b0*/  FMUL.FTZ R67, R67, UR14 ;  /* 0x0000000e43437c20 */ /* 0x000fe20008410000 */
[----:B------:R-:W-:Y:S01]  /*19c0*/  @P0 F2FP.F16.F32.PACK_AB R73, RZ, R66 ;  /* 0x00000042ff49023e */ /* 0x000fe200000000ff */
[----:B------:R-:W-:Y:S01]  /*19d0*/  FMUL.FTZ R66, R66, UR14 ;  /* 0x0000000e42427c20 */ /* 0x000fe20008410000 */
[----:B------:R-:W-:Y:S01]  /*19e0*/  @P0 F2FP.F16.F32.PACK_AB R109, RZ, R113 ;  /* 0x00000071ff6d023e */ /* 0x000fe200000000ff */
[----:B------:R-:W-:Y:S01]  /*19f0*/  FMUL.FTZ R65, R65, UR14 ;  /* 0x0000000e41417c20 */ /* 0x000fe20008410000 */
[----:B------:R-:W-:Y:S01]  /*1a00*/  @P0 PRMT R56, R72, 0x7610, R56 ;  /* 0x0000761048380816 */ /* 0x000fe20000000038 */
[----:B------:R-:W-:Y:S01]  /*1a10*/  FMUL.FTZ R72, R112, UR14 ;  /* 0x0000000e70487c20 */ /* 0x000fe20008410000 */
[----:B------:R-:W-:-:S02]  /*1a20*/  LOP3.LUT P3, RZ, R104, 0xff, RZ, 0xc0, !PT ;  /* 0x000000ff68ff7812 */ /* 0x000fc4000786c0ff */
[----:B------:R-:W-:Y:S02]  /*1a30*/  LOP3.LUT P6, RZ, R103, 0xff, RZ, 0xc0, !PT ;  /* 0x000000ff67ff7812 */ /* 0x000fe400078cc0ff */
[----:B------:R-:W-:Y:S02]  /*1a40*/  LOP3.LUT P5, RZ, R106, 0xff, RZ, 0xc0, !PT ;  /* 0x000000ff6aff7812 */ /* 0x000fe400078ac0ff */
[----:B------:R-:W-:Y:S02]  /*1a50*/  @P0 PRMT R59, R109, 0x7610, R59 ;  /* 0x000076106d3b0816 */ /* 0x000fe4000000003b */
        /* <DEDUP_REMOVED lines=16> */
[----:B------:R-:W-:-:S02]  /*1b60*/  @P0 PRMT R57, R73, 0x7610, R57 ;  /* 0x0000761049390816 */ /* 0x000fc40000000039 */
[----:B------:R-:W-:Y:S02]  /*1b70*/  FSEL R114, R67, RZ, P6 ;  /* 0x000000ff43727208 */ /* 0x000fe40003000000 */
[----:B------:R-:W-:Y:S02]  /*1b80*/  @P0 F2FP.F16.F32.PACK_AB R69, RZ, R111 ;  /* 0x0000006fff45023e */ /* 0x000fe400000000ff */
[----:B------:R-:W-:Y:S02]  /*1b90*/  FSEL R110, R66, RZ, P1 ;  /* 0x000000ff426e7208 */ /* 0x000fe40000800000 */
[----:B------:R-:W-:Y:S02]  /*1ba0*/  FSEL R73, R65, RZ, P4 ;  /* 0x000000ff41497208 */ /* 0x000fe40002000000 */
[----:B------:R-:W-:Y:S02]  /*1bb0*/  FSEL R64, R64, RZ, P3 ;  /* 0x000000ff40407208 */ /* 0x000fe40001800000 */
[----:B------:R-:W-:-:S02]  /*1bc0*/  FSEL R67, R72, RZ, P5 ;  /* 0x000000ff48437208 */ /* 0x000fc40002800000 */
[----:B------:R-:W-:Y:S02]  /*1bd0*/  F2FP.F16.F32.PACK_AB R66, R112, R109 ;  /* 0x0000006d7042723e */ /* 0x000fe400000000ff */
[----:B------:R-:W-:Y:S02]  /*1be0*/  F2FP.F16.F32.PACK_AB R65, R110, R91 ;  /* 0x0000005b6e41723e */ /* 0x000fe400000000ff */
[----:B------:R-:W-:Y:S02]  /*1bf0*/  F2FP.F16.F32.PACK_AB R64, R64, R73 ;  /* 0x000000494040723e */ /* 0x000fe400000000ff */
[----:B------:R-:W-:Y:S02]  /*1c00*/  F2FP.F16.F32.PACK_AB R67, R67, R114 ;  /* 0x000000724343723e */ /* 0x000fe400000000ff */
[----:B------:R-:W-:Y:S02]  /*1c10*/  @P0 PRMT R58, R58, 0x5410, R68 ;  /* 0x000054103a3a0816 */ /* 0x000fe40000000044 */
[----:B------:R-:W-:-:S02]  /*1c20*/  @P0 PRMT R57, R57, 0x5410, R69 ;  /* 0x0000541039390816 */ /* 0x000fc40000000045 */
[----:B------:R-:W-:Y:S02]  /*1c30*/  @P0 PRMT R56, R56, 0x5410, R70 ;  /* 0x0000541038380816 */ /* 0x000fe40000000046 */
[----:B------:R-:W-:Y:S01]  /*1c40*/  @P0 PRMT R59, R59, 0x5410, R71 ;  /* 0x000054103b3b0816 */ /* 0x000fe20000000047 */
[----:B------:R-:W-:Y:S06]  /*1c50*/  BRA `(.L_x_1432) ;  /* 0x0000001400207947 */ /* 0x000fec0003800000 */
.L_x_1429:
        /* <DEDUP_REMOVED lines=25> */
[C---:B------:R-:W-:Y:S01]  /*1df0*/  FMUL.FTZ R66, R91.reuse, R66 ;  /* 0x000000425b427220 */ /* 0x040fe20000410000 */
        /* <DEDUP_REMOVED lines=55> */
.L_x_1434:
        /* <DEDUP_REMOVED lines=18> */
[C---:B------:R-:W-:Y:S01]  /*2290*/  FMUL.FTZ R57, R91.reuse, R60 ;  /* 0x0000003c5b397220 */ /* 0x040fe20000410000 */
[----:B------:R-:W-:Y:S01]  /*22a0*/  LOP3.LUT P6, RZ, R96, 0xff, RZ, 0xc0, !PT ;  /* 0x000000ff60ff7812 */ /* 0x000fe200078cc0ff */
[C---:B------:R-:W-:Y:S01]  /*22b0*/  FMUL.FTZ R62, R91.reuse, R62 ;  /* 0x0000003e5b3e7220 */ /* 0x040fe20000410000 */
[----:B------:R-:W-:Y:S01]  /*22c0*/  FADD.FTZ R68, R90, -R67 ;  /* 0x800000435a447221 */ /* 0x000fe20000010000 */
        /* <DEDUP_REMOVED lines=8> */
[C---:B------:R-:W-:Y:S01]  /*2350*/  FMUL.FTZ R56, R91.reuse, R56 ;  /* 0x000000385b387220 */ /* 0x040fe20000410000 */
[----:B------:R-:W-:Y:S01]  /*2360*/  LOP3.LUT P4, RZ, R98, 0xff, RZ, 0xc0, !PT ;  /* 0x000000ff62ff7812 */ /* 0x000fe2000788c0ff */
[C---:B------:R-:W-:Y:S01]  /*2370*/  FMUL.FTZ R70, R91.reuse, R68 ;  /* 0x000000445b467220 */ /* 0x040fe20000410000 */
[C---:B------:R-:W-:Y:S01]  /*2380*/  F2FP.F16.F32.PACK_AB R57, R62.reuse, R57 ;  /* 0x000000393e39723e */ /* 0x040fe200000000ff */
[----:B------:R-:W-:Y:S01]  /*2390*/  FMUL.FTZ R62, R62, UR14 ;  /* 0x0000000e3e3e7c20 */ /* 0x000fe20008410000 */
[----:B------:R-:W-:Y:S01]  /*23a0*/  LOP3.LUT P3, RZ, R106, 0xff, RZ, 0xc0, !PT ;  /* 0x000000ff6aff7812 */ /* 0x000fe2000786c0ff */
[----:B------:R-:W-:Y:S01]  /*23b0*/  FMUL.FTZ R91, R91, R72 ;  /* 0x000000485b5b7220 */ /* 0x000fe20000410000 */
[----:B------:R-:W-:-:S02]  /*23c0*/  LOP3.LUT P1, RZ, R94, 0xff, RZ, 0xc0, !PT ;  /* 0x000000ff5eff7812 */ /* 0x000fc4000782c0ff */
[----:B------:R-:W-:Y:S02]  /*23d0*/  LOP3.LUT P0, RZ, R105, 0xff, RZ, 0xc0, !PT ;  /* 0x000000ff69ff7812 */ /* 0x000fe4000780c0ff */
        /* <DEDUP_REMOVED lines=38> */
.L_x_1433:
[----:B------:R-:W-:Y:S01]  /*2640*/  UMOV UR4, UR6 ;  /* 0x0000000600047c82 */ /* 0x000fe20008000000 */
[----:B------:R-:W-:Y:S01]  /*2650*/  UMOV UR5, UR7 ;  /* 0x0000000700057c82 */ /* 0x000fe20008000000 */
[----:B------:R-:W-:-:S04]  /*2660*/  UISETP.NE.U32.AND UP0, UPT, UR4, URZ, UPT ;  /* 0x000000ff0400728c */ /* 0x000fc8000bf05070 */
[----:B------:R-:W-:-:S09]  /*2670*/  UISETP.NE.AND.EX UP0, UPT, UR5, URZ, UPT, UP0 ;  /* 0x000000ff0500728c */ /* 0x000fd2000bf05300 */
[----:B------:R-:W-:Y:S05]  /*2680*/  BRA.U UP0, `(.L_x_1435) ;  /* 0x0000000500447547 */ /* 0x000fea000b800000 */
[-CC-:B------:R-:W-:Y:S01]  /*2690*/  FFMA.FTZ R61, R3, R64.reuse, R65.reuse ;  /* 0x00000040033d7223 */ /* 0x180fe20000010041 */
[-CC-:B------:R-:W-:Y:S01]  /*26a0*/  FFMA.FTZ R63, R83, R64.reuse, R65.reuse ;  /* 0x00000040533f7223 */ /* 0x180fe20000010041 */
[--C-:B------:R-:W-:Y:S02]  /*26b0*/  HADD2.F32 R62, -RZ, R52.reuse.H0_H0 ;  /* 0x20000034ff3e7230 */ /* 0x100fe40000004100 */
[-C--:B------:R-:W-:Y:S01]  /*26c0*/  FFMA.FTZ R66, R88, R64.reuse, R65 ;  /* 0x0000004058427223 */ /* 0x080fe20000010041 */
[----:B------:R-:W-:Y:S01]  /*26d0*/  FADD.FTZ R60, R86, -R61 ;  /* 0x8000003d563c7221 */ /* 0x000fe20000010000 */
[-CC-:B------:R-:W-:Y:S01]  /*26e0*/  FFMA.FTZ R69, R84, R64.reuse, R65.reuse ;  /* 0x0000004054457223 */ /* 0x180fe20000010041 */
[-CC-:B0-----:R-:W-:Y:S01]  /*26f0*/  FFMA.FTZ R70, R81, R64.reuse, R65.reuse ;  /* 0x0000004051467223 */ /* 0x181fe20000010041 */
[-CC-:B------:R-:W-:Y:S01]  /*2700*/  FFMA.FTZ R73, R78, R64.reuse, R65.reuse ;  /* 0x000000404e497223 */ /* 0x180fe20000010041 */
[-CC-:B------:R-:W-:Y:S01]  /*2710*/  FFMA.FTZ R109, R87, R64.reuse, R65.reuse ;  /* 0x00000040576d7223 */ /* 0x180fe20000010041 */
[----:B------:R-:W-:Y:S01]  /*2720*/  FFMA.FTZ R72, R92, R64, R65 ;  /* 0x000000405c487223 */ /* 0x000fe20000010041 */
[----:B------:R-:W-:Y:S01]  /*2730*/  FADD.FTZ R64, R82, -R63 ;  /* 0x8000003f52407221 */ /* 0x000fe20000010000 */
[----:B------:R-:W-:-:S02]  /*2740*/  HADD2.F32 R65, -RZ, R52.H1_H1 ;  /* 0x30000034ff417230 */ /* 0x000fc40000004100 */
[----:B-----5:R-:W-:Y:S01]  /*2750*/  FFMA.FTZ R63, R91, R60, R62 ;  /* 0x0000003c5b3f7223 */ /* 0x020fe2000001003e */
[--C-:B------:R-:W-:Y:S02]  /*2760*/  HADD2.F32 R67, -RZ, R53.reuse.H0_H0 ;  /* 0x20000035ff437230 */ /* 0x100fe40000004100 */
[----:B------:R-:W-:Y:S01]  /*2770*/  FADD.FTZ R66, R85, -R66 ;  /* 0x8000004255427221 */ /* 0x000fe20000010000 */
[--C-:B------:R-:W-:Y:S02]  /*2780*/  HADD2.F32 R62, -RZ, R54.reuse.H0_H0 ;  /* 0x20000036ff3e7230 */ /* 0x100fe40000004100 */
[----:B------:R-:W-:Y:S01]  /*2790*/  FADD.FTZ R70, R75, -R70 ;  /* 0x800000464b467221 */ /* 0x000fe20000010000 */
[----:B------:R-:W-:Y:S02]  /*27a0*/  HADD2.F32 R71, -RZ, R53.H1_H1 ;  /* 0x30000035ff477230 */ /* 0x000fe40000004100 */
[C---:B------:R-:W-:Y:S01]  /*27b0*/  FFMA.FTZ R60, R91.reuse, R66, R65 ;  /* 0x000000425b3c7223 */ /* 0x040fe20000010041 */
[----:B------:R-:W-:Y:S01]  /*27c0*/  FFMA.FTZ R61, R91, R64, R67 ;  /* 0x000000405b3d7223 */ /* 0x000fe20000010043 */
[----:B------:R-:W-:-:S02]  /*27d0*/  HADD2.F32 R65, -RZ, R54.H1_H1 ;  /* 0x30000036ff417230 */ /* 0x000fc40000004100 */
[C---:B------:R-:W-:Y:S01]  /*27e0*/  FFMA.FTZ R62, R91.reuse, R70, R62 ;  /* 0x000000465b3e7223 */ /* 0x040fe2000001003e */
[----:B------:R-:W-:Y:S01]  /*27f0*/  FADD.FTZ R64, R74, -R73 ;  /* 0x800000494a407221 */ /* 0x000fe20000010000 */
        /* <DEDUP_REMOVED lines=39> */
[----:B------:R-:W-:Y:S02]  /*2a70*/  FSEL R60, R63, RZ, P0 ;  /* 0x000000ff3f3c7208 */ /* 0x000fe40000000000 */
        /* <DEDUP_REMOVED lines=18> */
.L_x_1435:
[-CC-:B------:R-:W-:Y:S01]  /*2ba0*/  FFMA.FTZ R57, R3, R64.reuse, R65.reuse ;  /* 0x0000004003397223 */ /* 0x180fe20000010041 */
[--C-:B------:R-:W-:Y:S02]  /*2bb0*/  HADD2.F32 R58, -RZ, R52.reuse.H0_H0 ;  /* 0x20000034ff3a7230 */ /* 0x100fe40000004100 */
[-CC-:B------:R-:W-:Y:S01]  /*2bc0*/  FFMA.FTZ R60, R88, R64.reuse, R65.reuse ;  /* 0x00000040583c7223 */ /* 0x180fe20000010041 */
[-C--:B------:R-:W-:Y:S01]  /*2bd0*/  FFMA.FTZ R66, R81, R64.reuse, R65 ;  /* 0x0000004051427223 */ /* 0x080fe20000010041 */
[----:B------:R-:W-:Y:S01]  /*2be0*/  FADD.FTZ R56, R86, -R57 ;  /* 0x8000003956387221 */ /* 0x000fe20000010000 */
[--C-:B------:R-:W-:Y:S01]  /*2bf0*/  FFMA.FTZ R61, R83, R64, R65.reuse ;  /* 0x00000040533d7223 */ /* 0x100fe20000010041 */
[----:B------:R-:W-:Y:S02]  /*2c00*/  HADD2.F32 R59, -RZ, R52.H1_H1 ;  /* 0x30000034ff3b7230 */ /* 0x000fe40000004100 */
[----:B------:R-:W-:Y:S01]  /*2c10*/  FADD.FTZ R60, R85, -R60 ;  /* 0x8000003c553c7221 */ /* 0x000fe20000010000 */
[----:B-----5:R-:W-:Y:S01]  /*2c20*/  FFMA.FTZ R56, R91, R56, R58 ;  /* 0x000000385b387223 */ /* 0x020fe2000001003a */
[----:B------:R-:W-:Y:S01]  /*2c30*/  FFMA.FTZ R69, R78, R64, R65 ;  /* 0x000000404e457223 */ /* 0x000fe20000010041 */
[----:B------:R-:W-:-:S02]  /*2c40*/  HADD2.F32 R58, -RZ, R54.H0_H0 ;  /* 0x20000036ff3a7230 */ /* 0x000fc40000004100 */
[----:B------:R-:W-:Y:S01]  /*2c50*/  FADD.FTZ R66, R75, -R66 ;  /* 0x800000424b427221 */ /* 0x000fe20000010000 */
[--C-:B------:R-:W-:Y:S02]  /*2c60*/  HADD2.F32 R63, -RZ, R53.reuse.H0_H0 ;  /* 0x20000035ff3f7230 */ /* 0x100fe40000004100 */
[----:B------:R-:W-:Y:S01]  /*2c70*/  FADD.FTZ R62, R82, -R61 ;  /* 0x8000003d523e7221 */ /* 0x000fe20000010000 */
[----:B------:R-:W-:Y:S01]  /*2c80*/  FFMA.FTZ R67, R84, R64, R65 ;  /* 0x0000004054437223 */ /* 0x000fe20000010041 */
[----:B------:R-:W-:Y:S01]  /*2c90*/  FFMA.FTZ R59, R91, R60, R59 ;  /* 0x0000003c5b3b7223 */ /* 0x000fe2000001003b */
[----:B------:R-:W-:Y:S02]  /*2ca0*/  HADD2.F32 R61, -RZ, R54.H1_H1 ;  /* 0x30000036ff3d7230 */ /* 0x000fe40000004100 */
[----:B------:R-:W-:Y:S01]  /*2cb0*/  FADD.FTZ R60, R74, -R69 ;  /* 0x800000454a3c7221 */ /* 0x000fe20000010000 */
[-CC-:B------:R-:W-:Y:S01]  /*2cc0*/  FFMA.FTZ R71, R87, R64.reuse, R65.reuse ;  /* 0x0000004057477223 */ /* 0x180fe20000010041 */
[----:B0-----:R-:W-:Y:S01]  /*2cd0*/  FFMA.FTZ R68, R92, R64, R65 ;  /* 0x000000405c447223 */ /* 0x001fe20000010041 */
[----:B------:R-:W-:Y:S01]  /*2ce0*/  FFMA.FTZ R58, R91, R66, R58 ;  /* 0x000000425b3a7223 */ /* 0x000fe2000001003a */
[----:B------:R-:W-:-:S02]  /*2cf0*/  HADD2.F32 R65, -RZ, R53.H1_H1 ;  /* 0x30000035ff417230 */ /* 0x000fc40000004100 */
[----:B------:R-:W-:Y:S01]  /*2d00*/  FADD.FTZ R64, R80, -R67 ;  /* 0x8000004350407221 */ /* 0x000fe20000010000 */
[C---:B------:R-:W-:Y:S01]  /*2d10*/  FFMA.FTZ R57, R91.reuse, R62, R63 ;  /* 0x0000003e5b397223 */ /* 0x040fe2000001003f */
[--C-:B------:R-:W-:Y:S02]  /*2d20*/  HADD2.F32 R63, -RZ, R55.reuse.H0_H0 ;  /* 0x20000037ff3f7230 */ /* 0x100fe40000004100 */
[C---:B------:R-:W-:Y:S01]  /*2d30*/  FFMA.FTZ R61, R91.reuse, R60, R61 ;  /* 0x0000003c5b3d7223 */ /* 0x040fe2000001003d */
[----:B------:R-:W-:Y:S01]  /*2d40*/  FADD.FTZ R62, R90, -R71 ;  /* 0x800000475a3e7221 */ /* 0x000fe20000010000 */
[----:B------:R-:W-:Y:S01]  /*2d50*/  FMUL.FTZ R60, R58, UR14 ;  /* 0x0000000e3a3c7c20 */ /* 0x000fe20008410000 */
[----:B------:R-:W-:Y:S01]  /*2d60*/  LOP3.LUT P0, RZ, R104, 0xff, RZ, 0xc0, !PT ;  /* 0x000000ff68ff7812 */ /* 0x000fe2000780c0ff */
[----:B------:R-:W-:Y:S01]  /*2d70*/  FFMA.FTZ R64, R91, R64, R65 ;  /* 0x000000405b407223 */ /* 0x000fe20000010041 */
[----:B------:R-:W-:Y:S01]  /*2d80*/  LOP3.LUT P6, RZ, R96, 0xff, RZ, 0xc0, !PT ;  /* 0x000000ff60ff7812 */ /* 0x000fe200078cc0ff */
[----:B------:R-:W-:Y:S01]  /*2d90*/  FADD.FTZ R70, R89, -R68 ;  /* 0x8000004459467221 */ /* 0x000fe20000010000 */
        /* <DEDUP_REMOVED lines=8> */
[----:B------:R-:W-:Y:S01]  /*2e20*/  FFMA.FTZ R91, R91, R70, R65 ;  /* 0x000000465b5b7223 */ /* 0x000fe20000010041 */
[----:B------:R-:W-:Y:S01]  /*2e30*/  LOP3.LUT P4, RZ, R98, 0xff, RZ, 0xc0, !PT ;  /* 0x000000ff62ff7812 */ /* 0x000fe2000788c0ff */
[----:B------:R-:W-:Y:S01]  /*2e40*/  FMUL.FTZ R69, R68, UR14 ;  /* 0x0000000e44457c20 */ /* 0x000fe20008410000 */
[C---:B------:R-:W-:Y:S01]  /*2e50*/  F2FP.F16.F32.PACK_AB R57, R64.reuse, R57 ;  /* 0x000000394039723e */ /* 0x040fe200000000ff */
        /* <DEDUP_REMOVED lines=10> */
[----:B------:R-:W-:Y:S01]  /*2f00*/  F2FP.F16.F32.PACK_AB R61, R60, R61 ;  /* 0x0000003d3c3d723e */ /* 0x000fe200000000ff */
[----:B------:R-:W-:Y:S01]  /*2f10*/  FMUL.FTZ R60, R56, UR14 ;  /* 0x0000000e383c7c20 */ /* 0x000fe20008410000 */
[----:B------:R-:W-:Y:S02]  /*2f20*/  FSEL R64, R64, RZ, P0 ;  /* 0x000000ff40407208 */ /* 0x000fe40000000000 */
[----:B------:R-:W-:Y:S02]  /*2f30*/  LOP3.LUT P6, RZ, R108, 0xff, RZ, 0xc0, !PT ;  /* 0x000000ff6cff7812 */ /* 0x000fe400078cc0ff */
[----:B------:R-:W-:-:S02]  /*2f40*/  LOP3.LUT P0, RZ, R95, 0xff, RZ, 0xc0, !PT ;  /* 0x000000ff5fff7812 */ /* 0x000fc4000780c0ff */
[----:B------:R-:W-:Y:S01]  /*2f50*/  F2FP.F16.F32.PACK_AB R66, R63, R66 ;  /* 0x000000423f42723e */ /* 0x000fe200000000ff */
[C---:B------:R-:W-:Y:S01]  /*2f60*/  FMUL.FTZ R63, R59.reuse, UR14 ;  /* 0x0000000e3b3f7c20 */ /* 0x040fe20008410000 */
[----:B------:R-:W-:Y:S02]  /*2f70*/  F2FP.F16.F32.PACK_AB R65, R64, R65 ;  /* 0x000000414041723e */ /* 0x000fe400000000ff */
[----:B------:R-:W-:Y:S02]  /*2f80*/  F2FP.F16.F32.PACK_AB R56, R59, R56 ;  /* 0x000000383b38723e */ /* 0x000fe400000000ff */
[----:B------:R-:W-:Y:S02]  /*2f90*/  FSEL R64, R60, RZ, P6 ;  /* 0x000000ff3c407208 */ /* 0x000fe40003000000 */
[C---:B------:R-:W-:Y:S01]  /*2fa0*/  F2FP.F16.F32.PACK_AB R59, R91.reuse, R68 ;  /* 0x000000445b3b723e */ /* 0x040fe200000000ff */
        /* <DEDUP_REMOVED lines=18> */
[----:B------:R-:W-:-:S07]  /*30d0*/  F2FP.F16.F32.PACK_AB R67, R91, R68 ;  /* 0x000000445b43723e */ /* 0x000fce00000000ff */
.L_x_1432:
        /* <DEDUP_REMOVED lines=13> */
.L_x_1428:
[----:B------:R-:W-:Y:S05]  /*31b0*/  BSYNC.RECONVERGENT B1 ;  /* 0x0000000000017941 */ /* 0x000fea0003800200 */
.L_x_1427:
[----:B-1----:R-:W1:Y:S02]  /*31c0*/  LDC.64 R64, c[0x0][0x380] ;  /* 0x0000e000ff407b82 */ /* 0x002e640000000a00 */
[----:B-1----:R-:W-:-:S04]  /*31d0*/  LEA R76, R64, R76, 0x2 ;  /* 0x0000004c404c7211 */ /* 0x002fc800078e10ff */
[----:B------:R-:W-:-:S13]  /*31e0*/  ISETP.GE.AND P0, PT, R76, R65, PT ;  /* 0x000000414c00720c */ /* 0x000fda0003f06270 */
[----:B------:R-:W-:Y:S05]  /*31f0*/  @!P0 BRA `(.L_x_1436) ;  /* 0xffffffd0004c8947 */ /* 0x000fea000383ffff */
.L_x_1423:
[----:B------:R-:W-:Y:S05]  /*3200*/  BSYNC B0 ;  /* 0x0000000000007941 */ /* 0x000fea0003800000 */
.L_x_1422:
        /* <DEDUP_REMOVED lines=57> */
[----:B------:R-:W-:Y:S02]  /*35a0*/  IADD3 R77, PT, PT, R32, R77, RZ ;  /* 0x0000004d204d7210 */ /* 0x000fe40007ffe0ff */
[----:B-1----:R-:W-:Y:S02]  /*35b0*/  IADD3.X R39, PT, PT, RZ, RZ, RZ, P0, !PT ;  /* 0x000000ffff277210 */ /* 0x002fe400007fe4ff */
[C---:B------:R-:W-:Y:S02]  /*35c0*/  ISETP.GE.U32.AND P1, PT, R77.reuse, 0x80, PT ;  /* 0x000000804d00780c */ /* 0x040fe40003f26070 */
[----:B------:R-:W-:Y:S02]  /*35d0*/  SHF.L.U64.HI R36, R34, 0x2, R39 ;  /* 0x0000000222247819 */ /* 0x000fe40000010227 */
        /* <DEDUP_REMOVED lines=66> */
.L_x_1438:
[----:B------:R-:W-:Y:S05]  /*3a00*/  BSYNC.RECONVERGENT B0 ;  /* 0x0000000000007941 */ /* 0x000fea0003800200 */
.L_x_1437:
        /* <DEDUP_REMOVED lines=15> */
.L_x_1426:
        /* <DEDUP_REMOVED lines=8> */
.L_x_1440:
[----:B------:R-:W-:Y:S05]  /*3b80*/  BSYNC B1 ;  /* 0x0000000000017941 */ /* 0x000fea0003800000 */
.L_x_1439:
        /* <DEDUP_REMOVED lines=8> */
.L_x_1441:
[----:B------:R-:W-:Y:S01]  /*3c10*/  FADD.FTZ R65, R65, R68 ;  /* 0x0000004441417221 */ /* 0x000fe20000010000 */
[----:B------:R-:W-:-:S04]  /*3c20*/  HFMA2 R110, -RZ, RZ, 0, 1.1920928955078125e-07 ;  /* 0x00000002ff6e7431 */ /* 0x000fc800000001ff */
[----:B------:R-:W-:Y:S02]  /*3c30*/  MOV R109, R65 ;  /* 0x00000041006d7202 */ /* 0x000fe40000000f00 */
[----:B------:R-:W-:-:S07]  /*3c40*/  MOV R67, R73 ;  /* 0x0000004900437202 */ /* 0x000fce0000000f00 */
[----:B------:R-:W-:Y:S05]  /*3c50*/  WARPSYNC.COLLECTIVE R72, `(.L_x_1442) ;  /* 0x0000000048087348 */ /* 0x000fea0003c00000 */
[----:B------:R0:W1:Y:S02]  /*3c60*/  SHFL.BFLY P0, R73, R109, R110, R111 ;  /* 0x0c00006e6d497389 */ /* 0x000064000000006f */
[----:B01----:R-:W-:Y:S05]  /*3c70*/  ENDCOLLECTIVE ;  /* 0x000000000000791b */ /* 0x003fea0003800000 */
.L_x_1442:
[----:B------:R-:W-:-:S05]  /*3c80*/  FADD.FTZ R67, R67, R70 ;  /* 0x0000004643437221 */ /* 0x000fca0000010000 */
[----:B------:R-:W-:Y:S02]  /*3c90*/  MOV R109, R67 ;  /* 0x00000043006d7202 */ /* 0x000fe40000000f00 */
[----:B------:R-:W-:-:S07]  /*3ca0*/  MOV R64, R73 ;  /* 0x0000004900407202 */ /* 0x000fce0000000f00 */
[----:B------:R-:W-:Y:S05]  /*3cb0*/  WARPSYNC.COLLECTIVE R72, `(.L_x_1443) ;  /* 0x0000000048087348 */ /* 0x000fea0003c00000 */
[----:B------:R0:W1:Y:S02]  /*3cc0*/  SHFL.BFLY P0, R73, R109, R110, R111 ;  /* 0x0c00006e6d497389 */ /* 0x000064000000006f */
[----:B01----:R-:W-:Y:S05]  /*3cd0*/  ENDCOLLECTIVE ;  /* 0x000000000000791b */ /* 0x003fea0003800000 */
.L_x_1443:
[----:B------:R-:W-:Y:S01]  /*3ce0*/  FADD.FTZ R64, R65, R64 ;  /* 0x0000004041407221 */ /* 0x000fe20000010000 */
[----:B------:R-:W-:-:S04]  /*3cf0*/  HFMA2 R110, -RZ, RZ, 0, 2.384185791015625e-07 ;  /* 0x00000004ff6e7431 */ /* 0x000fc800000001ff */
[----:B------:R-:W-:Y:S02]  /*3d00*/  MOV R109, R64 ;  /* 0x00000040006d7202 */ /* 0x000fe40000000f00 */
[----:B------:R-:W-:-:S07]  /*3d10*/  MOV R66, R73 ;  /* 0x0000004900427202 */ /* 0x000fce0000000f00 */
[----:B------:R-:W-:Y:S05]  /*3d20*/  WARPSYNC.COLLECTIVE R72, `(.L_x_1444) ;  /* 0x0000000048087348 */ /* 0x000fea0003c00000 */
[----:B------:R0:W1:Y:S02]  /*3d30*/  SHFL.BFLY P0, R73, R109, R110, R111 ;  /* 0x0c00006e6d497389 */ /* 0x000064000000006f */
[----:B01----:R-:W-:Y:S05]  /*3d40*/  ENDCOLLECTIVE ;  /* 0x000000000000791b */ /* 0x003fea0003800000 */
.L_x_1444:
[----:B------:R-:W-:-:S05]  /*3d50*/  FADD.FTZ R66, R67, R66 ;  /* 0x0000004243427221 */ /* 0x000fca0000010000 */
[----:B------:R-:W-:Y:S02]  /*3d60*/  MOV R109, R66 ;  /* 0x00000042006d7202 */ /* 0x000fe40000000f00 */
[----:B------:R-:W-:-:S07]  /*3d70*/  MOV R69, R73 ;  /* 0x0000004900457202 */ /* 0x000fce0000000f00 */
[----:B------:R-:W-:Y:S05]  /*3d80*/  WARPSYNC.COLLECTIVE R72, `(.L_x_1445) ;  /* 0x0000000048087348 */ /* 0x000fea0003c00000 */
[----:B------:R0:W1:Y:S02]  /*3d90*/  SHFL.BFLY P0, R73, R109, R110, R111 ;  /* 0x0c00006e6d497389 */ /* 0x000064000000006f */
[----:B01----:R-:W-:Y:S05]  /*3da0*/  ENDCOLLECTIVE ;  /* 0x000000000000791b */ /* 0x003fea0003800000 */
.L_x_1445:
[----:B------:R-:W-:Y:S01]  /*3db0*/  FADD.FTZ R69, R64, R69 ;  /* 0x0000004540457221 */ /* 0x000fe20000010000 */
[----:B------:R-:W-:-:S04]  /*3dc0*/  HFMA2 R110, -RZ, RZ, 0, 4.76837158203125e-07 ;  /* 0x00000008ff6e7431 */ /* 0x000fc800000001ff */
[----:B------:R-:W-:Y:S02]  /*3dd0*/  MOV R109, R69 ;  /* 0x00000045006d7202 */ /* 0x000fe40000000f00 */
[----:B------:R-:W-:-:S07]  /*3de0*/  MOV R71, R73 ;  /* 0x0000004900477202 */ /* 0x000fce0000000f00 */
[----:B------:R-:W-:Y:S05]  /*3df0*/  WARPSYNC.COLLECTIVE R72, `(.L_x_1446) ;  /* 0x0000000048087348 */ /* 0x000fea0003c00000 */
[----:B------:R0:W1:Y:S02]  /*3e00*/  SHFL.BFLY P0, R73, R109, R110, R111 ;  /* 0x0c00006e6d497389 */ /* 0x000064000000006f */
[----:B01----:R-:W-:Y:S05]  /*3e10*/  ENDCOLLECTIVE ;  /* 0x000000000000791b */ /* 0x003fea0003800000 */
.L_x_1446:
[----:B------:R-:W-:-:S05]  /*3e20*/  FADD.FTZ R71, R66, R71 ;  /* 0x0000004742477221 */ /* 0x000fca0000010000 */
[----:B------:R-:W-:Y:S02]  /*3e30*/  MOV R109, R71 ;  /* 0x00000047006d7202 */ /* 0x000fe40000000f00 */
[----:B------:R-:W-:-:S07]  /*3e40*/  MOV R68, R73 ;  /* 0x0000004900447202 */ /* 0x000fce0000000f00 */
[----:B------:R-:W-:Y:S05]  /*3e50*/  WARPSYNC.COLLECTIVE R72, `(.L_x_1447) ;  /* 0x0000000048087348 */ /* 0x000fea0003c00000 */
[----:B------:R0:W1:Y:S02]  /*3e60*/  SHFL.BFLY P0, R73, R109, R110, R111 ;  /* 0x0c00006e6d497389 */ /* 0x000064000000006f */
[----:B01----:R-:W-:Y:S05]  /*3e70*/  ENDCOLLECTIVE ;  /* 0x000000000000791b */ /* 0x003fea0003800000 */
.L_x_1447:
[----:B------:R-:W-:Y:S01]  /*3e80*/  FADD.FTZ R68, R69, R68 ;  /* 0x0000004445447221 */ /* 0x000fe20000010000 */
[----:B------:R-:W-:-:S04]  /*3e90*/  HFMA2 R110, -RZ, RZ, 0, 9.5367431640625e-07 ;  /* 0x00000010ff6e7431 */ /* 0x000fc800000001ff */
[----:B------:R-:W-:Y:S02]  /*3ea0*/  MOV R109, R68 ;  /* 0x00000044006d7202 */ /* 0x000fe40000000f00 */
[----:B------:R-:W-:-:S07]  /*3eb0*/  MOV R70, R73 ;  /* 0x0000004900467202 */ /* 0x000fce0000000f00 */
[----:B------:R-:W-:Y:S05]  /*3ec0*/  WARPSYNC.COLLECTIVE R72, `(.L_x_1448) ;  /* 0x0000000048087348 */ /* 0x000fea0003c00000 */
[----:B------:R0:W1:Y:S02]  /*3ed0*/  SHFL.BFLY P0, R73, R109, R110, R111 ;  /* 0x0c00006e6d497389 */ /* 0x000064000000006f */
[----:B01----:R-:W-:Y:S05]  /*3ee0*/  ENDCOLLECTIVE ;  /* 0x000000000000791b */ /* 0x003fea0003800000 */
.L_x_1448:
[----:B------:R-:W-:-:S05]  /*3ef0*/  FADD.FTZ R70, R71, R70 ;  /* 0x0000004647467221 */ /* 0x000fca0000010000 */
[----:B------:R-:W-:Y:S02]  /*3f00*/  MOV R109, R70 ;  /* 0x00000046006d7202 */ /* 0x000fe40000000f00 */
[----:B------:R-:W-:-:S07]  /*3f10*/  MOV R65, R73 ;  /* 0x0000004900417202 */ /* 0x000fce0000000f00 */
[----:B------:R-:W-:Y:S05]  /*3f20*/  WARPSYNC.COLLECTIVE R72, `(.L_x_1449) ;  /* 0x0000000048087348 */ /* 0x000fea0003c00000 */
[----:B------:R0:W1:Y:S02]  /*3f30*/  SHFL.BFLY P0, R73, R109, R110, R111 ;  /* 0x0c00006e6d497389 */ /* 0x000064000000006f */
[----:B01----:R-:W-:Y:S05]  /*3f40*/  ENDCOLLECTIVE ;  /* 0x000000000000791b */ /* 0x003fea0003800000 */
.L_x_1449:
[----:B------:R-:W-:Y:S01]  /*3f50*/  MOV R67, R73 ;  /* 0x0000004900437202 */ /* 0x000fe20000000f00 */
[----:B------:R-:W-:Y:S06]  /*3f60*/  BRA `(.L_x_1450) ;  /* 0xffffffcc00f47947 */ /* 0x000fec000383ffff */
.L_x_1451:
        /* <DEDUP_REMOVED lines=9> */
.L_x_2864:


//--------------------- .text._ZN10layer_norm31ln_parallel_residual_bwd_kernelINS_13Kernel_traitsIf6__halfS2_S2_fjLj256ELj1ELj4ELj1ELj16ENS_18Kernel_traits_baseILj256EfS2_S2_S2_fjLj128EEEEELb1ELb0ELb1EEEvNS_9BwdParamsE --------------------------
	.section	.text._ZN10layer_norm31ln_parallel_residual_bwd_kernelINS_13Kernel_traitsIf6__halfS2_S2_fjLj256ELj1ELj4ELj1ELj16ENS_18Kernel_traits_baseILj256EfS2_S2_S2_fjLj128EEEEELb1ELb0ELb1EEEvNS_9BwdParamsE,"ax",@progbits
	.align	128
        .global         _ZN10layer_norm31ln_parallel_residual_bwd_kernelINS_13Kernel_traitsIf6__halfS2_S2_fjLj256ELj1ELj4ELj1ELj16ENS_18Kernel_traits_baseILj256EfS2_S2_S2_fjLj128EEEEELb1ELb0ELb1EEEvNS_9BwdParamsE
        .type           _ZN10layer_norm31ln_parallel_residual_bwd_kernelINS_13Kernel_traitsIf6__halfS2_S2_fjLj256ELj1ELj4ELj1ELj16ENS_18Kernel_traits_baseILj256EfS2_S2_S2_fjLj128EEEEELb1ELb0ELb1EEEvNS_9BwdParamsE,@function
        .size           _ZN10layer_norm31ln_parallel_residual_bwd_kernelINS_13Kernel_traitsIf6__halfS2_S2_fjLj256ELj1ELj4ELj1ELj16ENS_18Kernel_traits_baseILj256EfS2_S2_S2_fjLj128EEEEELb1ELb0ELb1EEEvNS_9BwdParamsE,(.L_x_2865 - _ZN10layer_norm31ln_parallel_residual_bwd_kernelINS_13Kernel_traitsIf6__halfS2_S2_fjLj256ELj1ELj4ELj1ELj16ENS_18Kernel_traits_baseILj256EfS2_S2_S2_fjLj128EEEEELb1ELb0ELb1EEEvNS_9BwdParamsE)
        .other          _ZN10layer_norm31ln_parallel_residual_bwd_kernelINS_13Kernel_traitsIf6__halfS2_S2_fjLj256ELj1ELj4ELj1ELj16ENS_18Kernel_traits_baseILj256EfS2_S2_S2_fjLj128EEEEELb1ELb0ELb1EEEvNS_9BwdParamsE,@"STO_CUDA_ENTRY STV_DEFAULT"
_ZN10layer_norm31ln_parallel_residual_bwd_kernelINS_13Kernel_traitsIf6__halfS2_S2_fjLj256ELj1ELj4ELj1ELj16ENS_18Kernel_traits_baseILj256EfS2_S2_S2_fjLj128EEEEELb1ELb0ELb1EEEvNS_9BwdParamsE:
.text._ZN10layer_norm31ln_parallel_residual_bwd_kernelINS_13Kernel_traitsIf6__halfS2_S2_fjLj256ELj1ELj4ELj1ELj16ENS_18Kernel_traits_baseILj256EfS2_S2_S2_fjLj128EEEEELb1ELb0ELb1EEEvNS_9BwdParamsE:
        /* <DEDUP_REMOVED lines=63> */
[----:B-1----:R-:W-:-:S07]  /*03f0*/  MOV R83, RZ ;  /* 0x000000ff00537202 */ /* 0x002fce0000000f00 */
.L_x_1463:
[----:B-1----:R-:W1:Y:S01]  /*0400*/  LDC.64 R66, c[0x0][0x3c8] ;  /* 0x0000f200ff427b82 */ /* 0x002e620000000a00 */
[----:B------:R-:W-:Y:S01]  /*0410*/  IMAD R0, R85, UR12, RZ ;  /* 0x0000000c55007c24 */ /* 0x000fe2000f8e02ff */
[----:B0-----:R-:W-:-:S04]  /*0420*/  ISETP.NE.U32.AND P1, PT, RZ, UR14, PT ;  /* 0x0000000eff007c0c */ /* 0x001fc8000bf25070 */
[----:B------:R-:W-:Y:S02]  /*0430*/  SHF.R.S32.HI R37, RZ, 0x1f, R0 ;  /* 0x0000001fff257819 */ /* 0x000fe40000011400 */
[----:B------:R-:W0:Y:S01]  /*0440*/  LDC.64 R32, c[0x0][0x3a8] ;  /* 0x0000ea00ff207b82 */ /* 0x000e220000000a00 */
[----:B------:R-:W-:Y:S02]  /*0450*/  ISETP.NE.AND.EX P1, PT, RZ, UR15, PT, P1 ;  /* 0x0000000fff007c0c */ /* 0x000fe4000bf25310 */
[----:B------:R-:W-:-:S04]  /*0460*/  LEA.HI R81, R37, R0, RZ, 0x3 ;  /* 0x0000000025517211 */ /* 0x000fc800078f18ff */
[----:B------:R-:W-:Y:S01]  /*0470*/  LEA.HI.SX32 R81, R81, R82, 0x1d ;  /* 0x0000005251517211 */ /* 0x000fe200078feaff */
[----:B------:R-:W2:Y:S08]  /*0480*/  LDC.64 R34, c[0x0][0x3c0] ;  /* 0x0000f000ff227b82 */ /* 0x000eb00000000a00 */
[----:B------:R-:W3:Y:S08]  /*0490*/  LDC.64 R40, c[0x0][0x430] ;  /* 0x00010c00ff287b82 */ /* 0x000ef00000000a00 */
[----:B------:R-:W4:Y:S01]  /*04a0*/  LDC.64 R36, c[0x0][0x428] ;  /* 0x00010a00ff247b82 */ /* 0x000f220000000a00 */
[----:B-1----:R-:W-:-:S04]  /*04b0*/  IMAD.WIDE R78, R85, 0x4, R66 ;  /* 0x00000004554e7825 */ /* 0x002fc800078e0242 */
[----:B0-----:R-:W-:Y:S02]  /*04c0*/  IMAD.WIDE.U32 R32, R81, 0x10, R32 ;  /* 0x0000001051207825 */ /* 0x001fe400078e0020 */
[----:B------:R-:W4:Y:S01]  /*04d0*/  LDG.E R78, desc[UR8][R78.64] ;  /* 0x000000084e4e7981 */ /* 0x000f22000c1e1900 */
[----:B------:R-:W0:Y:S01]  /*04e0*/  @P1 LDC.64 R66, c[0x0][0x3b8] ;  /* 0x0000ee00ff421b82 */ /* 0x000e220000000a00 */
[----:B--2---:R-:W-:Y:S02]  /*04f0*/  IMAD.WIDE R68, R85, 0x4, R34 ;  /* 0x0000000455447825 */ /* 0x004fe400078e0222 */
[----:B------:R-:W2:Y:S04]  /*0500*/  LDG.E.128 R32, desc[UR8][R32.64] ;  /* 0x0000000820207981 */ /* 0x000ea8000c1e1d00 */
[----:B------:R1:W2:Y:S01]  /*0510*/  LDG.E R0, desc[UR8][R68.64] ;  /* 0x0000000844007981 */ /* 0x0002a2000c1e1900 */
[C---:B---3--:R-:W-:Y:S01]  /*0520*/  IMAD.WIDE.U32 R40, R81.reuse, 0x10, R40 ;  /* 0x0000001051287825 */ /* 0x048fe200078e0028 */
[----:B------:R-:W3:Y:S05]  /*0530*/  @P0 LDC.64 R74, c[0x0][0x438] ;  /* 0x00010e00ff4a0b82 */ /* 0x000eea0000000a00 */
[----:B------:R-:W2:Y:S01]  /*0540*/  LDG.E.128 R40, desc[UR8][R40.64] ;  /* 0x0000000828287981 */ /* 0x000ea2000c1e1d00 */
[----:B----4-:R-:W-:-:S02]  /*0550*/  IMAD.WIDE.U32 R36, R81, 0x10, R36 ;  /* 0x0000001051247825 */ /* 0x010fc400078e0024 */
[----:B-1----:R-:W1:Y:S04]  /*0560*/  LDC.64 R68, c[0x0][0x3b0] ;  /* 0x0000ec00ff447b82 */ /* 0x002e680000000a00 */
        /* <DEDUP_REMOVED lines=10> */
[----:B------:R-:W-:Y:S01]  /*0610*/  ISETP.NE.AND.EX P2, PT, RZ, UR15, PT, P2 ;  /* 0x0000000fff007c0c */ /* 0x000fe2000bf45320 */
[----:B--2---:R-:W-:Y:S01]  /*0620*/  HADD2.F32 R93, -RZ, R32.H1_H1 ;  /* 0x30000020ff5d7230 */ /* 0x004fe20000004100 */
[----:B------:R-:W-:Y:S01]  /*0630*/  FSEL R0, R0, RZ, !P3 ;  /* 0x000000ff00007208 */ /* 0x000fe20005800000 */
[--C-:B------:R-:W-:Y:S02]  /*0640*/  HADD2.F32 R95, -RZ, R33.reuse.H0_H0 ;  /* 0x20000021ff5f7230 */ /* 0x100fe40000004100 */
[----:B------:R-:W-:Y:S02]  /*0650*/  HADD2.F32 R107, -RZ, R33.H1_H1 ;  /* 0x30000021ff6b7230 */ /* 0x000fe40000004100 */
[----:B------:R-:W-:Y:S02]  /*0660*/  HADD2.F32 R103, -RZ, R34.H1_H1 ;  /* 0x30000022ff677230 */ /* 0x000fe40000004100 */
[----:B------:R-:W-:Y:S01]  /*0670*/  FADD.FTZ R111, -R0, R93 ;  /* 0x0000005d006f7221 */ /* 0x000fe20000010100 */
[----:B------:R-:W-:-:S02]  /*0680*/  HADD2.F32 R98, -RZ, R40.H1_H1 ;  /* 0x30000028ff627230 */ /* 0x000fc40000004100 */
[--C-:B------:R-:W-:Y:S02]  /*0690*/  HADD2.F32 R33, -RZ, R35.reuse.H0_H0 ;  /* 0x20000023ff217230 */ /* 0x100fe40000004100 */
[----:B------:R-:W-:Y:S02]  /*06a0*/  HADD2.F32 R79, -RZ, R32.H0_H0 ;  /* 0x20000020ff4f7230 */ /* 0x000fe40000004100 */
[----:B------:R-:W-:Y:S02]  /*06b0*/  HADD2.F32 R105, -RZ, R34.H0_H0 ;  /* 0x20000022ff697230 */ /* 0x000fe40000004100 */
[----:B------:R-:W-:Y:S02]  /*06c0*/  HADD2.F32 R35, -RZ, R35.H1_H1 ;  /* 0x30000023ff237230 */ /* 0x000fe40000004100 */
[----:B------:R-:W-:Y:S01]  /*06d0*/  FADD.FTZ R113, -R0, R95 ;  /* 0x0000005f00717221 */ /* 0x000fe20000010100 */
[--C-:B----4-:R-:W-:Y:S02]  /*06e0*/  HADD2.F32 R109, -RZ, R36.reuse.H0_H0 ;  /* 0x20000024ff6d7230 */ /* 0x110fe40000004100 */
[----:B------:R-:W-:-:S02]  /*06f0*/  HADD2.F32 R34, -RZ, R36.H1_H1 ;  /* 0x30000024ff227230 */ /* 0x000fc40000004100 */
[--C-:B------:R-:W-:Y:S02]  /*0700*/  HADD2.F32 R115, -RZ, R37.reuse.H0_H0 ;  /* 0x20000025ff737230 */ /* 0x100fe40000004100 */
[----:B------:R-:W-:Y:S02]  /*0710*/  HADD2.F32 R102, -RZ, R37.H1_H1 ;  /* 0x30000025ff667230 */ /* 0x000fe40000004100 */
[----:B------:R-:W-:Y:S01]  /*0720*/  FADD.FTZ R103, -R0, R103 ;  /* 0x0000006700677221 */ /* 0x000fe20000010100 */
[--C-:B------:R-:W-:Y:S02]  /*0730*/  HADD2.F32 R37, -RZ, R38.reuse.H0_H0 ;  /* 0x20000026ff257230 */ /* 0x100fe40000004100 */
[----:B------:R-:W-:Y:S01]  /*0740*/  FMUL.FTZ R94, R78, R111 ;  /* 0x0000006f4e5e7220 */ /* 0x000fe20000410000 */
[----:B------:R-:W-:Y:S02]  /*0750*/  HADD2.F32 R36, -RZ, R38.H1_H1 ;  /* 0x30000026ff247230 */ /* 0x000fe40000004100 */
[----:B------:R-:W-:Y:S01]  /*0760*/  FMUL.FTZ R38, R9, R98 ;  /* 0x0000006209267220 */ /* 0x000fe20000410000 */
[----:B------:R-:W-:-:S02]  /*0770*/  HADD2.F32 R97, -RZ, R41.H1_H1 ;  /* 0x30000029ff617230 */ /* 0x000fc40000004100 */
[C---:B------:R-:W-:Y:S01]  /*0780*/  FADD.FTZ R107, -R0.reuse, R107 ;  /* 0x0000006b006b7221 */ /* 0x040fe20000010100 */
[----:B------:R-:W-:Y:S02]  /*0790*/  HADD2.F32 R95, -RZ, R42.H1_H1 ;  /* 0x3000002aff5f7230 */ /* 0x000fe40000004100 */
[C---:B0-----:R-:W-:Y:S01]  /*07a0*/  FADD.FTZ R75, -R0.reuse, R79 ;  /* 0x0000004f004b7221 */ /* 0x041fe20000010100 */
[----:B------:R-:W-:Y:S01]  /*07b0*/  FADD.FTZ R35, -R0, R35 ;  /* 0x0000002300237221 */ /* 0x000fe20000010100 */
[--C-:B------:R-:W-:Y:S02]  /*07c0*/  HADD2.F32 R100, -RZ, R39.reuse.H0_H0 ;  /* 0x20000027ff647230 */ /* 0x100fe40000004100 */
[----:B------:R-:W-:Y:S01]  /*07d0*/  FADD.FTZ R72, R34, R72 ;  /* 0x0000004822487221 */ /* 0x000fe20000010000 */
[----:B------:R-:W-:Y:S02]  /*07e0*/  HADD2.F32 R32, -RZ, R39.H1_H1 ;  /* 0x30000027ff207230 */ /* 0x000fe40000004100 */
[----:B------:R-:W-:Y:S01]  /*07f0*/  FFMA.FTZ R73, R94, R34, R73 ;  /* 0x000000225e497223 */ /* 0x000fe20000010049 */
[----:B------:R-:W-:-:S02]  /*0800*/  HADD2.F32 R93, -RZ, R43.H0_H0 ;  /* 0x2000002bff5d7230 */ /* 0x000fc40000004100 */
[C---:B------:R-:W-:Y:S01]  /*0810*/  FMUL.FTZ R39, R78.reuse, R103 ;  /* 0x000000674e277220 */ /* 0x040fe20000410000 */
[----:B------:R-:W-:Y:S02]  /*0820*/  HADD2.F32 R79, -RZ, R43.H1_H1 ;  /* 0x3000002bff4f7230 */ /* 0x000fe40000004100 */
[----:B------:R-:W-:Y:S01]  /*0830*/  FFMA.FTZ R43, R17, R34, R38 ;  /* 0x00000022112b7223 */ /* 0x000fe20000010026 */
[----:B------:R-:W-:Y:S02]  /*0840*/  HADD2.F32 R101, -RZ, R40.H0_H0 ;  /* 0x20000028ff657230 */ /* 0x000fe40000004100 */
[----:B------:R-:W-:Y:S01]  /*0850*/  FMUL.FTZ R40, R11, R97 ;  /* 0x000000610b287220 */ /* 0x000fe20000410000 */
[----:B------:R-:W-:Y:S02]  /*0860*/  HADD2.F32 R96, -RZ, R42.H0_H0 ;  /* 0x2000002aff607230 */ /* 0x000fe40000004100 */
[----:B------:R-:W-:Y:S01]  /*0870*/  FMUL.FTZ R42, R78, R107 ;  /* 0x0000006b4e2a7220 */ /* 0x000fe20000410000 */
[----:B------:R-:W-:Y:S01]  /*0880*/  FMUL.FTZ R34, R5, R95 ;  /* 0x0000005f05227220 */ /* 0x000fe20000410000 */
[----:B------:R-:W-:Y:S01]  /*0890*/  FADD.FTZ R33, -R0, R33 ;  /* 0x0000002100217221 */ /* 0x000fe20000010100 */
[----:B------:R-:W-:Y:S01]  /*08a0*/  FMUL.FTZ R35, R78, R35 ;  /* 0x000000234e237220 */ /* 0x000fe20000410000 */
[----:B------:R-:W-:Y:S01]  /*08b0*/  FADD.FTZ R52, R36, R52 ;  /* 0x0000003424347221 */ /* 0x000fe20000010000 */
[----:B------:R-:W-:Y:S01]  /*08c0*/  FFMA.FTZ R56, R39, R36, R56 ;  /* 0x0000002427387223 */ /* 0x000fe20000010038 */
[----:B------:R-:W-:Y:S01]  /*08d0*/  FADD.FTZ R60, R102, R60 ;  /* 0x0000003c663c7221 */ /* 0x000fe20000010000 */
[-C--:B------:R-:W-:Y:S01]  /*08e0*/  FFMA.FTZ R61, R42, R102.reuse, R61 ;  /* 0x000000662a3d7223 */ /* 0x080fe2000001003d */
[----:B------:R-:W-:Y:S01]  /*08f0*/  FFMA.FTZ R40, R19, R102, R40 ;  /* 0x0000006613287223 */ /* 0x000fe20000010028 */
[----:B------:R-:W-:Y:S01]  /*0900*/  FFMA.FTZ R36, R13, R36, R34 ;  /* 0x000000240d247223 */ /* 0x000fe20000010022 */
[----:B------:R-:W-:Y:S01]  /*0910*/  FMUL.FTZ R34, R78, R33 ;  /* 0x000000214e227220 */ /* 0x000fe20000410000 */
[-C--:B------:R-:W-:Y:S01]  /*0920*/  FMUL.FTZ R102, R7, R79.reuse ;  /* 0x0000004f07667220 */ /* 0x080fe20000410000 */
[----:B------:R-:W-:Y:S01]  /*0930*/  FADD.FTZ R2, R79, R2 ;  /* 0x000000024f027221 */ /* 0x000fe20000010000 */
[----:B------:R-:W-:Y:S01]  /*0940*/  FFMA.FTZ R46, R35, R79, R46 ;  /* 0x0000004f232e7223 */ /* 0x000fe2000001002e */
[----:B------:R-:W-:Y:S01]  /*0950*/  @P1 SHF.R.U64 R79, R66, 0x8, R67 ;  /* 0x00000008424f1819 */ /* 0x000fe20000001243 */
[----:B------:R-:W-:Y:S01]  /*0960*/  FADD.FTZ R105, -R0, R105 ;  /* 0x0000006900697221 */ /* 0x000fe20000010100 */
[----:B------:R-:W-:Y:S01]  /*0970*/  FMUL.FTZ R0, R78, R75 ;  /* 0x0000004b4e007220 */ /* 0x000fe20000410000 */
        /* <DEDUP_REMOVED lines=10> */
[----:B------:R-:W-:Y:S01]  /*0a20*/  HADD2.F32 R99, -RZ, R41.H0_H0 ;  /* 0x20000029ff637230 */ /* 0x000fe20000004100 */
[----:B------:R-:W-:Y:S02]  /*0a30*/  @P1 PRMT R89, R67, 0x7610, R89 ;  /* 0x0000761043591816 */ /* 0x000fe40000000059 */
[--C-:B------:R-:W-:Y:S02]  /*0a40*/  @P1 SHF.R.U32.HI R66, RZ, 0x8, R67.reuse ;  /* 0x00000008ff421819 */ /* 0x100fe40000011643 */
[----:B------:R-:W-:Y:S01]  /*0a50*/  @P1 SHF.R.U32.HI R79, RZ, 0x10, R67 ;  /* 0x00000010ff4f1819 */ /* 0x000fe20000011643 */
[----:B------:R-:W-:Y:S01]  /*0a60*/  FFMA.FTZ R75, R16, R109, R75 ;  /* 0x0000006d104b7223 */ /* 0x000fe2000001004b */
[----:B------:R-:W-:Y:S01]  /*0a70*/  @P1 SHF.R.U32.HI R67, RZ, 0x18, R67 ;  /* 0x00000018ff431819 */ /* 0x000fe20000011643 */
[----:B------:R-:W-:Y:S01]  /*0a80*/  FMUL.FTZ R41, R10, R99 ;  /* 0x000000630a297220 */ /* 0x000fe20000410000 */
[----:B------:R-:W-:Y:S01]  /*0a90*/  @P1 PRMT R90, R66, 0x7610, R90 ;  /* 0x00007610425a1816 */ /* 0x000fe2000000005a */
[----:B------:R-:W-:Y:S01]  /*0aa0*/  FADD.FTZ R66, RZ, R75 ;  /* 0x0000004bff427221 */ /* 0x000fe20000010000 */
[----:B------:R-:W-:Y:S01]  /*0ab0*/  @P1 PRMT R92, R67, 0x7610, R92 ;  /* 0x00007610435c1816 */ /* 0x000fe2000000005c */
[----:B------:R-:W-:Y:S01]  /*0ac0*/  FFMA.FTZ R67, R0, R75, RZ ;  /* 0x0000004b00437223 */ /* 0x000fe200000100ff */
[----:B------:R-:W-:Y:S01]  /*0ad0*/  FMUL.FTZ R74, R78, R113 ;  /* 0x000000714e4a7220 */ /* 0x000fe20000410000 */
[----:B------:R-:W-:Y:S01]  /*0ae0*/  FFMA.FTZ R41, R18, R115, R41 ;  /* 0x0000007312297223 */ /* 0x000fe20000010029 */
[----:B------:R-:W-:Y:S01]  /*0af0*/  FADD.FTZ R66, R66, R43 ;  /* 0x0000002b42427221 */ /* 0x000fe20000010000 */
[----:B------:R-:W-:Y:S01]  /*0b00*/  FFMA.FTZ R67, R94, R43, R67 ;  /* 0x0000002b5e437223 */ /* 0x000fe20000010043 */
[----:B------:R-:W-:Y:S01]  /*0b10*/  FMUL.FTZ R38, R78, R105 ;  /* 0x000000694e267220 */ /* 0x000fe20000410000 */
[----:B------:R-:W-:Y:S01]  /*0b20*/  @P1 PRMT R91, R79, 0x7610, R91 ;  /* 0x000076104f5b1816 */ /* 0x000fe2000000005b */
[----:B------:R-:W-:Y:S01]  /*0b30*/  FMUL.FTZ R105, R4, R96 ;  /* 0x0000006004697220 */ /* 0x000fe20000410000 */
[----:B------:R-:W-:Y:S01]  /*0b40*/  FADD.FTZ R79, R66, R41 ;  /* 0x00000029424f7221 */ /* 0x000fe20000010000 */
[----:B------:R-:W-:Y:S01]  /*0b50*/  FFMA.FTZ R67, R74, R41, R67 ;  /* 0x000000294a437223 */ /* 0x000fe20000010043 */
[----:B------:R-:W-:Y:S01]  /*0b60*/  FADD.FTZ R53, R37, R53 ;  /* 0x0000003525357221 */ /* 0x000fe20000010000 */
[-C--:B------:R-:W-:Y:S01]  /*0b70*/  FFMA.FTZ R57, R38, R37.reuse, R57 ;  /* 0x0000002526397223 */ /* 0x080fe20000010039 */
[----:B------:R-:W-:Y:S01]  /*0b80*/  FFMA.FTZ R37, R12, R37, R105 ;  /* 0x000000250c257223 */ /* 0x000fe20000010069 */
[----:B------:R-:W-:Y:S01]  /*0b90*/  FADD.FTZ R66, R79, R40 ;  /* 0x000000284f427221 */ /* 0x000fe20000010000 */
[----:B------:R-:W-:Y:S01]  /*0ba0*/  FFMA.FTZ R67, R42, R40, R67 ;  /* 0x000000282a437223 */ /* 0x000fe20000010043 */
[----:B------:R-:W-:Y:S01]  /*0bb0*/  @P1 PRMT R87, R93, 0x7610, R87 ;  /* 0x000076105d571816 */ /* 0x000fe20000000057 */
[----:B------:R-:W-:Y:S01]  /*0bc0*/  FADD.FTZ R45, R96, R45 ;  /* 0x0000002d602d7221 */ /* 0x000fe20000010000 */
[----:B------:R-:W-:Y:S01]  /*0bd0*/  FFMA.FTZ R49, R38, R96, R49 ;  /* 0x0000006026317223 */ /* 0x000fe20000010031 */
[----:B------:R-:W-:Y:S01]  /*0be0*/  MOV R93, R68 ;  /* 0x00000044005d7202 */ /* 0x000fe20000000f00 */
[----:B------:R-:W-:Y:S01]  /*0bf0*/  FADD.FTZ R79, R66, R37 ;  /* 0x00000025424f7221 */ /* 0x000fe20000010000 */
[----:B------:R-:W-:Y:S01]  /*0c00*/  FFMA.FTZ R96, R38, R37, R67 ;  /* 0x0000002526607223 */ /* 0x000fe20000010043 */
[----:B------:R-:W-:Y:S01]  /*0c10*/  FADD.FTZ R70, R98, R70 ;  /* 0x0000004662467221 */ /* 0x000fe20000010000 */
[----:B------:R-:W-:Y:S01]  /*0c20*/  FFMA.FTZ R71, R94, R98, R71 ;  /* 0x000000625e477223 */ /* 0x000fe20000010047 */
[----:B------:R-:W-:Y:S01]  /*0c30*/  FADD.FTZ R58, R97, R58 ;  /* 0x0000003a613a7221 */ /* 0x000fe20000010000 */
[----:B------:R-:W-:Y:S01]  /*0c40*/  FFMA.FTZ R59, R42, R97, R59 ;  /* 0x000000612a3b7223 */ /* 0x000fe2000001003b */
[----:B------:R-:W-:Y:S01]  /*0c50*/  FADD.FTZ R51, R100, R51 ;  /* 0x0000003364337221 */ /* 0x000fe20000010000 */
[-C--:B------:R-:W-:Y:S01]  /*0c60*/  FFMA.FTZ R55, R34, R100.reuse, R55 ;  /* 0x0000006422377223 */ /* 0x080fe20000010037 */
[----:B------:R-:W-:Y:S01]  /*0c70*/  FFMA.FTZ R33, R14, R100, R33 ;  /* 0x000000640e217223 */ /* 0x000fe20000010021 */
[----:B------:R-:W-:Y:S01]  /*0c80*/  SHF.R.U64 R97, R68, 0x10, R69 ;  /* 0x0000001044617819 */ /* 0x000fe20000001245 */
[----:B------:R-:W-:Y:S01]  /*0c90*/  FADD.FTZ R100, R79, R36 ;  /* 0x000000244f647221 */ /* 0x000fe20000010000 */
[----:B------:R-:W-:Y:S01]  /*0ca0*/  PRMT R98, R93, 0x7610, R98 ;  /* 0x000076105d627816 */ /* 0x000fe20000000062 */
[----:B------:R-:W-:Y:S01]  /*0cb0*/  FFMA.FTZ R93, R39, R36, R96 ;  /* 0x00000024275d7223 */ /* 0x000fe20000010060 */
[----:B------:R-:W-:Y:S01]  /*0cc0*/  FADD.FTZ R50, R32, R50 ;  /* 0x0000003220327221 */ /* 0x000fe20000010000 */
[-C--:B------:R-:W-:Y:S01]  /*0cd0*/  FFMA.FTZ R54, R35, R32.reuse, R54 ;  /* 0x0000002023367223 */ /* 0x080fe20000010036 */
[----:B------:R-:W-:Y:S01]  /*0ce0*/  FADD.FTZ R62, R99, R62 ;  /* 0x0000003e633e7221 */ /* 0x000fe20000010000 */
[----:B------:R-:W-:Y:S01]  /*0cf0*/  FFMA.FTZ R63, R74, R99, R63 ;  /* 0x000000634a3f7223 */ /* 0x000fe2000001003f */
[----:B------:R-:W-:Y:S01]  /*0d00*/  @P1 PRMT R88, R95, 0x7610, R88 ;  /* 0x000076105f581816 */ /* 0x000fe20000000058 */
[----:B------:R-:W-:Y:S01]  /*0d10*/  FFMA.FTZ R32, R15, R32, R102 ;  /* 0x000000200f207223 */ /* 0x000fe20000010066 */
[----:B------:R-:W-:Y:S01]  /*0d20*/  FADD.FTZ R76, R101, R76 ;  /* 0x0000004c654c7221 */ /* 0x000fe20000010000 */
[----:B------:R-:W-:Y:S01]  /*0d30*/  FFMA.FTZ R77, R0, R101, R77 ;  /* 0x00000065004d7223 */ /* 0x000fe2000001004d */
[----:B------:R-:W-:Y:S01]  /*0d40*/  SHF.R.U64 R95, R68, 0x8, R69 ;  /* 0x00000008445f7819 */ /* 0x000fe20000001245 */
[----:B------:R-:W-:Y:S01]  /*0d50*/  FFMA.FTZ R96, R34, R33, R93 ;  /* 0x0000002122607223 */ /* 0x000fe2000001005d */
[----:B------:R-:W-:-:S02]  /*0d60*/  SHF.R.U64 R99, R68, 0x18, R69 ;  /* 0x0000001844637819 */ /* 0x000fc40000001245 */
[----:B------:R-:W-:Y:S01]  /*0d70*/  PRMT R67, R97, 0x7610, R67 ;  /* 0x0000761061437816 */ /* 0x000fe20000000043 */
[----:B------:R-:W-:Y:S01]  /*0d80*/  FADD.FTZ R97, R100, R33 ;  /* 0x0000002164617221 */ /* 0x000fe20000010000 */
[----:B------:R-:W-:Y:S02]  /*0d90*/  MOV R101, R69 ;  /* 0x0000004500657202 */ /* 0x000fe40000000f00 */
[--C-:B------:R-:W-:Y:S02]  /*0da0*/  SHF.R.U32.HI R102, RZ, 0x8, R69.reuse ;  /* 0x00000008ff667819 */ /* 0x100fe40000011645 */
[----:B------:R-:W-:Y:S01]  /*0db0*/  SHF.R.U32.HI R103, RZ, 0x10, R69 ;  /* 0x00000010ff677819 */ /* 0x000fe20000011645 */
[----:B------:R-:W-:Y:S01]  /*0dc0*/  FADD.FTZ R80, R109, R80 ;  /* 0x000000506d507221 */ /* 0x000fe20000010000 */
[----:B------:R-:W-:Y:S01]  /*0dd0*/  PRMT R66, R95, 0x7610, R66 ;  /* 0x000076105f427816 */ /* 0x000fe20000000042 */
[----:B------:R-:W-:Y:S01]  /*0de0*/  FFMA.FTZ R83, R0, R109, R83 ;  /* 0x0000006d00537223 */ /* 0x000fe20000010053 */
[----:B------:R-:W-:Y:S01]  /*0df0*/  PRMT R79, R99, 0x7610, R79 ;  /* 0x00007610634f7816 */ /* 0x000fe2000000004f */
        /* <DEDUP_REMOVED lines=26> */
.L_x_1475:
        /* <DEDUP_REMOVED lines=18> */
[-CC-:B------:R-:W-:Y:S01]  /*10c0*/  FFMA.FTZ R42, R34, R97.reuse, R101.reuse ;  /* 0x00000061222a7223 */ /* 0x180fe20000010065 */
[--C-:B------:R-:W-:Y:S01]  /*10d0*/  FFMA.FTZ R35, R35, R97, R101.reuse ;  /* 0x0000006123237223 */ /* 0x100fe20000010065 */
[----:B------:R-:W-:Y:S01]  /*10e0*/  FMUL.FTZ R43, R78, R43 ;  /* 0x0000002b4e2b7220 */ /* 0x000fe20000410000 */
[----:B------:R-:W-:Y:S01]  /*10f0*/  FADD.FTZ R41, R41, -R74 ;  /* 0x8000004a29297221 */ /* 0x000fe20000010000 */
        /* <DEDUP_REMOVED lines=42> */
[----:B------:R-:W-:Y:S01]  /*13a0*/  F2FP.F16.F32.PACK_AB R32, R43, R32 ;  /* 0x000000202b20723e */ /* 0x000fe200000000ff */
[----:B------:R-:W-:Y:S06]  /*13b0*/  BRA `(.L_x_1459) ;  /* 0x0000001c00487947 */ /* 0x000fec0003800000 */
.L_x_1458:
[-CC-:B------:R-:W-:Y:S01]  /*13c0*/  FFMA.FTZ R34, R34, R97.reuse, R101.reuse ;  /* 0x0000006122227223 */ /* 0x180fe20000010065 */
[-CC-:B------:R-:W-:Y:S01]  /*13d0*/  FFMA.FTZ R38, R38, R97.reuse, R101.reuse ;  /* 0x0000006126267223 */ /* 0x180fe20000010065 */
[-C--:B------:R-:W-:Y:S01]  /*13e0*/  FFMA.FTZ R35, R35, R97.reuse, R101 ;  /* 0x0000006123237223 */ /* 0x080fe20000010065 */
[----:B------:R-:W-:Y:S01]  /*13f0*/  LOP3.LUT P6, RZ, R95, 0xff, RZ, 0xc0, !PT ;  /* 0x000000ff5fff7812 */ /* 0x000fe200078cc0ff */
[----:B------:R-:W-:Y:S01]  /*1400*/  FADD.FTZ R33, R33, -R34 ;  /* 0x8000002221217221 */ /* 0x000fe20000010000 */
[----:B------:R-:W-:Y:S01]  /*1410*/  FADD.FTZ R37, R37, -R38 ;  /* 0x8000002625257221 */ /* 0x000fe20000010000 */
[----:B------:R-:W-:Y:S01]  /*1420*/  FADD.FTZ R35, R32, -R35 ;  /* 0x8000002320237221 */ /* 0x000fe20000010000 */
[--C-:B------:R-:W-:Y:S01]  /*1430*/  FFMA.FTZ R74, R74, R97, R101.reuse ;  /* 0x000000614a4a7223 */ /* 0x100fe20000010065 */
[----:B------:R-:W-:Y:S01]  /*1440*/  FMUL.FTZ R33, R78, R33 ;  /* 0x000000214e217220 */ /* 0x000fe20000410000 */
[--C-:B------:R-:W-:Y:S01]  /*1450*/  FFMA.FTZ R25, R42, R97, R101.reuse ;  /* 0x000000612a197223 */ /* 0x100fe20000010065 */
[----:B------:R-:W-:Y:S01]  /*1460*/  FMUL.FTZ R26, R78, R37 ;  /* 0x000000254e1a7220 */ /* 0x000fe20000410000 */
[-CC-:B------:R-:W-:Y:S01]  /*1470*/  FFMA.FTZ R94, R94, R97.reuse, R101.reuse ;  /* 0x000000615e5e7223 */ /* 0x180fe20000010065 */
[----:B------:R-:W-:Y:S01]  /*1480*/  FMUL.FTZ R27, R33, UR17 ;  /* 0x00000011211b7c20 */ /* 0x000fe20008410000 */
[-CC-:B------:R-:W-:Y:S01]  /*1490*/  FFMA.FTZ R39, R39, R97.reuse, R101.reuse ;  /* 0x0000006127277223 */ /* 0x180fe20000010065 */
[----:B------:R-:W-:Y:S01]  /*14a0*/  FFMA.FTZ R0, R0, R97, R101 ;  /* 0x0000006100007223 */ /* 0x000fe20000010065 */
[----:B------:R-:W-:Y:S01]  /*14b0*/  FMUL.FTZ R32, R78, R35 ;  /* 0x000000234e207220 */ /* 0x000fe20000410000 */
[----:B------:R-:W-:Y:S01]  /*14c0*/  ISETP.GE.U32.AND P2, PT, R68, RZ, PT ;  /* 0x000000ff4400720c */ /* 0x000fe20003f46070 */
[----:B------:R-:W-:Y:S01]  /*14d0*/  FMUL.FTZ R24, R26, UR17 ;  /* 0x000000111a187c20 */ /* 0x000fe20008410000 */
[----:B------:R-:W-:Y:S01]  /*14e0*/  FSEL R35, R27, RZ, P6 ;  /* 0x000000ff1b237208 */ /* 0x000fe20003000000 */
[----:B------:R-:W-:Y:S01]  /*14f0*/  FADD.FTZ R41, R41, -R74 ;  /* 0x8000004a29297221 */ /* 0x000fe20000010000 */
[----:B------:R-:W-:Y:S01]  /*1500*/  FADD.FTZ R27, R40, -R25 ;  /* 0x80000019281b7221 */ /* 0x000fe20000010000 */
[----:B------:R-:W-:Y:S01]  /*1510*/  LOP3.LUT P5, RZ, R99, 0xff, RZ, 0xc0, !PT ;  /* 0x000000ff63ff7812 */ /* 0x000fe200078ac0ff */
[----:B------:R-:W-:Y:S01]  /*1520*/  FADD.FTZ R43, R43, -R94 ;  /* 0x8000005e2b2b7221 */ /* 0x000fe20000010000 */
[----:B------:R-:W-:Y:S01]  /*1530*/  FADD.FTZ R39, R36, -R39 ;  /* 0x8000002724277221 */ /* 0x000fe20000010000 */
[----:B------:R-:W-:Y:S01]  /*1540*/  FADD.FTZ R75, R75, -R0 ;  /* 0x800000004b4b7221 */ /* 0x000fe20000010000 */
[----:B------:R-:W-:Y:S01]  /*1550*/  FMUL.FTZ R34, R32, UR17 ;  /* 0x0000001120227c20 */ /* 0x000fe20008410000 */
[----:B------:R-:W-:Y:S01]  /*1560*/  ISETP.GE.U32.AND.EX P2, PT, R69, 0x1000000, PT, P2 ;  /* 0x010000004500780c */ /* 0x000fe20003f46120 */
[C---:B------:R-:W-:Y:S01]  /*1570*/  FMUL.FTZ R25, R78.reuse, R41 ;  /* 0x000000294e197220 */ /* 0x040fe20000410000 */
[----:B------:R-:W-:Y:S01]  /*1580*/  FMUL.FTZ R0, R78, R27 ;  /* 0x0000001b4e007220 */ /* 0x000fe20000410000 */
[----:B------:R-:W-:Y:S01]  /*1590*/  FSEL R38, R24, RZ, P5 ;  /* 0x000000ff18267208 */ /* 0x000fe20002800000 */
[C---:B------:R-:W-:Y:S01]  /*15a0*/  FMUL.FTZ R24, R78.reuse, R43 ;  /* 0x0000002b4e187220 */ /* 0x040fe20000410000 */
[C---:B------:R-:W-:Y:S01]  /*15b0*/  FMUL.FTZ R39, R78.reuse, R39 ;  /* 0x000000274e277220 */ /* 0x040fe20000410000 */
[----:B------:R-:W-:Y:S01]  /*15c0*/  FMUL.FTZ R75, R78, R75 ;  /* 0x0000004b4e4b7220 */ /* 0x000fe20000410000 */
[----:B------:R-:W-:Y:S01]  /*15d0*/  F2FP.F16.F32.PACK_AB R27, R32, R33 ;  /* 0x00000021201b723e */ /* 0x000fe200000000ff */
[----:B------:R-:W-:Y:S01]  /*15e0*/  FMUL.FTZ R32, R25, UR17 ;  /* 0x0000001119207c20 */ /* 0x000fe20008410000 */
[----:B------:R-:W-:Y:S01]  /*15f0*/  FSEL R42, R34, RZ, P2 ;  /* 0x000000ff222a7208 */ /* 0x000fe20001000000 */
        /* <DEDUP_REMOVED lines=22> */
.L_x_1457:
[-CC-:B------:R-:W-:Y:S01]  /*1760*/  FFMA.FTZ R38, R38, R97.reuse, R101.reuse ;  /* 0x0000006126267223 */ /* 0x180fe20000010065 */
        /* <DEDUP_REMOVED lines=8> */
[----:B------:R-:W-:-:S02]  /*17f0*/  HADD2.F32 R33, -RZ, R22.H0_H0 ;  /* 0x20000016ff217230 */ /* 0x000fc40000004100 */
[-CC-:B------:R-:W-:Y:S01]  /*1800*/  FFMA.FTZ R0, R0, R97.reuse, R101.reuse ;  /* 0x0000006100007223 */ /* 0x180fe20000010065 */
[-CC-:B------:R-:W-:Y:S01]  /*1810*/  FFMA.FTZ R39, R39, R97.reuse, R101.reuse ;  /* 0x0000006127277223 */ /* 0x180fe20000010065 */
[----:B------:R-:W-:Y:S01]  /*1820*/  FFMA.FTZ R97, R35, R97, R101 ;  /* 0x0000006123617223 */ /* 0x000fe20000010065 */
[C---:B------:R-:W-:Y:S01]  /*1830*/  FFMA.FTZ R42, R78.reuse, R42, R37 ;  /* 0x0000002a4e2a7223 */ /* 0x040fe20000010025 */
[----:B------:R-:W-:Y:S01]  /*1840*/  LOP3.LUT P3, RZ, R67, 0xff, RZ, 0xc0, !PT ;  /* 0x000000ff43ff7812 */ /* 0x000fe2000786c0ff */
[--C-:B------:R-:W-:Y:S02]  /*1850*/  HADD2.F32 R35, -RZ, R20.reuse.H0_H0 ;  /* 0x20000014ff237230 */ /* 0x100fe40000004100 */
[----:B------:R-:W-:Y:S01]  /*1860*/  FADD.FTZ R0, R75, -R0 ;  /* 0x800000004b007221 */ /* 0x000fe20000010000 */
[----:B------:R-:W-:Y:S01]  /*1870*/  FFMA.FTZ R67, R78, R34, R33 ;  /* 0x000000224e437223 */ /* 0x000fe20000010021 */
[----:B------:R-:W-:Y:S01]  /*1880*/  FMUL.FTZ R33, R42, UR17 ;  /* 0x000000112a217c20 */ /* 0x000fe20008410000 */
[----:B------:R-:W-:Y:S01]  /*1890*/  LOP3.LUT P2, RZ, R99, 0xff, RZ, 0xc0, !PT ;  /* 0x000000ff63ff7812 */ /* 0x000fe2000784c0ff */
[----:B------:R-:W-:Y:S01]  /*18a0*/  FFMA.FTZ R38, R78, R0, R35 ;  /* 0x000000004e267223 */ /* 0x000fe20000010023 */
[----:B------:R-:W-:Y:S01]  /*18b0*/  FMUL.FTZ R34, R67, UR17 ;  /* 0x0000001143227c20 */ /* 0x000fe20008410000 */
[--C-:B------:R-:W-:Y:S01]  /*18c0*/  HADD2.F32 R35, -RZ, R23.reuse.H0_H0 ;  /* 0x20000017ff237230 */ /* 0x100fe20000004100 */
[----:B------:R-:W-:Y:S01]  /*18d0*/  LOP3.LUT P4, RZ, R66, 0xff, RZ, 0xc0, !PT ;  /* 0x000000ff42ff7812 */ /* 0x000fe2000788c0ff */
[----:B------:R-:W-:Y:S01]  /*18e0*/  FMUL.FTZ R0, R38, UR17 ;  /* 0x0000001126007c20 */ /* 0x000fe20008410000 */
[----:B------:R-:W-:Y:S01]  /*18f0*/  FSEL R66, R33, RZ, P3 ;  /* 0x000000ff21427208 */ /* 0x000fe20001800000 */
[----:B------:R-:W-:Y:S01]  /*1900*/  FADD.FTZ R36, R36, -R39 ;  /* 0x8000002724247221 */ /* 0x000fe20000010000 */
[----:B------:R-:W-:Y:S01]  /*1910*/  ISETP.GE.U32.AND P3, PT, R68, RZ, PT ;  /* 0x000000ff4400720c */ /* 0x000fe20003f66070 */
[----:B------:R-:W-:Y:S01]  /*1920*/  FFMA.FTZ R74, R78, R74, R35 ;  /* 0x0000004a4e4a7223 */ /* 0x000fe20000010023 */
[----:B------:R-:W-:Y:S01]  /*1930*/  FSEL R68, R34, RZ, P2 ;  /* 0x000000ff22447208 */ /* 0x000fe20001000000 */
[----:B------:R-:W-:Y:S01]  /*1940*/  FADD.FTZ R40, R40, -R103 ;  /* 0x8000006728287221 */ /* 0x000fe20000010000 */
[----:B------:R-:W-:Y:S01]  /*1950*/  LOP3.LUT P6, RZ, R98, 0xff, RZ, 0xc0, !PT ;  /* 0x000000ff62ff7812 */ /* 0x000fe200078cc0ff */
[----:B------:R-:W-:Y:S01]  /*1960*/  FMUL.FTZ R35, R74, UR17 ;  /* 0x000000114a237c20 */ /* 0x000fe20008410000 */
[----:B------:R-:W-:Y:S01]  /*1970*/  ISETP.NE.U32.AND P2, PT, RZ, UR4, PT ;  /* 0x00000004ff007c0c */ /* 0x000fe2000bf45070 */
[----:B------:R-:W-:Y:S01]  /*1980*/  HADD2.F32 R33, -RZ, R20.H1_H1 ;  /* 0x30000014ff217230 */ /* 0x000fe20000004100 */
[----:B------:R-:W-:Y:S01]  /*1990*/  FSEL R0, R0, RZ, P6 ;  /* 0x000000ff00007208 */ /* 0x000fe20003000000 */
[----:B------:R-:W-:Y:S01]  /*19a0*/  HADD2.F32 R39, -RZ, R23.H1_H1 ;  /* 0x30000017ff277230 */ /* 0x000fe20000004100 */
[----:B------:R-:W-:Y:S01]  /*19b0*/  ISETP.NE.AND.EX P2, PT, RZ, UR5, PT, P2 ;  /* 0x00000005ff007c0c */ /* 0x000fe2000bf45320 */
[----:B------:R-:W-:Y:S01]  /*19c0*/  FADD.FTZ R41, R43, -R96 ;  /* 0x800000602b297221 */ /* 0x000fe20000010000 */
[----:B------:R-:W-:Y:S01]  /*19d0*/  LOP3.LUT P6, RZ, R95, 0xff, RZ, 0xc0, !PT ;  /* 0x000000ff5fff7812 */ /* 0x000fe200078cc0ff */
[----:B------:R-:W-:Y:S01]  /*19e0*/  FADD.FTZ R32, R32, -R97 ;  /* 0x8000006120207221 */ /* 0x000fe20000010000 */
[----:B------:R-:W-:-:S02]  /*19f0*/  HADD2.F32 R37, -RZ, R22.H1_H1 ;  /* 0x30000016ff257230 */ /* 0x000fc40000004100 */
[C---:B------:R-:W-:Y:S01]  /*1a00*/  FFMA.FTZ R41, R78.reuse, R41, R33 ;  /* 0x000000294e297223 */ /* 0x040fe20000010021 */
[----:B------:R-:W-:Y:S01]  /*1a10*/  FSEL R94, R35, RZ, P6 ;  /* 0x000000ff235e7208 */ /* 0x000fe20003000000 */
[----:B------:R-:W-:Y:S01]  /*1a20*/  HADD2.F32 R35, -RZ, R21.H1_H1 ;  /* 0x30000015ff237230 */ /* 0x000fe20000004100 */
[----:B------:R-:W-:Y:S01]  /*1a30*/  ISETP.GE.U32.AND.EX P3, PT, R69, 0x1000000, PT, P3 ;  /* 0x010000004500780c */ /* 0x000fe20003f66130 */
[C---:B------:R-:W-:Y:S01]  /*1a40*/  FFMA.FTZ R69, R78.reuse, R36, R37 ;  /* 0x000000244e457223 */ /* 0x040fe20000010025 */
[----:B------:R-:W-:Y:S02]  /*1a50*/  LOP3.LUT P5, RZ, R79, 0xff, RZ, 0xc0, !PT ;  /* 0x000000ff4fff7812 */ /* 0x000fe400078ac0ff */
[C---:B------:R-:W-:Y:S01]  /*1a60*/  FFMA.FTZ R43, R78.reuse, R40, R35 ;  /* 0x000000284e2b7223 */ /* 0x040fe20000010023 */
[----:B------:R-:W-:Y:S01]  /*1a70*/  FFMA.FTZ R40, R78, R32, R39 ;  /* 0x000000204e287223 */ /* 0x000fe20000010027 */
[----:B------:R-:W-:Y:S02]  /*1a80*/  @P2 F2FP.F16.F32.PACK_AB R32, RZ, R38 ;  /* 0x00000026ff20223e */ /* 0x000fe400000000ff */
        /* <DEDUP_REMOVED lines=13> */
[----:B------:R-:W-:Y:S02]  /*1b60*/  @P2 F2FP.F16.F32.PACK_AB R37, RZ, R43 ;  /* 0x0000002bff25223e */ /* 0x000fe400000000ff */
[----:B------:R-:W-:Y:S02]  /*1b70*/  @P2 PRMT R27, R35, 0x7610, R27 ;  /* 0x00007610231b2816 */ /* 0x000fe4000000001b */
        /* <DEDUP_REMOVED lines=14> */
.L_x_1456:
        /* <DEDUP_REMOVED lines=11> */
[--C-:B------:R-:W-:Y:S01]  /*1d10*/  FFMA.FTZ R28, R0, R97, R101.reuse ;  /* 0x00000061001c7223 */ /* 0x100fe20000010065 */
[----:B------:R-:W-:Y:S01]  /*1d20*/  FADD.FTZ R37, R37, -R38 ;  /* 0x8000002625257221 */ /* 0x000fe20000010000 */
[----:B------:R-:W-:Y:S01]  /*1d30*/  ISETP.GE.U32.AND.EX P2, PT, R69, 0x1000000, PT, P2 ;  /* 0x010000004500780c */ /* 0x000fe20003f46120 */
[----:B------:R-:W-:Y:S01]  /*1d40*/  FMUL.FTZ R35, R78, R35 ;  /* 0x000000234e237220 */ /* 0x000fe20000410000 */
[----:B------:R-:W-:Y:S01]  /*1d50*/  FFMA.FTZ R34, R34, R97, R101 ;  /* 0x0000006122227223 */ /* 0x000fe20000010065 */
[----:B------:R-:W-:Y:S01]  /*1d60*/  FADD.FTZ R39, R36, -R39 ;  /* 0x8000002724277221 */ /* 0x000fe20000010000 */
[C---:B------:R-:W-:Y:S01]  /*1d70*/  FMUL.FTZ R37, R78.reuse, R37 ;  /* 0x000000254e257220 */ /* 0x040fe20000410000 */
[----:B------:R-:W-:Y:S01]  /*1d80*/  FMUL.FTZ R0, R35, UR17 ;  /* 0x0000001123007c20 */ /* 0x000fe20008410000 */
[----:B------:R-:W-:Y:S01]  /*1d90*/  FADD.FTZ R33, R33, -R34 ;  /* 0x8000002221217221 */ /* 0x000fe20000010000 */
[----:B------:R-:W-:Y:S01]  /*1da0*/  FMUL.FTZ R39, R78, R39 ;  /* 0x000000274e277220 */ /* 0x000fe20000410000 */
[-CC-:B------:R-:W-:Y:S01]  /*1db0*/  FFMA.FTZ R74, R74, R97.reuse, R101.reuse ;  /* 0x000000614a4a7223 */ /* 0x180fe20000010065 */
[----:B------:R-:W-:Y:S01]  /*1dc0*/  FFMA.FTZ R29, R42, R97, R101 ;  /* 0x000000612a1d7223 */ /* 0x000fe20000010065 */
        /* <DEDUP_REMOVED lines=35> */
[----:B------:R-:W-:Y:S02]  /*2000*/  F2FP.F16.F32.PACK_AB R34, R33, R34 ;  /* 0x000000222122723e */ /* 0x000fe400000000ff */
[----:B------:R-:W-:Y:S02]  /*2010*/  F2FP.F16.F32.PACK_AB R30, R29, R30 ;  /* 0x0000001e1d1e723e */ /* 0x000fe400000000ff */
[C---:B------:R-:W-:Y:S02]  /*2020*/  FSEL R33, R41.reuse, RZ, P6 ;  /* 0x000000ff29217208 */ /* 0x040fe40003000000 */
[----:B------:R-:W-:Y:S02]  /*2030*/  LOP3.LUT P6, RZ, R88, 0xff, RZ, 0xc0, !PT ;  /* 0x000000ff58ff7812 */ /* 0x000fe400078cc0ff */
[----:B------:R-:W-:Y:S02]  /*2040*/  FSEL R36, R28, RZ, P4 ;  /* 0x000000ff1c247208 */ /* 0x000fe40002000000 */
[----:B------:R-:W-:-:S02]  /*2050*/  FSEL R29, R41, RZ, P2 ;  /* 0x000000ff291d7208 */ /* 0x000fc40001000000 */
        /* <DEDUP_REMOVED lines=16> */
.L_x_1461:
[-CC-:B------:R-:W-:Y:S01]  /*2160*/  FFMA.FTZ R34, R34, R97.reuse, R101.reuse ;  /* 0x0000006122227223 */ /* 0x180fe20000010065 */
[-CC-:B------:R-:W-:Y:S01]  /*2170*/  FFMA.FTZ R35, R35, R97.reuse, R101.reuse ;  /* 0x0000006123237223 */ /* 0x180fe20000010065 */
[-C--:B------:R-:W-:Y:S01]  /*2180*/  FFMA.FTZ R38, R38, R97.reuse, R101 ;  /* 0x0000006126267223 */ /* 0x080fe20000010065 */
[----:B------:R-:W-:Y:S01]  /*2190*/  LOP3.LUT P6, RZ, R95, 0xff, RZ, 0xc0, !PT ;  /* 0x000000ff5fff7812 */ /* 0x000fe200078cc0ff */
[----:B------:R-:W-:Y:S01]  /*21a0*/  FADD.FTZ R33, R33, -R34 ;  /* 0x8000002221217221 */ /* 0x000fe20000010000 */
[----:B------:R-:W-:Y:S01]  /*21b0*/  FADD.FTZ R35, R32, -R35 ;  /* 0x8000002320237221 */ /* 0x000fe20000010000 */
[----:B------:R-:W-:Y:S01]  /*21c0*/  FADD.FTZ R37, R37, -R38 ;  /* 0x8000002625257221 */ /* 0x000fe20000010000 */
[----:B------:R-:W-:Y:S01]  /*21d0*/  FFMA.FTZ R39, R39, R97, R101 ;  /* 0x0000006127277223 */ /* 0x000fe20000010065 */
        /* <DEDUP_REMOVED lines=18> */
[-CC-:B------:R-:W-:Y:S01]  /*2300*/  FFMA.FTZ R94, R94, R97.reuse, R101.reuse ;  /* 0x000000615e5e7223 */ /* 0x180fe20000010065 */
[C---:B------:R-:W-:Y:S01]  /*2310*/  FSEL R36, R27.reuse, RZ, P2 ;  /* 0x000000ff1b247208 */ /* 0x040fe20001000000 */
[----:B------:R-:W-:Y:S01]  /*2320*/  FFMA.FTZ R0, R0, R97, R101 ;  /* 0x0000006100007223 */ /* 0x000fe20000010065 */
[----:B------:R-:W-:Y:S01]  /*2330*/  FSEL R37, R27, RZ, P6 ;  /* 0x000000ff1b257208 */ /* 0x000fe20003000000 */
[----:B------:R-:W-:Y:S01]  /*2340*/  FADD.FTZ R27, R40, -R25 ;  /* 0x80000019281b7221 */ /* 0x000fe20000010000 */
[----:B------:R-:W-:Y:S01]  /*2350*/  LOP3.LUT P6, RZ, R89, 0xff, RZ, 0xc0, !PT ;  /* 0x000000ff59ff7812 */ /* 0x000fe200078cc0ff */
[C---:B------:R-:W-:Y:S01]  /*2360*/  FMUL.FTZ R25, R78.reuse, R41 ;  /* 0x000000294e197220 */ /* 0x040fe20000410000 */
[----:B------:R-:W-:Y:S01]  /*2370*/  LOP3.LUT P2, RZ, R99, 0xff, RZ, 0xc0, !PT ;  /* 0x000000ff63ff7812 */ /* 0x000fe2000784c0ff */
[----:B------:R-:W-:Y:S01]  /*2380*/  FMUL.FTZ R28, R78, R27 ;  /* 0x0000001b4e1c7220 */ /* 0x000fe20000410000 */
[C---:B------:R-:W-:Y:S01]  /*2390*/  FSEL R30, R24.reuse, RZ, P6 ;  /* 0x000000ff181e7208 */ /* 0x040fe20003000000 */
[----:B------:R-:W-:Y:S01]  /*23a0*/  FADD.FTZ R43, R43, -R94 ;  /* 0x8000005e2b2b7221 */ /* 0x000fe20000010000 */
[----:B------:R-:W-:Y:S01]  /*23b0*/  LOP3.LUT P6, RZ, R93, 0xff, RZ, 0xc0, !PT ;  /* 0x000000ff5dff7812 */ /* 0x000fe200078cc0ff */
[----:B------:R-:W-:Y:S01]  /*23c0*/  FADD.FTZ R75, R75, -R0 ;  /* 0x800000004b4b7221 */ /* 0x000fe20000010000 */
[----:B------:R-:W-:Y:S01]  /*23d0*/  FSEL R34, R24, RZ, P2 ;  /* 0x000000ff18227208 */ /* 0x000fe20001000000 */
[----:B------:R-:W-:Y:S01]  /*23e0*/  FMUL.FTZ R0, R25, UR17 ;  /* 0x0000001119007c20 */ /* 0x000fe20008410000 */
[----:B------:R-:W-:Y:S01]  /*23f0*/  FSEL R33, R29, RZ, P6 ;  /* 0x000000ff1d217208 */ /* 0x000fe20003000000 */
[----:B------:R-:W-:Y:S01]  /*2400*/  FMUL.FTZ R24, R78, R43 ;  /* 0x0000002b4e187220 */ /* 0x000fe20000410000 */
        /* <DEDUP_REMOVED lines=23> */
[----:B------:R-:W-:-:S02]  /*2580*/  F2FP.F16.F32.PACK_AB R26, R39, R26 ;  /* 0x0000001a271a723e */ /* 0x000fc400000000ff */
[----:B------:R-:W-:Y:S02]  /*2590*/  F2FP.F16.F32.PACK_AB R31, R37, R32 ;  /* 0x00000020251f723e */ /* 0x000fe400000000ff */
        /* <DEDUP_REMOVED lines=10> */
.L_x_1460:
[----:B------:R-:W-:-:S04]  /*2640*/  UISETP.NE.U32.AND UP0, UPT, UR4, URZ, UPT ;  /* 0x000000ff0400728c */ /* 0x000fc8000bf05070 */
[----:B------:R-:W-:-:S09]  /*2650*/  UISETP.NE.AND.EX UP0, UPT, UR5, URZ, UPT, UP0 ;  /* 0x000000ff0500728c */ /* 0x000fd2000bf05300 */
[----:B------:R-:W-:Y:S05]  /*2660*/  BRA.U UP0, `(.L_x_1462) ;  /* 0x0000000500487547 */ /* 0x000fea000b800000 */
[-CC-:B------:R-:W-:Y:S01]  /*2670*/  FFMA.FTZ R34, R34, R97.reuse, R101.reuse ;  /* 0x0000006122227223 */ /* 0x180fe20000010065 */
[-CC-:B------:R-:W-:Y:S01]  /*2680*/  FFMA.FTZ R35, R35, R97.reuse, R101.reuse ;  /* 0x0000006123237223 */ /* 0x180fe20000010065 */
[--C-:B-----5:R-:W-:Y:S02]  /*2690*/  HADD2.F32 R30, -RZ, R23.reuse.H0_H0 ;  /* 0x20000017ff1e7230 */ /* 0x120fe40000004100 */
[-C--:B------:R-:W-:Y:S01]  /*26a0*/  FFMA.FTZ R28, R38, R97.reuse, R101 ;  /* 0x00000061261c7223 */ /* 0x080fe20000010065 */
[----:B------:R-:W-:Y:S01]  /*26b0*/  FADD.FTZ R33, R33, -R34 ;  /* 0x8000002221217221 */ /* 0x000fe20000010000 */
[----:B------:R-:W-:Y:S02]  /*26c0*/  HADD2.F32 R34, -RZ, R23.H1_H1 ;  /* 0x30000017ff227230 */ /* 0x000fe40000004100 */
[----:B------:R-:W-:Y:S01]  /*26d0*/  FADD.FTZ R35, R32, -R35 ;  /* 0x8000002320237221 */ /* 0x000fe20000010000 */
[----:B------:R-:W-:Y:S01]  /*26e0*/  ISETP.GE.U32.AND P2, PT, R68, RZ, PT ;  /* 0x000000ff4400720c */ /* 0x000fe20003f46070 */
[----:B------:R-:W-:Y:S01]  /*26f0*/  FFMA.FTZ R39, R39, R97, R101 ;  /* 0x0000006127277223 */ /* 0x000fe20000010065 */
[----:B------:R-:W-:-:S02]  /*2700*/  HADD2.F32 R29, -RZ, R22.H0_H0 ;  /* 0x20000016ff1d7230 */ /* 0x000fc40000004100 */
[C---:B------:R-:W-:Y:S01]  /*2710*/  FFMA.FTZ R32, R78.reuse, R35, R34 ;  /* 0x000000234e207223 */ /* 0x040fe20000010022 */
[----:B------:R-:W-:Y:S01]  /*2720*/  FADD.FTZ R37, R37, -R28 ;  /* 0x8000001c25257221 */ /* 0x000fe20000010000 */
[----:B------:R-:W-:Y:S01]  /*2730*/  FFMA.FTZ R30, R78, R33, R30 ;  /* 0x000000214e1e7223 */ /* 0x000fe2000001001e */
[----:B------:R-:W-:Y:S01]  /*2740*/  ISETP.GE.U32.AND.EX P2, PT, R69, 0x1000000, PT, P2 ;  /* 0x010000004500780c */ /* 0x000fe20003f46120 */
[----:B------:R-:W-:Y:S01]  /*2750*/  FMUL.FTZ R32, R32, UR17 ;  /* 0x0000001120207c20 */ /* 0x000fe20008410000 */
[----:B------:R-:W-:Y:S01]  /*2760*/  FFMA.FTZ R38, R0, R97, R101 ;  /* 0x0000006100267223 */ /* 0x000fe20000010065 */
[----:B------:R-:W-:Y:S01]  /*2770*/  FADD.FTZ R39, R36, -R39 ;  /* 0x8000002724277221 */ /* 0x000fe20000010000 */
[----:B------:R-:W-:Y:S02]  /*2780*/  HADD2.F32 R31, -RZ, R22.H1_H1 ;  /* 0x30000016ff1f7230 */ /* 0x000fe40000004100 */
        /* <DEDUP_REMOVED lines=8> */
[--C-:B------:R-:W-:Y:S01]  /*2810*/  HADD2.F32 R33, -RZ, R20.reuse.H0_H0 ;  /* 0x20000014ff217230 */ /* 0x100fe20000004100 */
[----:B------:R-:W-:Y:S01]  /*2820*/  FSEL R31, R30, RZ, P2 ;  /* 0x000000ff1e1f7208 */ /* 0x000fe20001000000 */
[-CC-:B------:R-:W-:Y:S01]  /*2830*/  FFMA.FTZ R74, R74, R97.reuse, R101.reuse ;  /* 0x000000614a4a7223 */ /* 0x180fe20000010065 */
[----:B------:R-:W-:Y:S01]  /*2840*/  LOP3.LUT P2, RZ, R92, 0xff, RZ, 0xc0, !PT ;  /* 0x000000ff5cff7812 */ /* 0x000fe2000784c0ff */
[----:B------:R-:W-:Y:S01]  /*2850*/  FADD.FTZ R75, R75, -R38 ;  /* 0x800000264b4b7221 */ /* 0x000fe20000010000 */
[----:B------:R-:W-:Y:S01]  /*2860*/  FSEL R34, R0, RZ, P6 ;  /* 0x000000ff00227208 */ /* 0x000fe20003000000 */
[----:B------:R-:W-:Y:S01]  /*2870*/  FFMA.FTZ R94, R94, R97, R101 ;  /* 0x000000615e5e7223 */ /* 0x000fe20000010065 */
[----:B------:R-:W-:Y:S01]  /*2880*/  LOP3.LUT P6, RZ, R95, 0xff, RZ, 0xc0, !PT ;  /* 0x000000ff5fff7812 */ /* 0x000fe200078cc0ff */
[----:B------:R-:W-:Y:S01]  /*2890*/  FADD.FTZ R103, R40, -R103 ;  /* 0x8000006728677221 */ /* 0x000fe20000010000 */
[----:B------:R-:W-:Y:S01]  /*28a0*/  FSEL R32, R32, RZ, P2 ;  /* 0x000000ff20207208 */ /* 0x000fe20001000000 */
[--C-:B------:R-:W-:Y:S01]  /*28b0*/  HADD2.F32 R38, -RZ, R21.reuse.H0_H0 ;  /* 0x20000015ff267230 */ /* 0x100fe20000004100 */
[----:B------:R-:W-:Y:S01]  /*28c0*/  LOP3.LUT P2, RZ, R89, 0xff, RZ, 0xc0, !PT ;  /* 0x000000ff59ff7812 */ /* 0x000fe2000784c0ff */
[----:B------:R-:W-:Y:S01]  /*28d0*/  FADD.FTZ R41, R41, -R74 ;  /* 0x8000004a29297221 */ /* 0x000fe20000010000 */
[----:B------:R-:W-:Y:S01]  /*28e0*/  FFMA.FTZ R75, R78, R75, R33 ;  /* 0x0000004b4e4b7223 */ /* 0x000fe20000010021 */
[----:B------:R-:W-:Y:S01]  /*28f0*/  HADD2.F32 R40, -RZ, R21.H1_H1 ;  /* 0x30000015ff287230 */ /* 0x000fe20000004100 */
[----:B------:R-:W-:Y:S01]  /*2900*/  FSEL R35, R30, RZ, P6 ;  /* 0x000000ff1e237208 */ /* 0x000fe20003000000 */
[----:B------:R-:W-:-:S02]  /*2910*/  HADD2.F32 R33, -RZ, R20.H1_H1 ;  /* 0x30000014ff217230 */ /* 0x000fc40000004100 */
[----:B------:R-:W-:Y:S01]  /*2920*/  FMUL.FTZ R28, R28, UR17 ;  /* 0x000000111c1c7c20 */ /* 0x000fe20008410000 */
[----:B------:R-:W-:Y:S01]  /*2930*/  FADD.FTZ R43, R43, -R94 ;  /* 0x8000005e2b2b7221 */ /* 0x000fe20000010000 */
[----:B------:R-:W-:Y:S01]  /*2940*/  FSEL R30, R0, RZ, P2 ;  /* 0x000000ff001e7208 */ /* 0x000fe20001000000 */
[C---:B------:R-:W-:Y:S01]  /*2950*/  FFMA.FTZ R38, R78.reuse, R41, R38 ;  /* 0x000000294e267223 */ /* 0x040fe20000010026 */
[----:B------:R-:W-:Y:S01]  /*2960*/  LOP3.LUT P4, RZ, R93, 0xff, RZ, 0xc0, !PT ;  /* 0x000000ff5dff7812 */ /* 0x000fe2000788c0ff */
[----:B------:R-:W-:Y:S01]  /*2970*/  FFMA.FTZ R40, R78, R103, R40 ;  /* 0x000000674e287223 */ /* 0x000fe20000010028 */
[----:B------:R-:W-:Y:S01]  /*2980*/  LOP3.LUT P2, RZ, R90, 0xff, RZ, 0xc0, !PT ;  /* 0x000000ff5aff7812 */ /* 0x000fe2000784c0ff */
[----:B------:R-:W-:Y:S01]  /*2990*/  FFMA.FTZ R43, R78, R43, R33 ;  /* 0x0000002b4e2b7223 */ /* 0x000fe20000010021 */
[C---:B------:R-:W-:Y:S01]  /*29a0*/  FSEL R29, R28.reuse, RZ, P4 ;  /* 0x000000ff1c1d7208 */ /* 0x040fe20002000000 */
[----:B------:R-:W-:Y:S01]  /*29b0*/  FMUL.FTZ R0, R75, UR17 ;  /* 0x000000114b007c20 */ /* 0x000fe20008410000 */
[----:B------:R-:W-:Y:S01]  /*29c0*/  FSEL R33, R28, RZ, P2 ;  /* 0x000000ff1c217208 */ /* 0x000fe20001000000 */
[----:B------:R-:W-:Y:S01]  /*29d0*/  FMUL.FTZ R28, R38, UR17 ;  /* 0x00000011261c7c20 */ /* 0x000fe20008410000 */
[----:B------:R-:W-:Y:S01]  /*29e0*/  F2FP.F16.F32.PACK_AB R31, R32, R31 ;  /* 0x0000001f201f723e */ /* 0x000fe200000000ff */
[----:B------:R-:W-:Y:S01]  /*29f0*/  FMUL.FTZ R32, R40, UR17 ;  /* 0x0000001128207c20 */ /* 0x000fe20008410000 */
[----:B------:R-:W-:-:S02]  /*2a00*/  LOP3.LUT P4, RZ, R67, 0xff, RZ, 0xc0, !PT ;  /* 0x000000ff43ff7812 */ /* 0x000fc4000788c0ff */
        /* <DEDUP_REMOVED lines=24> */
.L_x_1462:
[-CC-:B------:R-:W-:Y:S01]  /*2b90*/  FFMA.FTZ R34, R34, R97.reuse, R101.reuse ;  /* 0x0000006122227223 */ /* 0x180fe20000010065 */
[--C-:B-----5:R-:W-:Y:S02]  /*2ba0*/  HADD2.F32 R27, -RZ, R23.reuse.H0_H0 ;  /* 0x20000017ff1b7230 */ /* 0x120fe40000004100 */
[-CC-:B------:R-:W-:Y:S01]  /*2bb0*/  FFMA.FTZ R35, R35, R97.reuse, R101.reuse ;  /* 0x0000006123237223 */ /* 0x180fe20000010065 */
[----:B------:R-:W-:Y:S01]  /*2bc0*/  FFMA.FTZ R38, R38, R97, R101 ;  /* 0x0000006126267223 */ /* 0x000fe20000010065 */
[----:B------:R-:W-:Y:S01]  /*2bd0*/  FADD.FTZ R33, R33, -R34 ;  /* 0x8000002221217221 */ /* 0x000fe20000010000 */
[----:B------:R-:W-:Y:S02]  /*2be0*/  HADD2.F32 R29, -RZ, R23.H1_H1 ;  /* 0x30000017ff1d7230 */ /* 0x000fe40000004100 */
[----:B------:R-:W-:Y:S01]  /*2bf0*/  FADD.FTZ R35, R32, -R35 ;  /* 0x8000002320237221 */ /* 0x000fe20000010000 */
[----:B------:R-:W-:Y:S01]  /*2c00*/  LOP3.LUT P6, RZ, R95, 0xff, RZ, 0xc0, !PT ;  /* 0x000000ff5fff7812 */ /* 0x000fe200078cc0ff */
[----:B------:R-:W-:Y:S01]  /*2c10*/  FFMA.FTZ R33, R78, R33, R27 ;  /* 0x000000214e217223 */ /* 0x000fe2000001001b */
[----:B------:R-:W-:Y:S01]  /*2c20*/  FADD.FTZ R37, R37, -R38 ;  /* 0x8000002625257221 */ /* 0x000fe20000010000 */
[----:B------:R-:W-:-:S02]  /*2c30*/  HADD2.F32 R27, -RZ, R22.H0_H0 ;  /* 0x20000016ff1b7230 */ /* 0x000fc40000004100 */
[----:B------:R-:W-:Y:S01]  /*2c40*/  FFMA.FTZ R38, R78, R35, R29 ;  /* 0x000000234e267223 */ /* 0x000fe2000001001d */
[----:B------:R-:W-:Y:S01]  /*2c50*/  FMUL.FTZ R24, R33, UR17 ;  /* 0x0000001121187c20 */ /* 0x000fe20008410000 */
[----:B------:R-:W-:Y:S01]  /*2c60*/  ISETP.GE.U32.AND P2, PT, R68, RZ, PT ;  /* 0x000000ff4400720c */ /* 0x000fe20003f46070 */
[----:B------:R-:W-:Y:S01]  /*2c70*/  FFMA.FTZ R39, R39, R97, R101 ;  /* 0x0000006127277223 */ /* 0x000fe20000010065 */
[----:B------:R-:W-:Y:S01]  /*2c80*/  FMUL.FTZ R26, R38, UR17 ;  /* 0x00000011261a7c20 */ /* 0x000fe20008410000 */
[----:B------:R-:W-:Y:S01]  /*2c90*/  FFMA.FTZ R37, R78, R37, R27 ;  /* 0x000000254e257223 */ /* 0x000fe2000001001b */
[----:B------:R-:W-:Y:S01]  /*2ca0*/  FSEL R35, R24, RZ, P6 ;  /* 0x000000ff18237208 */ /* 0x000fe20003000000 */
[----:B------:R-:W-:Y:S01]  /*2cb0*/  HADD2.F32 R29, -RZ, R22.H1_H1 ;  /* 0x30000016ff1d7230 */ /* 0x000fe20000004100 */
[----:B------:R-:W-:Y:S01]  /*2cc0*/  LOP3.LUT P6, RZ, R91, 0xff, RZ, 0xc0, !PT ;  /* 0x000000ff5bff7812 */ /* 0x000fe200078cc0ff */
[----:B------:R-:W-:Y:S01]  /*2cd0*/  FADD.FTZ R39, R36, -R39 ;  /* 0x8000002724277221 */ /* 0x000fe20000010000 */
[----:B------:R-:W-:Y:S01]  /*2ce0*/  ISETP.GE.U32.AND.EX P2, PT, R69, 0x1000000, PT, P2 ;  /* 0x010000004500780c */ /* 0x000fe20003f46120 */
[-CC-:B------:R-:W-:Y:S01]  /*2cf0*/  FFMA.FTZ R25, R42, R97.reuse, R101.reuse ;  /* 0x000000612a197223 */ /* 0x180fe20000010065 */
[----:B------:R-:W-:Y:S01]  /*2d00*/  FSEL R32, R24, RZ, P6 ;  /* 0x000000ff18207208 */ /* 0x000fe20003000000 */
[----:B------:R-:W-:Y:S01]  /*2d10*/  FMUL.FTZ R24, R37, UR17 ;  /* 0x0000001125187c20 */ /* 0x000fe20008410000 */
[----:B------:R-:W-:Y:S01]  /*2d20*/  FSEL R42, R26, RZ, P2 ;  /* 0x000000ff1a2a7208 */ /* 0x000fe20001000000 */
[----:B------:R-:W-:Y:S01]  /*2d30*/  FFMA.FTZ R0, R0, R97, R101 ;  /* 0x0000006100007223 */ /* 0x000fe20000010065 */
[----:B------:R-:W-:Y:S01]  /*2d40*/  LOP3.LUT P4, RZ, R99, 0xff, RZ, 0xc0, !PT ;  /* 0x000000ff63ff7812 */ /* 0x000fe2000788c0ff */
[----:B------:R-:W-:Y:S01]  /*2d50*/  FFMA.FTZ R28, R78, R39, R29 ;  /* 0x000000274e1c7223 */ /* 0x000fe2000001001d */
[----:B------:R-:W-:Y:S01]  /*2d60*/  LOP3.LUT P2, RZ, R89, 0xff, RZ, 0xc0, !PT ;  /* 0x000000ff59ff7812 */ /* 0x000fe2000784c0ff */
[-C--:B------:R-:W-:Y:S01]  /*2d70*/  FFMA.FTZ R74, R74, R97.reuse, R101 ;  /* 0x000000614a4a7223 */ /* 0x080fe20000010065 */
[----:B------:R-:W-:Y:S01]  /*2d80*/  LOP3.LUT P6, RZ, R92, 0xff, RZ, 0xc0, !PT ;  /* 0x000000ff5cff7812 */ /* 0x000fe200078cc0ff */
[----:B------:R-:W-:Y:S01]  /*2d90*/  FADD.FTZ R27, R40, -R25 ;  /* 0x80000019281b7221 */ /* 0x000fe20000010000 */
[----:B------:R-:W-:Y:S01]  /*2da0*/  HADD2.F32 R25, -RZ, R20.H0_H0 ;  /* 0x20000014ff197230 */ /* 0x000fe20000004100 */
[C---:B------:R-:W-:Y:S01]  /*2db0*/  FSEL R34, R24.reuse, RZ, P4 ;  /* 0x000000ff18227208 */ /* 0x040fe20002000000 */
[----:B------:R-:W-:Y:S01]  /*2dc0*/  FADD.FTZ R75, R75, -R0 ;  /* 0x800000004b4b7221 */ /* 0x000fe20000010000 */
[----:B------:R-:W-:Y:S01]  /*2dd0*/  FSEL R30, R24, RZ, P2 ;  /* 0x000000ff181e7208 */ /* 0x000fe20001000000 */
[----:B------:R-:W-:Y:S01]  /*2de0*/  FMUL.FTZ R31, R28, UR17 ;  /* 0x000000111c1f7c20 */ /* 0x000fe20008410000 */
[----:B------:R-:W-:Y:S01]  /*2df0*/  LOP3.LUT P2, RZ, R93, 0xff, RZ, 0xc0, !PT ;  /* 0x000000ff5dff7812 */ /* 0x000fe2000784c0ff */
[--C-:B------:R-:W-:Y:S01]  /*2e00*/  HADD2.F32 R24, -RZ, R21.reuse.H0_H0 ;  /* 0x20000015ff187230 */ /* 0x100fe20000004100 */
[----:B------:R-:W-:Y:S01]  /*2e10*/  FSEL R69, R26, RZ, P6 ;  /* 0x000000ff1a457208 */ /* 0x000fe20003000000 */
[----:B------:R-:W-:Y:S01]  /*2e20*/  FADD.FTZ R41, R41, -R74 ;  /* 0x8000004a29297221 */ /* 0x000fe20000010000 */
[----:B------:R-:W-:Y:S01]  /*2e30*/  FFMA.FTZ R94, R94, R97, R101 ;  /* 0x000000615e5e7223 */ /* 0x000fe20000010065 */
[----:B------:R-:W-:-:S02]  /*2e40*/  HADD2.F32 R26, -RZ, R21.H1_H1 ;  /* 0x30000015ff1a7230 */ /* 0x000fc40000004100 */
[C---:B------:R-:W-:Y:S01]  /*2e50*/  FFMA.FTZ R75, R78.reuse, R75, R25 ;  /* 0x0000004b4e4b7223 */ /* 0x040fe20000010019 */
[----:B------:R-:W-:Y:S01]  /*2e60*/  FSEL R25, R31, RZ, P2 ;  /* 0x000000ff1f197208 */ /* 0x000fe20001000000 */
[----:B------:R-:W-:Y:S02]  /*2e70*/  HADD2.F32 R0, -RZ, R20.H1_H1 ;  /* 0x30000014ff007230 */ /* 0x000fe40000004100 */
[----:B------:R-:W-:Y:S01]  /*2e80*/  FFMA.FTZ R24, R78, R41, R24 ;  /* 0x000000294e187223 */ /* 0x000fe20000010018 */
[----:B------:R-:W-:Y:S01]  /*2e90*/  LOP3.LUT P2, RZ, R90, 0xff, RZ, 0xc0, !PT ;  /* 0x000000ff5aff7812 */ /* 0x000fe2000784c0ff */
[----:B------:R-:W-:Y:S01]  /*2ea0*/  FADD.FTZ R43, R43, -R94 ;  /* 0x8000005e2b2b7221 */ /* 0x000fe20000010000 */
[----:B------:R-:W-:Y:S01]  /*2eb0*/  FFMA.FTZ R29, R78, R27, R26 ;  /* 0x0000001b4e1d7223 */ /* 0x000fe2000001001a */
[----:B------:R-:W-:Y:S02]  /*2ec0*/  F2FP.F16.F32.PACK_AB R27, R38, R33 ;  /* 0x00000021261b723e */ /* 0x000fe400000000ff */
[----:B------:R-:W-:Y:S01]  /*2ed0*/  F2FP.F16.F32.PACK_AB R26, R28, R37 ;  /* 0x000000251c1a723e */ /* 0x000fe200000000ff */
[----:B------:R-:W-:Y:S01]  /*2ee0*/  FMUL.FTZ R28, R24, UR17 ;  /* 0x00000011181c7c20 */ /* 0x000fe20008410000 */
[----:B------:R-:W-:Y:S01]  /*2ef0*/  FSEL R33, R31, RZ, P2 ;  /* 0x000000ff1f217208 */ /* 0x000fe20001000000 */
[----:B------:R-:W-:Y:S01]  /*2f00*/  FFMA.FTZ R0, R78, R43, R0 ;  /* 0x0000002b4e007223 */ /* 0x000fe20000010000 */
[----:B------:R-:W-:-:S02]  /*2f10*/  LOP3.LUT P6, RZ, R67, 0xff, RZ, 0xc0, !PT ;  /* 0x000000ff43ff7812 */ /* 0x000fc400078cc0ff */
[----:B------:R-:W-:Y:S01]  /*2f20*/  F2FP.F16.F32.PACK_AB R31, R69, R32 ;  /* 0x00000020451f723e */ /* 0x000fe200000000ff */
[----:B------:R-:W-:Y:S01]  /*2f30*/  FMUL.FTZ R32, R29, UR17 ;  /* 0x000000111d207c20 */ /* 0x000fe20008410000 */
[----:B------:R-:W-:Y:S02]  /*2f40*/  LOP3.LUT P2, RZ, R87, 0xff, RZ, 0xc0, !PT ;  /* 0x000000ff57ff7812 */ /* 0x000fe4000784c0ff */
[----:B------:R-:W-:Y:S02]  /*2f50*/  LOP3.LUT P4, RZ, R79, 0xff, RZ, 0xc0, !PT ;  /* 0x000000ff4fff7812 */ /* 0x000fe4000788c0ff */
[----:B------:R-:W-:Y:S02]  /*2f60*/  F2FP.F16.F32.PACK_AB R34, R25, R34 ;  /* 0x000000221922723e */ /* 0x000fe400000000ff */
[----:B------:R-:W-:Y:S02]  /*2f70*/  F2FP.F16.F32.PACK_AB R30, R33, R30 ;  /* 0x0000001e211e723e */ /* 0x000fe400000000ff */
[----:B------:R-:W-:-:S02]  /*2f80*/  F2FP.F16.F32.PACK_AB R25, R29, R24 ;  /* 0x000000181d19723e */ /* 0x000fc400000000ff */
[C---:B------:R-:W-:Y:S02]  /*2f90*/  FSEL R33, R28.reuse, RZ, P6 ;  /* 0x000000ff1c217208 */ /* 0x040fe40003000000 */
[----:B------:R-:W-:Y:S01]  /*2fa0*/  FSEL R29, R28, RZ, P2 ;  /* 0x000000ff1c1d7208 */ /* 0x000fe20001000000 */
[C---:B------:R-:W-:Y:S01]  /*2fb0*/  FMUL.FTZ R28, R0.reuse, UR17 ;  /* 0x00000011001c7c20 */ /* 0x040fe20008410000 */
[----:B------:R-:W-:Y:S01]  /*2fc0*/  F2FP.F16.F32.PACK_AB R24, R0, R75 ;  /* 0x0000004b0018723e */ /* 0x000fe200000000ff */
[----:B------:R-:W-:Y:S01]  /*2fd0*/  FMUL.FTZ R75, R75, UR17 ;  /* 0x000000114b4b7c20 */ /* 0x000fe20008410000 */
        /* <DEDUP_REMOVED lines=15> */
[----:B------:R-:W-:-:S07]  /*30d0*/  F2FP.F16.F32.PACK_AB R32, R37, R32 ;  /* 0x000000202520723e */ /* 0x000fce00000000ff */
.L_x_1459:
        /* <DEDUP_REMOVED lines=16> */
.L_x_1454:
        /* <DEDUP_REMOVED lines=17> */
[----:B-1----:R-:W-:-:S02]  /*32f0*/  MOV R32, R53 ;  /* 0x0000003500207202 */ /* 0x002fc40000000f00 */
        /* <DEDUP_REMOVED lines=14> */
.L_x_1453:
[----:B0-----:R-:W-:Y:S05]  /*33e0*/  BSYNC B0 ;  /* 0x0000000000007941 */ /* 0x001fea0003800000 */
.L_x_1452:
        /* <DEDUP_REMOVED lines=94> */
[C---:B------:R-:W-:Y:S01]  /*39d0*/  IADD3.X R3, PT, PT, R0.reuse, UR23, RZ, P0, !PT ;  /* 0x0000001700037c10 */ /* 0x040fe200087fe4ff */
        /* <DEDUP_REMOVED lines=16> */
.L_x_1455:
        /* <DEDUP_REMOVED lines=8> */
.L_x_1465:
[----:B------:R-:W-:Y:S05]  /*3b60*/  BSYNC B2 ;  /* 0x0000000000027941 */ /* 0x000fea0003800000 */
.L_x_1464:
        /* <DEDUP_REMOVED lines=8> */
.L_x_1466:
[----:B------:R-:W-:Y:S01]  /*3bf0*/  FADD.FTZ R106, R97, R106 ;  /* 0x0000006a616a7221 */ /* 0x000fe20000010000 */
[----:B------:R-:W-:-:S04]  /*3c00*/  HFMA2 R102, -RZ, RZ, 0, 1.1920928955078125e-07 ;  /* 0x00000002ff667431 */ /* 0x000fc800000001ff */
[----:B------:R-:W-:Y:S01]  /*3c10*/  MOV R103, R106 ;  /* 0x0000006a00677202 */ /* 0x000fe20000000f00 */
[----:B------:R-:W-:-:S07]  /*3c20*/  FADD.FTZ R105, R96, R104 ;  /* 0x0000006860697221 */ /* 0x000fce0000010000 */
[----:B------:R-:W-:Y:S05]  /*3c30*/  WARPSYNC.COLLECTIVE R100, `(.L_x_1467) ;  /* 0x0000000064087348 */ /* 0x000fea0003c00000 */
[----:B------:R0:W1:Y:S02]  /*3c40*/  SHFL.BFLY P4, R104, R103, R102, R101 ;  /* 0x0c00006667687389 */ /* 0x0000640000080065 */
[----:B01----:R-:W-:Y:S05]  /*3c50*/  ENDCOLLECTIVE ;  /* 0x000000000000791b */ /* 0x003fea0003800000 */
.L_x_1467:
[----:B------:R-:W-:Y:S02]  /*3c60*/  MOV R103, R105 ;  /* 0x0000006900677202 */ /* 0x000fe40000000f00 */
[----:B------:R-:W-:-:S07]  /*3c70*/  MOV R107, R104 ;  /* 0x00000068006b7202 */ /* 0x000fce0000000f00 */
[----:B------:R-:W-:Y:S05]  /*3c80*/  WARPSYNC.COLLECTIVE R100, `(.L_x_1468) ;  /* 0x0000000064087348 */ /* 0x000fea0003c00000 */
[----:B------:R0:W1:Y:S02]  /*3c90*/  SHFL.BFLY P4, R104, R103, R102, R101 ;  /* 0x0c00006667687389 */ /* 0x0000640000080065 */
[----:B01----:R-:W-:Y:S05]  /*3ca0*/  ENDCOLLECTIVE ;  /* 0x000000000000791b */ /* 0x003fea0003800000 */
.L_x_1468:
[----:B------:R-:W-:Y:S01]  /*3cb0*/  FADD.FTZ R107, R106, R107 ;  /* 0x0000006b6a6b7221 */ /* 0x000fe20000010000 */
[----:B------:R-:W-:-:S04]  /*3cc0*/  HFMA2 R102, -RZ, RZ, 0, 2.384185791015625e-07 ;  /* 0x00000004ff667431 */ /* 0x000fc800000001ff */
[----:B------:R-:W-:Y:S01]  /*3cd0*/  MOV R103, R107 ;  /* 0x0000006b00677202 */ /* 0x000fe20000000f00 */
[----:B------:R-:W-:-:S07]  /*3ce0*/  FADD.FTZ R108, R105, R104 ;  /* 0x00000068696c7221 */ /* 0x000fce0000010000 */
[----:B------:R-:W-:Y:S05]  /*3cf0*/  WARPSYNC.COLLECTIVE R100, `(.L_x_1469) ;  /* 0x0000000064087348 */ /* 0x000fea0003c00000 */
[----:B------:R0:W1:Y:S02]  /*3d00*/  SHFL.BFLY P4, R104, R103, R102, R101 ;  /* 0x0c00006667687389 */ /* 0x0000640000080065 */
[----:B01----:R-:W-:Y:S05]  /*3d10*/  ENDCOLLECTIVE ;  /* 0x000000000000791b */ /* 0x003fea0003800000 */
.L_x_1469:
[----:B------:R-:W-:Y:S02]  /*3d20*/  MOV R103, R108 ;  /* 0x0000006c00677202 */ /* 0x000fe40000000f00 */
[----:B------:R-:W-:-:S07]  /*3d30*/  MOV R110, R104 ;  /* 0x00000068006e7202 */ /* 0x000fce0000000f00 */
[----:B------:R-:W-:Y:S05]  /*3d40*/  WARPSYNC.COLLECTIVE R100, `(.L_x_1470) ;  /* 0x0000000064087348 */ /* 0x000fea0003c00000 */
[----:B------:R0:W1:Y:S02]  /*3d50*/  SHFL.BFLY P4, R104, R103, R102, R101 ;  /* 0x0c00006667687389 */ /* 0x0000640000080065 */
[----:B01----:R-:W-:Y:S05]  /*3d60*/  ENDCOLLECTIVE ;  /* 0x000000000000791b */ /* 0x003fea0003800000 */
.L_x_1470:
[----:B------:R-:W-:Y:S01]  /*3d70*/  FADD.FTZ R110, R107, R110 ;  /* 0x0000006e6b6e7221 */ /* 0x000fe20000010000 */
[----:B------:R-:W-:-:S04]  /*3d80*/  HFMA2 R102, -RZ, RZ, 0, 4.76837158203125e-07 ;  /* 0x00000008ff667431 */ /* 0x000fc800000001ff */
[----:B------:R-:W-:Y:S01]  /*3d90*/  MOV R103, R110 ;  /* 0x0000006e00677202 */ /* 0x000fe20000000f00 */
[----:B------:R-:W-:-:S07]  /*3da0*/  FADD.FTZ R109, R108, R104 ;  /* 0x000000686c6d7221 */ /* 0x000fce0000010000 */
[----:B------:R-:W-:Y:S05]  /*3db0*/  WARPSYNC.COLLECTIVE R100, `(.L_x_1471) ;  /* 0x0000000064087348 */ /* 0x000fea0003c00000 */
[----:B------:R0:W1:Y:S02]  /*3dc0*/  SHFL.BFLY P4, R104, R103, R102, R101 ;  /* 0x0c00006667687389 */ /* 0x0000640000080065 */
[----:B01----:R-:W-:Y:S05]  /*3dd0*/  ENDCOLLECTIVE ;  /* 0x000000000000791b */ /* 0x003fea0003800000 */
.L_x_1471:
[----:B------:R-:W-:Y:S02]  /*3de0*/  MOV R103, R109 ;  /* 0x0000006d00677202 */ /* 0x000fe40000000f00 */
[----:B------:R-:W-:-:S07]  /*3df0*/  MOV R97, R104 ;  /* 0x0000006800617202 */ /* 0x000fce0000000f00 */
[----:B------:R-:W-:Y:S05]  /*3e00*/  WARPSYNC.COLLECTIVE R100, `(.L_x_1472) ;  /* 0x0000000064087348 */ /* 0x000fea0003c00000 */
[----:B------:R0:W1:Y:S02]  /*3e10*/  SHFL.BFLY P4, R104, R103, R102, R101 ;  /* 0x0c00006667687389 */ /* 0x0000640000080065 */
[----:B01----:R-:W-:Y:S05]  /*3e20*/  ENDCOLLECTIVE ;  /* 0x000000000000791b */ /* 0x003fea0003800000 */
.L_x_1472:
[----:B------:R-:W-:Y:S01]  /*3e30*/  FADD.FTZ R96, R110, R97 ;  /* 0x000000616e607221 */ /* 0x000fe20000010000 */
[----:B------:R-:W-:-:S04]  /*3e40*/  HFMA2 R102, -RZ, RZ, 0, 9.5367431640625e-07 ;  /* 0x00000010ff667431 */ /* 0x000fc800000001ff */
[----:B------:R-:W-:Y:S01]  /*3e50*/  MOV R103, R96 ;  /* 0x0000006000677202 */ /* 0x000fe20000000f00 */
[----:B------:R-:W-:-:S07]  /*3e60*/  FADD.FTZ R97, R109, R104 ;  /* 0x000000686d617221 */ /* 0x000fce0000010000 */
[----:B------:R-:W-:Y:S05]  /*3e70*/  WARPSYNC.COLLECTIVE R100, `(.L_x_1473) ;  /* 0x0000000064087348 */ /* 0x000fea0003c00000 */
[----:B------:R0:W1:Y:S02]  /*3e80*/  SHFL.BFLY P4, R104, R103, R102, R101 ;  /* 0x0c00006667687389 */ /* 0x0000640000080065 */
[----:B01----:R-:W-:Y:S05]  /*3e90*/  ENDCOLLECTIVE ;  /* 0x000000000000791b */ /* 0x003fea0003800000 */
.L_x_1473:
[----:B------:R-:W-:Y:S02]  /*3ea0*/  MOV R103, R97 ;  /* 0x0000006100677202 */ /* 0x000fe40000000f00 */
[----:B------:R-:W-:-:S07]  /*3eb0*/  MOV R105, R104 ;  /* 0x0000006800697202 */ /* 0x000fce0000000f00 */
[----:B------:R-:W-:Y:S05]  /*3ec0*/  WARPSYNC.COLLECTIVE R100, `(.L_x_1474) ;  /* 0x0000000064087348 */ /* 0x000fea0003c00000 */
[----:B------:R0:W1:Y:S02]  /*3ed0*/  SHFL.BFLY P4, R104, R103, R102, R101 ;  /* 0x0c00006667687389 */ /* 0x0000640000080065 */
[----:B01----:R-:W-:Y:S05]  /*3ee0*/  ENDCOLLECTIVE ;  /* 0x000000000000791b */ /* 0x003fea0003800000 */
.L_x_1474:
[----:B------:R-:W-:Y:S05]  /*3ef0*/  BRA `(.L_x_1475) ;  /* 0xffffffd000287947 */ /* 0x000fea000383ffff */
.L_x_1476:
        /* <DEDUP_REMOVED lines=16> */
.L_x_2865:


//--------------------- .text._ZN10layer_norm22ln_bwd_finalize_kernelINS_22Kernel_traits_finalizeILj256Ef6__halfS2_S2_fjLb0ELj1024ELj4ENS_18Kernel_traits_baseILj256EfS2_S2_S2_fjLj1024EEEEELb0ELb0EEEvNS_9BwdParamsE --------------------------
	.section	.text._ZN10layer_norm22ln_bwd_finalize_kernelINS_22Kernel_traits_finalizeILj256Ef6__halfS2_S2_fjLb0ELj1024ELj4ENS_18Kernel_traits_baseILj256EfS2_S2_S2_fjLj1024EEEEELb0ELb0EEEvNS_9BwdParamsE,"ax",@progbits
	.align	128
        .global         _ZN10layer_norm22ln_bwd_finalize_kernelINS_22Kernel_traits_finalizeILj256Ef6__halfS2_S2_fjLb0ELj1024ELj4ENS_18Kernel_traits_baseILj256EfS2_S2_S2_fjLj1024EEEEELb0ELb0EEEvNS_9BwdParamsE
        .type           _ZN10layer_norm22ln_bwd_finalize_kernelINS_22Kernel_traits_finalizeILj256Ef6__halfS2_S2_fjLb0ELj1024ELj4ENS_18Kernel_traits_baseILj256EfS2_S2_S2_fjLj1024EEEEELb0ELb0EEEvNS_9BwdParamsE,@function
        .size           _ZN10layer_norm22ln_bwd_finalize_kernelINS_22Kernel_traits_finalizeILj256Ef6__halfS2_S2_fjLb0ELj1024ELj4ENS_18Kernel_traits_baseILj256EfS2_S2_S2_fjLj1024EEEEELb0ELb0EEEvNS_9BwdParamsE,(.L_x_2866 - _ZN10layer_norm22ln_bwd_finalize_kernelINS_22Kernel_traits_finalizeILj256Ef6__halfS2_S2_fjLb0ELj1024ELj4ENS_18Kernel_traits_baseILj256EfS2_S2_S2_fjLj1024EEEEELb0ELb0EEEvNS_9BwdParamsE)
        .other          _ZN10layer_norm22ln_bwd_finalize_kernelINS_22Kernel_traits_finalizeILj256Ef6__halfS2_S2_fjLb0ELj1024ELj4ENS_18Kernel_traits_baseILj256EfS2_S2_S2_fjLj1024EEEEELb0ELb0EEEvNS_9BwdParamsE,@"STO_CUDA_ENTRY STV_DEFAULT"
_ZN10layer_norm22ln_bwd_finalize_kernelINS_22Kernel_traits_finalizeILj256Ef6__halfS2_S2_fjLb0ELj1024ELj4ENS_18Kernel_traits_baseILj256EfS2_S2_S2_fjLj1024EEEEELb0ELb0EEEvNS_9BwdParamsE:
.text._ZN10layer_norm22ln_bwd_finalize_kernelINS_22Kernel_traits_finalizeILj256Ef6__halfS2_S2_fjLb0ELj1024ELj4ENS_18Kernel_traits_baseILj256EfS2_S2_S2_fjLj1024EEEEELb0ELb0EEEvNS_9BwdParamsE:
        /* <DEDUP_REMOVED lines=78> */
.L_x_1481:
        /* <DEDUP_REMOVED lines=118> */
.L_x_1480:
[----:B------:R-:W-:Y:S05]  /*0c40*/  BSYNC.RECONVERGENT B1 ;  /* 0x0000000000017941 */ /* 0x000fea0003800200 */
.L_x_1479:
        /* <DEDUP_REMOVED lines=68> */
.L_x_1483:
[----:B------:R-:W-:Y:S05]  /*1090*/  BSYNC.RECONVERGENT B1 ;  /* 0x0000000000017941 */ /* 0x000fea0003800200 */
.L_x_1482:
        /* <DEDUP_REMOVED lines=37> */
.L_x_1485:
[----:B------:R-:W-:Y:S05]  /*12f0*/  BSYNC.RECONVERGENT B1 ;  /* 0x0000000000017941 */ /* 0x000fea0003800200 */
.L_x_1484:
[----:B------:R-:W-:Y:S05]  /*1300*/  @!P1 BRA `(.L_x_1478) ;  /* 0x00000000003c9947 */ /* 0x000fea0003800000 */
[----:B------:R-:W0:Y:S01]  /*1310*/  LDC.64 R8, c[0x0][0x440] ;  /* 0x00011000ff087b82 */ /* 0x000e220000000a00 */
[----:B------:R-:W-:Y:S01]  /*1320*/  IMAD R0, R3, R54, R0 ;  /* 0x0000003603007224 */ /* 0x000fe200078e0200 */
[----:B------:R-:W-:-:S04]  /*1330*/  IADD3 R12, PT, PT, -R55, RZ, RZ ;  /* 0x000000ff370c7210 */ /* 0x000fc80007ffe1ff */
[----:B------:R-:W-:Y:S02]  /*1340*/  IADD3 R3, PT, PT, R57, R0, RZ ;  /* 0x0000000039037210 */ /* 0x000fe40007ffe0ff */
[----:B------:R-:W1:Y:S05]  /*1350*/  LDC.64 R10, c[0x0][0x448] ;  /* 0x00011200ff0a7b82 */ /* 0x000e6a0000000a00 */
.L_x_1486:
        /* <DEDUP_REMOVED lines=10> */
.L_x_1478:
[----:B------:R-:W-:Y:S05]  /*1400*/  BSYNC.RECONVERGENT B0 ;  /* 0x0000000000007941 */ /* 0x000fea0003800200 */
.L_x_1477:
        /* <DEDUP_REMOVED lines=60> */
.L_x_1487:
        /* <DEDUP_REMOVED lines=11> */
.L_x_2866:


//--------------------- .text._ZN10layer_norm40ln_parallel_residual_bwd_finalize_kernelINS_22Kernel_traits_finalizeILj256Ef6__halfS2_S2_fjLb0ELj1024ELj4ENS_18Kernel_traits_baseILj256EfS2_S2_S2_fjLj1024EEEEELb0EEEvNS_9BwdParamsE --------------------------
	.section	.text._ZN10layer_norm40ln_parallel_residual_bwd_finalize_kernelINS_22Kernel_traits_finalizeILj256Ef6__halfS2_S2_fjLb0ELj1024ELj4ENS_18Kernel_traits_baseILj256EfS2_S2_S2_fjLj1024EEEEELb0EEEvNS_9BwdParamsE,"ax",@progbits
	.align	128
        .global         _ZN10layer_norm40ln_parallel_residual_bwd_finalize_kernelINS_22Kernel_traits_finalizeILj256Ef6__halfS2_S2_fjLb0ELj1024ELj4ENS_18Kernel_traits_baseILj256EfS2_S2_S2_fjLj1024EEEEELb0EEEvNS_9BwdParamsE
        .type           _ZN10layer_norm40ln_parallel_residual_bwd_finalize_kernelINS_22Kernel_traits_finalizeILj256Ef6__halfS2_S2_fjLb0ELj1024ELj4ENS_18Kernel_traits_baseILj256EfS2_S2_S2_fjLj1024EEEEELb0EEEvNS_9BwdParamsE,@function
        .size           _ZN10layer_norm40ln_parallel_residual_bwd_finalize_kernelINS_22Kernel_traits_finalizeILj256Ef6__halfS2_S2_fjLb0ELj1024ELj4ENS_18Kernel_traits_baseILj256EfS2_S2_S2_fjLj1024EEEEELb0EEEvNS_9BwdParamsE,(.L_x_2867 - _ZN10layer_norm40ln_parallel_residual_bwd_finalize_kernelINS_22Kernel_traits_finalizeILj256Ef6__halfS2_S2_fjLb0ELj1024ELj4ENS_18Kernel_traits_baseILj256EfS2_S2_S2_fjLj1024EEEEELb0EEEvNS_9BwdParamsE)
        .other          _ZN10layer_norm40ln_parallel_residual_bwd_finalize_kernelINS_22Kernel_traits_finalizeILj256Ef6__halfS2_S2_fjLb0ELj1024ELj4ENS_18Kernel_traits_baseILj256EfS2_S2_S2_fjLj1024EEEEELb0EEEvNS_9BwdParamsE,@"STO_CUDA_ENTRY STV_DEFAULT"
_ZN10layer_norm40ln_parallel_residual_bwd_finalize_kernelINS_22Kernel_traits_finalizeILj256Ef6__halfS2_S2_fjLb0ELj1024ELj4ENS_18Kernel_traits_baseILj256EfS2_S2_S2_fjLj1024EEEEELb0EEEvNS_9BwdParamsE:
.text._ZN10layer_norm40ln_parallel_residual_bwd_finalize_kernelINS_22Kernel_traits_finalizeILj256Ef6__halfS2_S2_fjLb0ELj1024ELj4ENS_18Kernel_traits_baseILj256EfS2_S2_S2_fjLj1024EEEEELb0EEEvNS_9BwdParamsE:
        /* <DEDUP_REMOVED lines=58> */
.L_x_1492:
        /* <DEDUP_REMOVED lines=112> */
.L_x_1491:
[----:B------:R-:W-:Y:S05]  /*0aa0*/  BSYNC.RECONVERGENT B1 ;  /* 0x0000000000017941 */ /* 0x000fea0003800200 */
.L_x_1490:
        /* <DEDUP_REMOVED lines=66> */
.L_x_1494:
[----:B------:R-:W-:Y:S05]  /*0ed0*/  BSYNC.RECONVERGENT B1 ;  /* 0x0000000000017941 */ /* 0x000fea0003800200 */
.L_x_1493:
        /* <DEDUP_REMOVED lines=36> */
.L_x_1496:
[----:B------:R-:W-:Y:S05]  /*1120*/  BSYNC.RECONVERGENT B1 ;  /* 0x0000000000017941 */ /* 0x000fea0003800200 */
.L_x_1495:
        /* <DEDUP_REMOVED lines=18> */
.L_x_1489:
[----:B------:R-:W-:Y:S05]  /*1250*/  BSYNC.RECONVERGENT B0 ;  /* 0x0000000000007941 */ /* 0x000fea0003800200 */
.L_x_1488:
        /* <DEDUP_REMOVED lines=92> */
.L_x_1497:
        /* <DEDUP_REMOVED lines=14> */
.L_x_2867:


//--------------------- .text._ZN10layer_norm31ln_parallel_residual_bwd_kernelINS_13Kernel_traitsIf6__halfS2_S2_fjLj256ELj1ELj4ELj1ELj16ENS_18Kernel_traits_baseILj256EfS2_S2_S2_fjLj128EEEEELb1ELb1ELb0EEEvNS_9BwdParamsE --------------------------
	.section	.text._ZN10layer_norm31ln_parallel_residual_bwd_kernelINS_13Kernel_traitsIf6__halfS2_S2_fjLj256ELj1ELj4ELj1ELj16ENS_18Kernel_traits_baseILj256EfS2_S2_S2_fjLj128EEEEELb1ELb1ELb0EEEvNS_9BwdParamsE,"ax",@progbits
	.align	128
        .global         _ZN10layer_norm31ln_parallel_residual_bwd_kernelINS_13Kernel_traitsIf6__halfS2_S2_fjLj256ELj1ELj4ELj1ELj16ENS_18Kernel_traits_baseILj256EfS2_S2_S2_fjLj128EEEEELb1ELb1ELb0EEEvNS_9BwdParamsE
        .type           _ZN10layer_norm31ln_parallel_residual_bwd_kernelINS_13Kernel_traitsIf6__halfS2_S2_fjLj256ELj1ELj4ELj1ELj16ENS_18Kernel_traits_baseILj256EfS2_S2_S2_fjLj128EEEEELb1ELb1ELb0EEEvNS_9BwdParamsE,@function
        .size           _ZN10layer_norm31ln_parallel_residual_bwd_kernelINS_13Kernel_traitsIf6__halfS2_S2_fjLj256ELj1ELj4ELj1ELj16ENS_18Kernel_traits_baseILj256EfS2_S2_S2_fjLj128EEEEELb1ELb1ELb0EEEvNS_9BwdParamsE,(.L_x_2868 - _ZN10layer_norm31ln_parallel_residual_bwd_kernelINS_13Kernel_traitsIf6__halfS2_S2_fjLj256ELj1ELj4ELj1ELj16ENS_18Kernel_traits_baseILj256EfS2_S2_S2_fjLj128EEEEELb1ELb1ELb0EEEvNS_9BwdParamsE)
        .other          _ZN10layer_norm31ln_parallel_residual_bwd_kernelINS_13Kernel_traitsIf6__halfS2_S2_fjLj256ELj1ELj4ELj1ELj16ENS_18Kernel_traits_baseILj256EfS2_S2_S2_fjLj128EEEEELb1ELb1ELb0EEEvNS_9BwdParamsE,@"STO_CUDA_ENTRY STV_DEFAULT"
_ZN10layer_norm31ln_parallel_residual_bwd_kernelINS_13Kernel_traitsIf6__halfS2_S2_fjLj256ELj1ELj4ELj1ELj16ENS_18Kernel_traits_baseILj256EfS2_S2_S2_fjLj128EEEEELb1ELb1ELb0EEEvNS_9BwdParamsE:
.text._ZN10layer_norm31ln_parallel_residual_bwd_kernelINS_13Kernel_traitsIf6__halfS2_S2_fjLj256ELj1ELj4ELj1ELj16ENS_18Kernel_traits_baseILj256EfS2_S2_S2_fjLj128EEEEELb1ELb1ELb0EEEvNS_9BwdParamsE:
        /* <DEDUP_REMOVED lines=39> */
.L_x_1512:
[----:B------:R-:W1:Y:S08]  /*0270*/  LDC.64 R14, c[0x0][0x3c8] ;  /* 0x0000f200ff0e7b82 */ /* 0x000e700000000a00 */
[----:B------:R-:W2:Y:S01]  /*0280*/  LDC.64 R52, c[0x0][0x3c0] ;  /* 0x0000f000ff347b82 */ /* 0x000ea20000000a00 */
[----:B-1----:R-:W-:-:S05]  /*0290*/  IMAD.WIDE R54, R13, 0x4, R14 ;  /* 0x000000040d367825 */ /* 0x002fca00078e020e */
        /* <DEDUP_REMOVED lines=9> */
[----:B-12---:R-:W-:Y:S06]  /*0330*/  @!P2 BRA `(.L_x_1501) ;  /* 0x0000000400d4a947 */ /* 0x006fec0003800000 */
[----:B------:R-:W-:Y:S01]  /*0340*/  ISETP.NE.U32.AND P1, PT, RZ, UR12, PT ;  /* 0x0000000cff007c0c */ /* 0x000fe2000bf25070 */
[----:B------:R-:W1:Y:S03]  /*0350*/  LDC.64 R54, c[0x0][0x3a8] ;  /* 0x0000ea00ff367b82 */ /* 0x000e660000000a00 */
[----:B------:R-:W-:-:S05]  /*0360*/  ISETP.NE.AND.EX P1, PT, RZ, UR13, PT, P1 ;  /* 0x0000000dff007c0c */ /* 0x000fca000bf25310 */
[----:B------:R-:W2:Y:S08]  /*0370*/  LDC.64 R56, c[0x0][0x428] ;  /* 0x00010a00ff387b82 */ /* 0x000eb00000000a00 */
[----:B------:R-:W3:Y:S01]  /*0380*/  @P1 LDC.64 R62, c[0x0][0x3b8] ;  /* 0x0000ee00ff3e1b82 */ /* 0x000ee20000000a00 */
[----:B------:R-:W-:-:S05]  /*0390*/  IMAD.WIDE R66, R13, 0x4, R52 ;  /* 0x000000040d427825 */ /* 0x000fca00078e0234 */
[----:B------:R-:W4:Y:S02]  /*03a0*/  LDG.E R3, desc[UR8][R66.64] ;  /* 0x0000000842037981 */ /* 0x000f24000c1e1900 */
[----:B------:R-:W0:Y:S01]  /*03b0*/  LDC.64 R60, c[0x0][0x3b0] ;  /* 0x0000ec00ff3c7b82 */ /* 0x000e220000000a00 */
[----:B-1----:R-:W-:-:S06]  /*03c0*/  IMAD.WIDE.U32 R52, R15, 0x10, R54 ;  /* 0x000000100f347825 */ /* 0x002fcc00078e0036 */
[----:B------:R-:W4:Y:S01]  /*03d0*/  LDG.E.128 R52, desc[UR8][R52.64] ;  /* 0x0000000834347981 */ /* 0x000f22000c1e1d00 */
[----:B---3--:R-:W-:-:S06]  /*03e0*/  @P1 IMAD.WIDE.U32 R62, R15, 0x8, R62 ;  /* 0x000000080f3e1825 */ /* 0x008fcc00078e003e */
[----:B------:R-:W3:Y:S01]  /*03f0*/  @P1 LDG.E.64 R62, desc[UR8][R62.64] ;  /* 0x000000083e3e1981 */ /* 0x000ee2000c1e1b00 */
[----:B--2---:R-:W-:-:S06]  /*0400*/  IMAD.WIDE.U32 R56, R15, 0x10, R56 ;  /* 0x000000100f387825 */ /* 0x004fcc00078e0038 */
[----:B------:R-:W2:Y:S01]  /*0410*/  LDG.E.128 R56, desc[UR8][R56.64] ;  /* 0x0000000838387981 */ /* 0x000ea2000c1e1d00 */
        /* <DEDUP_REMOVED lines=8> */
[----:B----4-:R-:W-:Y:S01]  /*04a0*/  FSEL R3, R3, RZ, !P0 ;  /* 0x000000ff03037208 */ /* 0x010fe20004000000 */
[--C-:B------:R-:W-:Y:S02]  /*04b0*/  HADD2.F32 R70, -RZ, R54.reuse.H0_H0 ;  /* 0x20000036ff467230 */ /* 0x100fe40000004100 */
[----:B------:R-:W-:Y:S02]  /*04c0*/  HADD2.F32 R54, -RZ, R54.H1_H1 ;  /* 0x30000036ff367230 */ /* 0x000fe40000004100 */
[----:B0-----:R-:W-:Y:S01]  /*04d0*/  HADD2.F32 R68, -RZ, R53.H1_H1 ;  /* 0x30000035ff447230 */ /* 0x001fe20000004100 */
[C-C-:B---3--:R-:W-:Y:S02]  /*04e0*/  @P1 SHF.R.U64 R65, R62.reuse, 0x8, R63.reuse ;  /* 0x000000083e411819 */ /* 0x148fe4000000123f */
[C-C-:B------:R-:W-:Y:S02]  /*04f0*/  @P1 SHF.R.U64 R66, R62.reuse, 0x10, R63.reuse ;  /* 0x000000103e421819 */ /* 0x140fe4000000123f */
[----:B------:R-:W-:-:S02]  /*0500*/  @P1 SHF.R.U64 R67, R62, 0x18, R63 ;  /* 0x000000183e431819 */ /* 0x000fc4000000123f */
[----:B------:R-:W-:Y:S02]  /*0510*/  @P1 PRMT R5, R62, 0x7610, R5 ;  /* 0x000076103e051816 */ /* 0x000fe40000000005 */
[----:B------:R-:W-:Y:S02]  /*0520*/  @P1 SHF.R.U32.HI R62, RZ, 0x8, R63 ;  /* 0x00000008ff3e1819 */ /* 0x000fe4000001163f */
[----:B------:R-:W-:Y:S02]  /*0530*/  @P1 PRMT R6, R65, 0x7610, R6 ;  /* 0x0000761041061816 */ /* 0x000fe40000000006 */
[----:B------:R-:W-:Y:S01]  /*0540*/  @P1 PRMT R10, R62, 0x7610, R10 ;  /* 0x000076103e0a1816 */ /* 0x000fe2000000000a */
[--C-:B------:R-:W-:Y:S01]  /*0550*/  HADD2.F32 R62, -RZ, R52.reuse.H0_H0 ;  /* 0x20000034ff3e7230 */ /* 0x100fe20000004100 */
[----:B------:R-:W-:Y:S01]  /*0560*/  @P1 PRMT R9, R63, 0x7610, R9 ;  /* 0x000076103f091816 */ /* 0x000fe20000000009 */
[----:B------:R-:W-:Y:S01]  /*0570*/  HADD2.F32 R52, -RZ, R52.H1_H1 ;  /* 0x30000034ff347230 */ /* 0x000fe20000004100 */
[----:B------:R-:W-:-:S02]  /*0580*/  @P1 SHF.R.U32.HI R65, RZ, 0x10, R63 ;  /* 0x00000010ff411819 */ /* 0x000fc4000001163f */
[----:B------:R-:W-:Y:S01]  /*0590*/  @P1 SHF.R.U32.HI R63, RZ, 0x18, R63 ;  /* 0x00000018ff3f1819 */ /* 0x000fe2000001163f */
[----:B------:R-:W-:Y:S01]  /*05a0*/  HADD2.F32 R72, -RZ, R55.H0_H0 ;  /* 0x20000037ff487230 */ /* 0x000fe20000004100 */
[----:B------:R-:W-:Y:S01]  /*05b0*/  @P1 PRMT R7, R66, 0x7610, R7 ;  /* 0x0000761042071816 */ /* 0x000fe20000000007 */
[----:B------:R-:W-:Y:S01]  /*05c0*/  HADD2.F32 R66, -RZ, R53.H0_H0 ;  /* 0x20000035ff427230 */ /* 0x000fe20000004100 */
[----:B------:R-:W-:Y:S01]  /*05d0*/  @P1 PRMT R11, R65, 0x7610, R11 ;  /* 0x00007610410b1816 */ /* 0x000fe2000000000b */
[----:B------:R-:W-:Y:S01]  /*05e0*/  HADD2.F32 R74, -RZ, R55.H1_H1 ;  /* 0x30000037ff4a7230 */ /* 0x000fe20000004100 */
[----:B------:R-:W-:Y:S01]  /*05f0*/  @P1 PRMT R12, R63, 0x7610, R12 ;  /* 0x000076103f0c1816 */ /* 0x000fe2000000000c */
[C---:B------:R-:W-:Y:S01]  /*0600*/  FADD.FTZ R65, -R3.reuse, R52 ;  /* 0x0000003403417221 */ /* 0x040fe20000010100 */
[--C-:B--2---:R-:W-:Y:S02]  /*0610*/  HADD2.F32 R63, -RZ, R56.reuse.H0_H0 ;  /* 0x20000038ff3f7230 */ /* 0x104fe40000004100 */
[C---:B------:R-:W-:Y:S01]  /*0620*/  FADD.FTZ R55, -R3.reuse, R62 ;  /* 0x0000003e03377221 */ /* 0x040fe20000010100 */
[C---:B------:R-:W-:Y:S01]  /*0630*/  FADD.FTZ R87, -R3.reuse, R54 ;  /* 0x0000003603577221 */ /* 0x040fe20000010100 */
[----:B------:R-:W-:Y:S01]  /*0640*/  FADD.FTZ R71, -R3, R68 ;  /* 0x0000004403477221 */ /* 0x000fe20000010100 */
[----:B------:R-:W-:Y:S01]  /*0650*/  HADD2.F32 R54, -RZ, R56.H1_H1 ;  /* 0x30000038ff367230 */ /* 0x000fe20000004100 */
[----:B------:R-:W-:Y:S01]  /*0660*/  @P1 PRMT R8, R67, 0x7610, R8 ;  /* 0x0000761043081816 */ /* 0x000fe20000000008 */
[----:B------:R-:W-:-:S02]  /*0670*/  HADD2.F32 R85, -RZ, R58.H0_H0 ;  /* 0x2000003aff557230 */ /* 0x000fc40000004100 */
[----:B-----5:R-:W-:Y:S01]  /*0680*/  FMUL.FTZ R56, R64, R65 ;  /* 0x0000004140387220 */ /* 0x020fe20000410000 */
[----:B------:R-:W-:Y:S02]  /*0690*/  HADD2.F32 R68, -RZ, R58.H1_H1 ;  /* 0x3000003aff447230 */ /* 0x000fe40000004100 */
[C---:B------:R-:W-:Y:S01]  /*06a0*/  FADD.FTZ R67, -R3.reuse, R66 ;  /* 0x0000004203437221 */ /* 0x040fe20000010100 */
[C---:B------:R-:W-:Y:S01]  /*06b0*/  FADD.FTZ R75, -R3.reuse, R70 ;  /* 0x00000046034b7221 */ /* 0x040fe20000010100 */
[C---:B------:R-:W-:Y:S01]  /*06c0*/  FADD.FTZ R73, -R3.reuse, R72 ;  /* 0x0000004803497221 */ /* 0x040fe20000010100 */
[----:B------:R-:W-:Y:S01]  /*06d0*/  FADD.FTZ R53, -R3, R74 ;  /* 0x0000004a03357221 */ /* 0x000fe20000010100 */
[----:B------:R-:W-:Y:S01]  /*06e0*/  FMUL.FTZ R58, R20, R63 ;  /* 0x0000003f143a7220 */ /* 0x000fe20000410000 */
[----:B------:R-:W-:Y:S01]  /*06f0*/  FMUL.FTZ R3, R64, R55 ;  /* 0x0000003740037220 */ /* 0x000fe20000410000 */
[--C-:B------:R-:W-:Y:S02]  /*0700*/  HADD2.F32 R89, -RZ, R59.reuse.H0_H0 ;  /* 0x2000003bff597230 */ /* 0x100fe40000004100 */
[----:B------:R-:W-:Y:S01]  /*0710*/  FADD.FTZ R29, R29, R54 ;  /* 0x000000361d1d7221 */ /* 0x000fe20000010000 */
[----:B------:R-:W-:-:S02]  /*0720*/  HADD2.F32 R52, -RZ, R59.H1_H1 ;  /* 0x3000003bff347230 */ /* 0x000fc40000004100 */
[-C--:B------:R-:W-:Y:S01]  /*0730*/  FFMA.FTZ R37, R56, R54.reuse, R37 ;  /* 0x0000003638257223 */ /* 0x080fe20000010025 */
[----:B------:R-:W-:Y:S01]  /*0740*/  FMUL.FTZ R59, R21, R54 ;  /* 0x00000036153b7220 */ /* 0x000fe20000410000 */
[--C-:B------:R-:W-:Y:S02]  /*0750*/  HADD2.F32 R69, -RZ, R57.reuse.H0_H0 ;  /* 0x20000039ff457230 */ /* 0x100fe40000004100 */
[----:B------:R-:W-:Y:S01]  /*0760*/  FADD.FTZ R54, RZ, R58 ;  /* 0x0000003aff367221 */ /* 0x000fe20000010000 */
[----:B------:R-:W-:Y:S01]  /*0770*/  FFMA.FTZ R55, R3, R58, RZ ;  /* 0x0000003a03377223 */ /* 0x000fe200000100ff */
[----:B------:R-:W-:Y:S01]  /*0780*/  HADD2.F32 R66, -RZ, R57.H1_H1 ;  /* 0x30000039ff427230 */ /* 0x000fe20000004100 */
[----:B------:R-:W-:Y:S01]  /*0790*/  SHF.R.U64 R81, R60, 0x18, R61 ;  /* 0x000000183c517819 */ /* 0x000fe2000000123d */
[----:B------:R-:W-:Y:S01]  /*07a0*/  FADD.FTZ R65, R54, R59 ;  /* 0x0000003b36417221 */ /* 0x000fe20000010000 */
[C-C-:B------:R-:W-:Y:S02]  /*07b0*/  SHF.R.U64 R82, R60.reuse, 0x10, R61.reuse ;  /* 0x000000103c527819 */ /* 0x140fe4000000123d */
[----:B------:R-:W-:-:S02]  /*07c0*/  SHF.R.U64 R83, R60, 0x8, R61 ;  /* 0x000000083c537819 */ /* 0x000fc4000000123d */
[----:B------:R-:W-:Y:S01]  /*07d0*/  MOV R84, R60 ;  /* 0x0000003c00547202 */ /* 0x000fe20000000f00 */
[C---:B------:R-:W-:Y:S01]  /*07e0*/  FMUL.FTZ R60, R64.reuse, R71 ;  /* 0x00000047403c7220 */ /* 0x040fe20000410000 */
        /* <DEDUP_REMOVED lines=11> */
[----:B------:R-:W-:-:S02]  /*08a0*/  SHF.R.U32.HI R77, RZ, 0x18, R61 ;  /* 0x00000018ff4d7819 */ /* 0x000fc4000001163d */
[--C-:B------:R-:W-:Y:S02]  /*08b0*/  SHF.R.U32.HI R78, RZ, 0x10, R61.reuse ;  /* 0x00000010ff4e7819 */ /* 0x100fe4000001163d */
[----:B------:R-:W-:Y:S02]  /*08c0*/  SHF.R.U32.HI R79, RZ, 0x8, R61 ;  /* 0x00000008ff4f7819 */ /* 0x000fe4000001163d */
[----:B------:R-:W-:Y:S01]  /*08d0*/  MOV R80, R61 ;  /* 0x0000003d00507202 */ /* 0x000fe20000000f00 */
[----:B------:R-:W-:Y:S01]  /*08e0*/  FMUL.FTZ R61, R64, R75 ;  /* 0x0000004b403d7220 */ /* 0x000fe20000410000 */
[----:B------:R-:W-:Y:S01]  /*08f0*/  FADD.FTZ R43, R43, R52 ;  /* 0x000000342b2b7221 */ /* 0x000fe20000010000 */
[-C--:B------:R-:W-:Y:S01]  /*0900*/  FFMA.FTZ R47, R76, R52.reuse, R47 ;  /* 0x000000344c2f7223 */ /* 0x080fe2000001002f */
[----:B------:R-:W-:Y:S01]  /*0910*/  FMUL.FTZ R75, R27, R52 ;  /* 0x000000341b4b7220 */ /* 0x000fe20000410000 */
[----:B------:R-:W-:Y:S01]  /*0920*/  FMUL.FTZ R72, R24, R85 ;  /* 0x0000005518487220 */ /* 0x000fe20000410000 */
[----:B------:R-:W-:Y:S01]  /*0930*/  FADD.FTZ R55, R66, R63 ;  /* 0x0000003f42377221 */ /* 0x000fe20000010000 */
[----:B------:R-:W-:Y:S01]  /*0940*/  FFMA.FTZ R52, R60, R63, R53 ;  /* 0x0000003f3c347223 */ /* 0x000fe20000010035 */
[C---:B------:R-:W-:Y:S01]  /*0950*/  FMUL.FTZ R70, R64.reuse, R87 ;  /* 0x0000005740467220 */ /* 0x040fe20000410000 */
[----:B------:R-:W-:Y:S01]  /*0960*/  FMUL.FTZ R71, R25, R68 ;  /* 0x0000004419477220 */ /* 0x000fe20000410000 */
[----:B------:R-:W-:Y:S01]  /*0970*/  FADD.FTZ R54, R55, R72 ;  /* 0x0000004837367221 */ /* 0x000fe20000010000 */
[----:B------:R-:W-:Y:S01]  /*0980*/  FFMA.FTZ R53, R61, R72, R52 ;  /* 0x000000483d357223 */ /* 0x000fe20000010034 */
[----:B------:R-:W-:Y:S01]  /*0990*/  FMUL.FTZ R73, R64, R73 ;  /* 0x0000004940497220 */ /* 0x000fe20000410000 */
[----:B------:R-:W-:Y:S01]  /*09a0*/  FMUL.FTZ R74, R26, R89 ;  /* 0x000000591a4a7220 */ /* 0x000fe20000410000 */
        /* <DEDUP_REMOVED lines=14> */
.L_x_1501:
[----:B------:R-:W-:Y:S05]  /*0a90*/  BSYNC.RECONVERGENT B1 ;  /* 0x0000000000017941 */ /* 0x000fea0003800200 */
.L_x_1500:
        /* <DEDUP_REMOVED lines=21> */
.L_x_1524:
[----:B------:R-:W-:Y:S01]  /*0bf0*/  BSSY.RECONVERGENT B1, `(.L_x_1503) ;  /* 0x000021f000017945 */ /* 0x000fe20003800200 */
[----:B-12---:R-:W-:Y:S01]  /*0c00*/  FADD.FTZ R65, R65, R52 ;  /* 0x0000003441417221 */ /* 0x006fe20000010000 */
        /* <DEDUP_REMOVED lines=68> */
.L_x_1507:
        /* <DEDUP_REMOVED lines=30> */
[C---:B------:R-:W-:Y:S01]  /*1230*/  F2FP.F16.F32.PACK_AB R33, R32.reuse, R33 ;  /* 0x000000212021723e */ /* 0x040fe200000000ff */
[----:B------:R-:W-:Y:S01]  /*1240*/  FMUL.FTZ R67, R32, UR14 ;  /* 0x0000000e20437c20 */ /* 0x000fe20008410000 */
[----:B------:R-:W-:-:S02]  /*1250*/  LOP3.LUT P5, RZ, R80, 0xff, RZ, 0xc0, !PT ;  /* 0x000000ff50ff7812 */ /* 0x000fc400078ac0ff */
[----:B------:R-:W-:Y:S01]  /*1260*/  F2FP.F16.F32.PACK_AB R35, R64, R85 ;  /* 0x000000554023723e */ /* 0x000fe200000000ff */
[----:B------:R-:W-:Y:S01]  /*1270*/  FMUL.FTZ R64, R54, UR14 ;  /* 0x0000000e36407c20 */ /* 0x000fe20008410000 */
[C---:B------:R-:W-:Y:S01]  /*1280*/  F2FP.F16.F32.PACK_AB R34, R69.reuse, R34 ;  /* 0x000000224522723e */ /* 0x040fe200000000ff */
[----:B------:R-:W-:Y:S01]  /*1290*/  FMUL.FTZ R69, R69, UR14 ;  /* 0x0000000e45457c20 */ /* 0x000fe20008410000 */
[C---:B------:R-:W-:Y:S01]  /*12a0*/  F2FP.F16.F32.PACK_AB R32, R53.reuse, R54 ;  /* 0x000000363520723e */ /* 0x040fe200000000ff */
        /* <DEDUP_REMOVED lines=19> */
.L_x_1506:
        /* <DEDUP_REMOVED lines=9> */
[--C-:B------:R-:W-:Y:S02]  /*1470*/  HADD2.F32 R53, -RZ, R16.reuse.H0_H0 ;  /* 0x20000010ff357230 */ /* 0x100fe40000004100 */
[----:B------:R-:W-:Y:S01]  /*1480*/  FADD.FTZ R68, R59, -R68 ;  /* 0x800000443b447221 */ /* 0x000fe20000010000 */
[----:B------:R-:W-:-:S02]  /*1490*/  HADD2.F32 R55, -RZ, R16.H1_H1 ;  /* 0x30000010ff377230 */ /* 0x000fc40000004100 */
[----:B------:R-:W-:Y:S01]  /*14a0*/  FADD.FTZ R66, R71, -R66 ;  /* 0x8000004247427221 */ /* 0x000fe20000010000 */
[----:B------:R-:W-:Y:S02]  /*14b0*/  HADD2.F32 R85, -RZ, R18.H1_H1 ;  /* 0x30000012ff557230 */ /* 0x000fe40000004100 */
[C---:B-----5:R-:W-:Y:S01]  /*14c0*/  FFMA.FTZ R53, R64.reuse, R52, R53 ;  /* 0x0000003440357223 */ /* 0x060fe20000010035 */
[----:B------:R-:W-:Y:S01]  /*14d0*/  ISETP.NE.U32.AND P0, PT, RZ, UR4, PT ;  /* 0x00000004ff007c0c */ /* 0x000fe2000bf05070 */
[----:B------:R-:W-:Y:S01]  /*14e0*/  FFMA.FTZ R52, R64, R68, R55 ;  /* 0x0000004440347223 */ /* 0x000fe20000010037 */
[----:B------:R-:W-:Y:S01]  /*14f0*/  FADD.FTZ R68, R62, -R65 ;  /* 0x800000413e447221 */ /* 0x000fe20000010000 */
[--C-:B------:R-:W-:Y:S02]  /*1500*/  HADD2.F32 R65, -RZ, R17.reuse.H0_H0 ;  /* 0x20000011ff417230 */ /* 0x100fe40000004100 */
[----:B------:R-:W-:Y:S01]  /*1510*/  FADD.FTZ R86, R63, -R86 ;  /* 0x800000563f567221 */ /* 0x000fe20000010000 */
[----:B------:R-:W-:-:S02]  /*1520*/  HADD2.F32 R55, -RZ, R17.H1_H1 ;  /* 0x30000011ff377230 */ /* 0x000fc40000004100 */
[----:B------:R-:W-:Y:S01]  /*1530*/  FADD.FTZ R54, R75, -R54 ;  /* 0x800000364b367221 */ /* 0x000fe20000010000 */
[----:B------:R-:W-:Y:S01]  /*1540*/  ISETP.NE.AND.EX P0, PT, RZ, UR5, PT, P0 ;  /* 0x00000005ff007c0c */ /* 0x000fe2000bf05300 */
[----:B------:R-:W-:Y:S01]  /*1550*/  FFMA.FTZ R65, R64, R68, R65 ;  /* 0x0000004440417223 */ /* 0x000fe20000010041 */
[----:B------:R-:W-:Y:S01]  /*1560*/  FADD.FTZ R68, R72, -R69 ;  /* 0x8000004548447221 */ /* 0x000fe20000010000 */
[----:B------:R-:W-:Y:S02]  /*1570*/  HADD2.F32 R69, -RZ, R18.H0_H0 ;  /* 0x20000012ff457230 */ /* 0x000fe40000004100 */
[----:B------:R-:W-:Y:S01]  /*1580*/  FFMA.FTZ R55, R64, R86, R55 ;  /* 0x0000005640377223 */ /* 0x000fe20000010037 */
[----:B------:R-:W-:Y:S02]  /*1590*/  LOP3.LUT P1, RZ, R80, 0xff, RZ, 0xc0, !PT ;  /* 0x000000ff50ff7812 */ /* 0x000fe4000782c0ff */
[----:B------:R-:W-:Y:S01]  /*15a0*/  LOP3.LUT P3, RZ, R79, 0xff, RZ, 0xc0, !PT ;  /* 0x000000ff4fff7812 */ /* 0x000fe2000786c0ff */
[C---:B------:R-:W-:Y:S01]  /*15b0*/  FFMA.FTZ R69, R64.reuse, R68, R69 ;  /* 0x0000004440457223 */ /* 0x040fe20000010045 */
[----:B------:R-:W-:Y:S01]  /*15c0*/  FFMA.FTZ R68, R64, R66, R85 ;  /* 0x0000004240447223 */ /* 0x000fe20000010055 */
[----:B------:R-:W-:Y:S01]  /*15d0*/  FADD.FTZ R66, R74, -R67 ;  /* 0x800000434a427221 */ /* 0x000fe20000010000 */
[--C-:B------:R-:W-:Y:S01]  /*15e0*/  HADD2.F32 R67, -RZ, R19.reuse.H0_H0 ;  /* 0x20000013ff437230 */ /* 0x100fe20000004100 */
[----:B------:R-:W-:Y:S01]  /*15f0*/  LOP3.LUT P6, RZ, R82, 0xff, RZ, 0xc0, !PT ;  /* 0x000000ff52ff7812 */ /* 0x000fe200078cc0ff */
[----:B------:R-:W-:Y:S01]  /*1600*/  HADD2.F32 R85, -RZ, R19.H1_H1 ;  /* 0x30000013ff557230 */ /* 0x000fe20000004100 */
[----:B------:R-:W-:-:S02]  /*1610*/  @P0 F2FP.F16.F32.PACK_AB R86, RZ, R69 ;  /* 0x00000045ff56023e */ /* 0x000fc400000000ff */
[C---:B------:R-:W-:Y:S01]  /*1620*/  FFMA.FTZ R66, R64.reuse, R66, R67 ;  /* 0x0000004240427223 */ /* 0x040fe20000010043 */
[----:B------:R-:W-:Y:S01]  /*1630*/  LOP3.LUT P5, RZ, R81, 0xff, RZ, 0xc0, !PT ;  /* 0x000000ff51ff7812 */ /* 0x000fe200078ac0ff */
[----:B------:R-:W-:Y:S01]  /*1640*/  FFMA.FTZ R67, R64, R54, R85 ;  /* 0x0000003640437223 */ /* 0x000fe20000010055 */
[----:B------:R-:W-:Y:S01]  /*1650*/  FMUL.FTZ R54, R69, UR14 ;  /* 0x0000000e45367c20 */ /* 0x000fe20008410000 */
[----:B------:R-:W-:Y:S01]  /*1660*/  FMUL.FTZ R64, R68, UR14 ;  /* 0x0000000e44407c20 */ /* 0x000fe20008410000 */
[----:B------:R-:W-:Y:S01]  /*1670*/  @P0 F2FP.F16.F32.PACK_AB R69, RZ, R53 ;  /* 0x00000035ff45023e */ /* 0x000fe200000000ff */
[----:B------:R-:W-:Y:S01]  /*1680*/  FMUL.FTZ R53, R53, UR14 ;  /* 0x0000000e35357c20 */ /* 0x000fe20008410000 */
[----:B------:R-:W-:Y:S02]  /*1690*/  @P0 PRMT R34, R86, 0x7610, R34 ;  /* 0x0000761056220816 */ /* 0x000fe40000000022 */
[----:B------:R-:W-:Y:S02]  /*16a0*/  FSEL R54, R54, RZ, P1 ;  /* 0x000000ff36367208 */ /* 0x000fe40000800000 */
[----:B------:R-:W-:-:S02]  /*16b0*/  FSEL R85, R64, RZ, P3 ;  /* 0x000000ff40557208 */ /* 0x000fc40001800000 */
[----:B------:R-:W-:Y:S02]  /*16c0*/  @P0 F2FP.F16.F32.PACK_AB R64, RZ, R68 ;  /* 0x00000044ff40023e */ /* 0x000fe400000000ff */
[----:B------:R-:W-:Y:S02]  /*16d0*/  F2FP.F16.F32.PACK_AB R54, R85, R54 ;  /* 0x000000365536723e */ /* 0x000fe400000000ff */
[----:B------:R-:W-:Y:S01]  /*16e0*/  @P0 F2FP.F16.F32.PACK_AB R85, RZ, R65 ;  /* 0x00000041ff55023e */ /* 0x000fe200000000ff */
[----:B------:R-:W-:Y:S01]  /*16f0*/  FMUL.FTZ R65, R65, UR14 ;  /* 0x0000000e41417c20 */ /* 0x000fe20008410000 */
[----:B------:R-:W-:Y:S01]  /*1700*/  @P0 F2FP.F16.F32.PACK_AB R68, RZ, R55 ;  /* 0x00000037ff44023e */ /* 0x000fe200000000ff */
[----:B------:R-:W-:Y:S01]  /*1710*/  FMUL.FTZ R55, R55, UR14 ;  /* 0x0000000e37377c20 */ /* 0x000fe20008410000 */
[----:B------:R-:W-:Y:S02]  /*1720*/  @P0 PRMT R33, R85, 0x7610, R33 ;  /* 0x0000761055210816 */ /* 0x000fe40000000021 */
[----:B------:R-:W-:-:S02]  /*1730*/  @P0 PRMT R32, R69, 0x7610, R32 ;  /* 0x0000761045200816 */ /* 0x000fc40000000020 */
[----:B------:R-:W-:Y:S01]  /*1740*/  @P0 F2FP.F16.F32.PACK_AB R86, RZ, R66 ;  /* 0x00000042ff56023e */ /* 0x000fe200000000ff */
[----:B------:R-:W-:Y:S01]  /*1750*/  FMUL.FTZ R66, R66, UR14 ;  /* 0x0000000e42427c20 */ /* 0x000fe20008410000 */
[----:B------:R-:W-:Y:S01]  /*1760*/  @P0 F2FP.F16.F32.PACK_AB R69, RZ, R52 ;  /* 0x00000034ff45023e */ /* 0x000fe200000000ff */
[----:B------:R-:W-:Y:S01]  /*1770*/  FMUL.FTZ R52, R52, UR14 ;  /* 0x0000000e34347c20 */ /* 0x000fe20008410000 */
[----:B------:R-:W-:Y:S01]  /*1780*/  @P0 F2FP.F16.F32.PACK_AB R85, RZ, R67 ;  /* 0x00000043ff55023e */ /* 0x000fe200000000ff */
[----:B------:R-:W-:Y:S01]  /*1790*/  FMUL.FTZ R67, R67, UR14 ;  /* 0x0000000e43437c20 */ /* 0x000fe20008410000 */
[----:B------:R-:W-:Y:S02]  /*17a0*/  FSEL R65, R65, RZ, P6 ;  /* 0x000000ff41417208 */ /* 0x000fe40003000000 */
[----:B------:R-:W-:Y:S02]  /*17b0*/  LOP3.LUT P4, RZ, R84, 0xff, RZ, 0xc0, !PT ;  /* 0x000000ff54ff7812 */ /* 0x000fe4000788c0ff */
[----:B------:R-:W-:-:S02]  /*17c0*/  LOP3.LUT P3, RZ, R83, 0xff, RZ, 0xc0, !PT ;  /* 0x000000ff53ff7812 */ /* 0x000fc4000786c0ff */
[----:B------:R-:W-:Y:S02]  /*17d0*/  LOP3.LUT P1, RZ, R78, 0xff, RZ, 0xc0, !PT ;  /* 0x000000ff4eff7812 */ /* 0x000fe4000782c0ff */
[----:B------:R-:W-:Y:S02]  /*17e0*/  LOP3.LUT P6, RZ, R77, 0xff, RZ, 0xc0, !PT ;  /* 0x000000ff4dff7812 */ /* 0x000fe400078cc0ff */
[----:B------:R-:W-:Y:S02]  /*17f0*/  @P0 PRMT R35, R86, 0x7610, R35 ;  /* 0x0000761056230816 */ /* 0x000fe40000000023 */
        /* <DEDUP_REMOVED lines=8> */
[----:B------:R-:W-:-:S02]  /*1880*/  @P0 PRMT R34, R34, 0x5410, R64 ;  /* 0x0000541022220816 */ /* 0x000fc40000000040 */
[----:B------:R-:W-:Y:S02]  /*1890*/  @P0 PRMT R33, R33, 0x5410, R68 ;  /* 0x0000541021210816 */ /* 0x000fe40000000044 */
[----:B------:R-:W-:Y:S02]  /*18a0*/  @P0 PRMT R32, R32, 0x5410, R69 ;  /* 0x0000541020200816 */ /* 0x000fe40000000045 */
[----:B------:R-:W-:Y:S01]  /*18b0*/  @P0 PRMT R35, R35, 0x5410, R85 ;  /* 0x0000541023230816 */ /* 0x000fe20000000055 */
[----:B------:R-:W-:Y:S06]  /*18c0*/  BRA `(.L_x_1508) ;  /* 0x0000001400107947 */ /* 0x000fec0003800000 */
.L_x_1505:
        /* <DEDUP_REMOVED lines=52> */
[----:B------:R-:W-:-:S02]  /*1c10*/  F2FP.F16.F32.PACK_AB R50, R53, R50 ;  /* 0x000000323532723e */ /* 0x000fc400000000ff */
[----:B------:R-:W-:Y:S02]  /*1c20*/  LOP3.LUT P0, RZ, R84, 0xff, RZ, 0xc0, !PT ;  /* 0x000000ff54ff7812 */ /* 0x000fe4000780c0ff */
[----:B------:R-:W-:Y:S01]  /*1c30*/  F2FP.F16.F32.PACK_AB R53, R68, R55 ;  /* 0x000000374435723e */ /* 0x000fe200000000ff */
[----:B------:R-:W-:Y:S01]  /*1c40*/  FMUL.FTZ R55, R48, UR14 ;  /* 0x0000000e30377c20 */ /* 0x000fe20008410000 */
[----:B------:R-:W-:Y:S02]  /*1c50*/  FSEL R49, R49, RZ, P1 ;  /* 0x000000ff31317208 */ /* 0x000fe40000800000 */
[----:B------:R-:W-:Y:S01]  /*1c60*/  F2FP.F16.F32.PACK_AB R54, R86, R67 ;  /* 0x000000435636723e */ /* 0x000fe200000000ff */
[----:B------:R-:W-:Y:S01]  /*1c70*/  FMUL.FTZ R67, R64, UR14 ;  /* 0x0000000e40437c20 */ /* 0x000fe20008410000 */
[----:B------:R-:W-:Y:S02]  /*1c80*/  LOP3.LUT P5, RZ, R83, 0xff, RZ, 0xc0, !PT ;  /* 0x000000ff53ff7812 */ /* 0x000fe400078ac0ff */
[----:B------:R-:W-:-:S02]  /*1c90*/  LOP3.LUT P4, RZ, R6, 0xff, RZ, 0xc0, !PT ;  /* 0x000000ff06ff7812 */ /* 0x000fc4000788c0ff */
[----:B------:R-:W-:Y:S02]  /*1ca0*/  LOP3.LUT P3, RZ, R78, 0xff, RZ, 0xc0, !PT ;  /* 0x000000ff4eff7812 */ /* 0x000fe4000786c0ff */
[C---:B------:R-:W-:Y:S02]  /*1cb0*/  FSEL R48, R52.reuse, RZ, P6 ;  /* 0x000000ff34307208 */ /* 0x040fe40003000000 */
[----:B------:R-:W-:Y:S02]  /*1cc0*/  LOP3.LUT P1, RZ, R11, 0xff, RZ, 0xc0, !PT ;  /* 0x000000ff0bff7812 */ /* 0x000fe4000782c0ff */
[----:B------:R-:W-:Y:S02]  /*1cd0*/  FSEL R65, R52, RZ, P0 ;  /* 0x000000ff34417208 */ /* 0x000fe40000000000 */
[----:B------:R-:W-:Y:S02]  /*1ce0*/  LOP3.LUT P6, RZ, R12, 0xff, RZ, 0xc0, !PT ;  /* 0x000000ff0cff7812 */ /* 0x000fe400078cc0ff */
[----:B------:R-:W-:-:S02]  /*1cf0*/  LOP3.LUT P0, RZ, R77, 0xff, RZ, 0xc0, !PT ;  /* 0x000000ff4dff7812 */ /* 0x000fc4000780c0ff */
[----:B------:R-:W-:Y:S02]  /*1d00*/  F2FP.F16.F32.PACK_AB R49, R66, R49 ;  /* 0x000000314231723e */ /* 0x000fe400000000ff */
[C---:B------:R-:W-:Y:S02]  /*1d10*/  FSEL R52, R51.reuse, RZ, P5 ;  /* 0x000000ff33347208 */ /* 0x040fe40002800000 */
        /* <DEDUP_REMOVED lines=10> */
.L_x_1510:
        /* <DEDUP_REMOVED lines=20> */
[----:B------:R-:W-:Y:S01]  /*1f00*/  FADD.FTZ R67, R75, -R52 ;  /* 0x800000344b437221 */ /* 0x000fe20000010000 */
[----:B------:R-:W-:Y:S01]  /*1f10*/  LOP3.LUT P6, RZ, R9, 0xff, RZ, 0xc0, !PT ;  /* 0x000000ff09ff7812 */ /* 0x000fe200078cc0ff */
[----:B------:R-:W-:Y:S01]  /*1f20*/  FMUL.FTZ R51, R64, R33 ;  /* 0x0000002140337220 */ /* 0x000fe20000410000 */
[C---:B------:R-:W-:Y:S01]  /*1f30*/  F2FP.F16.F32.PACK_AB R34, R55.reuse, R34 ;  /* 0x000000223722723e */ /* 0x040fe200000000ff */
[----:B------:R-:W-:Y:S01]  /*1f40*/  FMUL.FTZ R52, R55, UR14 ;  /* 0x0000000e37347c20 */ /* 0x000fe20008410000 */
        /* <DEDUP_REMOVED lines=23> */
[----:B------:R-:W-:Y:S02]  /*20c0*/  F2FP.F16.F32.PACK_AB R53, R32, R53 ;  /* 0x000000352035723e */ /* 0x000fe400000000ff */
[----:B------:R-:W-:-:S02]  /*20d0*/  LOP3.LUT P6, RZ, R84, 0xff, RZ, 0xc0, !PT ;  /* 0x000000ff54ff7812 */ /* 0x000fc400078cc0ff */
[----:B------:R-:W-:Y:S02]  /*20e0*/  LOP3.LUT P0, RZ, R5, 0xff, RZ, 0xc0, !PT ;  /* 0x000000ff05ff7812 */ /* 0x000fe4000780c0ff */
[C---:B------:R-:W-:Y:S01]  /*20f0*/  F2FP.F16.F32.PACK_AB R32, R48.reuse, R51 ;  /* 0x000000333020723e */ /* 0x040fe200000000ff */
[----:B------:R-:W-:Y:S01]  /*2100*/  FMUL.FTZ R51, R48, UR14 ;  /* 0x0000000e30337c20 */ /* 0x000fe20008410000 */
[----:B------:R-:W-:Y:S01]  /*2110*/  F2FP.F16.F32.PACK_AB R54, R65, R54 ;  /* 0x000000364136723e */ /* 0x000fe200000000ff */
[----:B------:R-:W-:Y:S01]  /*2120*/  FMUL.FTZ R65, R35, UR14 ;  /* 0x0000000e23417c20 */ /* 0x000fe20008410000 */
[----:B------:R-:W-:Y:S01]  /*2130*/  F2FP.F16.F32.PACK_AB R50, R66, R55 ;  /* 0x000000374232723e */ /* 0x000fe200000000ff */
[----:B------:R-:W-:Y:S01]  /*2140*/  FMUL.FTZ R66, R64, UR14 ;  /* 0x0000000e40427c20 */ /* 0x000fe20008410000 */
[----:B------:R-:W-:Y:S02]  /*2150*/  LOP3.LUT P1, RZ, R83, 0xff, RZ, 0xc0, !PT ;  /* 0x000000ff53ff7812 */ /* 0x000fe4000782c0ff */
[----:B------:R-:W-:-:S02]  /*2160*/  LOP3.LUT P3, RZ, R6, 0xff, RZ, 0xc0, !PT ;  /* 0x000000ff06ff7812 */ /* 0x000fc4000786c0ff */
[----:B------:R-:W-:Y:S02]  /*2170*/  LOP3.LUT P4, RZ, R78, 0xff, RZ, 0xc0, !PT ;  /* 0x000000ff4eff7812 */ /* 0x000fe4000788c0ff */
[C---:B------:R-:W-:Y:S02]  /*2180*/  FSEL R55, R52.reuse, RZ, P6 ;  /* 0x000000ff34377208 */ /* 0x040fe40003000000 */
[----:B------:R-:W-:Y:S02]  /*2190*/  FSEL R48, R52, RZ, P0 ;  /* 0x000000ff34307208 */ /* 0x000fe40000000000 */
[----:B------:R-:W-:Y:S02]  /*21a0*/  LOP3.LUT P5, RZ, R11, 0xff, RZ, 0xc0, !PT ;  /* 0x000000ff0bff7812 */ /* 0x000fe400078ac0ff */
        /* <DEDUP_REMOVED lines=14> */
.L_x_1509:
[----:B------:R-:W-:-:S04]  /*2290*/  UISETP.NE.U32.AND UP0, UPT, UR4, URZ, UPT ;  /* 0x000000ff0400728c */ /* 0x000fc8000bf05070 */
[----:B------:R-:W-:-:S09]  /*22a0*/  UISETP.NE.AND.EX UP0, UPT, UR5, URZ, UPT, UP0 ;  /* 0x000000ff0500728c */ /* 0x000fd2000bf05300 */
[----:B------:R-:W-:Y:S05]  /*22b0*/  BRA.U UP0, `(.L_x_1511) ;  /* 0x0000000500447547 */ /* 0x000fea000b800000 */
[-CC-:B------:R-:W-:Y:S01]  /*22c0*/  FFMA.FTZ R48, R56, R52.reuse, R53.reuse ;  /* 0x0000003438307223 */ /* 0x180fe20000010035 */
[-CC-:B------:R-:W-:Y:S01]  /*22d0*/  FFMA.FTZ R51, R3, R52.reuse, R53.reuse ;  /* 0x0000003403337223 */ /* 0x180fe20000010035 */
[--C-:B------:R-:W-:Y:S02]  /*22e0*/  HADD2.F32 R54, -RZ, R16.reuse.H1_H1 ;  /* 0x30000010ff367230 */ /* 0x100fe40000004100 */
[-CC-:B------:R-:W-:Y:S01]  /*22f0*/  FFMA.FTZ R67, R57, R52.reuse, R53.reuse ;  /* 0x0000003439437223 */ /* 0x180fe20000010035 */
[-CC-:B------:R-:W-:Y:S01]  /*2300*/  FFMA.FTZ R68, R60, R52.reuse, R53.reuse ;  /* 0x000000343c447223 */ /* 0x180fe20000010035 */
[-CC-:B------:R-:W-:Y:S01]  /*2310*/  FFMA.FTZ R55, R61, R52.reuse, R53.reuse ;  /* 0x000000343d377223 */ /* 0x180fe20000010035 */
[-CC-:B------:R-:W-:Y:S01]  /*2320*/  FFMA.FTZ R50, R70, R52.reuse, R53.reuse ;  /* 0x0000003446327223 */ /* 0x180fe20000010035 */
[-CC-:B------:R-:W-:Y:S01]  /*2330*/  FFMA.FTZ R49, R73, R52.reuse, R53.reuse ;  /* 0x0000003449317223 */ /* 0x180fe20000010035 */
[----:B------:R-:W-:Y:S01]  /*2340*/  FADD.FTZ R65, R59, -R48 ;  /* 0x800000303b417221 */ /* 0x000fe20000010000 */
[----:B------:R-:W-:Y:S01]  /*2350*/  FFMA.FTZ R52, R76, R52, R53 ;  /* 0x000000344c347223 */ /* 0x000fe20000010035 */
[----:B------:R-:W-:-:S02]  /*2360*/  HADD2.F32 R53, -RZ, R16.H0_H0 ;  /* 0x20000010ff357230 */ /* 0x000fc40000004100 */
[----:B------:R-:W-:Y:S01]  /*2370*/  FADD.FTZ R51, R58, -R51 ;  /* 0x800000333a337221 */ /* 0x000fe20000010000 */
[--C-:B------:R-:W-:Y:S02]  /*2380*/  HADD2.F32 R66, -RZ, R17.reuse.H0_H0 ;  /* 0x20000011ff427230 */ /* 0x100fe40000004100 */
[----:B------:R-:W-:Y:S01]  /*2390*/  FADD.FTZ R67, R62, -R67 ;  /* 0x800000433e437221 */ /* 0x000fe20000010000 */
[----:B------:R-:W-:Y:S02]  /*23a0*/  HADD2.F32 R86, -RZ, R17.H1_H1 ;  /* 0x30000011ff567230 */ /* 0x000fe40000004100 */
[----:B------:R-:W-:Y:S01]  /*23b0*/  FADD.FTZ R69, R63, -R68 ;  /* 0x800000443f457221 */ /* 0x000fe20000010000 */
[----:B-----5:R-:W-:Y:S01]  /*23c0*/  FFMA.FTZ R48, R64, R65, R54 ;  /* 0x0000004140307223 */ /* 0x020fe20000010036 */
[--C-:B------:R-:W-:Y:S02]  /*23d0*/  HADD2.F32 R65, -RZ, R18.reuse.H0_H0 ;  /* 0x20000012ff417230 */ /* 0x100fe40000004100 */
[----:B------:R-:W-:Y:S01]  /*23e0*/  FADD.FTZ R55, R72, -R55 ;  /* 0x8000003748377221 */ /* 0x000fe20000010000 */
[C---:B------:R-:W-:Y:S01]  /*23f0*/  FFMA.FTZ R51, R64.reuse, R51, R53 ;  /* 0x0000003340337223 */ /* 0x040fe20000010035 */
[C---:B------:R-:W-:Y:S01]  /*2400*/  FFMA.FTZ R54, R64.reuse, R67, R66 ;  /* 0x0000004340367223 */ /* 0x040fe20000010042 */
[----:B------:R-:W-:Y:S01]  /*2410*/  FFMA.FTZ R53, R64, R69, R86 ;  /* 0x0000004540357223 */ /* 0x000fe20000010056 */
[----:B------:R-:W-:-:S02]  /*2420*/  HADD2.F32 R66, -RZ, R18.H1_H1 ;  /* 0x30000012ff427230 */ /* 0x000fc40000004100 */
[----:B------:R-:W-:Y:S01]  /*2430*/  FADD.FTZ R69, R74, -R49 ;  /* 0x800000314a457221 */ /* 0x000fe20000010000 */
[----:B------:R-:W-:Y:S01]  /*2440*/  FADD.FTZ R67, R71, -R50 ;  /* 0x8000003247437221 */ /* 0x000fe20000010000 */
[----:B------:R-:W-:Y:S01]  /*2450*/  FFMA.FTZ R49, R64, R55, R65 ;  /* 0x0000003740317223 */ /* 0x000fe20000010041 */
[----:B------:R-:W-:Y:S01]  /*2460*/  LOP3.LUT P0, RZ, R80, 0xff, RZ, 0xc0, !PT ;  /* 0x000000ff50ff7812 */ /* 0x000fe2000780c0ff */
[--C-:B------:R-:W-:Y:S02]  /*2470*/  HADD2.F32 R68, -RZ, R19.reuse.H0_H0 ;  /* 0x20000013ff447230 */ /* 0x100fe40000004100 */
[----:B------:R-:W-:Y:S01]  /*2480*/  FFMA.FTZ R66, R64, R67, R66 ;  /* 0x0000004340427223 */ /* 0x000fe20000010042 */
[----:B------:R-:W-:Y:S01]  /*2490*/  FMUL.FTZ R49, R49, UR14 ;  /* 0x0000000e31317c20 */ /* 0x000fe20008410000 */
[----:B------:R-:W-:Y:S01]  /*24a0*/  HADD2.F32 R86, -RZ, R19.H1_H1 ;  /* 0x30000013ff567230 */ /* 0x000fe20000004100 */
[----:B------:R-:W-:Y:S01]  /*24b0*/  LOP3.LUT P6, RZ, R9, 0xff, RZ, 0xc0, !PT ;  /* 0x000000ff09ff7812 */ /* 0x000fe200078cc0ff */
[----:B------:R-:W-:Y:S01]  /*24c0*/  FADD.FTZ R85, R75, -R52 ;  /* 0x800000344b557221 */ /* 0x000fe20000010000 */
[----:B------:R-:W-:Y:S01]  /*24d0*/  FMUL.FTZ R66, R66, UR14 ;  /* 0x0000000e42427c20 */ /* 0x000fe20008410000 */
[----:B------:R-:W-:Y:S01]  /*24e0*/  LOP3.LUT P5, RZ, R79, 0xff, RZ, 0xc0, !PT ;  /* 0x000000ff4fff7812 */ /* 0x000fe200078ac0ff */
[----:B------:R-:W-:Y:S01]  /*24f0*/  FMUL.FTZ R54, R54, UR14 ;  /* 0x0000000e36367c20 */ /* 0x000fe20008410000 */
[----:B------:R-:W-:Y:S01]  /*2500*/  LOP3.LUT P4, RZ, R10, 0xff, RZ, 0xc0, !PT ;  /* 0x000000ff0aff7812 */ /* 0x000fe2000788c0ff */
[----:B------:R-:W-:Y:S01]  /*2510*/  FMUL.FTZ R50, R53, UR14 ;  /* 0x0000000e35327c20 */ /* 0x000fe20008410000 */
[----:B------:R-:W-:Y:S01]  /*2520*/  FSEL R55, R49, RZ, P0 ;  /* 0x000000ff31377208 */ /* 0x000fe20000000000 */
[----:B------:R-:W-:Y:S01]  /*2530*/  FFMA.FTZ R52, R64, R69, R68 ;  /* 0x0000004540347223 */ /* 0x000fe20000010044 */
[----:B------:R-:W-:Y:S01]  /*2540*/  LOP3.LUT P3, RZ, R82, 0xff, RZ, 0xc0, !PT ;  /* 0x000000ff52ff7812 */ /* 0x000fe2000786c0ff */
[----:B------:R-:W-:Y:S01]  /*2550*/  FFMA.FTZ R64, R64, R85, R86 ;  /* 0x0000005540407223 */ /* 0x000fe20000010056 */
[----:B------:R-:W-:Y:S01]  /*2560*/  LOP3.LUT P0, RZ, R81, 0xff, RZ, 0xc0, !PT ;  /* 0x000000ff51ff7812 */ /* 0x000fe2000780c0ff */
[----:B------:R-:W-:Y:S01]  /*2570*/  FMUL.FTZ R51, R51, UR14 ;  /* 0x0000000e33337c20 */ /* 0x000fe20008410000 */
[----:B------:R-:W-:Y:S01]  /*2580*/  FSEL R65, R49, RZ, P6 ;  /* 0x000000ff31417208 */ /* 0x000fe20003000000 */
[----:B------:R-:W-:Y:S01]  /*2590*/  FMUL.FTZ R67, R64, UR14 ;  /* 0x0000000e40437c20 */ /* 0x000fe20008410000 */
[----:B------:R-:W-:-:S02]  /*25a0*/  LOP3.LUT P6, RZ, R8, 0xff, RZ, 0xc0, !PT ;  /* 0x000000ff08ff7812 */ /* 0x000fc400078cc0ff */
[C---:B------:R-:W-:Y:S02]  /*25b0*/  FSEL R86, R66.reuse, RZ, P5 ;  /* 0x000000ff42567208 */ /* 0x040fe40002800000 */
[----:B------:R-:W-:Y:S02]  /*25c0*/  FSEL R88, R66, RZ, P4 ;  /* 0x000000ff42587208 */ /* 0x000fe40002000000 */
[----:B------:R-:W-:Y:S02]  /*25d0*/  FSEL R53, R54, RZ, P3 ;  /* 0x000000ff36357208 */ /* 0x000fe40001800000 */
[C---:B------:R-:W-:Y:S02]  /*25e0*/  FSEL R66, R50.reuse, RZ, P0 ;  /* 0x000000ff32427208 */ /* 0x040fe40000000000 */
[----:B------:R-:W-:Y:S02]  /*25f0*/  LOP3.LUT P1, RZ, R7, 0xff, RZ, 0xc0, !PT ;  /* 0x000000ff07ff7812 */ /* 0x000fe4000782c0ff */
[----:B------:R-:W-:-:S02]  /*2600*/  FSEL R68, R50, RZ, P6 ;  /* 0x000000ff32447208 */ /* 0x000fc40003000000 */
[----:B------:R-:W-:Y:S02]  /*2610*/  LOP3.LUT P0, RZ, R5, 0xff, RZ, 0xc0, !PT ;  /* 0x000000ff05ff7812 */ /* 0x000fe4000780c0ff */
[----:B------:R-:W-:Y:S02]  /*2620*/  LOP3.LUT P6, RZ, R84, 0xff, RZ, 0xc0, !PT ;  /* 0x000000ff54ff7812 */ /* 0x000fe400078cc0ff */
[----:B------:R-:W-:Y:S01]  /*2630*/  F2FP.F16.F32.PACK_AB R50, R88, R65 ;  /* 0x000000415832723e */ /* 0x000fe200000000ff */
[----:B------:R-:W-:Y:S01]  /*2640*/  FMUL.FTZ R65, R48, UR14 ;  /* 0x0000000e30417c20 */ /* 0x000fe20008410000 */
[----:B------:R-:W-:Y:S01]  /*2650*/  F2FP.F16.F32.PACK_AB R53, R66, R53 ;  /* 0x000000354235723e */ /* 0x000fe200000000ff */
[----:B------:R-:W-:Y:S01]  /*2660*/  FMUL.FTZ R66, R52, UR14 ;  /* 0x0000000e34427c20 */ /* 0x000fe20008410000 */
[----:B------:R-:W-:Y:S02]  /*2670*/  FSEL R49, R54, RZ, P1 ;  /* 0x000000ff36317208 */ /* 0x000fe40000800000 */
[----:B------:R-:W-:-:S02]  /*2680*/  F2FP.F16.F32.PACK_AB R54, R86, R55 ;  /* 0x000000375636723e */ /* 0x000fc400000000ff */
        /* <DEDUP_REMOVED lines=17> */
[----:B------:R-:W-:-:S02]  /*27a0*/  F2FP.F16.F32.PACK_AB R51, R66, R51 ;  /* 0x000000334233723e */ /* 0x000fc400000000ff */
[----:B------:R-:W-:Y:S01]  /*27b0*/  F2FP.F16.F32.PACK_AB R55, R67, R64 ;  /* 0x000000404337723e */ /* 0x000fe200000000ff */
[----:B------:R-:W-:Y:S06]  /*27c0*/  BRA `(.L_x_1508) ;  /* 0x0000000400507947 */ /* 0x000fec0003800000 */
.L_x_1511:
[-CC-:B------:R-:W-:Y:S01]  /*27d0*/  FFMA.FTZ R35, R3, R52.reuse, R53.reuse ;  /* 0x0000003403237223 */ /* 0x180fe20000010035 */
[-CC-:B------:R-:W-:Y:S01]  /*27e0*/  FFMA.FTZ R32, R56, R52.reuse, R53.reuse ;  /* 0x0000003438207223 */ /* 0x180fe20000010035 */
[-CC-:B------:R-:W-:Y:S01]  /*27f0*/  FFMA.FTZ R55, R57, R52.reuse, R53.reuse ;  /* 0x0000003439377223 */ /* 0x180fe20000010035 */
[--C-:B------:R-:W-:Y:S02]  /*2800*/  HADD2.F32 R49, -RZ, R16.reuse.H0_H0 ;  /* 0x20000010ff317230 */ /* 0x100fe40000004100 */
[-C--:B------:R-:W-:Y:S01]  /*2810*/  FFMA.FTZ R54, R60, R52.reuse, R53 ;  /* 0x000000343c367223 */ /* 0x080fe20000010035 */
[----:B------:R-:W-:Y:S02]  /*2820*/  HADD2.F32 R48, -RZ, R16.H1_H1 ;  /* 0x30000010ff307230 */ /* 0x000fe40000004100 */
[----:B------:R-:W-:Y:S01]  /*2830*/  FADD.FTZ R35, R58, -R35 ;  /* 0x800000233a237221 */ /* 0x000fe20000010000 */
[----:B------:R-:W-:Y:S01]  /*2840*/  FADD.FTZ R51, R59, -R32 ;  /* 0x800000203b337221 */ /* 0x000fe20000010000 */
[-CC-:B------:R-:W-:Y:S01]  /*2850*/  FFMA.FTZ R65, R61, R52.reuse, R53.reuse ;  /* 0x000000343d417223 */ /* 0x180fe20000010035 */
[-CC-:B------:R-:W-:Y:S01]  /*2860*/  FFMA.FTZ R34, R70, R52.reuse, R53.reuse ;  /* 0x0000003446227223 */ /* 0x180fe20000010035 */
[----:B------:R-:W-:Y:S01]  /*2870*/  FFMA.FTZ R33, R73, R52, R53 ;  /* 0x0000003449217223 */ /* 0x000fe20000010035 */
[----:B------:R-:W-:-:S02]  /*2880*/  HADD2.F32 R50, -RZ, R17.H0_H0 ;  /* 0x20000011ff327230 */ /* 0x000fc40000004100 */
[----:B------:R-:W-:Y:S01]  /*2890*/  FFMA.FTZ R52, R76, R52, R53 ;  /* 0x000000344c347223 */ /* 0x000fe20000010035 */
[----:B------:R-:W-:Y:S02]  /*28a0*/  HADD2.F32 R66, -RZ, R17.H1_H1 ;  /* 0x30000011ff427230 */ /* 0x000fe40000004100 */
[----:B------:R-:W-:Y:S01]  /*28b0*/  FADD.FTZ R55, R62, -R55 ;  /* 0x800000373e377221 */ /* 0x000fe20000010000 */
[----:B------:R-:W-:Y:S01]  /*28c0*/  FADD.FTZ R53, R63, -R54 ;  /* 0x800000363f357221 */ /* 0x000fe20000010000 */
[C---:B-----5:R-:W-:Y:S01]  /*28d0*/  FFMA.FTZ R32, R64.reuse, R35, R49 ;  /* 0x0000002340207223 */ /* 0x060fe20000010031 */
[C---:B------:R-:W-:Y:S01]  /*28e0*/  FFMA.FTZ R35, R64.reuse, R51, R48 ;  /* 0x0000003340237223 */ /* 0x040fe20000010030 */
[--C-:B------:R-:W-:Y:S02]  /*28f0*/  HADD2.F32 R51, -RZ, R18.reuse.H0_H0 ;  /* 0x20000012ff337230 */ /* 0x100fe40000004100 */
        /* <DEDUP_REMOVED lines=8> */
[C---:B------:R-:W-:Y:S01]  /*2980*/  FFMA.FTZ R53, R64.reuse, R53, R48 ;  /* 0x0000003540357223 */ /* 0x040fe20000010030 */
[----:B------:R-:W-:Y:S02]  /*2990*/  HADD2.F32 R66, -RZ, R19.H1_H1 ;  /* 0x30000013ff427230 */ /* 0x000fe40000004100 */
[----:B------:R-:W-:Y:S01]  /*29a0*/  FFMA.FTZ R48, R64, R33, R54 ;  /* 0x0000002140307223 */ /* 0x000fe20000010036 */
[----:B------:R-:W-:Y:S01]  /*29b0*/  FADD.FTZ R55, R75, -R52 ;  /* 0x800000344b377221 */ /* 0x000fe20000010000 */
[----:B------:R-:W-:Y:S01]  /*29c0*/  FMUL.FTZ R33, R34, UR14 ;  /* 0x0000000e22217c20 */ /* 0x000fe20008410000 */
[----:B------:R-:W-:Y:S01]  /*29d0*/  LOP3.LUT P0, RZ, R80, 0xff, RZ, 0xc0, !PT ;  /* 0x000000ff50ff7812 */ /* 0x000fe2000780c0ff */
[----:B------:R-:W-:Y:S01]  /*29e0*/  FMUL.FTZ R52, R49, UR14 ;  /* 0x0000000e31347c20 */ /* 0x000fe20008410000 */
[----:B------:R-:W-:Y:S01]  /*29f0*/  LOP3.LUT P6, RZ, R9, 0xff, RZ, 0xc0, !PT ;  /* 0x000000ff09ff7812 */ /* 0x000fe200078cc0ff */
[----:B------:R-:W-:Y:S01]  /*2a00*/  FFMA.FTZ R51, R64, R55, R66 ;  /* 0x0000003740337223 */ /* 0x000fe20000010042 */
[C---:B------:R-:W-:Y:S01]  /*2a10*/  F2FP.F16.F32.PACK_AB R34, R53.reuse, R34 ;  /* 0x000000223522723e */ /* 0x040fe200000000ff */
[----:B------:R-:W-:Y:S01]  /*2a20*/  FMUL.FTZ R53, R53, UR14 ;  /* 0x0000000e35357c20 */ /* 0x000fe20008410000 */
[----:B------:R-:W-:-:S02]  /*2a30*/  FSEL R54, R33, RZ, P0 ;  /* 0x000000ff21367208 */ /* 0x000fc40000000000 */
[----:B------:R-:W-:Y:S02]  /*2a40*/  FSEL R55, R33, RZ, P6 ;  /* 0x000000ff21377208 */ /* 0x000fe40003000000 */
[----:B------:R-:W-:Y:S02]  /*2a50*/  LOP3.LUT P5, RZ, R79, 0xff, RZ, 0xc0, !PT ;  /* 0x000000ff4fff7812 */ /* 0x000fe400078ac0ff */
[----:B------:R-:W-:Y:S02]  /*2a60*/  LOP3.LUT P4, RZ, R10, 0xff, RZ, 0xc0, !PT ;  /* 0x000000ff0aff7812 */ /* 0x000fe4000788c0ff */
[C---:B------:R-:W-:Y:S01]  /*2a70*/  F2FP.F16.F32.PACK_AB R33, R50.reuse, R49 ;  /* 0x000000313221723e */ /* 0x040fe200000000ff */
[----:B------:R-:W-:Y:S01]  /*2a80*/  FMUL.FTZ R50, R50, UR14 ;  /* 0x0000000e32327c20 */ /* 0x000fe20008410000 */
[----:B------:R-:W-:Y:S02]  /*2a90*/  LOP3.LUT P3, RZ, R82, 0xff, RZ, 0xc0, !PT ;  /* 0x000000ff52ff7812 */ /* 0x000fe4000786c0ff */
[----:B------:R-:W-:-:S02]  /*2aa0*/  LOP3.LUT P1, RZ, R7, 0xff, RZ, 0xc0, !PT ;  /* 0x000000ff07ff7812 */ /* 0x000fc4000782c0ff */
[----:B------:R-:W-:Y:S02]  /*2ab0*/  LOP3.LUT P0, RZ, R81, 0xff, RZ, 0xc0, !PT ;  /* 0x000000ff51ff7812 */ /* 0x000fe4000780c0ff */
[C---:B------:R-:W-:Y:S02]  /*2ac0*/  FSEL R65, R53.reuse, RZ, P5 ;  /* 0x000000ff35417208 */ /* 0x040fe40002800000 */
[----:B------:R-:W-:Y:S02]  /*2ad0*/  FSEL R66, R53, RZ, P4 ;  /* 0x000000ff35427208 */ /* 0x000fe40002000000 */
[C---:B------:R-:W-:Y:S02]  /*2ae0*/  FSEL R53, R52.reuse, RZ, P3 ;  /* 0x000000ff34357208 */ /* 0x040fe40001800000 */
[----:B------:R-:W-:Y:S02]  /*2af0*/  FSEL R49, R52, RZ, P1 ;  /* 0x000000ff34317208 */ /* 0x000fe40000800000 */
[----:B------:R-:W-:-:S02]  /*2b00*/  LOP3.LUT P6, RZ, R8, 0xff, RZ, 0xc0, !PT ;  /* 0x000000ff08ff7812 */ /* 0x000fc400078cc0ff */
[C---:B------:R-:W-:Y:S02]  /*2b10*/  FSEL R52, R50.reuse, RZ, P0 ;  /* 0x000000ff32347208 */ /* 0x040fe40000000000 */
[----:B------:R-:W-:Y:S02]  /*2b20*/  FSEL R64, R50, RZ, P6 ;  /* 0x000000ff32407208 */ /* 0x000fe40003000000 */
[----:B------:R-:W-:Y:S01]  /*2b30*/  F2FP.F16.F32.PACK_AB R53, R52, R53 ;  /* 0x000000353435723e */ /* 0x000fe200000000ff */
[----:B------:R-:W-:Y:S01]  /*2b40*/  FMUL.FTZ R52, R32, UR14 ;  /* 0x0000000e20347c20 */ /* 0x000fe20008410000 */
[----:B------:R-:W-:Y:S02]  /*2b50*/  LOP3.LUT P6, RZ, R84, 0xff, RZ, 0xc0, !PT ;  /* 0x000000ff54ff7812 */ /* 0x000fe400078cc0ff */
[----:B------:R-:W-:Y:S02]  /*2b60*/  LOP3.LUT P0, RZ, R5, 0xff, RZ, 0xc0, !PT ;  /* 0x000000ff05ff7812 */ /* 0x000fe4000780c0ff */
[----:B------:R-:W-:Y:S01]  /*2b70*/  F2FP.F16.F32.PACK_AB R49, R64, R49 ;  /* 0x000000314031723e */ /* 0x000fe200000000ff */
[----:B------:R-:W-:Y:S01]  /*2b80*/  FMUL.FTZ R64, R35, UR14 ;  /* 0x0000000e23407c20 */ /* 0x000fe20008410000 */
[----:B------:R-:W-:-:S02]  /*2b90*/  F2FP.F16.F32.PACK_AB R50, R66, R55 ;  /* 0x000000374232723e */ /* 0x000fc400000000ff */
[----:B------:R-:W-:Y:S01]  /*2ba0*/  F2FP.F16.F32.PACK_AB R54, R65, R54 ;  /* 0x000000364136723e */ /* 0x000fe200000000ff */
[----:B------:R-:W-:Y:S01]  /*2bb0*/  FMUL.FTZ R65, R48, UR14 ;  /* 0x0000000e30417c20 */ /* 0x000fe20008410000 */
[----:B------:R-:W-:Y:S02]  /*2bc0*/  F2FP.F16.F32.PACK_AB R32, R35, R32 ;  /* 0x000000202320723e */ /* 0x000fe400000000ff */
[----:B------:R-:W-:Y:S02]  /*2bd0*/  LOP3.LUT P1, RZ, R83, 0xff, RZ, 0xc0, !PT ;  /* 0x000000ff53ff7812 */ /* 0x000fe4000782c0ff */
[----:B------:R-:W-:Y:S02]  /*2be0*/  LOP3.LUT P3, RZ, R6, 0xff, RZ, 0xc0, !PT ;  /* 0x000000ff06ff7812 */ /* 0x000fe4000786c0ff */
        /* <DEDUP_REMOVED lines=8> */
[C---:B------:R-:W-:Y:S02]  /*2c70*/  FSEL R66, R64.reuse, RZ, P1 ;  /* 0x000000ff40427208 */ /* 0x040fe40000800000 */
        /* <DEDUP_REMOVED lines=8> */
[----:B------:R-:W-:-:S07]  /*2d00*/  F2FP.F16.F32.PACK_AB R55, R67, R64 ;  /* 0x000000404337723e */ /* 0x000fce00000000ff */
.L_x_1508:
        /* <DEDUP_REMOVED lines=13> */
.L_x_1504:
[----:B------:R-:W-:Y:S05]  /*2de0*/  BSYNC.RECONVERGENT B1 ;  /* 0x0000000000017941 */ /* 0x000fea0003800200 */
.L_x_1503:
[----:B-1----:R-:W1:Y:S02]  /*2df0*/  LDC.64 R52, c[0x0][0x380] ;  /* 0x0000e000ff347b82 */ /* 0x002e640000000a00 */
[----:B-1----:R-:W-:-:S04]  /*2e00*/  LEA R13, R52, R13, 0x2 ;  /* 0x0000000d340d7211 */ /* 0x002fc800078e10ff */
[----:B------:R-:W-:-:S13]  /*2e10*/  ISETP.GE.AND P0, PT, R13, R53, PT ;  /* 0x000000350d00720c */ /* 0x000fda0003f06270 */
[----:B------:R-:W-:Y:S05]  /*2e20*/  @!P0 BRA `(.L_x_1512) ;  /* 0xffffffd400108947 */ /* 0x000fea000383ffff */
.L_x_1499:
[----:B------:R-:W-:Y:S05]  /*2e30*/  BSYNC B0 ;  /* 0x0000000000007941 */ /* 0x000fea0003800000 */
.L_x_1498:
        /* <DEDUP_REMOVED lines=13> */
[----:B------:R1:W-:Y:S04]  /*2f10*/  STS.128 [R0], R28 ;  /* 0x0000001c00007388 */ /* 0x0003e80000000c00 */
[----:B------:R-:W-:Y:S01]  /*2f20*/  STS.128 [R0+0x10], R40 ;  /* 0x0000102800007388 */ /* 0x000fe20000000c00 */
[----:B------:R-:W-:Y:S01]  /*2f30*/  BAR.SYNC.DEFER_BLOCKING 0x0 ;  /* 0x0000000000007b1d */ /* 0x000fe20000010000 */
[----:B-1----:R-:W-:-:S05]  /*2f40*/  IMAD R29, R14, UR7, RZ ;  /* 0x000000070e1d7c24 */ /* 0x002fca000f8e02ff */
[----:B------:R-:W-:-:S04]  /*2f50*/  IADD3 R12, P0, PT, R29, R12, RZ ;  /* 0x0000000c1d0c7210 */ /* 0x000fc80007f1e0ff */
[----:B------:R-:W-:Y:S02]  /*2f60*/  IADD3.X R29, PT, PT, RZ, RZ, RZ, P0, !PT ;  /* 0x000000ffff1d7210 */ /* 0x000fe400007fe4ff */
[----:B------:R-:W-:Y:S02]  /*2f70*/  ISETP.GE.U32.AND P0, PT, R27, 0x80, PT ;  /* 0x000000801b00780c */ /* 0x000fe40003f06070 */
[----:B------:R-:W-:Y:S01]  /*2f80*/  SHF.L.U64.HI R14, R12, 0x2, R29 ;  /* 0x000000020c0e7819 */ /* 0x000fe2000001021d */
[----:B------:R-:W1:Y:S04]  /*2f90*/  LDS R2, [R3] ;  /* 0x0000000003027984 */ /* 0x000e680000000800 */
[----:B------:R-:W2:Y:S04]  /*2fa0*/  LDS R5, [R3+0x400] ;  /* 0x0004000003057984 */ /* 0x000ea80000000800 */
[----:B0-----:R-:W0:Y:S04]  /*2fb0*/  LDS R4, [R3+0x200] ;  /* 0x0002000003047984 */ /* 0x001e280000000800 */
[----:B------:R-:W4:Y:S04]  /*2fc0*/  LDS R7, [R3+0x600] ;  /* 0x0006000003077984 */ /* 0x000f280000000800 */
[----:B------:R-:W3:Y:S04]  /*2fd0*/  LDS R9, [R3+0x800] ;  /* 0x0008000003097984 */ /* 0x000ee80000000800 */
[----:B------:R-:W3:Y:S04]  /*2fe0*/  LDS R11, [R3+0xa00] ;  /* 0x000a0000030b7984 */ /* 0x000ee80000000800 */
[----:B------:R-:W3:Y:S04]  /*2ff0*/  LDS R13, [R3+0xc00] ;  /* 0x000c0000030d7984 */ /* 0x000ee80000000800 */
[----:B------:R-:W3:Y:S01]  /*3000*/  LDS R6, [R3+0xe00] ;  /* 0x000e000003067984 */ /* 0x000ee20000000800 */
[----:B------:R-:W-:Y:S01]  /*3010*/  BAR.SYNC.DEFER_BLOCKING 0x0 ;  /* 0x0000000000007b1d */ /* 0x000fe20000010000 */
[----:B-1----:R-:W-:-:S04]  /*3020*/  FADD.FTZ R2, RZ, R2 ;  /* 0x00000002ff027221 */ /* 0x002fc80000010000 */
[----:B--2---:R-:W-:Y:S01]  /*3030*/  FADD.FTZ R2, R2, R5 ;  /* 0x0000000502027221 */ /* 0x004fe20000010000 */
[----:B0-----:R-:W-:-:S04]  /*3040*/  FADD.FTZ R4, RZ, R4 ;  /* 0x00000004ff047221 */ /* 0x001fc80000010000 */
[----:B----4-:R-:W-:Y:S01]  /*3050*/  FADD.FTZ R4, R4, R7 ;  /* 0x0000000704047221 */ /* 0x010fe20000010000 */
[----:B------:R-:W-:Y:S01]  /*3060*/  STS.128 [R0], R36 ;  /* 0x0000002400007388 */ /* 0x000fe20000000c00 */
[----:B---3--:R-:W-:-:S03]  /*3070*/  FADD.FTZ R2, R2, R9 ;  /* 0x0000000902027221 */ /* 0x008fc60000010000 */
        /* <DEDUP_REMOVED lines=8> */
[----:B------:R-:W-:Y:S02]  /*3100*/  IADD3.X R27, PT, PT, R14, UR19, RZ, P2, !PT ;  /* 0x000000130e1b7c10 */ /* 0x000fe400097fe4ff */
[----:B------:R-:W-:Y:S01]  /*3110*/  @P0 MOV R2, R12 ;  /* 0x0000000c00020202 */ /* 0x000fe20000000f00 */
[----:B------:R-:W0:Y:S01]  /*3120*/  LDS R8, [R3] ;  /* 0x0000000003087984 */ /* 0x000e220000000800 */
[----:B------:R-:W-:Y:S02]  /*3130*/  @P0 MOV R4, R0 ;  /* 0x0000000000040202 */ /* 0x000fe40000000f00 */
[----:B------:R-:W-:Y:S01]  /*3140*/  @P0 IADD3 R12, P2, PT, R12, 0x200, RZ ;  /* 0x000002000c0c0810 */ /* 0x000fe20007f5e0ff */
[----:B------:R-:W1:Y:S04]  /*3150*/  LDS R15, [R3+0x400] ;  /* 0x00040000030f7984 */ /* 0x000e680000000800 */
[----:B------:R-:W2:Y:S04]  /*3160*/  LDS R19, [R3+0x800] ;  /* 0x0008000003137984 */ /* 0x000ea80000000800 */
[----:B------:R-:W3:Y:S04]  /*3170*/  LDS R10, [R3+0x200] ;  /* 0x00020000030a7984 */ /* 0x000ee80000000800 */
[----:B------:R-:W4:Y:S04]  /*3180*/  LDS R23, [R3+0xc00] ;  /* 0x000c000003177984 */ /* 0x000f280000000800 */
[----:B------:R-:W4:Y:S04]  /*3190*/  LDS R17, [R3+0x600] ;  /* 0x0006000003117984 */ /* 0x000f280000000800 */
[----:B------:R-:W4:Y:S04]  /*31a0*/  LDS R21, [R3+0xa00] ;  /* 0x000a000003157984 */ /* 0x000f280000000800 */
[----:B------:R0:W4:Y:S02]  /*31b0*/  LDS R25, [R3+0xe00] ;  /* 0x000e000003197984 */ /* 0x0001240000000800 */
[----:B0-----:R-:W-:-:S02]  /*31c0*/  @P0 MOV R3, R27 ;  /* 0x0000001b00030202 */ /* 0x001fc40000000f00 */
[----:B------:R-:W-:Y:S01]  /*31d0*/  @P0 IADD3.X R27, PT, PT, RZ, R27, RZ, P2, !PT ;  /* 0x0000001bff1b0210 */ /* 0x000fe200017fe4ff */
        /* <DEDUP_REMOVED lines=14> */
[----:B0-----:R-:W-:Y:S02]  /*32c0*/  MOV R2, R12 ;  /* 0x0000000c00027202 */ /* 0x001fe40000000f00 */
[----:B------:R-:W-:-:S02]  /*32d0*/  MOV R3, R27 ;  /* 0x0000001b00037202 */ /* 0x000fc40000000f00 */
[----:B-1----:R-:W-:Y:S02]  /*32e0*/  MOV R4, R0 ;  /* 0x0000000000047202 */ /* 0x002fe40000000f00 */
[----:B------:R-:W-:Y:S01]  /*32f0*/  MOV R5, R15 ;  /* 0x0000000f00057202 */ /* 0x000fe20000000f00 */
[----:B------:R-:W-:Y:S06]  /*3300*/  @!P1 EXIT ;  /* 0x000000000000994d */ /* 0x000fec0003800000 */
[----:B------:R-:W-:Y:S04]  /*3310*/  STG.E desc[UR8][R2.64], R25 ;  /* 0x0000001902007986 */ /* 0x000fe8000c101908 */
[----:B------:R-:W-:Y:S01]  /*3320*/  STG.E desc[UR8][R4.64], R11 ;  /* 0x0000000b04007986 */ /* 0x000fe2000c101908 */
[----:B------:R-:W-:Y:S05]  /*3330*/  EXIT ;  /* 0x000000000000794d */ /* 0x000fea0003800000 */
.L_x_1502:
        /* <DEDUP_REMOVED lines=8> */
.L_x_1514:
[----:B------:R-:W-:Y:S05]  /*33c0*/  BSYNC B1 ;  /* 0x0000000000017941 */ /* 0x000fea0003800000 */
.L_x_1513:
        /* <DEDUP_REMOVED lines=8> */
.L_x_1515:
[----:B------:R-:W-:Y:S01]  /*3450*/  FADD.FTZ R52, R52, R65 ;  /* 0x0000004134347221 */ /* 0x000fe20000010000 */
[----:B------:R-:W-:-:S04]  /*3460*/  HFMA2 R87, -RZ, RZ, 0, 1.1920928955078125e-07 ;  /* 0x00000002ff577431 */ /* 0x000fc800000001ff */
[----:B------:R-:W-:Y:S02]  /*3470*/  MOV R86, R52 ;  /* 0x0000003400567202 */ /* 0x000fe40000000f00 */
[----:B------:R-:W-:-:S07]  /*3480*/  MOV R53, R85 ;  /* 0x0000005500357202 */ /* 0x000fce0000000f00 */
[----:B------:R-:W-:Y:S05]  /*3490*/  WARPSYNC.COLLECTIVE R69, `(.L_x_1516) ;  /* 0x0000000045087348 */ /* 0x000fea0003c00000 */
[----:B------:R0:W1:Y:S02]  /*34a0*/  SHFL.BFLY P0, R85, R86, R87, R88 ;  /* 0x0c00005756557389 */ /* 0x0000640000000058 */
[----:B01----:R-:W-:Y:S05]  /*34b0*/  ENDCOLLECTIVE ;  /* 0x000000000000791b */ /* 0x003fea0003800000 */
.L_x_1516:
[----:B------:R-:W-:-:S05]  /*34c0*/  FADD.FTZ R53, R53, R66 ;  /* 0x0000004235357221 */ /* 0x000fca0000010000 */
[----:B------:R-:W-:Y:S02]  /*34d0*/  MOV R86, R53 ;  /* 0x0000003500567202 */ /* 0x000fe40000000f00 */
[----:B------:R-:W-:-:S07]  /*34e0*/  MOV R55, R85 ;  /* 0x0000005500377202 */ /* 0x000fce0000000f00 */
[----:B------:R-:W-:Y:S05]  /*34f0*/  WARPSYNC.COLLECTIVE R69, `(.L_x_1517) ;  /* 0x0000000045087348 */ /* 0x000fea0003c00000 */
[----:B------:R0:W1:Y:S02]  /*3500*/  SHFL.BFLY P0, R85, R86, R87, R88 ;  /* 0x0c00005756557389 */ /* 0x0000640000000058 */
[----:B01----:R-:W-:Y:S05]  /*3510*/  ENDCOLLECTIVE ;  /* 0x000000000000791b */ /* 0x003fea0003800000 */
.L_x_1517:
[----:B------:R-:W-:Y:S01]  /*3520*/  FADD.FTZ R55, R52, R55 ;  /* 0x0000003734377221 */ /* 0x000fe20000010000 */
[----:B------:R-:W-:-:S04]  /*3530*/  HFMA2 R87, -RZ, RZ, 0, 2.384185791015625e-07 ;  /* 0x00000004ff577431 */ /* 0x000fc800000001ff */
[----:B------:R-:W-:Y:S02]  /*3540*/  MOV R86, R55 ;  /* 0x0000003700567202 */ /* 0x000fe40000000f00 */
[----:B------:R-:W-:-:S07]  /*3550*/  MOV R54, R85 ;  /* 0x0000005500367202 */ /* 0x000fce0000000f00 */
[----:B------:R-:W-:Y:S05]  /*3560*/  WARPSYNC.COLLECTIVE R69, `(.L_x_1518) ;  /* 0x0000000045087348 */ /* 0x000fea0003c00000 */
[----:B------:R0:W1:Y:S02]  /*3570*/  SHFL.BFLY P0, R85, R86, R87, R88 ;  /* 0x0c00005756557389 */ /* 0x0000640000000058 */
[----:B01----:R-:W-:Y:S05]  /*3580*/  ENDCOLLECTIVE ;  /* 0x000000000000791b */ /* 0x003fea0003800000 */
.L_x_1518:
[----:B------:R-:W-:-:S05]  /*3590*/  FADD.FTZ R54, R53, R54 ;  /* 0x0000003635367221 */ /* 0x000fca0000010000 */
[----:B------:R-:W-:Y:S02]  /*35a0*/  MOV R86, R54 ;  /* 0x0000003600567202 */ /* 0x000fe40000000f00 */
[----:B------:R-:W-:-:S07]  /*35b0*/  MOV R68, R85 ;  /* 0x0000005500447202 */ /* 0x000fce0000000f00 */
[----:B------:R-:W-:Y:S05]  /*35c0*/  WARPSYNC.COLLECTIVE R69, `(.L_x_1519) ;  /* 0x0000000045087348 */ /* 0x000fea0003c00000 */
[----:B------:R0:W1:Y:S02]  /*35d0*/  SHFL.BFLY P0, R85, R86, R87, R88 ;  /* 0x0c00005756557389 */ /* 0x0000640000000058 */
[----:B01----:R-:W-:Y:S05]  /*35e0*/  ENDCOLLECTIVE ;  /* 0x000000000000791b */ /* 0x003fea0003800000 */
.L_x_1519:
[----:B------:R-:W-:Y:S01]  /*35f0*/  FADD.FTZ R68, R55, R68 ;  /* 0x0000004437447221 */ /* 0x000fe20000010000 */
[----:B------:R-:W-:-:S04]  /*3600*/  HFMA2 R87, -RZ, RZ, 0, 4.76837158203125e-07 ;  /* 0x00000008ff577431 */ /* 0x000fc800000001ff */
[----:B------:R-:W-:Y:S02]  /*3610*/  MOV R86, R68 ;  /* 0x0000004400567202 */ /* 0x000fe40000000f00 */
[----:B------:R-:W-:-:S07]  /*3620*/  MOV R67, R85 ;  /* 0x0000005500437202 */ /* 0x000fce0000000f00 */
[----:B------:R-:W-:Y:S05]  /*3630*/  WARPSYNC.COLLECTIVE R69, `(.L_x_1520) ;  /* 0x0000000045087348 */ /* 0x000fea0003c00000 */
[----:B------:R0:W1:Y:S02]  /*3640*/  SHFL.BFLY P0, R85, R86, R87, R88 ;  /* 0x0c00005756557389 */ /* 0x0000640000000058 */
[----:B01----:R-:W-:Y:S05]  /*3650*/  ENDCOLLECTIVE ;  /* 0x000000000000791b */ /* 0x003fea0003800000 */
.L_x_1520:
[----:B------:R-:W-:-:S05]  /*3660*/  FADD.FTZ R67, R54, R67 ;  /* 0x0000004336437221 */ /* 0x000fca0000010000 */
[----:B------:R-:W-:Y:S02]  /*3670*/  MOV R86, R67 ;  /* 0x0000004300567202 */ /* 0x000fe40000000f00 */
[----:B------:R-:W-:-:S07]  /*3680*/  MOV R65, R85 ;  /* 0x0000005500417202 */ /* 0x000fce0000000f00 */
[----:B------:R-:W-:Y:S05]  /*3690*/  WARPSYNC.COLLECTIVE R69, `(.L_x_1521) ;  /* 0x0000000045087348 */ /* 0x000fea0003c00000 */
[----:B------:R0:W1:Y:S02]  /*36a0*/  SHFL.BFLY P0, R85, R86, R87, R88 ;  /* 0x0c00005756557389 */ /* 0x0000640000000058 */
[----:B01----:R-:W-:Y:S05]  /*36b0*/  ENDCOLLECTIVE ;  /* 0x000000000000791b */ /* 0x003fea0003800000 */
.L_x_1521:
[----:B------:R-:W-:Y:S01]  /*36c0*/  FADD.FTZ R65, R68, R65 ;  /* 0x0000004144417221 */ /* 0x000fe20000010000 */
[----:B------:R-:W-:-:S04]  /*36d0*/  HFMA2 R87, -RZ, RZ, 0, 9.5367431640625e-07 ;  /* 0x00000010ff577431 */ /* 0x000fc800000001ff */
[----:B------:R-:W-:Y:S02]  /*36e0*/  MOV R86, R65 ;  /* 0x0000004100567202 */ /* 0x000fe40000000f00 */
[----:B------:R-:W-:-:S07]  /*36f0*/  MOV R66, R85 ;  /* 0x0000005500427202 */ /* 0x000fce0000000f00 */
[----:B------:R-:W-:Y:S05]  /*3700*/  WARPSYNC.COLLECTIVE R69, `(.L_x_1522) ;  /* 0x0000000045087348 */ /* 0x000fea0003c00000 */
[----:B------:R0:W1:Y:S02]  /*3710*/  SHFL.BFLY P0, R85, R86, R87, R88 ;  /* 0x0c00005756557389 */ /* 0x0000640000000058 */
[----:B01----:R-:W-:Y:S05]  /*3720*/  ENDCOLLECTIVE ;  /* 0x000000000000791b */ /* 0x003fea0003800000 */
.L_x_1522:
[----:B------:R-:W-:-:S05]  /*3730*/  FADD.FTZ R66, R67, R66 ;  /* 0x0000004243427221 */ /* 0x000fca0000010000 */
[----:B------:R-:W-:Y:S02]  /*3740*/  MOV R86, R66 ;  /* 0x0000004200567202 */ /* 0x000fe40000000f00 */
[----:B------:R-:W-:-:S07]  /*3750*/  MOV R52, R85 ;  /* 0x0000005500347202 */ /* 0x000fce0000000f00 */
[----:B------:R-:W-:Y:S05]  /*3760*/  WARPSYNC.COLLECTIVE R69, `(.L_x_1523) ;  /* 0x0000000045087348 */ /* 0x000fea0003c00000 */
[----:B------:R0:W1:Y:S02]  /*3770*/  SHFL.BFLY P0, R85, R86, R87, R88 ;  /* 0x0c00005756557389 */ /* 0x0000640000000058 */
[----:B01----:R-:W-:Y:S05]  /*3780*/  ENDCOLLECTIVE ;  /* 0x000000000000791b */ /* 0x003fea0003800000 */
.L_x_1523:
[----:B------:R-:W-:Y:S01]  /*3790*/  MOV R53, R85 ;  /* 0x0000005500357202 */ /* 0x000fe20000000f00 */
[----:B------:R-:W-:Y:S06]  /*37a0*/  BRA `(.L_x_1524) ;  /* 0xffffffd400107947 */ /* 0x000fec000383ffff */
.L_x_1525:
        /* <DEDUP_REMOVED lines=13> */
.L_x_2868:


//--------------------- .text._ZN10layer_norm22ln_bwd_finalize_kernelINS_22Kernel_traits_finalizeILj256Ef6__halfS2_S2_fjLb0ELj1024ELj4ENS_18Kernel_traits_baseILj256EfS2_S2_S2_fjLj1024EEEEELb0ELb1EEEvNS_9BwdParamsE --------------------------
	.section	.text._ZN10layer_norm22ln_bwd_finalize_kernelINS_22Kernel_traits_finalizeILj256Ef6__halfS2_S2_fjLb0ELj1024ELj4ENS_18Kernel_traits_baseILj256EfS2_S2_S2_fjLj1024EEEEELb0ELb1EEEvNS_9BwdParamsE,"ax",@progbits
	.align	128
        .global         _ZN10layer_norm22ln_bwd_finalize_kernelINS_22Kernel_traits_finalizeILj256Ef6__halfS2_S2_fjLb0ELj1024ELj4ENS_18Kernel_traits_baseILj256EfS2_S2_S2_fjLj1024EEEEELb0ELb1EEEvNS_9BwdParamsE
        .type           _ZN10layer_norm22ln_bwd_finalize_kernelINS_22Kernel_traits_finalizeILj256Ef6__halfS2_S2_fjLb0ELj1024ELj4ENS_18Kernel_traits_baseILj256EfS2_S2_S2_fjLj1024EEEEELb0ELb1EEEvNS_9BwdParamsE,@function
        .size           _ZN10layer_norm22ln_bwd_finalize_kernelINS_22Kernel_traits_finalizeILj256Ef6__halfS2_S2_fjLb0ELj1024ELj4ENS_18Kernel_traits_baseILj256EfS2_S2_S2_fjLj1024EEEEELb0ELb1EEEvNS_9BwdParamsE,(.L_x_2869 - _ZN10layer_norm22ln_bwd_finalize_kernelINS_22Kernel_traits_finalizeILj256Ef6__halfS2_S2_fjLb0ELj1024ELj4ENS_18Kernel_traits_baseILj256EfS2_S2_S2_fjLj1024EEEEELb0ELb1EEEvNS_9BwdParamsE)
        .other          _ZN10layer_norm22ln_bwd_finalize_kernelINS_22Kernel_traits_finalizeILj256Ef6__halfS2_S2_fjLb0ELj1024ELj4ENS_18Kernel_traits_baseILj256EfS2_S2_S2_fjLj1024EEEEELb0ELb1EEEvNS_9BwdParamsE,@"STO_CUDA_ENTRY STV_DEFAULT"
_ZN10layer_norm22ln_bwd_finalize_kernelINS_22Kernel_traits_finalizeILj256Ef6__halfS2_S2_fjLb0ELj1024ELj4ENS_18Kernel_traits_baseILj256EfS2_S2_S2_fjLj1024EEEEELb0ELb1EEEvNS_9BwdParamsE:
.text._ZN10layer_norm22ln_bwd_finalize_kernelINS_22Kernel_traits_finalizeILj256Ef6__halfS2_S2_fjLb0ELj1024ELj4ENS_18Kernel_traits_baseILj256EfS2_S2_S2_fjLj1024EEEEELb0ELb1EEEvNS_9BwdParamsE:
        /* <DEDUP_REMOVED lines=77> */
.L_x_1530:
        /* <DEDUP_REMOVED lines=118> */
.L_x_1529:
[----:B------:R-:W-:Y:S05]  /*0c30*/  BSYNC.RECONVERGENT B1 ;  /* 0x0000000000017941 */ /* 0x000fea0003800200 */
.L_x_1528:
        /* <DEDUP_REMOVED lines=69> */
.L_x_1532:
[----:B------:R-:W-:Y:S05]  /*1090*/  BSYNC.RECONVERGENT B1 ;  /* 0x0000000000017941 */ /* 0x000fea0003800200 */
.L_x_1531:
        /* <DEDUP_REMOVED lines=38> */
.L_x_1534:
[----:B------:R-:W-:Y:S05]  /*1300*/  BSYNC.RECONVERGENT B1 ;  /* 0x0000000000017941 */ /* 0x000fea0003800200 */
.L_x_1533:
[----:B------:R-:W-:Y:S05]  /*1310*/  @!P1 BRA `(.L_x_1527) ;  /* 0x0000000000409947 */ /* 0x000fea0003800000 */
[----:B------:R-:W0:Y:S01]  /*1320*/  LDC R14, c[0x0][0x388] ;  /* 0x0000e200ff0e7b82 */ /* 0x000e220000000800 */
[----:B------:R-:W-:-:S07]  /*1330*/  IADD3 R12, PT, PT, -R54, RZ, RZ ;  /* 0x000000ff360c7210 */ /* 0x000fce0007ffe1ff */
[----:B------:R-:W1:Y:S08]  /*1340*/  LDC.64 R8, c[0x0][0x440] ;  /* 0x00011000ff087b82 */ /* 0x000e700000000a00 */
[----:B------:R-:W2:Y:S01]  /*1350*/  LDC.64 R10, c[0x0][0x448] ;  /* 0x00011200ff0a7b82 */ /* 0x000ea20000000a00 */
[----:B0-----:R-:W-:-:S05]  /*1360*/  IMAD R0, R3, R14, R0 ;  /* 0x0000000e03007224 */ /* 0x001fca00078e0200 */
[----:B------:R-:W-:-:S07]  /*1370*/  IADD3 R3, PT, PT, R57, R0, RZ ;  /* 0x0000000039037210 */ /* 0x000fce0007ffe0ff */
.L_x_1535:
        /* <DEDUP_REMOVED lines=10> */
.L_x_1527:
[----:B------:R-:W-:Y:S05]  /*1420*/  BSYNC.RECONVERGENT B0 ;  /* 0x0000000000007941 */ /* 0x000fea0003800200 */
.L_x_1526:
        /* <DEDUP_REMOVED lines=57> */
.L_x_1536:
        /* <DEDUP_REMOVED lines=12> */
.L_x_2869:


//--------------------- .text._ZN10layer_norm40ln_parallel_residual_bwd_finalize_kernelINS_22Kernel_traits_finalizeILj256Ef6__halfS2_S2_fjLb0ELj1024ELj4ENS_18Kernel_traits_baseILj256EfS2_S2_S2_fjLj1024EEEEELb1EEEvNS_9BwdParamsE --------------------------
	.section	.text._ZN10layer_norm40ln_parallel_residual_bwd_finalize_kernelINS_22Kernel_traits_finalizeILj256Ef6__halfS2_S2_fjLb0ELj1024ELj4ENS_18Kernel_traits_baseILj256EfS2_S2_S2_fjLj1024EEEEELb1EEEvNS_9BwdParamsE,"ax",@progbits
	.align	128
        .global         _ZN10layer_norm40ln_parallel_residual_bwd_finalize_kernelINS_22Kernel_traits_finalizeILj256Ef6__halfS2_S2_fjLb0ELj1024ELj4ENS_18Kernel_traits_baseILj256EfS2_S2_S2_fjLj1024EEEEELb1EEEvNS_9BwdParamsE
        .type           _ZN10layer_norm40ln_parallel_residual_bwd_finalize_kernelINS_22Kernel_traits_finalizeILj256Ef6__halfS2_S2_fjLb0ELj1024ELj4ENS_18Kernel_traits_baseILj256EfS2_S2_S2_fjLj1024EEEEELb1EEEvNS_9BwdParamsE,@function
        .size           _ZN10layer_norm40ln_parallel_residual_bwd_finalize_kernelINS_22Kernel_traits_finalizeILj256Ef6__halfS2_S2_fjLb0ELj1024ELj4ENS_18Kernel_traits_baseILj256EfS2_S2_S2_fjLj1024EEEEELb1EEEvNS_9BwdParamsE,(.L_x_2870 - _ZN10layer_norm40ln_parallel_residual_bwd_finalize_kernelINS_22Kernel_traits_finalizeILj256Ef6__halfS2_S2_fjLb0ELj1024ELj4ENS_18Kernel_traits_baseILj256EfS2_S2_S2_fjLj1024EEEEELb1EEEvNS_9BwdParamsE)
        .other          _ZN10layer_norm40ln_parallel_residual_bwd_finalize_kernelINS_22Kernel_traits_finalizeILj256Ef6__halfS2_S2_fjLb0ELj1024ELj4ENS_18Kernel_traits_baseILj256EfS2_S2_S2_fjLj1024EEEEELb1EEEvNS_9BwdParamsE,@"STO_CUDA_ENTRY STV_DEFAULT"
_ZN10layer_norm40ln_parallel_residual_bwd_finalize_kernelINS_22Kernel_traits_finalizeILj256Ef6__halfS2_S2_fjLb0ELj1024ELj4ENS_18Kernel_traits_baseILj256EfS2_S2_S2_fjLj1024EEEEELb1EEEvNS_9BwdParamsE:
.text._ZN10layer_norm40ln_parallel_residual_bwd_finalize_kernelINS_22Kernel_traits_finalizeILj256Ef6__halfS2_S2_fjLb0ELj1024ELj4ENS_18Kernel_traits_baseILj256EfS2_S2_S2_fjLj1024EEEEELb1EEEvNS_9BwdParamsE:
        /* <DEDUP_REMOVED lines=57> */
.L_x_1541:
        /* <DEDUP_REMOVED lines=112> */
.L_x_1540:
[----:B------:R-:W-:Y:S05]  /*0a90*/  BSYNC.RECONVERGENT B1 ;  /* 0x0000000000017941 */ /* 0x000fea0003800200 */
.L_x_1539:
        /* <DEDUP_REMOVED lines=67> */
.L_x_1543:
[----:B------:R-:W-:Y:S05]  /*0ed0*/  BSYNC.RECONVERGENT B1 ;  /* 0x0000000000017941 */ /* 0x000fea0003800200 */
.L_x_1542:
        /* <DEDUP_REMOVED lines=37> */
.L_x_1545:
[----:B------:R-:W-:Y:S05]  /*1130*/  BSYNC.RECONVERGENT B1 ;  /* 0x0000000000017941 */ /* 0x000fea0003800200 */
.L_x_1544:
        /* <DEDUP_REMOVED lines=19> */
.L_x_1538:
[----:B------:R-:W-:Y:S05]  /*1270*/  BSYNC.RECONVERGENT B0 ;  /* 0x0000000000007941 */ /* 0x000fea0003800200 */
.L_x_1537:
        /* <DEDUP_REMOVED lines=89> */
.L_x_1546:
        /* <DEDUP_REMOVED lines=15> */
.L_x_2870:


//--------------------- .text._ZN10layer_norm31ln_parallel_residual_bwd_kernelINS_13Kernel_traitsIf6__halfS2_S2_fjLj256ELj1ELj4ELj1ELj16ENS_18Kernel_traits_baseILj256EfS2_S2_S2_fjLj128EEEEELb1ELb1ELb1EEEvNS_9BwdParamsE --------------------------
	.section	.text._ZN10layer_norm31ln_parallel_residual_bwd_kernelINS_13Kernel_traitsIf6__halfS2_S2_fjLj256ELj1ELj4ELj1ELj16ENS_18Kernel_traits_baseILj256EfS2_S2_S2_fjLj128EEEEELb1ELb1ELb1EEEvNS_9BwdParamsE,"ax",@progbits
	.align	128
        .global         _ZN10layer_norm31ln_parallel_residual_bwd_kernelINS_13Kernel_traitsIf6__halfS2_S2_fjLj256ELj1ELj4ELj1ELj16ENS_18Kernel_traits_baseILj256EfS2_S2_S2_fjLj128EEEEELb1ELb1ELb1EEEvNS_9BwdParamsE
        .type           _ZN10layer_norm31ln_parallel_residual_bwd_kernelINS_13Kernel_traitsIf6__halfS2_S2_fjLj256ELj1ELj4ELj1ELj16ENS_18Kernel_traits_baseILj256EfS2_S2_S2_fjLj128EEEEELb1ELb1ELb1EEEvNS_9BwdParamsE,@function
        .size           _ZN10layer_norm31ln_parallel_residual_bwd_kernelINS_13Kernel_traitsIf6__halfS2_S2_fjLj256ELj1ELj4ELj1ELj16ENS_18Kernel_traits_baseILj256EfS2_S2_S2_fjLj128EEEEELb1ELb1ELb1EEEvNS_9BwdParamsE,(.L_x_2871 - _ZN10layer_norm31ln_parallel_residual_bwd_kernelINS_13Kernel_traitsIf6__halfS2_S2_fjLj256ELj1ELj4ELj1ELj16ENS_18Kernel_traits_baseILj256EfS2_S2_S2_fjLj128EEEEELb1ELb1ELb1EEEvNS_9BwdParamsE)
        .other          _ZN10layer_norm31ln_parallel_residual_bwd_kernelINS_13Kernel_traitsIf6__halfS2_S2_fjLj256ELj1ELj4ELj1ELj16ENS_18Kernel_traits_baseILj256EfS2_S2_S2_fjLj128EEEEELb1ELb1ELb1EEEvNS_9BwdParamsE,@"STO_CUDA_ENTRY STV_DEFAULT"
_ZN10layer_norm31ln_parallel_residual_bwd_kernelINS_13Kernel_traitsIf6__halfS2_S2_fjLj256ELj1ELj4ELj1ELj16ENS_18Kernel_traits_baseILj256EfS2_S2_S2_fjLj128EEEEELb1ELb1ELb1EEEvNS_9BwdParamsE:
.text._ZN10layer_norm31ln_parallel_residual_bwd_kernelINS_13Kernel_traitsIf6__halfS2_S2_fjLj256ELj1ELj4ELj1ELj16ENS_18Kernel_traits_baseILj256EfS2_S2_S2_fjLj128EEEEELb1ELb1ELb1EEEvNS_9BwdParamsE:
        /* <DEDUP_REMOVED lines=33> */
[----:B------:R-:W-:Y:S01]  /*0210*/  HFMA2 R56, -RZ, RZ, 0, 0 ;  /* 0x00000000ff387431 */ /* 0x000fe200000001ff */
[----:B------:R-:W-:Y:S01]  /*0220*/  BSSY B1, `(.L_x_1549) ;  /* 0x00002bf000017945 */ /* 0x000fe20003800000 */
[----:B------:R-:W-:Y:S02]  /*0230*/  CS2R R54, SRZ ;  /* 0x0000000000367805 */ /* 0x000fe4000001ff00 */
[----:B------:R-:W-:-:S02]  /*0240*/  ISETP.NE.AND.EX P0, PT, RZ, UR11, PT, P0 ;  /* 0x0000000bff007c0c */ /* 0x000fc4000bf05300 */
[----:B------:R-:W-:Y:S02]  /*0250*/  CS2R R52, SRZ ;  /* 0x0000000000347805 */ /* 0x000fe4000001ff00 */
[----:B------:R-:W-:Y:S02]  /*0260*/  MOV R51, RZ ;  /* 0x000000ff00337202 */ /* 0x000fe40000000f00 */
[----:B------:R-:W-:Y:S02]  /*0270*/  CS2R R46, SRZ ;  /* 0x00000000002e7805 */ /* 0x000fe4000001ff00 */
[----:B------:R-:W-:Y:S02]  /*0280*/  CS2R R44, SRZ ;  /* 0x00000000002c7805 */ /* 0x000fe4000001ff00 */
[----:B------:R-:W-:Y:S02]  /*0290*/  CS2R R42, SRZ ;  /* 0x00000000002a7805 */ /* 0x000fe4000001ff00 */
[----:B------:R-:W-:-:S02]  /*02a0*/  CS2R R40, SRZ ;  /* 0x0000000000287805 */ /* 0x000fc4000001ff00 */
[----:B0-2---:R-:W-:-:S07]  /*02b0*/  CS2R R38, SRZ ;  /* 0x0000000000267805 */ /* 0x005fce000001ff00 */
.L_x_1558:
        /* <DEDUP_REMOVED lines=11> */
[----:B--2---:R-:W-:-:S06]  /*0370*/  @P1 IMAD.WIDE.U32 R58, R37, 0x8, R58 ;  /* 0x00000008253a1825 */ /* 0x004fcc00078e003a */
[----:B------:R-:W2:Y:S01]  /*0380*/  @P1 LDG.E.64 R58, desc[UR8][R58.64] ;  /* 0x000000083a3a1981 */ /* 0x000ea2000c1e1b00 */
[C---:B0-----:R-:W-:Y:S02]  /*0390*/  IMAD.WIDE R62, R48.reuse, 0x4, R2 ;  /* 0x00000004303e7825 */ /* 0x041fe400078e0202 */
[----:B------:R-:W0:Y:S02]  /*03a0*/  LDC.64 R2, c[0x0][0x3b0] ;  /* 0x0000ec00ff027b82 */ /* 0x000e240000000a00 */
[C---:B---3--:R-:W-:Y:S02]  /*03b0*/  IMAD.WIDE.U32 R24, R37.reuse, 0x10, R24 ;  /* 0x0000001025187825 */ /* 0x048fe400078e0018 */
[----:B------:R3:W3:Y:S02]  /*03c0*/  LDG.E R62, desc[UR8][R62.64] ;  /* 0x000000083e3e7981 */ /* 0x0006e4000c1e1900 */
[----:B-1----:R-:W-:Y:S02]  /*03d0*/  IMAD.WIDE.U32 R28, R37, 0x10, R28 ;  /* 0x00000010251c7825 */ /* 0x002fe400078e001c */
[----:B------:R-:W3:Y:S02]  /*03e0*/  LDG.E.128 R24, desc[UR8][R24.64] ;  /* 0x0000000818187981 */ /* 0x000ee4000c1e1d00 */
[----:B----4-:R-:W-:-:S02]  /*03f0*/  IMAD.WIDE R64, R48, 0x4, R60 ;  /* 0x0000000430407825 */ /* 0x010fc400078e023c */
[----:B------:R-:W4:Y:S01]  /*0400*/  LDG.E.128 R28, desc[UR8][R28.64] ;  /* 0x000000081c1c7981 */ /* 0x000f22000c1e1d00 */
[----:B------:R-:W1:Y:S03]  /*0410*/  @P0 LDC.64 R60, c[0x0][0x438] ;  /* 0x00010e00ff3c0b82 */ /* 0x000e660000000a00 */
        /* <DEDUP_REMOVED lines=9> */
[C-C-:B--2---:R-:W-:Y:S02]  /*04b0*/  @P1 SHF.R.U64 R0, R58.reuse, 0x8, R59.reuse ;  /* 0x000000083a001819 */ /* 0x144fe4000000123b */
[C-C-:B---3--:R-:W-:Y:S02]  /*04c0*/  @P1 SHF.R.U64 R63, R58.reuse, 0x10, R59.reuse ;  /* 0x000000103a3f1819 */ /* 0x148fe4000000123b */
[C---:B------:R-:W-:Y:S02]  /*04d0*/  @P1 SHF.R.U64 R66, R58.reuse, 0x18, R59 ;  /* 0x000000183a421819 */ /* 0x040fe4000000123b */
[----:B------:R-:W-:Y:S02]  /*04e0*/  @P1 PRMT R36, R58, 0x7610, R36 ;  /* 0x000076103a241816 */ /* 0x000fe40000000024 */
[----:B------:R-:W-:-:S02]  /*04f0*/  @P1 PRMT R35, R0, 0x7610, R35 ;  /* 0x0000761000231816 */ /* 0x000fc40000000023 */
[----:B------:R-:W-:Y:S02]  /*0500*/  @P1 PRMT R32, R59, 0x7610, R32 ;  /* 0x000076103b201816 */ /* 0x000fe40000000020 */
[--C-:B------:R-:W-:Y:S02]  /*0510*/  @P1 SHF.R.U32.HI R0, RZ, 0x8, R59.reuse ;  /* 0x00000008ff001819 */ /* 0x100fe4000001163b */
[--C-:B------:R-:W-:Y:S02]  /*0520*/  @P1 SHF.R.U32.HI R58, RZ, 0x10, R59.reuse ;  /* 0x00000010ff3a1819 */ /* 0x100fe4000001163b */
[----:B------:R-:W-:Y:S02]  /*0530*/  @P1 SHF.R.U32.HI R59, RZ, 0x18, R59 ;  /* 0x00000018ff3b1819 */ /* 0x000fe4000001163b */
[----:B------:R-:W-:Y:S01]  /*0540*/  @P1 PRMT R34, R63, 0x7610, R34 ;  /* 0x000076103f221816 */ /* 0x000fe20000000022 */
[----:B------:R-:W-:Y:S01]  /*0550*/  HADD2.F32 R63, -RZ, R25.H0_H0 ;  /* 0x20000019ff3f7230 */ /* 0x000fe20000004100 */
[----:B------:R-:W-:Y:S01]  /*0560*/  @P1 PRMT R74, R59, 0x7610, R74 ;  /* 0x000076103b4a1816 */ /* 0x000fe2000000004a */
[--C-:B------:R-:W-:Y:S01]  /*0570*/  HADD2.F32 R59, -RZ, R24.reuse.H0_H0 ;  /* 0x20000018ff3b7230 */ /* 0x100fe20000004100 */
[----:B------:R-:W-:Y:S01]  /*0580*/  FSEL R62, R62, RZ, !P3 ;  /* 0x000000ff3e3e7208 */ /* 0x000fe20005800000 */
[----:B0-----:R-:W-:-:S02]  /*0590*/  HADD2.F32 R61, -RZ, R24.H1_H1 ;  /* 0x30000018ff3d7230 */ /* 0x001fc40000004100 */
[----:B------:R-:W-:Y:S02]  /*05a0*/  HADD2.F32 R25, -RZ, R25.H1_H1 ;  /* 0x30000019ff197230 */ /* 0x000fe40000004100 */
[--C-:B------:R-:W-:Y:S02]  /*05b0*/  HADD2.F32 R65, -RZ, R26.reuse.H0_H0 ;  /* 0x2000001aff417230 */ /* 0x100fe40000004100 */
[----:B------:R-:W-:Y:S02]  /*05c0*/  HADD2.F32 R67, -RZ, R26.H1_H1 ;  /* 0x3000001aff437230 */ /* 0x000fe40000004100 */
[--C-:B------:R-:W-:Y:S02]  /*05d0*/  HADD2.F32 R69, -RZ, R27.reuse.H0_H0 ;  /* 0x2000001bff457230 */ /* 0x100fe40000004100 */
[----:B------:R-:W-:Y:S01]  /*05e0*/  HADD2.F32 R27, -RZ, R27.H1_H1 ;  /* 0x3000001bff1b7230 */ /* 0x000fe20000004100 */
[----:B------:R-:W-:Y:S01]  /*05f0*/  @P1 PRMT R76, R0, 0x7610, R76 ;  /* 0x00007610004c1816 */ /* 0x000fe2000000004c */
        /* <DEDUP_REMOVED lines=9> */
[----:B----4-:R-:W-:-:S02]  /*0690*/  HADD2.F32 R27, -RZ, R28.H0_H0 ;  /* 0x2000001cff1b7230 */ /* 0x010fc40000004100 */
[C---:B------:R-:W-:Y:S01]  /*06a0*/  FMUL.FTZ R0, R57.reuse, R0 ;  /* 0x0000000039007220 */ /* 0x040fe20000410000 */
[----:B------:R-:W-:Y:S02]  /*06b0*/  HADD2.F32 R28, -RZ, R28.H1_H1 ;  /* 0x3000001cff1c7230 */ /* 0x000fe40000004100 */
[C---:B------:R-:W-:Y:S01]  /*06c0*/  FMUL.FTZ R25, R57.reuse, R24 ;  /* 0x0000001839197220 */ /* 0x040fe20000410000 */
[--C-:B------:R-:W-:Y:S02]  /*06d0*/  HADD2.F32 R59, -RZ, R29.reuse.H0_H0 ;  /* 0x2000001dff3b7230 */ /* 0x100fe40000004100 */
[----:B------:R-:W-:Y:S02]  /*06e0*/  HADD2.F32 R73, -RZ, R29.H1_H1 ;  /* 0x3000001dff497230 */ /* 0x000fe40000004100 */
[----:B------:R-:W-:Y:S01]  /*06f0*/  FMUL.FTZ R29, R57, R26 ;  /* 0x0000001a391d7220 */ /* 0x000fe20000410000 */
[----:B------:R-:W-:Y:S02]  /*0700*/  HADD2.F32 R63, -RZ, R30.H0_H0 ;  /* 0x2000001eff3f7230 */ /* 0x000fe40000004100 */
[----:B------:R-:W-:Y:S01]  /*0710*/  FADD.FTZ R46, R27, R46 ;  /* 0x0000002e1b2e7221 */ /* 0x000fe20000010000 */
[----:B------:R-:W-:-:S02]  /*0720*/  HADD2.F32 R72, -RZ, R31.H0_H0 ;  /* 0x2000001fff487230 */ /* 0x000fc40000004100 */
[-C--:B------:R-:W-:Y:S01]  /*0730*/  FFMA.FTZ R39, R0, R27.reuse, R39 ;  /* 0x0000001b00277223 */ /* 0x080fe20000010027 */
[----:B------:R-:W-:Y:S02]  /*0740*/  HADD2.F32 R65, -RZ, R31.H1_H1 ;  /* 0x3000001fff417230 */ /* 0x000fe40000004100 */
[C---:B------:R-:W-:Y:S01]  /*0750*/  FMUL.FTZ R26, R57.reuse, R80 ;  /* 0x00000050391a7220 */ /* 0x040fe20000410000 */
[----:B------:R-:W-:Y:S01]  /*0760*/  FMUL.FTZ R31, R57, R78 ;  /* 0x0000004e391f7220 */ /* 0x000fe20000410000 */
[----:B------:R-:W-:Y:S01]  /*0770*/  FMUL.FTZ R27, R8, R27 ;  /* 0x0000001b081b7220 */ /* 0x000fe20000410000 */
[----:B------:R-:W-:Y:S02]  /*0780*/  HADD2.F32 R61, -RZ, R30.H1_H1 ;  /* 0x3000001eff3d7230 */ /* 0x000fe40000004100 */
[----:B------:R-:W-:Y:S01]  /*0790*/  FADD.FTZ R47, R28, R47 ;  /* 0x0000002f1c2f7221 */ /* 0x000fe20000010000 */
[-C--:B------:R-:W-:Y:S01]  /*07a0*/  FFMA.FTZ R38, R25, R28.reuse, R38 ;  /* 0x0000001c19267223 */ /* 0x080fe20000010026 */
[----:B------:R-:W-:Y:S01]  /*07b0*/  FMUL.FTZ R24, R9, R28 ;  /* 0x0000001c09187220 */ /* 0x000fe20000410000 */
[----:B------:R-:W-:Y:S01]  /*07c0*/  FADD.FTZ R51, R59, R51 ;  /* 0x000000333b337221 */ /* 0x000fe20000010000 */
[-C--:B------:R-:W-:Y:S01]  /*07d0*/  FFMA.FTZ R40, R29, R59.reuse, R40 ;  /* 0x0000003b1d287223 */ /* 0x080fe20000010028 */
        /* <DEDUP_REMOVED lines=17> */
[----:B------:R-:W-:Y:S01]  /*08f0*/  FFMA.FTZ R73, R29, R28, R78 ;  /* 0x0000001c1d497223 */ /* 0x000fe2000001004e */
[----:B------:R-:W-:Y:S02]  /*0900*/  MOV R71, R2 ;  /* 0x0000000200477202 */ /* 0x000fe40000000f00 */
        /* <DEDUP_REMOVED lines=18> */
[----:B------:R-:W-:-:S02]  /*0a30*/  @P1 PRMT R33, R66, 0x7610, R33 ;  /* 0x0000761042211816 */ /* 0x000fc40000000021 */
[----:B------:R-:W-:Y:S01]  /*0a40*/  SHF.R.U64 R64, R2, 0x8, R3 ;  /* 0x0000000802407819 */ /* 0x000fe20000001203 */
[----:B------:R-:W-:Y:S01]  /*0a50*/  FADD.FTZ R70, R70, R65 ;  /* 0x0000004146467221 */ /* 0x000fe20000010000 */
[----:B------:R-:W-:Y:S01]  /*0a60*/  SHF.R.U64 R66, R2, 0x10, R3 ;  /* 0x0000001002427819 */ /* 0x000fe20000001203 */
[----:B------:R-:W-:Y:S01]  /*0a70*/  FFMA.FTZ R71, R62, R65, R71 ;  /* 0x000000413e477223 */ /* 0x000fe20000010047 */
[--C-:B------:R-:W-:Y:S02]  /*0a80*/  SHF.R.U64 R67, R2, 0x18, R3.reuse ;  /* 0x0000001802437819 */ /* 0x100fe40000001203 */
        /* <DEDUP_REMOVED lines=21> */
.L_x_1570:
        /* <DEDUP_REMOVED lines=66> */
.L_x_1553:
[-CC-:B------:R-:W-:Y:S01]  /*1000*/  FFMA.FTZ R63, R63, R70.reuse, R71.reuse ;  /* 0x000000463f3f7223 */ /* 0x180fe20000010047 */
[-CC-:B------:R-:W-:Y:S01]  /*1010*/  FFMA.FTZ R62, R62, R70.reuse, R71.reuse ;  /* 0x000000463e3e7223 */ /* 0x180fe20000010047 */
[-CC-:B------:R-:W-:Y:S01]  /*1020*/  FFMA.FTZ R31, R31, R70.reuse, R71.reuse ;  /* 0x000000461f1f7223 */ /* 0x180fe20000010047 */
[-C--:B------:R-:W-:Y:S01]  /*1030*/  FFMA.FTZ R16, R30, R70.reuse, R71 ;  /* 0x000000461e107223 */ /* 0x080fe20000010047 */
[----:B------:R-:W-:Y:S01]  /*1040*/  FADD.FTZ R60, R60, -R63 ;  /* 0x8000003f3c3c7221 */ /* 0x000fe20000010000 */
[----:B------:R-:W-:Y:S01]  /*1050*/  FADD.FTZ R62, R65, -R62 ;  /* 0x8000003e413e7221 */ /* 0x000fe20000010000 */
[-CC-:B------:R-:W-:Y:S01]  /*1060*/  FFMA.FTZ R29, R29, R70.reuse, R71.reuse ;  /* 0x000000461d1d7223 */ /* 0x180fe20000010047 */
[----:B------:R-:W-:Y:S01]  /*1070*/  FFMA.FTZ R26, R26, R70, R71 ;  /* 0x000000461a1a7223 */ /* 0x000fe20000010047 */
[----:B------:R-:W-:Y:S01]  /*1080*/  FMUL.FTZ R19, R57, R60 ;  /* 0x0000003c39137220 */ /* 0x000fe20000410000 */
[----:B------:R-:W-:Y:S01]  /*1090*/  FADD.FTZ R58, R58, -R31 ;  /* 0x8000001f3a3a7221 */ /* 0x000fe20000010000 */
[-CC-:B------:R-:W-:Y:S01]  /*10a0*/  FFMA.FTZ R25, R25, R70.reuse, R71.reuse ;  /* 0x0000004619197223 */ /* 0x180fe20000010047 */
[----:B------:R-:W-:Y:S01]  /*10b0*/  FFMA.FTZ R0, R0, R70, R71 ;  /* 0x0000004600007223 */ /* 0x000fe20000010047 */
[----:B------:R-:W-:Y:S01]  /*10c0*/  FMUL.FTZ R17, R19, UR16 ;  /* 0x0000001013117c20 */ /* 0x000fe20008410000 */
[----:B------:R-:W-:Y:S01]  /*10d0*/  FMUL.FTZ R62, R57, R62 ;  /* 0x0000003e393e7220 */ /* 0x000fe20000410000 */
[----:B------:R-:W-:Y:S01]  /*10e0*/  LOP3.LUT P6, RZ, R69, 0xff, RZ, 0xc0, !PT ;  /* 0x000000ff45ff7812 */ /* 0x000fe200078cc0ff */
[----:B------:R-:W-:Y:S01]  /*10f0*/  FADD.FTZ R16, R61, -R16 ;  /* 0x800000103d107221 */ /* 0x000fe20000010000 */
[----:B------:R-:W-:Y:S01]  /*1100*/  ISETP.GE.U32.AND P2, PT, R2, RZ, PT ;  /* 0x000000ff0200720c */ /* 0x000fe20003f46070 */
[----:B------:R-:W-:Y:S01]  /*1110*/  FMUL.FTZ R18, R57, R58 ;  /* 0x0000003a39127220 */ /* 0x000fe20000410000 */
[----:B------:R-:W-:Y:S01]  /*1120*/  FADD.FTZ R28, R28, -R29 ;  /* 0x8000001d1c1c7221 */ /* 0x000fe20000010000 */
[----:B------:R-:W-:Y:S01]  /*1130*/  FADD.FTZ R26, R59, -R26 ;  /* 0x8000001a3b1a7221 */ /* 0x000fe20000010000 */
[----:B------:R-:W-:Y:S01]  /*1140*/  FADD.FTZ R24, R24, -R25 ;  /* 0x8000001918187221 */ /* 0x000fe20000010000 */
[----:B------:R-:W-:Y:S01]  /*1150*/  FADD.FTZ R0, R27, -R0 ;  /* 0x800000001b007221 */ /* 0x000fe20000010000 */
[----:B------:R-:W-:Y:S01]  /*1160*/  FMUL.FTZ R30, R62, UR16 ;  /* 0x000000103e1e7c20 */ /* 0x000fe20008410000 */
[----:B------:R-:W-:Y:S01]  /*1170*/  FSEL R31, R17, RZ, P6 ;  /* 0x000000ff111f7208 */ /* 0x000fe20003000000 */
[----:B------:R-:W-:Y:S01]  /*1180*/  FMUL.FTZ R25, R57, R16 ;  /* 0x0000001039197220 */ /* 0x000fe20000410000 */
[----:B------:R-:W-:Y:S01]  /*1190*/  ISETP.GE.U32.AND.EX P2, PT, R3, 0x1000000, PT, P2 ;  /* 0x010000000300780c */ /* 0x000fe20003f46120 */
[----:B------:R-:W-:Y:S01]  /*11a0*/  FMUL.FTZ R2, R18, UR16 ;  /* 0x0000001012027c20 */ /* 0x000fe20008410000 */
[C---:B------:R-:W-:Y:S01]  /*11b0*/  FMUL.FTZ R17, R57.reuse, R28 ;  /* 0x0000001c39117220 */ /* 0x040fe20000410000 */
[C---:B------:R-:W-:Y:S01]  /*11c0*/  FMUL.FTZ R26, R57.reuse, R26 ;  /* 0x0000001a391a7220 */ /* 0x040fe20000410000 */
[----:B------:R-:W-:Y:S01]  /*11d0*/  LOP3.LUT P5, RZ, R78, 0xff, RZ, 0xc0, !PT ;  /* 0x000000ff4eff7812 */ /* 0x000fe200078ac0ff */
[C---:B------:R-:W-:Y:S01]  /*11e0*/  FMUL.FTZ R3, R57.reuse, R24 ;  /* 0x0000001839037220 */ /* 0x040fe20000410000 */
[----:B------:R-:W-:Y:S01]  /*11f0*/  FMUL.FTZ R0, R57, R0 ;  /* 0x0000000039007220 */ /* 0x000fe20000410000 */
[----:B------:R-:W-:Y:S01]  /*1200*/  FSEL R58, R30, RZ, P2 ;  /* 0x000000ff1e3a7208 */ /* 0x000fe20001000000 */
[----:B------:R-:W-:Y:S01]  /*1210*/  FMUL.FTZ R24, R17, UR16 ;  /* 0x0000001011187c20 */ /* 0x000fe20008410000 */
[C---:B------:R-:W-:Y:S01]  /*1220*/  F2FP.F16.F32.PACK_AB R18, R25.reuse, R18 ;  /* 0x000000121912723e */ /* 0x040fe200000000ff */
[----:B------:R-:W-:Y:S01]  /*1230*/  FMUL.FTZ R25, R25, UR16 ;  /* 0x0000001019197c20 */ /* 0x000fe20008410000 */
[----:B------:R-:W-:Y:S01]  /*1240*/  FSEL R30, R2, RZ, P5 ;  /* 0x000000ff021e7208 */ /* 0x000fe20002800000 */
[----:B------:R-:W-:Y:S01]  /*1250*/  FMUL.FTZ R2, R3, UR16 ;  /* 0x0000001003027c20 */ /* 0x000fe20008410000 */
[C---:B------:R-:W-:Y:S01]  /*1260*/  F2FP.F16.F32.PACK_AB R17, R26.reuse, R17 ;  /* 0x000000111a11723e */ /* 0x040fe200000000ff */
[----:B------:R-:W-:Y:S01]  /*1270*/  FMUL.FTZ R26, R26, UR16 ;  /* 0x000000101a1a7c20 */ /* 0x000fe20008410000 */
[----:B------:R-:W-:-:S02]  /*1280*/  LOP3.LUT P5, RZ, R68, 0xff, RZ, 0xc0, !PT ;  /* 0x000000ff44ff7812 */ /* 0x000fc400078ac0ff */
[----:B------:R-:W-:Y:S01]  /*1290*/  F2FP.F16.F32.PACK_AB R16, R3, R0 ;  /* 0x000000000310723e */ /* 0x000fe200000000ff */
[----:B------:R-:W-:Y:S01]  /*12a0*/  FMUL.FTZ R0, R0, UR16 ;  /* 0x0000001000007c20 */ /* 0x000fe20008410000 */
        /* <DEDUP_REMOVED lines=13> */
[----:B------:R-:W-:Y:S01]  /*1380*/  F2FP.F16.F32.PACK_AB R24, R3, R0 ;  /* 0x000000000318723e */ /* 0x000fe200000000ff */
[----:B------:R-:W-:Y:S06]  /*1390*/  BRA `(.L_x_1554) ;  /* 0x0000001800607947 */ /* 0x000fec0003800000 */
.L_x_1552:
[-CC-:B------:R-:W-:Y:S01]  /*13a0*/  FFMA.FTZ R73, R25, R70.reuse, R71.reuse ;  /* 0x0000004619497223 */ /* 0x180fe20000010047 */
[-CC-:B------:R-:W-:Y:S01]  /*13b0*/  FFMA.FTZ R25, R29, R70.reuse, R71.reuse ;  /* 0x000000461d197223 */ /* 0x180fe20000010047 */
[-CC-:B------:R-:W-:Y:S01]  /*13c0*/  FFMA.FTZ R31, R31, R70.reuse, R71.reuse ;  /* 0x000000461f1f7223 */ /* 0x180fe20000010047 */
[-CC-:B------:R-:W-:Y:S01]  /*13d0*/  FFMA.FTZ R79, R63, R70.reuse, R71.reuse ;  /* 0x000000463f4f7223 */ /* 0x180fe20000010047 */
[-C--:B------:R-:W-:Y:S01]  /*13e0*/  FFMA.FTZ R72, R26, R70.reuse, R71 ;  /* 0x000000461a487223 */ /* 0x080fe20000010047 */
[----:B------:R-:W-:Y:S01]  /*13f0*/  FADD.FTZ R25, R28, -R25 ;  /* 0x800000191c197221 */ /* 0x000fe20000010000 */
[----:B-----5:R-:W-:Y:S02]  /*1400*/  HADD2.F32 R28, -RZ, R14.H0_H0 ;  /* 0x2000000eff1c7230 */ /* 0x020fe40000004100 */
[----:B------:R-:W-:Y:S01]  /*1410*/  FADD.FTZ R63, R58, -R31 ;  /* 0x8000001f3a3f7221 */ /* 0x000fe20000010000 */
[----:B------:R-:W-:Y:S01]  /*1420*/  HADD2.F32 R26, -RZ, R13.H0_H0 ;  /* 0x2000000dff1a7230 */ /* 0x000fe20000004100 */
[----:B------:R-:W-:Y:S01]  /*1430*/  LOP3.LUT P2, RZ, R78, 0xff, RZ, 0xc0, !PT ;  /* 0x000000ff4eff7812 */ /* 0x000fe2000784c0ff */
[----:B------:R-:W-:Y:S01]  /*1440*/  FFMA.FTZ R0, R0, R70, R71 ;  /* 0x0000004600007223 */ /* 0x000fe20000010047 */
[C---:B------:R-:W-:Y:S01]  /*1450*/  FFMA.FTZ R63, R57.reuse, R63, R28 ;  /* 0x0000003f393f7223 */ /* 0x040fe2000001001c */
[----:B------:R-:W-:Y:S01]  /*1460*/  LOP3.LUT P3, RZ, R66, 0xff, RZ, 0xc0, !PT ;  /* 0x000000ff42ff7812 */ /* 0x000fe2000786c0ff */
[----:B------:R-:W-:Y:S01]  /*1470*/  FFMA.FTZ R31, R57, R25, R26 ;  /* 0x00000019391f7223 */ /* 0x000fe2000001001a */
[----:B------:R-:W-:Y:S01]  /*1480*/  FADD.FTZ R29, R27, -R0 ;  /* 0x800000001b1d7221 */ /* 0x000fe20000010000 */
[----:B------:R-:W-:Y:S01]  /*1490*/  FMUL.FTZ R26, R63, UR16 ;  /* 0x000000103f1a7c20 */ /* 0x000fe20008410000 */
[----:B------:R-:W-:-:S02]  /*14a0*/  HADD2.F32 R0, -RZ, R12.H0_H0 ;  /* 0x2000000cff007230 */ /* 0x000fc40000004100 */
[----:B------:R-:W-:Y:S01]  /*14b0*/  FMUL.FTZ R25, R31, UR16 ;  /* 0x000000101f197c20 */ /* 0x000fe20008410000 */
[----:B------:R-:W-:Y:S02]  /*14c0*/  HADD2.F32 R58, -RZ, R15.H0_H0 ;  /* 0x2000000fff3a7230 */ /* 0x000fe40000004100 */
[-C--:B------:R-:W-:Y:S01]  /*14d0*/  FFMA.FTZ R30, R30, R70.reuse, R71 ;  /* 0x000000461e1e7223 */ /* 0x080fe20000010047 */
[----:B------:R-:W-:Y:S01]  /*14e0*/  FSEL R26, R26, RZ, P2 ;  /* 0x000000ff1a1a7208 */ /* 0x000fe20001000000 */
[----:B------:R-:W-:Y:S01]  /*14f0*/  FFMA.FTZ R29, R57, R29, R0 ;  /* 0x0000001d391d7223 */ /* 0x000fe20000010000 */
[----:B------:R-:W-:Y:S01]  /*1500*/  ISETP.NE.U32.AND P2, PT, RZ, UR4, PT ;  /* 0x00000004ff007c0c */ /* 0x000fe2000bf45070 */
[----:B------:R-:W-:Y:S01]  /*1510*/  FADD.FTZ R79, R60, -R79 ;  /* 0x8000004f3c4f7221 */ /* 0x000fe20000010000 */
[----:B------:R-:W-:Y:S01]  /*1520*/  FSEL R25, R25, RZ, P3 ;  /* 0x000000ff19197208 */ /* 0x000fe20001800000 */
[----:B------:R-:W-:Y:S01]  /*1530*/  FADD.FTZ R73, R24, -R73 ;  /* 0x8000004918497221 */ /* 0x000fe20000010000 */
[----:B------:R-:W-:Y:S01]  /*1540*/  ISETP.NE.AND.EX P2, PT, RZ, UR5, PT, P2 ;  /* 0x00000005ff007c0c */ /* 0x000fe2000bf45320 */
[----:B------:R-:W-:Y:S01]  /*1550*/  FFMA.FTZ R62, R62, R70, R71 ;  /* 0x000000463e3e7223 */ /* 0x000fe20000010047 */
[----:B------:R-:W-:Y:S01]  /*1560*/  ISETP.GE.U32.AND P3, PT, R2, RZ, PT ;  /* 0x000000ff0200720c */ /* 0x000fe20003f66070 */
[----:B------:R-:W-:-:S02]  /*1570*/  HADD2.F32 R2, -RZ, R12.H1_H1 ;  /* 0x3000000cff027230 */ /* 0x000fc40000004100 */
[----:B------:R-:W-:Y:S01]  /*1580*/  FMUL.FTZ R0, R29, UR16 ;  /* 0x000000101d007c20 */ /* 0x000fe20008410000 */
[----:B------:R-:W-:Y:S01]  /*1590*/  HADD2.F32 R24, -RZ, R13.H1_H1 ;  /* 0x3000000dff187230 */ /* 0x000fe20000004100 */
[----:B------:R-:W-:Y:S01]  /*15a0*/  ISETP.GE.U32.AND.EX P3, PT, R3, 0x1000000, PT, P3 ;  /* 0x010000000300780c */ /* 0x000fe20003f66130 */
[----:B------:R-:W-:Y:S01]  /*15b0*/  FADD.FTZ R3, R59, -R72 ;  /* 0x800000483b037221 */ /* 0x000fe20000010000 */
[----:B------:R-:W-:Y:S01]  /*15c0*/  LOP3.LUT P6, RZ, R77, 0xff, RZ, 0xc0, !PT ;  /* 0x000000ff4dff7812 */ /* 0x000fe200078cc0ff */
[----:B------:R-:W-:Y:S01]  /*15d0*/  FFMA.FTZ R58, R57, R79, R58 ;  /* 0x0000004f393a7223 */ /* 0x000fe2000001003a */
[----:B------:R-:W-:Y:S01]  /*15e0*/  FADD.FTZ R61, R61, -R30 ;  /* 0x8000001e3d3d7221 */ /* 0x000fe20000010000 */
[----:B------:R-:W-:Y:S02]  /*15f0*/  HADD2.F32 R28, -RZ, R14.H1_H1 ;  /* 0x3000000eff1c7230 */ /* 0x000fe40000004100 */
[----:B------:R-:W-:Y:S01]  /*1600*/  FADD.FTZ R65, R65, -R62 ;  /* 0x8000003e41417221 */ /* 0x000fe20000010000 */
[----:B------:R-:W-:-:S02]  /*1610*/  HADD2.F32 R30, -RZ, R15.H1_H1 ;  /* 0x3000000fff1e7230 */ /* 0x000fc40000004100 */
[C---:B------:R-:W-:Y:S01]  /*1620*/  FFMA.FTZ R59, R57.reuse, R73, R2 ;  /* 0x00000049393b7223 */ /* 0x040fe20000010002 */
[C---:B------:R-:W-:Y:S01]  /*1630*/  FFMA.FTZ R60, R57.reuse, R3, R24 ;  /* 0x00000003393c7223 */ /* 0x040fe20000010018 */
[----:B------:R-:W-:Y:S01]  /*1640*/  @P2 F2FP.F16.F32.PACK_AB R2, RZ, R29 ;  /* 0x0000001dff02223e */ /* 0x000fe200000000ff */
[----:B------:R-:W-:Y:S01]  /*1650*/  FMUL.FTZ R27, R58, UR16 ;  /* 0x000000103a1b7c20 */ /* 0x000fe20008410000 */
[----:B------:R-:W-:Y:S01]  /*1660*/  FSEL R0, R0, RZ, P6 ;  /* 0x000000ff00007208 */ /* 0x000fe20003000000 */
[C---:B------:R-:W-:Y:S01]  /*1670*/  FFMA.FTZ R61, R57.reuse, R61, R28 ;  /* 0x0000003d393d7223 */ /* 0x040fe2000001001c */
[----:B------:R-:W-:Y:S01]  /*1680*/  @P2 F2FP.F16.F32.PACK_AB R24, RZ, R31 ;  /* 0x0000001fff18223e */ /* 0x000fe200000000ff */
[----:B------:R-:W-:Y:S01]  /*1690*/  FFMA.FTZ R62, R57, R65, R30 ;  /* 0x00000041393e7223 */ /* 0x000fe2000001001e */
[----:B------:R-:W-:Y:S02]  /*16a0*/  @P2 F2FP.F16.F32.PACK_AB R29, RZ, R63 ;  /* 0x0000003fff1d223e */ /* 0x000fe400000000ff */
[----:B------:R-:W-:-:S02]  /*16b0*/  LOP3.LUT P6, RZ, R69, 0xff, RZ, 0xc0, !PT ;  /* 0x000000ff45ff7812 */ /* 0x000fc400078cc0ff */
[----:B------:R-:W-:Y:S01]  /*16c0*/  @P2 PRMT R17, R24, 0x7610, R17 ;  /* 0x0000761018112816 */ /* 0x000fe20000000011 */
[----:B------:R-:W-:Y:S01]  /*16d0*/  FMUL.FTZ R24, R60, UR16 ;  /* 0x000000103c187c20 */ /* 0x000fe20008410000 */
[----:B------:R-:W-:Y:S01]  /*16e0*/  @P2 PRMT R18, R29, 0x7610, R18 ;  /* 0x000076101d122816 */ /* 0x000fe20000000012 */
[----:B------:R-:W-:Y:S01]  /*16f0*/  FMUL.FTZ R29, R61, UR16 ;  /* 0x000000103d1d7c20 */ /* 0x000fe20008410000 */
[----:B------:R-:W-:Y:S02]  /*1700*/  FSEL R27, R27, RZ, P6 ;  /* 0x000000ff1b1b7208 */ /* 0x000fe40003000000 */
        /* <DEDUP_REMOVED lines=8> */
[----:B------:R-:W-:Y:S02]  /*1790*/  FSEL R31, R29, RZ, P6 ;  /* 0x000000ff1d1f7208 */ /* 0x000fe40003000000 */
[----:B------:R-:W-:Y:S02]  /*17a0*/  FSEL R24, R24, RZ, P5 ;  /* 0x000000ff18187208 */ /* 0x000fe40002800000 */
[----:B------:R-:W-:-:S02]  /*17b0*/  @P2 F2FP.F16.F32.PACK_AB R3, RZ, R59 ;  /* 0x0000003bff03223e */ /* 0x000fc400000000ff */
[----:B------:R-:W-:Y:S02]  /*17c0*/  @P2 F2FP.F16.F32.PACK_AB R28, RZ, R60 ;  /* 0x0000003cff1c223e */ /* 0x000fe400000000ff */
[----:B------:R-:W-:Y:S02]  /*17d0*/  @P2 F2FP.F16.F32.PACK_AB R30, RZ, R61 ;  /* 0x0000003dff1e223e */ /* 0x000fe400000000ff */
[----:B------:R-:W-:Y:S02]  /*17e0*/  @P2 F2FP.F16.F32.PACK_AB R57, RZ, R62 ;  /* 0x0000003eff39223e */ /* 0x000fe400000000ff */
        /* <DEDUP_REMOVED lines=11> */
.L_x_1551:
        /* <DEDUP_REMOVED lines=13> */
[----:B------:R-:W-:Y:S01]  /*1970*/  LOP3.LUT P5, RZ, R64, 0xff, RZ, 0xc0, !PT ;  /* 0x000000ff40ff7812 */ /* 0x000fe200078ac0ff */
[----:B------:R-:W-:Y:S01]  /*1980*/  FMUL.FTZ R62, R57, R62 ;  /* 0x0000003e393e7220 */ /* 0x000fe20000410000 */
[----:B------:R-:W-:Y:S01]  /*1990*/  FFMA.FTZ R63, R63, R70, R71 ;  /* 0x000000463f3f7223 */ /* 0x000fe20000010047 */
[----:B------:R-:W-:Y:S01]  /*19a0*/  FMUL.FTZ R58, R57, R58 ;  /* 0x0000003a393a7220 */ /* 0x000fe20000410000 */
[----:B------:R-:W-:Y:S01]  /*19b0*/  FADD.FTZ R30, R61, -R30 ;  /* 0x8000001e3d1e7221 */ /* 0x000fe20000010000 */
[----:B------:R-:W-:Y:S01]  /*19c0*/  FMUL.FTZ R62, R62, UR16 ;  /* 0x000000103e3e7c20 */ /* 0x000fe20008410000 */
[----:B------:R-:W-:Y:S01]  /*19d0*/  FADD.FTZ R60, R60, -R63 ;  /* 0x8000003f3c3c7221 */ /* 0x000fe20000010000 */
[----:B------:R-:W-:Y:S01]  /*19e0*/  FMUL.FTZ R58, R58, UR16 ;  /* 0x000000103a3a7c20 */ /* 0x000fe20008410000 */
[----:B------:R-:W-:Y:S01]  /*19f0*/  FMUL.FTZ R30, R57, R30 ;  /* 0x0000001e391e7220 */ /* 0x000fe20000410000 */
[-CC-:B------:R-:W-:Y:S01]  /*1a00*/  FFMA.FTZ R29, R29, R70.reuse, R71.reuse ;  /* 0x000000461d1d7223 */ /* 0x180fe20000010047 */
[----:B------:R-:W-:Y:S01]  /*1a10*/  FSEL R64, R62, RZ, P2 ;  /* 0x000000ff3e407208 */ /* 0x000fe20001000000 */
[----:B------:R-:W-:Y:S01]  /*1a20*/  FFMA.FTZ R26, R26, R70, R71 ;  /* 0x000000461a1a7223 */ /* 0x000fe20000010047 */
        /* <DEDUP_REMOVED lines=10> */
[----:B------:R-:W-:Y:S01]  /*1ad0*/  FSEL R22, R58, RZ, P2 ;  /* 0x000000ff3a167208 */ /* 0x000fe20001000000 */
[----:B------:R-:W-:Y:S01]  /*1ae0*/  FFMA.FTZ R0, R0, R70, R71 ;  /* 0x0000004600007223 */ /* 0x000fe20000010047 */
[----:B------:R-:W-:Y:S01]  /*1af0*/  LOP3.LUT P2, RZ, R76, 0xff, RZ, 0xc0, !PT ;  /* 0x000000ff4cff7812 */ /* 0x000fe2000784c0ff */
[----:B------:R-:W-:Y:S01]  /*1b00*/  FMUL.FTZ R60, R60, UR16 ;  /* 0x000000103c3c7c20 */ /* 0x000fe20008410000 */
[----:B------:R-:W-:Y:S01]  /*1b10*/  FSEL R20, R58, RZ, P6 ;  /* 0x000000ff3a147208 */ /* 0x000fe20003000000 */
[----:B------:R-:W-:Y:S01]  /*1b20*/  FMUL.FTZ R28, R57, R28 ;  /* 0x0000001c391c7220 */ /* 0x000fe20000410000 */
[----:B------:R-:W-:Y:S01]  /*1b30*/  LOP3.LUT P6, RZ, R69, 0xff, RZ, 0xc0, !PT ;  /* 0x000000ff45ff7812 */ /* 0x000fe200078cc0ff */
[----:B------:R-:W-:Y:S01]  /*1b40*/  FMUL.FTZ R26, R57, R26 ;  /* 0x0000001a391a7220 */ /* 0x000fe20000410000 */
[----:B------:R-:W-:Y:S01]  /*1b50*/  FSEL R21, R30, RZ, P4 ;  /* 0x000000ff1e157208 */ /* 0x000fe20002000000 */
[----:B------:R-:W-:Y:S01]  /*1b60*/  FADD.FTZ R24, R24, -R25 ;  /* 0x8000001918187221 */ /* 0x000fe20000010000 */
[----:B------:R-:W-:Y:S01]  /*1b70*/  FSEL R3, R30, RZ, P2 ;  /* 0x000000ff1e037208 */ /* 0x000fe20001000000 */
[----:B------:R-:W-:Y:S01]  /*1b80*/  FADD.FTZ R0, R27, -R0 ;  /* 0x800000001b007221 */ /* 0x000fe20000010000 */
[----:B------:R-:W-:Y:S01]  /*1b90*/  LOP3.LUT P4, RZ, R75, 0xff, RZ, 0xc0, !PT ;  /* 0x000000ff4bff7812 */ /* 0x000fe2000788c0ff */
[----:B------:R-:W-:Y:S01]  /*1ba0*/  FMUL.FTZ R28, R28, UR16 ;  /* 0x000000101c1c7c20 */ /* 0x000fe20008410000 */
[----:B------:R-:W-:Y:S01]  /*1bb0*/  FSEL R31, R60, RZ, P6 ;  /* 0x000000ff3c1f7208 */ /* 0x000fe20003000000 */
[----:B------:R-:W-:Y:S01]  /*1bc0*/  FMUL.FTZ R24, R57, R24 ;  /* 0x0000001839187220 */ /* 0x000fe20000410000 */
[----:B------:R-:W-:Y:S01]  /*1bd0*/  F2FP.F16.F32.PACK_AB R22, R3, R22 ;  /* 0x000000160316723e */ /* 0x000fe200000000ff */
[----:B------:R-:W-:Y:S01]  /*1be0*/  FMUL.FTZ R3, R26, UR16 ;  /* 0x000000101a037c20 */ /* 0x000fe20008410000 */
[----:B------:R-:W-:Y:S01]  /*1bf0*/  LOP3.LUT P6, RZ, R66, 0xff, RZ, 0xc0, !PT ;  /* 0x000000ff42ff7812 */ /* 0x000fe200078cc0ff */
[----:B------:R-:W-:Y:S01]  /*1c00*/  FMUL.FTZ R0, R57, R0 ;  /* 0x0000000039007220 */ /* 0x000fe20000410000 */
[----:B------:R-:W-:Y:S01]  /*1c10*/  FSEL R23, R60, RZ, P4 ;  /* 0x000000ff3c177208 */ /* 0x000fe20002000000 */
[----:B------:R-:W-:Y:S01]  /*1c20*/  FMUL.FTZ R24, R24, UR16 ;  /* 0x0000001018187c20 */ /* 0x000fe20008410000 */
[----:B------:R-:W-:-:S02]  /*1c30*/  LOP3.LUT P4, RZ, R67, 0xff, RZ, 0xc0, !PT ;  /* 0x000000ff43ff7812 */ /* 0x000fc4000788c0ff */
[----:B------:R-:W-:Y:S02]  /*1c40*/  LOP3.LUT P2, RZ, R34, 0xff, RZ, 0xc0, !PT ;  /* 0x000000ff22ff7812 */ /* 0x000fe4000784c0ff */
[----:B------:R-:W-:Y:S02]  /*1c50*/  FSEL R25, R28, RZ, P6 ;  /* 0x000000ff1c197208 */ /* 0x000fe40003000000 */
[----:B------:R-:W-:Y:S01]  /*1c60*/  F2FP.F16.F32.PACK_AB R23, R2, R23 ;  /* 0x000000170217723e */ /* 0x000fe200000000ff */
[----:B------:R-:W-:Y:S01]  /*1c70*/  FMUL.FTZ R2, R0, UR16 ;  /* 0x0000001000027c20 */ /* 0x000fe20008410000 */
[----:B------:R-:W-:Y:S02]  /*1c80*/  F2FP.F16.F32.PACK_AB R26, R21, R20 ;  /* 0x00000014151a723e */ /* 0x000fe400000000ff */
[----:B------:R-:W-:Y:S02]  /*1c90*/  LOP3.LUT P6, RZ, R33, 0xff, RZ, 0xc0, !PT ;  /* 0x000000ff21ff7812 */ /* 0x000fe400078cc0ff */
[----:B------:R-:W-:-:S02]  /*1ca0*/  FSEL R30, R3, RZ, P4 ;  /* 0x000000ff031e7208 */ /* 0x000fc40002000000 */
[----:B------:R-:W-:Y:S02]  /*1cb0*/  LOP3.LUT P4, RZ, R35, 0xff, RZ, 0xc0, !PT ;  /* 0x000000ff23ff7812 */ /* 0x000fe4000788c0ff */
[----:B------:R-:W-:Y:S02]  /*1cc0*/  FSEL R21, R28, RZ, P2 ;  /* 0x000000ff1c157208 */ /* 0x000fe40001000000 */
[----:B------:R-:W-:Y:S02]  /*1cd0*/  LOP3.LUT P3, RZ, R77, 0xff, RZ, 0xc0, !PT ;  /* 0x000000ff4dff7812 */ /* 0x000fe4000786c0ff */
[----:B------:R-:W-:Y:S02]  /*1ce0*/  LOP3.LUT P2, RZ, R36, 0xff, RZ, 0xc0, !PT ;  /* 0x000000ff24ff7812 */ /* 0x000fe4000784c0ff */
        /* <DEDUP_REMOVED lines=8> */
[----:B------:R-:W-:Y:S02]  /*1d70*/  F2FP.F16.F32.PACK_AB R20, R3, R20 ;  /* 0x000000140314723e */ /* 0x000fe400000000ff */
[----:B------:R-:W-:Y:S01]  /*1d80*/  F2FP.F16.F32.PACK_AB R24, R29, R24 ;  /* 0x000000181d18723e */ /* 0x000fe200000000ff */
[----:B------:R-:W-:Y:S06]  /*1d90*/  BRA `(.L_x_1554) ;  /* 0x0000000c00e07947 */ /* 0x000fec0003800000 */
.L_x_1556:
[-CC-:B------:R-:W-:Y:S01]  /*1da0*/  FFMA.FTZ R63, R63, R70.reuse, R71.reuse ;  /* 0x000000463f3f7223 */ /* 0x180fe20000010047 */
[-CC-:B------:R-:W-:Y:S01]  /*1db0*/  FFMA.FTZ R62, R62, R70.reuse, R71.reuse ;  /* 0x000000463e3e7223 */ /* 0x180fe20000010047 */
[----:B------:R-:W-:Y:S01]  /*1dc0*/  ISETP.GE.U32.AND P2, PT, R2, RZ, PT ;  /* 0x000000ff0200720c */ /* 0x000fe20003f46070 */
[----:B------:R-:W-:Y:S01]  /*1dd0*/  FFMA.FTZ R31, R31, R70, R71 ;  /* 0x000000461f1f7223 */ /* 0x000fe20000010047 */
[----:B------:R-:W-:Y:S01]  /*1de0*/  FADD.FTZ R60, R60, -R63 ;  /* 0x8000003f3c3c7221 */ /* 0x000fe20000010000 */
[----:B------:R-:W-:Y:S01]  /*1df0*/  LOP3.LUT P6, RZ, R69, 0xff, RZ, 0xc0, !PT ;  /* 0x000000ff45ff7812 */ /* 0x000fe200078cc0ff */
[----:B------:R-:W-:Y:S01]  /*1e00*/  FADD.FTZ R62, R65, -R62 ;  /* 0x8000003e413e7221 */ /* 0x000fe20000010000 */
[----:B------:R-:W-:Y:S01]  /*1e10*/  FADD.FTZ R58, R58, -R31 ;  /* 0x8000001f3a3a7221 */ /* 0x000fe20000010000 */
[C---:B------:R-:W-:Y:S01]  /*1e20*/  FMUL.FTZ R19, R57.reuse, R60 ;  /* 0x0000003c39137220 */ /* 0x040fe20000410000 */
[--C-:B------:R-:W-:Y:S01]  /*1e30*/  FFMA.FTZ R30, R30, R70, R71.reuse ;  /* 0x000000461e1e7223 */ /* 0x100fe20000010047 */
[----:B------:R-:W-:Y:S01]  /*1e40*/  FMUL.FTZ R62, R57, R62 ;  /* 0x0000003e393e7220 */ /* 0x000fe20000410000 */
[----:B------:R-:W-:Y:S01]  /*1e50*/  ISETP.GE.U32.AND.EX P2, PT, R3, 0x1000000, PT, P2 ;  /* 0x010000000300780c */ /* 0x000fe20003f46120 */
[----:B------:R-:W-:Y:S01]  /*1e60*/  FMUL.FTZ R2, R19, UR16 ;  /* 0x0000001013027c20 */ /* 0x000fe20008410000 */
[----:B------:R-:W-:Y:S01]  /*1e70*/  FMUL.FTZ R18, R57, R58 ;  /* 0x0000003a39127220 */ /* 0x000fe20000410000 */
[----:B------:R-:W-:Y:S01]  /*1e80*/  FMUL.FTZ R3, R62, UR16 ;  /* 0x000000103e037c20 */ /* 0x000fe20008410000 */
[----:B------:R-:W-:Y:S01]  /*1e90*/  FADD.FTZ R30, R61, -R30 ;  /* 0x8000001e3d1e7221 */ /* 0x000fe20000010000 */
[-CC-:B------:R-:W-:Y:S01]  /*1ea0*/  FFMA.FTZ R29, R29, R70.reuse, R71.reuse ;  /* 0x000000461d1d7223 */ /* 0x180fe20000010047 */
[----:B------:R-:W-:Y:S01]  /*1eb0*/  FSEL R31, R2, RZ, P6 ;  /* 0x000000ff021f7208 */ /* 0x000fe20003000000 */
[--C-:B------:R-:W-:Y:S01]  /*1ec0*/  FFMA.FTZ R25, R25, R70, R71.reuse ;  /* 0x0000004619197223 */ /* 0x100fe20000010047 */
[----:B------:R-:W-:Y:S01]  /*1ed0*/  LOP3.LUT P6, RZ, R75, 0xff, RZ, 0xc0, !PT ;  /* 0x000000ff4bff7812 */ /* 0x000fe200078cc0ff */
[----:B------:R-:W-:Y:S01]  /*1ee0*/  FMUL.FTZ R21, R57, R30 ;  /* 0x0000001e39157220 */ /* 0x000fe20000410000 */
[C---:B------:R-:W-:Y:S01]  /*1ef0*/  FSEL R58, R3.reuse, RZ, P2 ;  /* 0x000000ff033a7208 */ /* 0x040fe20001000000 */
[-CC-:B------:R-:W-:Y:S01]  /*1f00*/  FFMA.FTZ R26, R26, R70.reuse, R71.reuse ;  /* 0x000000461a1a7223 */ /* 0x180fe20000010047 */
        /* <DEDUP_REMOVED lines=8> */
[----:B------:R-:W-:Y:S01]  /*1f90*/  LOP3.LUT P6, RZ, R32, 0xff, RZ, 0xc0, !PT ;  /* 0x000000ff20ff7812 */ /* 0x000fe200078cc0ff */
[----:B------:R-:W-:Y:S01]  /*1fa0*/  FADD.FTZ R26, R59, -R26 ;  /* 0x8000001a3b1a7221 */ /* 0x000fe20000010000 */
[C---:B------:R-:W-:Y:S01]  /*1fb0*/  FSEL R20, R2.reuse, RZ, P2 ;  /* 0x000000ff02147208 */ /* 0x040fe20001000000 */
[----:B------:R-:W-:Y:S01]  /*1fc0*/  FADD.FTZ R0, R27, -R0 ;  /* 0x800000001b007221 */ /* 0x000fe20000010000 */
[----:B------:R-:W-:Y:S01]  /*1fd0*/  FSEL R22, R2, RZ, P6 ;  /* 0x000000ff02167208 */ /* 0x000fe20003000000 */
[----:B------:R-:W-:Y:S01]  /*1fe0*/  FMUL.FTZ R2, R21, UR16 ;  /* 0x0000001015027c20 */ /* 0x000fe20008410000 */
[----:B------:R-:W-:Y:S01]  /*1ff0*/  LOP3.LUT P6, RZ, R68, 0xff, RZ, 0xc0, !PT ;  /* 0x000000ff44ff7812 */ /* 0x000fe200078cc0ff */
[C---:B------:R-:W-:Y:S01]  /*2000*/  FMUL.FTZ R17, R57.reuse, R28 ;  /* 0x0000001c39117220 */ /* 0x040fe20000410000 */
[----:B------:R-:W-:Y:S01]  /*2010*/  FMUL.FTZ R16, R57, R26 ;  /* 0x0000001a39107220 */ /* 0x000fe20000410000 */
[----:B------:R-:W-:Y:S01]  /*2020*/  F2FP.F16.F32.PACK_AB R18, R21, R18 ;  /* 0x000000121512723e */ /* 0x000fe200000000ff */
[C---:B------:R-:W-:Y:S01]  /*2030*/  FMUL.FTZ R3, R57.reuse, R24 ;  /* 0x0000001839037220 */ /* 0x040fe20000410000 */
[----:B------:R-:W-:Y:S01]  /*2040*/  FSEL R25, R2, RZ, P6 ;  /* 0x000000ff02197208 */ /* 0x000fe20003000000 */
[----:B------:R-:W-:Y:S01]  /*2050*/  FMUL.FTZ R0, R57, R0 ;  /* 0x0000000039007220 */ /* 0x000fe20000410000 */
[----:B------:R-:W-:-:S02]  /*2060*/  LOP3.LUT P6, RZ, R76, 0xff, RZ, 0xc0, !PT ;  /* 0x000000ff4cff7812 */ /* 0x000fc400078cc0ff */
[----:B------:R-:W-:Y:S01]  /*2070*/  F2FP.F16.F32.PACK_AB R26, R25, R20 ;  /* 0x00000014191a723e */ /* 0x000fe200000000ff */
[----:B------:R-:W-:Y:S01]  /*2080*/  FMUL.FTZ R20, R16, UR16 ;  /* 0x0000001010147c20 */ /* 0x000fe20008410000 */
[----:B------:R-:W-:Y:S01]  /*2090*/  FSEL R21, R2, RZ, P6 ;  /* 0x000000ff02157208 */ /* 0x000fe20003000000 */
[----:B------:R-:W-:Y:S01]  /*20a0*/  FMUL.FTZ R2, R17, UR16 ;  /* 0x0000001011027c20 */ /* 0x000fe20008410000 */
[----:B------:R-:W-:Y:S02]  /*20b0*/  LOP3.LUT P4, RZ, R66, 0xff, RZ, 0xc0, !PT ;  /* 0x000000ff42ff7812 */ /* 0x000fe4000788c0ff */
[----:B------:R-:W-:Y:S02]  /*20c0*/  LOP3.LUT P6, RZ, R34, 0xff, RZ, 0xc0, !PT ;  /* 0x000000ff22ff7812 */ /* 0x000fe400078cc0ff */
[----:B------:R-:W-:Y:S02]  /*20d0*/  LOP3.LUT P2, RZ, R67, 0xff, RZ, 0xc0, !PT ;  /* 0x000000ff43ff7812 */ /* 0x000fe4000784c0ff */
[----:B------:R-:W-:-:S02]  /*20e0*/  F2FP.F16.F32.PACK_AB R22, R21, R22 ;  /* 0x000000161516723e */ /* 0x000fc400000000ff */
[----:B------:R-:W-:Y:S02]  /*20f0*/  F2FP.F16.F32.PACK_AB R17, R16, R17 ;  /* 0x000000111011723e */ /* 0x000fe400000000ff */
[C---:B------:R-:W-:Y:S02]  /*2100*/  FSEL R25, R2.reuse, RZ, P4 ;  /* 0x000000ff02197208 */ /* 0x040fe40002000000 */
[----:B------:R-:W-:Y:S01]  /*2110*/  FSEL R21, R2, RZ, P6 ;  /* 0x000000ff02157208 */ /* 0x000fe20003000000 */
[C---:B------:R-:W-:Y:S01]  /*2120*/  FMUL.FTZ R2, R3.reuse, UR16 ;  /* 0x0000001003027c20 */ /* 0x040fe20008410000 */
        /* <DEDUP_REMOVED lines=17> */
[----:B------:R-:W-:Y:S02]  /*2240*/  F2FP.F16.F32.PACK_AB R25, R28, R25 ;  /* 0x000000191c19723e */ /* 0x000fe400000000ff */
[----:B------:R-:W-:Y:S02]  /*2250*/  F2FP.F16.F32.PACK_AB R20, R29, R20 ;  /* 0x000000141d14723e */ /* 0x000fe400000000ff */
[----:B------:R-:W-:Y:S01]  /*2260*/  F2FP.F16.F32.PACK_AB R24, R3, R24 ;  /* 0x000000180318723e */ /* 0x000fe200000000ff */
[----:B------:R-:W-:Y:S06]  /*2270*/  BRA `(.L_x_1554) ;  /* 0x0000000800a87947 */ /* 0x000fec0003800000 */
.L_x_1555:
[----:B------:R-:W-:-:S04]  /*2280*/  UISETP.NE.U32.AND UP0, UPT, UR4, URZ, UPT ;  /* 0x000000ff0400728c */ /* 0x000fc8000bf05070 */
[----:B------:R-:W-:-:S09]  /*2290*/  UISETP.NE.AND.EX UP0, UPT, UR5, URZ, UPT, UP0 ;  /* 0x000000ff0500728c */ /* 0x000fd2000bf05300 */
[----:B------:R-:W-:Y:S05]  /*22a0*/  BRA.U UP0, `(.L_x_1557) ;  /* 0x0000000500487547 */ /* 0x000fea000b800000 */
[-CC-:B------:R-:W-:Y:S01]  /*22b0*/  FFMA.FTZ R31, R31, R70.reuse, R71.reuse ;  /* 0x000000461f1f7223 */ /* 0x180fe20000010047 */
[-CC-:B------:R-:W-:Y:S01]  /*22c0*/  FFMA.FTZ R30, R30, R70.reuse, R71.reuse ;  /* 0x000000461e1e7223 */ /* 0x180fe20000010047 */
[-C--:B------:R-:W-:Y:S01]  /*22d0*/  FFMA.FTZ R62, R62, R70.reuse, R71 ;  /* 0x000000463e3e7223 */ /* 0x080fe20000010047 */
[----:B-----5:R-:W-:Y:S02]  /*22e0*/  HADD2.F32 R22, -RZ, R14.H1_H1 ;  /* 0x3000000eff167230 */ /* 0x020fe40000004100 */
[----:B------:R-:W-:Y:S01]  /*22f0*/  FADD.FTZ R58, R58, -R31 ;  /* 0x8000001f3a3a7221 */ /* 0x000fe20000010000 */
[----:B------:R-:W-:Y:S01]  /*2300*/  FADD.FTZ R30, R61, -R30 ;  /* 0x8000001e3d1e7221 */ /* 0x000fe20000010000 */
[--C-:B------:R-:W-:Y:S02]  /*2310*/  HADD2.F32 R31, -RZ, R15.reuse.H1_H1 ;  /* 0x3000000fff1f7230 */ /* 0x100fe40000004100 */
[----:B------:R-:W-:Y:S01]  /*2320*/  FADD.FTZ R62, R65, -R62 ;  /* 0x8000003e413e7221 */ /* 0x000fe20000010000 */
[----:B------:R-:W-:Y:S01]  /*2330*/  FFMA.FTZ R63, R63, R70, R71 ;  /* 0x000000463f3f7223 */ /* 0x000fe20000010047 */
[----:B------:R-:W-:Y:S01]  /*2340*/  FFMA.FTZ R21, R57, R30, R22 ;  /* 0x0000001e39157223 */ /* 0x000fe20000010016 */
[----:B------:R-:W-:-:S02]  /*2350*/  HADD2.F32 R23, -RZ, R15.H0_H0 ;  /* 0x2000000fff177230 */ /* 0x000fc40000004100 */
[C---:B------:R-:W-:Y:S01]  /*2360*/  FFMA.FTZ R30, R57.reuse, R62, R31 ;  /* 0x0000003e391e7223 */ /* 0x040fe2000001001f */
[----:B------:R-:W-:Y:S01]  /*2370*/  FADD.FTZ R60, R60, -R63 ;  /* 0x8000003f3c3c7221 */ /* 0x000fe20000010000 */
[----:B------:R-:W-:Y:S01]  /*2380*/  ISETP.GE.U32.AND P2, PT, R2, RZ, PT ;  /* 0x000000ff0200720c */ /* 0x000fe20003f46070 */
[----:B------:R-:W-:Y:S02]  /*2390*/  HADD2.F32 R20, -RZ, R14.H0_H0 ;  /* 0x2000000eff147230 */ /* 0x000fe40000004100 */
[----:B------:R-:W-:Y:S01]  /*23a0*/  FMUL.FTZ R30, R30, UR16 ;  /* 0x000000101e1e7c20 */ /* 0x000fe20008410000 */
[----:B------:R-:W-:Y:S01]  /*23b0*/  FFMA.FTZ R22, R57, R60, R23 ;  /* 0x0000003c39167223 */ /* 0x000fe20000010017 */
[----:B------:R-:W-:Y:S01]  /*23c0*/  ISETP.GE.U32.AND.EX P2, PT, R3, 0x1000000, PT, P2 ;  /* 0x010000000300780c */ /* 0x000fe20003f46120 */
[--C-:B------:R-:W-:Y:S01]  /*23d0*/  FFMA.FTZ R25, R25, R70, R71.reuse ;  /* 0x0000004619197223 */ /* 0x100fe20000010047 */
[----:B------:R-:W-:Y:S01]  /*23e0*/  FFMA.FTZ R20, R57, R58, R20 ;  /* 0x0000003a39147223 */ /* 0x000fe20000010014 */
[----:B------:R-:W-:Y:S01]  /*23f0*/  FMUL.FTZ R22, R22, UR16 ;  /* 0x0000001016167c20 */ /* 0x000fe20008410000 */
[----:B------:R-:W-:Y:S01]  /*2400*/  FSEL R58, R30, RZ, P2 ;  /* 0x000000ff1e3a7208 */ /* 0x000fe20001000000 */
[-CC-:B------:R-:W-:Y:S01]  /*2410*/  FFMA.FTZ R0, R0, R70.reuse, R71.reuse ;  /* 0x0000004600007223 */ /* 0x180fe20000010047 */
[----:B------:R-:W-:Y:S01]  /*2420*/  LOP3.LUT P2, RZ, R75, 0xff, RZ, 0xc0, !PT ;  /* 0x000000ff4bff7812 */ /* 0x000fe2000784c0ff */
[----:B------:R-:W-:Y:S01]  /*2430*/  FMUL.FTZ R20, R20, UR16 ;  /* 0x0000001014147c20 */ /* 0x000fe20008410000 */
[----:B------:R-:W-:Y:S01]  /*2440*/  LOP3.LUT P6, RZ, R78, 0xff, RZ, 0xc0, !PT ;  /* 0x000000ff4eff7812 */ /* 0x000fe200078cc0ff */
[-CC-:B------:R-:W-:Y:S01]  /*2450*/  FFMA.FTZ R29, R29, R70.reuse, R71.reuse ;  /* 0x000000461d1d7223 */ /* 0x180fe20000010047 */
[----:B------:R-:W-:Y:S01]  /*2460*/  FSEL R23, R22, RZ, P2 ;  /* 0x000000ff16177208 */ /* 0x000fe20001000000 */
[----:B------:R-:W-:Y:S01]  /*2470*/  FFMA.FTZ R26, R26, R70, R71 ;  /* 0x000000461a1a7223 */ /* 0x000fe20000010047 */
[----:B------:R-:W-:Y:S01]  /*2480*/  LOP3.LUT P2, RZ, R74, 0xff, RZ, 0xc0, !PT ;  /* 0x000000ff4aff7812 */ /* 0x000fe2000784c0ff */
[----:B------:R-:W-:Y:S01]  /*2490*/  FADD.FTZ R60, R24, -R25 ;  /* 0x80000019183c7221 */ /* 0x000fe20000010000 */
[----:B------:R-:W-:Y:S01]  /*24a0*/  FSEL R2, R20, RZ, P6 ;  /* 0x000000ff14027208 */ /* 0x000fe20003000000 */
[----:B------:R-:W-:Y:S01]  /*24b0*/  FADD.FTZ R0, R27, -R0 ;  /* 0x800000001b007221 */ /* 0x000fe20000010000 */
[----:B------:R-:W-:Y:S01]  /*24c0*/  LOP3.LUT P6, RZ, R69, 0xff, RZ, 0xc0, !PT ;  /* 0x000000ff45ff7812 */ /* 0x000fe200078cc0ff */
[----:B------:R-:W-:Y:S01]  /*24d0*/  HADD2.F32 R24, -RZ, R12.H0_H0 ;  /* 0x2000000cff187230 */ /* 0x000fe20000004100 */
[----:B------:R-:W-:Y:S01]  /*24e0*/  FSEL R30, R30, RZ, P2 ;  /* 0x000000ff1e1e7208 */ /* 0x000fe20001000000 */
[----:B------:R-:W-:-:S02]  /*24f0*/  HADD2.F32 R25, -RZ, R13.H0_H0 ;  /* 0x2000000dff197230 */ /* 0x000fc40000004100 */
[----:B------:R-:W-:Y:S01]  /*2500*/  FADD.FTZ R28, R28, -R29 ;  /* 0x8000001d1c1c7221 */ /* 0x000fe20000010000 */
[----:B------:R-:W-:Y:S01]  /*2510*/  LOP3.LUT P2, RZ, R32, 0xff, RZ, 0xc0, !PT ;  /* 0x000000ff20ff7812 */ /* 0x000fe2000784c0ff */
[----:B------:R-:W-:Y:S02]  /*2520*/  HADD2.F32 R27, -RZ, R13.H1_H1 ;  /* 0x3000000dff1b7230 */ /* 0x000fe40000004100 */
[----:B------:R-:W-:Y:S01]  /*2530*/  FADD.FTZ R26, R59, -R26 ;  /* 0x8000001a3b1a7221 */ /* 0x000fe20000010000 */
[----:B------:R-:W-:Y:S01]  /*2540*/  FMUL.FTZ R21, R21, UR16 ;  /* 0x0000001015157c20 */ /* 0x000fe20008410000 */
[----:B------:R-:W-:Y:S01]  /*2550*/  FSEL R3, R22, RZ, P6 ;  /* 0x000000ff16037208 */ /* 0x000fe20003000000 */
[C---:B------:R-:W-:Y:S01]  /*2560*/  FFMA.FTZ R0, R57.reuse, R0, R24 ;  /* 0x0000000039007223 */ /* 0x040fe20000010018 */
[----:B------:R-:W-:Y:S01]  /*2570*/  LOP3.LUT P4, RZ, R68, 0xff, RZ, 0xc0, !PT ;  /* 0x000000ff44ff7812 */ /* 0x000fe2000788c0ff */
[C---:B------:R-:W-:Y:S01]  /*2580*/  FFMA.FTZ R25, R57.reuse, R28, R25 ;  /* 0x0000001c39197223 */ /* 0x040fe20000010019 */
[----:B------:R-:W-:Y:S01]  /*2590*/  FSEL R22, R20, RZ, P2 ;  /* 0x000000ff14167208 */ /* 0x000fe20001000000 */
[----:B------:R-:W-:Y:S01]  /*25a0*/  HADD2.F32 R24, -RZ, R12.H1_H1 ;  /* 0x3000000cff187230 */ /* 0x000fe20000004100 */
[----:B------:R-:W-:Y:S01]  /*25b0*/  LOP3.LUT P2, RZ, R76, 0xff, RZ, 0xc0, !PT ;  /* 0x000000ff4cff7812 */ /* 0x000fe2000784c0ff */
[----:B------:R-:W-:Y:S01]  /*25c0*/  FFMA.FTZ R20, R57, R26, R27 ;  /* 0x0000001a39147223 */ /* 0x000fe2000001001b */
[----:B------:R-:W-:Y:S01]  /*25d0*/  F2FP.F16.F32.PACK_AB R27, R58, R3 ;  /* 0x000000033a1b723e */ /* 0x000fe200000000ff */
[----:B------:R-:W-:Y:S01]  /*25e0*/  FMUL.FTZ R3, R25, UR16 ;  /* 0x0000001019037c20 */ /* 0x000fe20008410000 */
[----:B------:R-:W-:Y:S01]  /*25f0*/  FSEL R31, R21, RZ, P4 ;  /* 0x000000ff151f7208 */ /* 0x000fe20002000000 */
[----:B------:R-:W-:Y:S01]  /*2600*/  FMUL.FTZ R20, R20, UR16 ;  /* 0x0000001014147c20 */ /* 0x000fe20008410000 */
[----:B------:R-:W-:Y:S01]  /*2610*/  LOP3.LUT P4, RZ, R66, 0xff, RZ, 0xc0, !PT ;  /* 0x000000ff42ff7812 */ /* 0x000fe2000788c0ff */
[----:B------:R-:W-:Y:S01]  /*2620*/  FFMA.FTZ R24, R57, R60, R24 ;  /* 0x0000003c39187223 */ /* 0x000fe20000010018 */
[----:B------:R-:W-:Y:S01]  /*2630*/  FSEL R21, R21, RZ, P2 ;  /* 0x000000ff15157208 */ /* 0x000fe20001000000 */
[----:B------:R-:W-:Y:S01]  /*2640*/  FMUL.FTZ R0, R0, UR16 ;  /* 0x0000001000007c20 */ /* 0x000fe20008410000 */
[----:B------:R-:W-:-:S02]  /*2650*/  LOP3.LUT P6, RZ, R67, 0xff, RZ, 0xc0, !PT ;  /* 0x000000ff43ff7812 */ /* 0x000fc400078cc0ff */
[----:B------:R-:W-:Y:S02]  /*2660*/  LOP3.LUT P2, RZ, R34, 0xff, RZ, 0xc0, !PT ;  /* 0x000000ff22ff7812 */ /* 0x000fe4000784c0ff */
[----:B------:R-:W-:Y:S02]  /*2670*/  F2FP.F16.F32.PACK_AB R22, R21, R22 ;  /* 0x000000161516723e */ /* 0x000fe400000000ff */
[----:B------:R-:W-:Y:S01]  /*2680*/  F2FP.F16.F32.PACK_AB R26, R31, R2 ;  /* 0x000000021f1a723e */ /* 0x000fe200000000ff */
[----:B------:R-:W-:Y:S01]  /*2690*/  FMUL.FTZ R2, R24, UR16 ;  /* 0x0000001018027c20 */ /* 0x000fe20008410000 */
[----:B------:R-:W-:Y:S02]  /*26a0*/  FSEL R25, R3, RZ, P4 ;  /* 0x000000ff03197208 */ /* 0x000fe40002000000 */
[----:B------:R-:W-:Y:S02]  /*26b0*/  LOP3.LUT P4, RZ, R33, 0xff, RZ, 0xc0, !PT ;  /* 0x000000ff21ff7812 */ /* 0x000fe4000788c0ff */
[----:B------:R-:W-:-:S02]  /*26c0*/  FSEL R28, R20, RZ, P6 ;  /* 0x000000ff141c7208 */ /* 0x000fc40003000000 */
[----:B------:R-:W-:Y:S02]  /*26d0*/  FSEL R21, R3, RZ, P2 ;  /* 0x000000ff03157208 */ /* 0x000fe40001000000 */
[----:B------:R-:W-:Y:S02]  /*26e0*/  LOP3.LUT P5, RZ, R77, 0xff, RZ, 0xc0, !PT ;  /* 0x000000ff4dff7812 */ /* 0x000fe400078ac0ff */
[----:B------:R-:W-:Y:S02]  /*26f0*/  LOP3.LUT P3, RZ, R64, 0xff, RZ, 0xc0, !PT ;  /* 0x000000ff40ff7812 */ /* 0x000fe4000786c0ff */
[----:B------:R-:W-:Y:S02]  /*2700*/  LOP3.LUT P6, RZ, R36, 0xff, RZ, 0xc0, !PT ;  /* 0x000000ff24ff7812 */ /* 0x000fe400078cc0ff */
[----:B------:R-:W-:Y:S02]  /*2710*/  LOP3.LUT P2, RZ, R35, 0xff, RZ, 0xc0, !PT ;  /* 0x000000ff23ff7812 */ /* 0x000fe4000784c0ff */
        /* <DEDUP_REMOVED lines=11> */
.L_x_1557:
[-CC-:B------:R-:W-:Y:S01]  /*27d0*/  FFMA.FTZ R63, R63, R70.reuse, R71.reuse ;  /* 0x000000463f3f7223 */ /* 0x180fe20000010047 */
[-CC-:B------:R-:W-:Y:S01]  /*27e0*/  FFMA.FTZ R62, R62, R70.reuse, R71.reuse ;  /* 0x000000463e3e7223 */ /* 0x180fe20000010047 */
[--C-:B-----5:R-:W-:Y:S02]  /*27f0*/  HADD2.F32 R16, -RZ, R15.reuse.H0_H0 ;  /* 0x2000000fff107230 */ /* 0x120fe40000004100 */
[----:B------:R-:W-:Y:S01]  /*2800*/  FFMA.FTZ R31, R31, R70, R71 ;  /* 0x000000461f1f7223 */ /* 0x000fe20000010047 */
[----:B------:R-:W-:Y:S01]  /*2810*/  FADD.FTZ R60, R60, -R63 ;  /* 0x8000003f3c3c7221 */ /* 0x000fe20000010000 */
[----:B------:R-:W-:Y:S02]  /*2820*/  HADD2.F32 R18, -RZ, R15.H1_H1 ;  /* 0x3000000fff127230 */ /* 0x000fe40000004100 */
[----:B------:R-:W-:Y:S01]  /*2830*/  FADD.FTZ R62, R65, -R62 ;  /* 0x8000003e413e7221 */ /* 0x000fe20000010000 */
[----:B------:R-:W-:Y:S01]  /*2840*/  FADD.FTZ R58, R58, -R31 ;  /* 0x8000001f3a3a7221 */ /* 0x000fe20000010000 */
[----:B------:R-:W-:Y:S01]  /*2850*/  FFMA.FTZ R19, R57, R60, R16 ;  /* 0x0000003c39137223 */ /* 0x000fe20000010010 */
[----:B------:R-:W-:-:S02]  /*2860*/  HADD2.F32 R16, -RZ, R14.H0_H0 ;  /* 0x2000000eff107230 */ /* 0x000fc40000004100 */
[C---:B------:R-:W-:Y:S01]  /*2870*/  FFMA.FTZ R62, R57.reuse, R62, R18 ;  /* 0x0000003e393e7223 */ /* 0x040fe20000010012 */
[----:B------:R-:W-:Y:S01]  /*2880*/  ISETP.GE.U32.AND P2, PT, R2, RZ, PT ;  /* 0x000000ff0200720c */ /* 0x000fe20003f46070 */
[--C-:B------:R-:W-:Y:S01]  /*2890*/  FFMA.FTZ R30, R30, R70, R71.reuse ;  /* 0x000000461e1e7223 */ /* 0x100fe20000010047 */
[----:B------:R-:W-:Y:S01]  /*28a0*/  LOP3.LUT P4, RZ, R78, 0xff, RZ, 0xc0, !PT ;  /* 0x000000ff4eff7812 */ /* 0x000fe2000788c0ff */
[----:B------:R-:W-:Y:S01]  /*28b0*/  FFMA.FTZ R18, R57, R58, R16 ;  /* 0x0000003a39127223 */ /* 0x000fe20000010010 */
[----:B------:R-:W-:Y:S01]  /*28c0*/  FMUL.FTZ R16, R62, UR16 ;  /* 0x000000103e107c20 */ /* 0x000fe20008410000 */
[----:B------:R-:W-:Y:S01]  /*28d0*/  ISETP.GE.U32.AND.EX P2, PT, R3, 0x1000000, PT, P2 ;  /* 0x010000000300780c */ /* 0x000fe20003f46120 */
[----:B------:R-:W-:Y:S01]  /*28e0*/  FMUL.FTZ R17, R19, UR16 ;  /* 0x0000001013117c20 */ /* 0x000fe20008410000 */
[----:B------:R-:W-:Y:S01]  /*28f0*/  FMUL.FTZ R2, R18, UR16 ;  /* 0x0000001012027c20 */ /* 0x000fe20008410000 */
[----:B------:R-:W-:Y:S01]  /*2900*/  LOP3.LUT P6, RZ, R69, 0xff, RZ, 0xc0, !PT ;  /* 0x000000ff45ff7812 */ /* 0x000fe200078cc0ff */
[----:B------:R-:W-:Y:S01]  /*2910*/  FADD.FTZ R30, R61, -R30 ;  /* 0x8000001e3d1e7221 */ /* 0x000fe20000010000 */
[----:B------:R-:W-:Y:S01]  /*2920*/  FSEL R60, R16, RZ, P2 ;  /* 0x000000ff103c7208 */ /* 0x000fe20001000000 */
[-CC-:B------:R-:W-:Y:S01]  /*2930*/  FFMA.FTZ R25, R25, R70.reuse, R71.reuse ;  /* 0x0000004619197223 */ /* 0x180fe20000010047 */
[----:B------:R-:W-:Y:S01]  /*2940*/  LOP3.LUT P2, RZ, R32, 0xff, RZ, 0xc0, !PT ;  /* 0x000000ff20ff7812 */ /* 0x000fe2000784c0ff */
[-CC-:B------:R-:W-:Y:S01]  /*2950*/  FFMA.FTZ R29, R29, R70.reuse, R71.reuse ;  /* 0x000000461d1d7223 */ /* 0x180fe20000010047 */
[----:B------:R-:W-:Y:S01]  /*2960*/  FSEL R20, R2, RZ, P4 ;  /* 0x000000ff02147208 */ /* 0x000fe20002000000 */
[-C--:B------:R-:W-:Y:S01]  /*2970*/  FFMA.FTZ R26, R26, R70.reuse, R71 ;  /* 0x000000461a1a7223 */ /* 0x080fe20000010047 */
[----:B------:R-:W-:Y:S01]  /*2980*/  FSEL R22, R2, RZ, P2 ;  /* 0x000000ff02167208 */ /* 0x000fe20001000000 */
[----:B------:R-:W-:Y:S01]  /*2990*/  HADD2.F32 R2, -RZ, R14.H1_H1 ;  /* 0x3000000eff027230 */ /* 0x000fe20000004100 */
[----:B------:R-:W-:Y:S01]  /*29a0*/  FSEL R31, R17, RZ, P6 ;  /* 0x000000ff111f7208 */ /* 0x000fe20003000000 */
[----:B------:R-:W-:Y:S01]  /*29b0*/  FADD.FTZ R24, R24, -R25 ;  /* 0x8000001918187221 */ /* 0x000fe20000010000 */
[----:B------:R-:W-:Y:S01]  /*29c0*/  LOP3.LUT P6, RZ, R75, 0xff, RZ, 0xc0, !PT ;  /* 0x000000ff4bff7812 */ /* 0x000fe200078cc0ff */
[----:B------:R-:W-:Y:S01]  /*29d0*/  FFMA.FTZ R0, R0, R70, R71 ;  /* 0x0000004600007223 */ /* 0x000fe20000010047 */
[----:B------:R-:W-:Y:S01]  /*29e0*/  FFMA.FTZ R23, R57, R30, R2 ;  /* 0x0000001e39177223 */ /* 0x000fe20000010002 */
[----:B------:R-:W-:Y:S01]  /*29f0*/  LOP3.LUT P2, RZ, R68, 0xff, RZ, 0xc0, !PT ;  /* 0x000000ff44ff7812 */ /* 0x000fe2000784c0ff */
[----:B------:R-:W-:Y:S01]  /*2a00*/  FADD.FTZ R28, R28, -R29 ;  /* 0x8000001d1c1c7221 */ /* 0x000fe20000010000 */
[----:B------:R-:W-:Y:S01]  /*2a10*/  FSEL R58, R17, RZ, P6 ;  /* 0x000000ff113a7208 */ /* 0x000fe20003000000 */
[----:B------:R-:W-:Y:S01]  /*2a20*/  FMUL.FTZ R25, R23, UR16 ;  /* 0x0000001017197c20 */ /* 0x000fe20008410000 */
[--C-:B------:R-:W-:Y:S01]  /*2a30*/  HADD2.F32 R17, -RZ, R13.reuse.H0_H0 ;  /* 0x2000000dff117230 */ /* 0x100fe20000004100 */
[----:B------:R-:W-:Y:S01]  /*2a40*/  LOP3.LUT P6, RZ, R74, 0xff, RZ, 0xc0, !PT ;  /* 0x000000ff4aff7812 */ /* 0x000fe200078cc0ff */
[----:B------:R-:W-:-:S02]  /*2a50*/  HADD2.F32 R21, -RZ, R13.H1_H1 ;  /* 0x3000000dff157230 */ /* 0x000fc40000004100 */
[----:B------:R-:W-:Y:S01]  /*2a60*/  FADD.FTZ R26, R59, -R26 ;  /* 0x8000001a3b1a7221 */ /* 0x000fe20000010000 */
[--C-:B------:R-:W-:Y:S02]  /*2a70*/  HADD2.F32 R2, -RZ, R12.reuse.H0_H0 ;  /* 0x2000000cff027230 */ /* 0x100fe40000004100 */
[----:B------:R-:W-:Y:S01]  /*2a80*/  FADD.FTZ R0, R27, -R0 ;  /* 0x800000001b007221 */ /* 0x000fe20000010000 */
[----:B------:R-:W-:Y:S01]  /*2a90*/  HADD2.F32 R3, -RZ, R12.H1_H1 ;  /* 0x3000000cff037230 */ /* 0x000fe20000004100 */
[----:B------:R-:W-:Y:S01]  /*2aa0*/  FSEL R29, R25, RZ, P2 ;  /* 0x000000ff191d7208 */ /* 0x000fe20001000000 */
[C---:B------:R-:W-:Y:S01]  /*2ab0*/  FFMA.FTZ R17, R57.reuse, R28, R17 ;  /* 0x0000001c39117223 */ /* 0x040fe20000010011 */
[----:B------:R-:W-:Y:S01]  /*2ac0*/  FSEL R63, R16, RZ, P6 ;  /* 0x000000ff103f7208 */ /* 0x000fe20003000000 */
[C---:B------:R-:W-:Y:S01]  /*2ad0*/  FFMA.FTZ R16, R57.reuse, R26, R21 ;  /* 0x0000001a39107223 */ /* 0x040fe20000010015 */
[----:B------:R-:W-:Y:S01]  /*2ae0*/  LOP3.LUT P2, RZ, R76, 0xff, RZ, 0xc0, !PT ;  /* 0x000000ff4cff7812 */ /* 0x000fe2000784c0ff */
[C---:B------:R-:W-:Y:S01]  /*2af0*/  FFMA.FTZ R0, R57.reuse, R0, R2 ;  /* 0x0000000039007223 */ /* 0x040fe20000010002 */
[----:B------:R-:W-:Y:S01]  /*2b00*/  FFMA.FTZ R3, R57, R24, R3 ;  /* 0x0000001839037223 */ /* 0x000fe20000010003 */
[----:B------:R-:W-:Y:S01]  /*2b10*/  FMUL.FTZ R2, R17, UR16 ;  /* 0x0000001011027c20 */ /* 0x000fe20008410000 */
[----:B------:R-:W-:-:S02]  /*2b20*/  FSEL R25, R25, RZ, P2 ;  /* 0x000000ff19197208 */ /* 0x000fc40001000000 */
[----:B------:R-:W-:Y:S01]  /*2b30*/  F2FP.F16.F32.PACK_AB R26, R29, R20 ;  /* 0x000000141d1a723e */ /* 0x000fe200000000ff */
[----:B------:R-:W-:Y:S01]  /*2b40*/  FMUL.FTZ R20, R16, UR16 ;  /* 0x0000001010147c20 */ /* 0x000fe20008410000 */
[----:B------:R-:W-:Y:S02]  /*2b50*/  LOP3.LUT P6, RZ, R66, 0xff, RZ, 0xc0, !PT ;  /* 0x000000ff42ff7812 */ /* 0x000fe400078cc0ff */
[----:B------:R-:W-:Y:S02]  /*2b60*/  LOP3.LUT P2, RZ, R34, 0xff, RZ, 0xc0, !PT ;  /* 0x000000ff22ff7812 */ /* 0x000fe4000784c0ff */
[----:B------:R-:W-:Y:S02]  /*2b70*/  LOP3.LUT P4, RZ, R67, 0xff, RZ, 0xc0, !PT ;  /* 0x000000ff43ff7812 */ /* 0x000fe4000788c0ff */
        /* <DEDUP_REMOVED lines=24> */
[----:B------:R-:W-:Y:S02]  /*2d00*/  F2FP.F16.F32.PACK_AB R20, R29, R20 ;  /* 0x000000141d14723e */ /* 0x000fe400000000ff */
[----:B------:R-:W-:-:S07]  /*2d10*/  F2FP.F16.F32.PACK_AB R24, R3, R24 ;  /* 0x000000180318723e */ /* 0x000fce00000000ff */
.L_x_1554:
        /* <DEDUP_REMOVED lines=16> */
.L_x_1549:
[----:B------:R-:W-:Y:S01]  /*2e20*/  MOV R4, R39 ;  /* 0x0000002700047202 */ /* 0x000fe20000000f00 */
[----:B------:R-:W-:Y:S01]  /*2e30*/  IMAD.MOV.U32 R11, RZ, RZ, R52 ;  /* 0x000000ffff0b7224 */ /* 0x000fe200078e0034 */
[----:B------:R-:W-:Y:S02]  /*2e40*/  MOV R8, R46 ;  /* 0x0000002e00087202 */ /* 0x000fe40000000f00 */
[----:B------:R-:W-:Y:S02]  /*2e50*/  MOV R5, R38 ;  /* 0x0000002600057202 */ /* 0x000fe40000000f00 */
[----:B------:R-:W-:Y:S02]  /*2e60*/  MOV R9, R47 ;  /* 0x0000002f00097202 */ /* 0x000fe40000000f00 */
[----:B------:R-:W-:Y:S02]  /*2e70*/  MOV R6, R40 ;  /* 0x0000002800067202 */ /* 0x000fe40000000f00 */
[----:B------:R-:W-:-:S02]  /*2e80*/  MOV R10, R51 ;  /* 0x00000033000a7202 */ /* 0x000fc40000000f00 */
[----:B------:R-:W-:Y:S02]  /*2e90*/  MOV R7, R41 ;  /* 0x0000002900077202 */ /* 0x000fe40000000f00 */
[----:B-----5:R-:W-:Y:S02]  /*2ea0*/  MOV R12, R42 ;  /* 0x0000002a000c7202 */ /* 0x020fe40000000f00 */
[----:B0-----:R-:W-:Y:S02]  /*2eb0*/  MOV R16, R53 ;  /* 0x0000003500107202 */ /* 0x001fe40000000f00 */
[----:B------:R-:W-:Y:S02]  /*2ec0*/  MOV R13, R43 ;  /* 0x0000002b000d7202 */ /* 0x000fe40000000f00 */
[----:B------:R-:W-:Y:S02]  /*2ed0*/  MOV R17, R54 ;  /* 0x0000003600117202 */ /* 0x000fe40000000f00 */
[----:B------:R-:W-:-:S02]  /*2ee0*/  MOV R14, R44 ;  /* 0x0000002c000e7202 */ /* 0x000fc40000000f00 */
[----:B------:R-:W-:Y:S02]  /*2ef0*/  MOV R18, R55 ;  /* 0x0000003700127202 */ /* 0x000fe40000000f00 */
[----:B------:R-:W-:Y:S02]  /*2f00*/  MOV R15, R45 ;  /* 0x0000002d000f7202 */ /* 0x000fe40000000f00 */
[----:B------:R-:W-:-:S07]  /*2f10*/  MOV R19, R56 ;  /* 0x0000003800137202 */ /* 0x000fce0000000f00 */
.L_x_1548:
[----:B------:R-:W-:Y:S05]  /*2f20*/  BSYNC B0 ;  /* 0x0000000000007941 */ /* 0x000fea0003800000 */
.L_x_1547:
        /* <DEDUP_REMOVED lines=8> */
[----:B------:R-:W-:Y:S01]  /*2fb0*/  LEA R0, R0, R3, 0x5 ;  /* 0x0000000300007211 */ /* 0x000fe200078e28ff */
[----:B------:R-:W-:-:S04]  /*2fc0*/  IMAD R3, R22, 0x4, R3 ;  /* 0x0000000416037824 */ /* 0x000fc800078e0203 */
        /* <DEDUP_REMOVED lines=54> */
.L_x_1550:
        /* <DEDUP_REMOVED lines=8> */
.L_x_1560:
[----:B------:R-:W-:Y:S05]  /*33b0*/  BSYNC B2 ;  /* 0x0000000000027941 */ /* 0x000fea0003800000 */
.L_x_1559:
[----:B------:R-:W-:Y:S01]  /*33c0*/  HFMA2 R85, -RZ, RZ, 0, 5.9604644775390625e-08 ;  /* 0x00000001ff557431 */ /* 0x000fe200000001ff */
[----:B------:R-:W-:Y:S01]  /*33d0*/  MOV R86, R71 ;  /* 0x0000004700567202 */ /* 0x000fe20000000f00 */
[----:B------:R-:W-:Y:S01]  /*33e0*/  IMAD.MOV.U32 R83, RZ, RZ, -0x1 ;  /* 0xffffffffff537424 */ /* 0x000fe200078e00ff */
[----:B------:R-:W-:Y:S02]  /*33f0*/  MOV R88, 0x1f ;  /* 0x0000001f00587802 */ /* 0x000fe40000000f00 */
[----:B------:R-:W-:-:S07]  /*3400*/  MOV R73, R84 ;  /* 0x0000005400497202 */ /* 0x000fce0000000f00 */
[----:B------:R-:W-:Y:S05]  /*3410*/  WARPSYNC.COLLECTIVE R83, `(.L_x_1561) ;  /* 0x0000000053087348 */ /* 0x000fea0003c00000 */
[----:B------:R0:W1:Y:S02]  /*3420*/  SHFL.BFLY P4, R84, R86, R85, R88 ;  /* 0x0c00005556547389 */ /* 0x0000640000080058 */
[----:B01----:R-:W-:Y:S05]  /*3430*/  ENDCOLLECTIVE ;  /* 0x000000000000791b */ /* 0x003fea0003800000 */
.L_x_1561:
[----:B------:R-:W-:Y:S01]  /*3440*/  FADD.FTZ R73, R70, R73 ;  /* 0x0000004946497221 */ /* 0x000fe20000010000 */
[----:B------:R-:W-:-:S04]  /*3450*/  HFMA2 R85, -RZ, RZ, 0, 1.1920928955078125e-07 ;  /* 0x00000002ff557431 */ /* 0x000fc800000001ff */
[----:B------:R-:W-:Y:S02]  /*3460*/  MOV R86, R73 ;  /* 0x0000004900567202 */ /* 0x000fe40000000f00 */
[----:B------:R-:W-:-:S07]  /*3470*/  MOV R72, R84 ;  /* 0x0000005400487202 */ /* 0x000fce0000000f00 */
[----:B------:R-:W-:Y:S05]  /*3480*/  WARPSYNC.COLLECTIVE R83, `(.L_x_1562) ;  /* 0x0000000053087348 */ /* 0x000fea0003c00000 */
[----:B------:R0:W1:Y:S02]  /*3490*/  SHFL.BFLY P4, R84, R86, R85, R88 ;  /* 0x0c00005556547389 */ /* 0x0000640000080058 */
[----:B01----:R-:W-:Y:S05]  /*34a0*/  ENDCOLLECTIVE ;  /* 0x000000000000791b */ /* 0x003fea0003800000 */
.L_x_1562:
[----:B------:R-:W-:-:S05]  /*34b0*/  FADD.FTZ R72, R71, R72 ;  /* 0x0000004847487221 */ /* 0x000fca0000010000 */
[----:B------:R-:W-:Y:S02]  /*34c0*/  MOV R86, R72 ;  /* 0x0000004800567202 */ /* 0x000fe40000000f00 */
[----:B------:R-:W-:-:S07]  /*34d0*/  MOV R80, R84 ;  /* 0x0000005400507202 */ /* 0x000fce0000000f00 */
[----:B------:R-:W-:Y:S05]  /*34e0*/  WARPSYNC.COLLECTIVE R83, `(.L_x_1563) ;  /* 0x0000000053087348 */ /* 0x000fea0003c00000 */
[----:B------:R0:W1:Y:S02]  /*34f0*/  SHFL.BFLY P4, R84, R86, R85, R88 ;  /* 0x0c00005556547389 */ /* 0x0000640000080058 */
[----:B01----:R-:W-:Y:S05]  /*3500*/  ENDCOLLECTIVE ;  /* 0x000000000000791b */ /* 0x003fea0003800000 */
.L_x_1563:
[----:B------:R-:W-:Y:S01]  /*3510*/  FADD.FTZ R80, R73, R80 ;  /* 0x0000005049507221 */ /* 0x000fe20000010000 */
[----:B------:R-:W-:-:S04]  /*3520*/  HFMA2 R85, -RZ, RZ, 0, 2.384185791015625e-07 ;  /* 0x00000004ff557431 */ /* 0x000fc800000001ff */
[----:B------:R-:W-:Y:S02]  /*3530*/  MOV R86, R80 ;  /* 0x0000005000567202 */ /* 0x000fe40000000f00 */
[----:B------:R-:W-:-:S07]  /*3540*/  MOV R79, R84 ;  /* 0x00000054004f7202 */ /* 0x000fce0000000f00 */
[----:B------:R-:W-:Y:S05]  /*3550*/  WARPSYNC.COLLECTIVE R83, `(.L_x_1564) ;  /* 0x0000000053087348 */ /* 0x000fea0003c00000 */
[----:B------:R0:W1:Y:S02]  /*3560*/  SHFL.BFLY P4, R84, R86, R85, R88 ;  /* 0x0c00005556547389 */ /* 0x0000640000080058 */
[----:B01----:R-:W-:Y:S05]  /*3570*/  ENDCOLLECTIVE ;  /* 0x000000000000791b */ /* 0x003fea0003800000 */
.L_x_1564:
[----:B------:R-:W-:-:S05]  /*3580*/  FADD.FTZ R79, R72, R79 ;  /* 0x0000004f484f7221 */ /* 0x000fca0000010000 */
[----:B------:R-:W-:Y:S02]  /*3590*/  MOV R86, R79 ;  /* 0x0000004f00567202 */ /* 0x000fe40000000f00 */
[----:B------:R-:W-:-:S07]  /*35a0*/  MOV R81, R84 ;  /* 0x0000005400517202 */ /* 0x000fce0000000f00 */
[----:B------:R-:W-:Y:S05]  /*35b0*/  WARPSYNC.COLLECTIVE R83, `(.L_x_1565) ;  /* 0x0000000053087348 */ /* 0x000fea0003c00000 */
[----:B------:R0:W1:Y:S02]  /*35c0*/  SHFL.BFLY P4, R84, R86, R85, R88 ;  /* 0x0c00005556547389 */ /* 0x0000640000080058 */
[----:B01----:R-:W-:Y:S05]  /*35d0*/  ENDCOLLECTIVE ;  /* 0x000000000000791b */ /* 0x003fea0003800000 */
.L_x_1565:
[----:B------:R-:W-:Y:S01]  /*35e0*/  FADD.FTZ R81, R80, R81 ;  /* 0x0000005150517221 */ /* 0x000fe20000010000 */
[----:B------:R-:W-:-:S04]  /*35f0*/  HFMA2 R85, -RZ, RZ, 0, 4.76837158203125e-07 ;  /* 0x00000008ff557431 */ /* 0x000fc800000001ff */
[----:B------:R-:W-:Y:S01]  /*3600*/  MOV R86, R81 ;  /* 0x0000005100567202 */ /* 0x000fe20000000f00 */
[----:B------:R-:W-:-:S07]  /*3610*/  IMAD.MOV.U32 R82, RZ, RZ, R84 ;  /* 0x000000ffff527224 */ /* 0x000fce00078e0054 */
[----:B------:R-:W-:Y:S05]  /*3620*/  WARPSYNC.COLLECTIVE R83, `(.L_x_1566) ;  /* 0x0000000053087348 */ /* 0x000fea0003c00000 */
[----:B------:R0:W1:Y:S02]  /*3630*/  SHFL.BFLY P4, R84, R86, R85, R88 ;  /* 0x0c00005556547389 */ /* 0x0000640000080058 */
[----:B01----:R-:W-:Y:S05]  /*3640*/  ENDCOLLECTIVE ;  /* 0x000000000000791b */ /* 0x003fea0003800000 */
.L_x_1566:
[----:B------:R-:W-:-:S05]  /*3650*/  FADD.FTZ R82, R79, R82 ;  /* 0x000000524f527221 */ /* 0x000fca0000010000 */
[----:B------:R-:W-:Y:S02]  /*3660*/  MOV R86, R82 ;  /* 0x0000005200567202 */ /* 0x000fe40000000f00 */
[----:B------:R-:W-:-:S07]  /*3670*/  MOV R70, R84 ;  /* 0x0000005400467202 */ /* 0x000fce0000000f00 */
[----:B------:R-:W-:Y:S05]  /*3680*/  WARPSYNC.COLLECTIVE R83, `(.L_x_1567) ;  /* 0x0000000053087348 */ /* 0x000fea0003c00000 */
[----:B------:R0:W1:Y:S02]  /*3690*/  SHFL.BFLY P4, R84, R86, R85, R88 ;  /* 0x0c00005556547389 */ /* 0x0000640000080058 */
[----:B01----:R-:W-:Y:S05]  /*36a0*/  ENDCOLLECTIVE ;  /* 0x000000000000791b */ /* 0x003fea0003800000 */
.L_x_1567:
[----:B------:R-:W-:Y:S01]  /*36b0*/  FADD.FTZ R70, R81, R70 ;  /* 0x0000004651467221 */ /* 0x000fe20000010000 */
[----:B------:R-:W-:-:S04]  /*36c0*/  HFMA2 R85, -RZ, RZ, 0, 9.5367431640625e-07 ;  /* 0x00000010ff557431 */ /* 0x000fc800000001ff */
[----:B------:R-:W-:Y:S02]  /*36d0*/  MOV R86, R70 ;  /* 0x0000004600567202 */ /* 0x000fe40000000f00 */
[----:B------:R-:W-:-:S07]  /*36e0*/  MOV R71, R84 ;  /* 0x0000005400477202 */ /* 0x000fce0000000f00 */
[----:B------:R-:W-:Y:S05]  /*36f0*/  WARPSYNC.COLLECTIVE R83, `(.L_x_1568) ;  /* 0x0000000053087348 */ /* 0x000fea0003c00000 */
[----:B------:R0:W1:Y:S02]  /*3700*/  SHFL.BFLY P4, R84, R86, R85, R88 ;  /* 0x0c00005556547389 */ /* 0x0000640000080058 */
[----:B01----:R-:W-:Y:S05]  /*3710*/  ENDCOLLECTIVE ;  /* 0x000000000000791b */ /* 0x003fea0003800000 */
.L_x_1568:
[----:B------:R-:W-:-:S05]  /*3720*/  FADD.FTZ R71, R82, R71 ;  /* 0x0000004752477221 */ /* 0x000fca0000010000 */
[----:B------:R-:W-:Y:S02]  /*3730*/  MOV R86, R71 ;  /* 0x0000004700567202 */ /* 0x000fe40000000f00 */
[----:B------:R-:W-:-:S07]  /*3740*/  MOV R73, R84 ;  /* 0x0000005400497202 */ /* 0x000fce0000000f00 */
[----:B------:R-:W-:Y:S05]  /*3750*/  WARPSYNC.COLLECTIVE R83, `(.L_x_1569) ;  /* 0x0000000053087348 */ /* 0x000fea0003c00000 */
[----:B------:R0:W1:Y:S02]  /*3760*/  SHFL.BFLY P4, R84, R86, R85, R88 ;  /* 0x0c00005556547389 */ /* 0x0000640000080058 */
[----:B01----:R-:W-:Y:S05]  /*3770*/  ENDCOLLECTIVE ;  /* 0x000000000000791b */ /* 0x003fea0003800000 */
.L_x_1569:
[----:B------:R-:W-:Y:S01]  /*3780*/  MOV R72, R84 ;  /* 0x0000005400487202 */ /* 0x000fe20000000f00 */
[----:B------:R-:W-:Y:S06]  /*3790*/  BRA `(.L_x_1570) ;  /* 0xffffffd400107947 */ /* 0x000fec000383ffff */
.L_x_1571:
        /* <DEDUP_REMOVED lines=14> */
.L_x_2871:


//--------------------- .text._ZN10layer_norm31ln_parallel_residual_bwd_kernelINS_13Kernel_traitsI6__halfS2_fS2_fjLj256ELj1ELj4ELj1ELj16ENS_18Kernel_traits_baseILj256ES2_S2_fS2_fjLj128EEEEELb0ELb0ELb0EEEvNS_9BwdParamsE --------------------------
	.section	.text._ZN10layer_norm31ln_parallel_residual_bwd_kernelINS_13Kernel_traitsI6__halfS2_fS2_fjLj256ELj1ELj4ELj1ELj16ENS_18Kernel_traits_baseILj256ES2_S2_fS2_fjLj128EEEEELb0ELb0ELb0EEEvNS_9BwdParamsE,"ax",@progbits
	.align	128
        .global         _ZN10layer_norm31ln_parallel_residual_bwd_kernelINS_13Kernel_traitsI6__halfS2_fS2_fjLj256ELj1ELj4ELj1ELj16ENS_18Kernel_traits_baseILj256ES2_S2_fS2_fjLj128EEEEELb0ELb0ELb0EEEvNS_9BwdParamsE
        .type           _ZN10layer_norm31ln_parallel_residual_bwd_kernelINS_13Kernel_traitsI6__halfS2_fS2_fjLj256ELj1ELj4ELj1ELj16ENS_18Kernel_traits_baseILj256ES2_S2_fS2_fjLj128EEEEELb0ELb0ELb0EEEvNS_9BwdParamsE,@function
        .size           _ZN10layer_norm31ln_parallel_residual_bwd_kernelINS_13Kernel_traitsI6__halfS2_fS2_fjLj256ELj1ELj4ELj1ELj16ENS_18Kernel_traits_baseILj256ES2_S2_fS2_fjLj128EEEEELb0ELb0ELb0EEEvNS_9BwdParamsE,(.L_x_2872 - _ZN10layer_norm31ln_parallel_residual_bwd_kernelINS_13Kernel_traitsI6__halfS2_fS2_fjLj256ELj1ELj4ELj1ELj16ENS_18Kernel_traits_baseILj256ES2_S2_fS2_fjLj128EEEEELb0ELb0ELb0EEEvNS_9BwdParamsE)
        .other          _ZN10layer_norm31ln_parallel_residual_bwd_kernelINS_13Kernel_traitsI6__halfS2_fS2_fjLj256ELj1ELj4ELj1ELj16ENS_18Kernel_traits_baseILj256ES2_S2_fS2_fjLj128EEEEELb0ELb0ELb0EEEvNS_9BwdParamsE,@"STO_CUDA_ENTRY STV_DEFAULT"
_ZN10layer_norm31ln_parallel_residual_bwd_kernelINS_13Kernel_traitsI6__halfS2_fS2_fjLj256ELj1ELj4ELj1ELj16ENS_18Kernel_traits_baseILj256ES2_S2_fS2_fjLj128EEEEELb0ELb0ELb0EEEvNS_9BwdParamsE:
.text._ZN10layer_norm31ln_parallel_residual_bwd_kernelINS_13Kernel_traitsI6__halfS2_fS2_fjLj256ELj1ELj4ELj1ELj16ENS_18Kernel_traits_baseILj256ES2_S2_fS2_fjLj128EEEEELb0ELb0ELb0EEEvNS_9BwdParamsE:
        /* <DEDUP_REMOVED lines=23> */
[----:B------:R2:W5:Y:S01]  /*0170*/  @P2 LDG.E.128 R20, desc[UR10][R8.64] ;  /* 0x0000000a08142981 */ /* 0x000562000c1e1d00 */
[----:B------:R-:W3:Y:S01]  /*0180*/  S2UR UR4, SR_CTAID.X ;  /* 0x00000000000479c3 */ /* 0x000ee20000002500 */
[----:B------:R-:W-:Y:S01]  /*0190*/  SHF.R.U32.HI R5, RZ, 0x5, R5 ;  /* 0x00000005ff057819 */ /* 0x000fe20000011605 */
[----:B------:R-:W-:Y:S01]  /*01a0*/  BSSY B0, `(.L_x_1572) ;  /* 0x00001e8000007945 */ /* 0x000fe20003800000 */
        /* <DEDUP_REMOVED lines=15> */
[----:B------:R-:W-:Y:S01]  /*02a0*/  CS2R R44, SRZ ;  /* 0x00000000002c7805 */ /* 0x000fe2000001ff00 */
[----:B---3--:R-:W-:-:S06]  /*02b0*/  USHF.L.U32 UR4, UR4, 0x2, URZ ;  /* 0x0000000204047899 */ /* 0x008fcc00080006ff */
[----:B------:R-:W-:-:S04]  /*02c0*/  LOP3.LUT R5, R5, UR4, RZ, 0xfc, !PT ;  /* 0x0000000405057c12 */ /* 0x000fc8000f8efcff */
[----:B----4-:R-:W-:-:S13]  /*02d0*/  ISETP.GE.AND P0, PT, R5, UR5, PT ;  /* 0x0000000505007c0c */ /* 0x010fda000bf06270 */
[----:B012---:R-:W-:Y:S05]  /*02e0*/  @P0 BRA `(.L_x_1573) ;  /* 0x0000001c004c0947 */ /* 0x007fea0003800000 */
[----:B------:R-:W-:-:S07]  /*02f0*/  HFMA2 R32, -RZ, RZ, 0, 0 ;  /* 0x00000000ff207431 */ /* 0x000fce00000001ff */
.L_x_1587:
[----:B0-----:R-:W0:Y:S01]  /*0300*/  LDC.64 R6, c[0x0][0x3c8] ;  /* 0x0000f200ff067b82 */ /* 0x001e220000000a00 */
[----:B------:R-:W-:Y:S01]  /*0310*/  MOV R0, UR24 ;  /* 0x0000001800007c02 */ /* 0x000fe20008000f00 */
[----:B0-2---:R-:W-:-:S04]  /*0320*/  IMAD.WIDE R70, R5, 0x4, R6 ;  /* 0x0000000405467825 */ /* 0x005fc800078e0206 */
[----:B------:R-:W-:Y:S01]  /*0330*/  IMAD R6, R5, R0, RZ ;  /* 0x0000000005067224 */ /* 0x000fe200078e02ff */
[----:B------:R-:W-:Y:S01]  /*0340*/  BSSY.RECONVERGENT B1, `(.L_x_1574) ;  /* 0x000008d000017945 */ /* 0x000fe20003800200 */
[----:B-----5:R0:W5:Y:S01]  /*0350*/  LDG.E R7, desc[UR10][R70.64] ;  /* 0x0000000a46077981 */ /* 0x020162000c1e1900 */
[----:B------:R-:W-:Y:S02]  /*0360*/  MOV R74, RZ ;  /* 0x000000ff004a7202 */ /* 0x000fe40000000f00 */
[----:B-1----:R-:W-:-:S04]  /*0370*/  SHF.R.S32.HI R69, RZ, 0x1f, R6 ;  /* 0x0000001fff457819 */ /* 0x002fc80000011406 */
[----:B------:R-:W-:Y:S02]  /*0380*/  LEA.HI R75, R69, R6, RZ, 0x3 ;  /* 0x00000006454b7211 */ /* 0x000fe400078f18ff */
[----:B------:R-:W1:Y:S01]  /*0390*/  LDC.64 R68, c[0x0][0x3c0] ;  /* 0x0000f000ff447b82 */ /* 0x000e620000000a00 */
[----:B0-----:R-:W-:Y:S02]  /*03a0*/  MOV R71, RZ ;  /* 0x000000ff00477202 */ /* 0x001fe40000000f00 */
[----:B------:R-:W-:Y:S01]  /*03b0*/  LEA.HI.SX32 R6, R75, R2, 0x1d ;  /* 0x000000024b067211 */ /* 0x000fe200078feaff */
[----:B------:R-:W-:Y:S06]  /*03c0*/  @!P2 BRA `(.L_x_1575) ;  /* 0x000000080010a947 */ /* 0x000fec0003800000 */
[----:B------:R-:W0:Y:S01]  /*03d0*/  LDC.64 R86, c[0x0][0x3a8] ;  /* 0x0000ea00ff567b82 */ /* 0x000e220000000a00 */
[----:B-1----:R-:W-:-:S05]  /*03e0*/  IMAD.WIDE R84, R5, 0x4, R68 ;  /* 0x0000000405547825 */ /* 0x002fca00078e0244 */
[----:B------:R-:W2:Y:S02]  /*03f0*/  LDG.E R3, desc[UR10][R84.64] ;  /* 0x0000000a54037981 */ /* 0x000ea4000c1e1900 */
[----:B------:R-:W1:Y:S08]  /*0400*/  LDC.64 R70, c[0x0][0x430] ;  /* 0x00010c00ff467b82 */ /* 0x000e700000000a00 */
[----:B------:R-:W3:Y:S01]  /*0410*/  LDC.64 R72, c[0x0][0x428] ;  /* 0x00010a00ff487b82 */ /* 0x000ee20000000a00 */
[----:B0-----:R-:W-:-:S05]  /*0420*/  IMAD.WIDE.U32 R86, R6, 0x20, R86 ;  /* 0x0000002006567825 */ /* 0x001fca00078e0056 */
[----:B------:R-:W4:Y:S01]  /*0430*/  LDG.E.128 R76, desc[UR10][R86.64] ;  /* 0x0000000a564c7981 */ /* 0x000f22000c1e1d00 */
[----:B-1----:R-:W-:-:S03]  /*0440*/  IMAD.WIDE.U32 R68, R6, 0x10, R70 ;  /* 0x0000001006447825 */ /* 0x002fc600078e0046 */
[----:B------:R-:W4:Y:S04]  /*0450*/  LDG.E.128 R80, desc[UR10][R86.64+0x10] ;  /* 0x0000100a56507981 */ /* 0x000f28000c1e1d00 */
[----:B------:R-:W4:Y:S01]  /*0460*/  LDG.E.128 R68, desc[UR10][R68.64] ;  /* 0x0000000a44447981 */ /* 0x000f22000c1e1d00 */
[----:B---3--:R-:W-:-:S06]  /*0470*/  IMAD.WIDE.U32 R72, R6, 0x10, R72 ;  /* 0x0000001006487825 */ /* 0x008fcc00078e0048 */
[----:B------:R-:W3:Y:S01]  /*0480*/  LDG.E.128 R72, desc[UR10][R72.64] ;  /* 0x0000000a48487981 */ /* 0x000ee2000c1e1d00 */
[----:B------:R-:W-:-:S04]  /*0490*/  ISETP.NE.U32.AND P0, PT, RZ, UR12, PT ;  /* 0x0000000cff007c0c */ /* 0x000fc8000bf05070 */
[----:B------:R-:W-:-:S13]  /*04a0*/  ISETP.NE.AND.EX P0, PT, RZ, UR13, PT, P0 ;  /* 0x0000000dff007c0c */ /* 0x000fda000bf05300 */
[----:B------:R-:W0:Y:S02]  /*04b0*/  @P0 LDC.64 R90, c[0x0][0x438] ;  /* 0x00010e00ff5a0b82 */ /* 0x000e240000000a00 */
[----:B0-----:R-:W-:-:S05]  /*04c0*/  @P0 IMAD.WIDE.U32 R90, R6, 0x20, R90 ;  /* 0x00000020065a0825 */ /* 0x001fca00078e005a */
[----:B------:R-:W5:Y:S04]  /*04d0*/  @P0 LDG.E.128 R12, desc[UR10][R90.64] ;  /* 0x0000000a5a0c0981 */ /* 0x000f68000c1e1d00 */
[----:B------:R0:W5:Y:S01]  /*04e0*/  @P0 LDG.E.128 R8, desc[UR10][R90.64+0x10] ;  /* 0x0000100a5a080981 */ /* 0x000162000c1e1d00 */
[----:B------:R-:W-:Y:S01]  /*04f0*/  ISETP.NE.AND P0, PT, RZ, UR14, PT ;  /* 0x0000000eff007c0c */ /* 0x000fe2000bf05270 */
[----:B------:R-:W-:-:S03]  /*0500*/  HADD2.F32 R89, -RZ, R19.H1_H1 ;  /* 0x30000013ff597230 */ /* 0x000fc60000004100 */
[----:B--2---:R-:W-:-:S05]  /*0510*/  FSEL R3, R3, RZ, !P0 ;  /* 0x000000ff03037208 */ /* 0x004fca0004000000 */
[--C-:B----4-:R-:W-:Y:S01]  /*0520*/  FADD.FTZ R92, R78, -R3.reuse ;  /* 0x800000034e5c7221 */ /* 0x110fe20000010000 */
[----:B------:R-:W-:Y:S02]  /*0530*/  HADD2.F32 R78, -RZ, R20.H0_H0 ;  /* 0x20000014ff4e7230 */ /* 0x000fe40000004100 */
[--C-:B------:R-:W-:Y:S01]  /*0540*/  FADD.FTZ R76, R76, -R3.reuse ;  /* 0x800000034c4c7221 */ /* 0x100fe20000010000 */
[--C-:B------:R-:W-:Y:S01]  /*0550*/  FADD.FTZ R84, R79, -R3.reuse ;  /* 0x800000034f547221 */ /* 0x100fe20000010000 */
[--C-:B------:R-:W-:Y:S01]  /*0560*/  FADD.FTZ R88, R81, -R3.reuse ;  /* 0x8000000351587221 */ /* 0x100fe20000010000 */
[----:B------:R-:W-:Y:S02]  /*0570*/  HADD2.F32 R85, -RZ, R68.H0_H0 ;  /* 0x20000044ff557230 */ /* 0x000fe40000004100 */
[--C-:B------:R-:W-:Y:S01]  /*0580*/  FADD.FTZ R77, R77, -R3.reuse ;  /* 0x800000034d4d7221 */ /* 0x100fe20000010000 */
[--C-:B------:R-:W-:Y:S01]  /*0590*/  FADD.FTZ R86, R80, -R3.reuse ;  /* 0x8000000350567221 */ /* 0x100fe20000010000 */
[--C-:B------:R-:W-:Y:S01]  /*05a0*/  FADD.FTZ R82, R82, -R3.reuse ;  /* 0x8000000352527221 */ /* 0x100fe20000010000 */
[----:B0-----:R-:W-:Y:S01]  /*05b0*/  FADD.FTZ R90, R83, -R3 ;  /* 0x80000003535a7221 */ /* 0x001fe20000010000 */
[----:B------:R-:W-:Y:S01]  /*05c0*/  FMUL.FTZ R81, R78, R85 ;  /* 0x000000554e517220 */ /* 0x000fe20000410000 */
[----:B------:R-:W-:-:S02]  /*05d0*/  HADD2.F32 R78, -RZ, R16.H0_H0 ;  /* 0x20000010ff4e7230 */ /* 0x000fc40000004100 */
[----:B-----5:R-:W-:Y:S01]  /*05e0*/  FMUL.FTZ R3, R7, R76 ;  /* 0x0000004c07037220 */ /* 0x020fe20000410000 */
[----:B---3--:R-:W-:-:S05]  /*05f0*/  HADD2.F32 R79, -RZ, R72.H0_H0 ;  /* 0x20000048ff4f7230 */ /* 0x008fca0000004100 */
[-C--:B------:R-:W-:Y:S01]  /*0600*/  FFMA.FTZ R76, R78, R79.reuse, R81 ;  /* 0x0000004f4e4c7223 */ /* 0x080fe20000010051 */
[----:B------:R-:W-:Y:S01]  /*0610*/  FADD.FTZ R56, R56, R79 ;  /* 0x0000004f38387221 */ /* 0x000fe20000010000 */
[----:B------:R-:W-:Y:S01]  /*0620*/  FFMA.FTZ R44, R3, R79, R44 ;  /* 0x0000004f032c7223 */ /* 0x000fe2000001002c */
[----:B------:R-:W-:Y:S02]  /*0630*/  HADD2.F32 R79, -RZ, R68.H1_H1 ;  /* 0x30000044ff4f7230 */ /* 0x000fe40000004100 */
[----:B------:R-:W-:Y:S02]  /*0640*/  HADD2.F32 R68, -RZ, R20.H1_H1 ;  /* 0x30000014ff447230 */ /* 0x000fe40000004100 */
[----:B------:R-:W-:Y:S02]  /*0650*/  HADD2.F32 R72, -RZ, R72.H1_H1 ;  /* 0x30000048ff487230 */ /* 0x000fe40000004100 */
[----:B------:R-:W-:Y:S02]  /*0660*/  HADD2.F32 R78, -RZ, R16.H1_H1 ;  /* 0x30000010ff4e7230 */ /* 0x000fe40000004100 */
[----:B------:R-:W-:Y:S01]  /*0670*/  FMUL.FTZ R81, R68, R79 ;  /* 0x0000004f44517220 */ /* 0x000fe20000410000 */
[----:B------:R-:W-:Y:S01]  /*0680*/  FMUL.FTZ R80, R7, R77 ;  /* 0x0000004d07507220 */ /* 0x000fe20000410000 */
[----:B------:R-:W-:-:S02]  /*0690*/  HADD2.F32 R68, -RZ, R21.H0_H0 ;  /* 0x20000015ff447230 */ /* 0x000fc40000004100 */
[----:B------:R-:W-:Y:S01]  /*06a0*/  FMUL.FTZ R77, R7, R92 ;  /* 0x0000005c074d7220 */ /* 0x000fe20000410000 */
[----:B------:R-:W-:Y:S01]  /*06b0*/  FFMA.FTZ R78, R78, R72, R81 ;  /* 0x000000484e4e7223 */ /* 0x000fe20000010051 */
[--C-:B------:R-:W-:Y:S02]  /*06c0*/  HADD2.F32 R81, -RZ, R69.reuse.H0_H0 ;  /* 0x20000045ff517230 */ /* 0x100fe40000004100 */
[----:B------:R-:W-:Y:S02]  /*06d0*/  HADD2.F32 R92, -RZ, R69.H1_H1 ;  /* 0x30000045ff5c7230 */ /* 0x000fe40000004100 */
[----:B------:R-:W-:Y:S02]  /*06e0*/  HADD2.F32 R69, -RZ, R21.H1_H1 ;  /* 0x30000015ff457230 */ /* 0x000fe40000004100 */
[-C--:B------:R-:W-:Y:S01]  /*06f0*/  FMUL.FTZ R83, R68, R81.reuse ;  /* 0x0000005144537220 */ /* 0x080fe20000410000 */
[----:B------:R-:W-:Y:S01]  /*0700*/  FADD.FTZ R54, R54, R81 ;  /* 0x0000005136367221 */ /* 0x000fe20000010000 */
[----:B------:R-:W-:Y:S01]  /*0710*/  FFMA.FTZ R34, R77, R81, R34 ;  /* 0x000000514d227223 */ /* 0x000fe20000010022 */
[----:B------:R-:W-:-:S02]  /*0720*/  HADD2.F32 R68, -RZ, R73.H1_H1 ;  /* 0x30000049ff447230 */ /* 0x000fc40000004100 */
[----:B------:R-:W-:Y:S01]  /*0730*/  FMUL.FTZ R69, R69, R92 ;  /* 0x0000005c45457220 */ /* 0x000fe20000410000 */
[----:B------:R-:W-:Y:S02]  /*0740*/  HADD2.F32 R81, -RZ, R17.H1_H1 ;  /* 0x30000011ff517230 */ /* 0x000fe40000004100 */
[----:B------:R-:W-:Y:S01]  /*0750*/  FMUL.FTZ R84, R7, R84 ;  /* 0x0000005407547220 */ /* 0x000fe20000410000 */
[----:B------:R-:W-:Y:S01]  /*0760*/  FADD.FTZ R57, R57, R72 ;  /* 0x0000004839397221 */ /* 0x000fe20000010000 */
[----:B------:R-:W-:Y:S01]  /*0770*/  FADD.FTZ R59, R59, R68 ;  /* 0x000000443b3b7221 */ /* 0x000fe20000010000 */
[----:B------:R-:W-:Y:S01]  /*0780*/  FFMA.FTZ R45, R80, R72, R45 ;  /* 0x00000048502d7223 */ /* 0x000fe2000001002d */
[-C--:B------:R-:W-:Y:S01]  /*0790*/  FFMA.FTZ R81, R81, R68.reuse, R69 ;  /* 0x0000004451517223 */ /* 0x080fe20000010045 */
[----:B------:R-:W-:Y:S01]  /*07a0*/  FFMA.FTZ R47, R84, R68, R47 ;  /* 0x00000044542f7223 */ /* 0x000fe2000001002f */
[----:B------:R-:W-:Y:S01]  /*07b0*/  FADD.FTZ R53, R53, R79 ;  /* 0x0000004f35357221 */ /* 0x000fe20000010000 */
[----:B------:R-:W-:Y:S01]  /*07c0*/  FFMA.FTZ R33, R80, R79, R33 ;  /* 0x0000004f50217223 */ /* 0x000fe20000010021 */
[----:B------:R-:W-:-:S02]  /*07d0*/  HADD2.F32 R68, -RZ, R22.H0_H0 ;  /* 0x20000016ff447230 */ /* 0x000fc40000004100 */
[----:B------:R-:W-:Y:S02]  /*07e0*/  HADD2.F32 R69, -RZ, R70.H0_H0 ;  /* 0x20000046ff457230 */ /* 0x000fe40000004100 */
[----:B------:R-:W-:Y:S02]  /*07f0*/  HADD2.F32 R72, -RZ, R17.H0_H0 ;  /* 0x20000011ff487230 */ /* 0x000fe40000004100 */
[----:B------:R-:W-:Y:S02]  /*0800*/  HADD2.F32 R79, -RZ, R73.H0_H0 ;  /* 0x20000049ff4f7230 */ /* 0x000fe40000004100 */
[----:B------:R-:W-:Y:S01]  /*0810*/  FADD.FTZ R55, R55, R92 ;  /* 0x0000005c37377221 */ /* 0x000fe20000010000 */
[----:B------:R-:W-:Y:S01]  /*0820*/  FFMA.FTZ R35, R84, R92, R35 ;  /* 0x0000005c54237223 */ /* 0x000fe20000010023 */
[----:B------:R-:W-:Y:S01]  /*0830*/  FMUL.FTZ R92, R68, R69 ;  /* 0x00000045445c7220 */ /* 0x000fe20000410000 */
[----:B------:R-:W-:Y:S02]  /*0840*/  HADD2.F32 R73, -RZ, R18.H0_H0 ;  /* 0x20000012ff497230 */ /* 0x000fe40000004100 */
[-C--:B------:R-:W-:Y:S01]  /*0850*/  FFMA.FTZ R72, R72, R79.reuse, R83 ;  /* 0x0000004f48487223 */ /* 0x080fe20000010053 */
[----:B------:R-:W-:Y:S01]  /*0860*/  FADD.FTZ R58, R58, R79 ;  /* 0x0000004f3a3a7221 */ /* 0x000fe20000010000 */
[----:B------:R-:W-:Y:S01]  /*0870*/  FFMA.FTZ R46, R77, R79, R46 ;  /* 0x0000004f4d2e7223 */ /* 0x000fe2000001002e */
[----:B------:R-:W-:-:S02]  /*0880*/  HADD2.F32 R68, -RZ, R74.H0_H0 ;  /* 0x2000004aff447230 */ /* 0x000fc40000004100 */
[----:B------:R-:W-:Y:S01]  /*0890*/  FMUL.FTZ R79, R7, R86 ;  /* 0x00000056074f7220 */ /* 0x000fe20000410000 */
[----:B------:R-:W-:Y:S02]  /*08a0*/  HADD2.F32 R70, -RZ, R70.H1_H1 ;  /* 0x30000046ff467230 */ /* 0x000fe40000004100 */
[-C--:B------:R-:W-:Y:S01]  /*08b0*/  FFMA.FTZ R73, R73, R68.reuse, R92 ;  /* 0x0000004449497223 */ /* 0x080fe2000001005c */
[----:B------:R-:W-:Y:S01]  /*08c0*/  FADD.FTZ R60, R60, R68 ;  /* 0x000000443c3c7221 */ /* 0x000fe20000010000 */
[C---:B------:R-:W-:Y:S01]  /*08d0*/  FFMA.FTZ R40, R79.reuse, R68, R40 ;  /* 0x000000444f287223 */ /* 0x040fe20000010028 */
[----:B------:R-:W-:Y:S02]  /*08e0*/  HADD2.F32 R68, -RZ, R22.H1_H1 ;  /* 0x30000016ff447230 */ /* 0x000fe40000004100 */
[----:B------:R-:W-:Y:S01]  /*08f0*/  FADD.FTZ R48, R48, R69 ;  /* 0x0000004530307221 */ /* 0x000fe20000010000 */
[----:B------:R-:W-:Y:S01]  /*0900*/  FFMA.FTZ R36, R79, R69, R36 ;  /* 0x000000454f247223 */ /* 0x000fe20000010024 */
[----:B------:R-:W-:-:S02]  /*0910*/  HADD2.F32 R74, -RZ, R74.H1_H1 ;  /* 0x3000004aff4a7230 */ /* 0x000fc40000004100 */
[----:B------:R-:W-:Y:S02]  /*0920*/  HADD2.F32 R86, -RZ, R18.H1_H1 ;  /* 0x30000012ff567230 */ /* 0x000fe40000004100 */
[----:B------:R-:W-:Y:S01]  /*0930*/  FMUL.FTZ R69, R68, R70 ;  /* 0x0000004644457220 */ /* 0x000fe20000410000 */
[----:B------:R-:W-:Y:S01]  /*0940*/  FMUL.FTZ R88, R7, R88 ;  /* 0x0000005807587220 */ /* 0x000fe20000410000 */
[----:B------:R-:W-:Y:S02]  /*0950*/  HADD2.F32 R68, -RZ, R23.H0_H0 ;  /* 0x20000017ff447230 */ /* 0x000fe40000004100 */
[----:B------:R-:W-:Y:S01]  /*0960*/  FFMA.FTZ R86, R86, R74, R69 ;  /* 0x0000004a56567223 */ /* 0x000fe20000010045 */
[----:B------:R-:W-:Y:S02]  /*0970*/  HADD2.F32 R69, -RZ, R71.H0_H0 ;  /* 0x20000047ff457230 */ /* 0x000fe40000004100 */
[----:B------:R-:W-:Y:S01]  /*0980*/  FADD.FTZ R49, R49, R70 ;  /* 0x0000004631317221 */ /* 0x000fe20000010000 */
[----:B------:R-:W-:Y:S01]  /*0990*/  FFMA.FTZ R37, R88, R70, R37 ;  /* 0x0000004658257223 */ /* 0x000fe20000010025 */
[----:B------:R-:W-:Y:S01]  /*09a0*/  FADD.FTZ R52, R52, R85 ;  /* 0x0000005534347221 */ /* 0x000fe20000010000 */
[----:B------:R-:W-:Y:S01]  /*09b0*/  FFMA.FTZ R32, R3, R85, R32 ;  /* 0x0000005503207223 */ /* 0x000fe20000010020 */
[----:B------:R-:W-:Y:S01]  /*09c0*/  FMUL.FTZ R70, R68, R69 ;  /* 0x0000004544467220 */ /* 0x000fe20000410000 */
[----:B------:R-:W-:-:S02]  /*09d0*/  HADD2.F32 R85, -RZ, R19.H0_H0 ;  /* 0x20000013ff557230 */ /* 0x000fc40000004100 */
[----:B------:R-:W-:Y:S01]  /*09e0*/  FMUL.FTZ R87, R7, R82 ;  /* 0x0000005207577220 */ /* 0x000fe20000410000 */
[----:B------:R-:W-:Y:S02]  /*09f0*/  HADD2.F32 R68, -RZ, R75.H0_H0 ;  /* 0x2000004bff447230 */ /* 0x000fe40000004100 */
[----:B------:R-:W-:Y:S01]  /*0a00*/  FADD.FTZ R50, R50, R69 ;  /* 0x0000004532327221 */ /* 0x000fe20000010000 */
[----:B------:R-:W-:Y:S01]  /*0a10*/  FFMA.FTZ R38, R87, R69, R38 ;  /* 0x0000004557267223 */ /* 0x000fe20000010026 */
[----:B------:R-:W-:Y:S02]  /*0a20*/  HADD2.F32 R69, -RZ, R23.H1_H1 ;  /* 0x30000017ff457230 */ /* 0x000fe40000004100 */
[----:B------:R-:W-:Y:S01]  /*0a30*/  FFMA.FTZ R85, R85, R68, R70 ;  /* 0x0000004455557223 */ /* 0x000fe20000010046 */
[----:B------:R-:W-:Y:S02]  /*0a40*/  HADD2.F32 R70, -RZ, R71.H1_H1 ;  /* 0x30000047ff467230 */ /* 0x000fe40000004100 */
[----:B------:R-:W-:Y:S01]  /*0a50*/  FADD.FTZ R61, R61, R74 ;  /* 0x0000004a3d3d7221 */ /* 0x000fe20000010000 */
[----:B------:R-:W-:Y:S01]  /*0a60*/  FFMA.FTZ R41, R88, R74, R41 ;  /* 0x0000004a58297223 */ /* 0x000fe20000010029 */
[----:B------:R-:W-:Y:S01]  /*0a70*/  FADD.FTZ R62, R62, R68 ;  /* 0x000000443e3e7221 */ /* 0x000fe20000010000 */
[----:B------:R-:W-:Y:S01]  /*0a80*/  FFMA.FTZ R42, R87, R68, R42 ;  /* 0x00000044572a7223 */ /* 0x000fe2000001002a */
[----:B------:R-:W-:-:S02]  /*0a90*/  HADD2.F32 R68, -RZ, R75.H1_H1 ;  /* 0x3000004bff447230 */ /* 0x000fc40000004100 */
[----:B------:R-:W-:Y:S01]  /*0aa0*/  FMUL.FTZ R74, R69, R70 ;  /* 0x00000046454a7220 */ /* 0x000fe20000410000 */
[----:B------:R-:W-:Y:S01]  /*0ab0*/  FMUL.FTZ R90, R7, R90 ;  /* 0x0000005a075a7220 */ /* 0x000fe20000410000 */
[----:B------:R-:W-:Y:S01]  /*0ac0*/  FADD.FTZ R69, RZ, R76 ;  /* 0x0000004cff457221 */ /* 0x000fe20000010000 */
[----:B------:R-:W-:Y:S01]  /*0ad0*/  FFMA.FTZ R71, R3, R76, RZ ;  /* 0x0000004c03477223 */ /* 0x000fe200000100ff */
[-C--:B------:R-:W-:Y:S01]  /*0ae0*/  FFMA.FTZ R89, R89, R68.reuse, R74 ;  /* 0x0000004459597223 */ /* 0x080fe2000001004a */
[----:B------:R-:W-:Y:S01]  /*0af0*/  FADD.FTZ R63, R63, R68 ;  /* 0x000000443f3f7221 */ /* 0x000fe20000010000 */
        /* <DEDUP_REMOVED lines=17> */
.L_x_1575:
[----:B------:R-:W-:Y:S05]  /*0c10*/  BSYNC.RECONVERGENT B1 ;  /* 0x0000000000017941 */ /* 0x000fea0003800200 */
.L_x_1574:
        /* <DEDUP_REMOVED lines=21> */
.L_x_1601:
        /* <DEDUP_REMOVED lines=48> */
.L_x_1581:
[-CC-:B------:R-:W-:Y:S01]  /*1070*/  FFMA.FTZ R65, R3, R83.reuse, R70.reuse ;  /* 0x0000005303417223 */ /* 0x180fe20000010046 */
[-CC-:B------:R-:W-:Y:S01]  /*1080*/  FFMA.FTZ R67, R80, R83.reuse, R70.reuse ;  /* 0x0000005350437223 */ /* 0x180fe20000010046 */
[-CC-:B-1----:R-:W-:Y:S01]  /*1090*/  FFMA.FTZ R69, R77, R83.reuse, R70.reuse ;  /* 0x000000534d457223 */ /* 0x182fe20000010046 */
        /* <DEDUP_REMOVED lines=30> */
.L_x_1580:
        /* <DEDUP_REMOVED lines=13> */
[----:B-1----:R-:W-:Y:S01]  /*1350*/  FADD.FTZ R68, R78, -R27 ;  /* 0x8000001b4e447221 */ /* 0x002fe20000010000 */
        /* <DEDUP_REMOVED lines=18> */
.L_x_1583:
        /* <DEDUP_REMOVED lines=33> */
.L_x_1579:
        /* <DEDUP_REMOVED lines=32> */
[----:B------:R-:W-:-:S02]  /*1890*/  F2FP.F16.F32.PACK_AB R68, R75, R68 ;  /* 0x000000444b44723e */ /* 0x000fc400000000ff */
[----:B------:R-:W-:Y:S02]  /*18a0*/  F2FP.F16.F32.PACK_AB R70, R70, R69 ;  /* 0x000000454646723e */ /* 0x000fe400000000ff */
[----:B------:R-:W-:Y:S02]  /*18b0*/  F2FP.F16.F32.PACK_AB R71, R92, R71 ;  /* 0x000000475c47723e */ /* 0x000fe400000000ff */
[----:B------:R-:W-:Y:S01]  /*18c0*/  F2FP.F16.F32.PACK_AB R69, R91, R82 ;  /* 0x000000525b45723e */ /* 0x000fe200000000ff */
[----:B------:R-:W-:Y:S06]  /*18d0*/  BRA `(.L_x_1582) ;  /* 0x0000000400847947 */ /* 0x000fec0003800000 */
.L_x_1585:
[-CC-:B------:R-:W-:Y:S01]  /*18e0*/  FFMA.FTZ R67, R80, R83.reuse, R70.reuse ;  /* 0x0000005350437223 */ /* 0x180fe20000010046 */
[-CC-:B0-----:R-:W-:Y:S01]  /*18f0*/  FFMA.FTZ R74, R79, R83.reuse, R70.reuse ;  /* 0x000000534f4a7223 */ /* 0x181fe20000010046 */
        /* <DEDUP_REMOVED lines=31> */
.L_x_1584:
        /* <DEDUP_REMOVED lines=11> */
[----:B-1----:R-:W-:Y:S01]  /*1ba0*/  FADD.FTZ R68, R78, -R27 ;  /* 0x8000001b4e447221 */ /* 0x002fe20000010000 */
[----:B0-----:R-:W-:Y:S01]  /*1bb0*/  FADD.FTZ R74, R86, -R31 ;  /* 0x8000001f564a7221 */ /* 0x001fe20000010000 */
        /* <DEDUP_REMOVED lines=17> */
[----:B------:R-:W-:Y:S01]  /*1cd0*/  F2FP.F16.F32.PACK_AB R68, R29, R28 ;  /* 0x0000001c1d44723e */ /* 0x000fe200000000ff */
[----:B------:R-:W-:Y:S06]  /*1ce0*/  BRA `(.L_x_1582) ;  /* 0x0000000000807947 */ /* 0x000fec0003800000 */
.L_x_1586:
        /* <DEDUP_REMOVED lines=9> */
[----:B-1----:R-:W-:Y:S01]  /*1d80*/  FADD.FTZ R68, R86, -R31 ;  /* 0x8000001f56447221 */ /* 0x002fe20000010000 */
        /* <DEDUP_REMOVED lines=21> */
[----:B------:R-:W-:-:S07]  /*1ee0*/  MOV R64, R68 ;  /* 0x0000004400407202 */ /* 0x000fce0000000f00 */
.L_x_1582:
[----:B------:R-:W-:Y:S02]  /*1ef0*/  ISETP.NE.U32.AND P0, PT, RZ, UR4, PT ;  /* 0x00000004ff007c0c */ /* 0x000fe4000bf05070 */
[----:B------:R-:W-:Y:S02]  /*1f00*/  ISETP.NE.U32.AND P1, PT, RZ, UR6, PT ;  /* 0x00000006ff007c0c */ /* 0x000fe4000bf25070 */
[----:B------:R-:W-:Y:S02]  /*1f10*/  ISETP.NE.AND.EX P0, PT, RZ, UR5, PT, P0 ;  /* 0x00000005ff007c0c */ /* 0x000fe4000bf05300 */
[----:B------:R-:W-:-:S11]  /*1f20*/  ISETP.NE.AND.EX P1, PT, RZ, UR7, PT, P1 ;  /* 0x00000007ff007c0c */ /* 0x000fd6000bf25310 */
[----:B0-----:R-:W0:Y:S08]  /*1f30*/  @P0 LDC.64 R74, c[0x0][0x478] ;  /* 0x00011e00ff4a0b82 */ /* 0x001e300000000a00 */
        /* <DEDUP_REMOVED lines=9> */
.L_x_1578:
[----:B------:R-:W-:Y:S05]  /*1fd0*/  BSYNC.RECONVERGENT B1 ;  /* 0x0000000000017941 */ /* 0x000fea0003800200 */
.L_x_1577:
[----:B-----5:R-:W3:Y:S02]  /*1fe0*/  LDC.64 R6, c[0x0][0x380] ;  /* 0x0000e000ff067b82 */ /* 0x020ee40000000a00 */
[----:B---3--:R-:W-:-:S04]  /*1ff0*/  LEA R5, R6, R5, 0x2 ;  /* 0x0000000506057211 */ /* 0x008fc800078e10ff */
[----:B------:R-:W-:-:S13]  /*2000*/  ISETP.GE.AND P0, PT, R5, R7, PT ;  /* 0x000000070500720c */ /* 0x000fda0003f06270 */
[----:B------:R-:W-:Y:S05]  /*2010*/  @!P0 BRA `(.L_x_1587) ;  /* 0xffffffe000b88947 */ /* 0x000fea000383ffff */
.L_x_1573:
[----:B------:R-:W-:Y:S05]  /*2020*/  BSYNC B0 ;  /* 0x0000000000007941 */ /* 0x000fea0003800000 */
.L_x_1572:
[----:B------:R-:W3:Y:S01]  /*2030*/  S2R R3, SR_CgaCtaId ;  /* 0x0000000000037919 */ /* 0x000ee20000008800 */
[----:B------:R-:W-:Y:S01]  /*2040*/  MOV R2, 0x400 ;  /* 0x0000040000027802 */ /* 0x000fe20000000f00 */
[----:B------:R-:W-:Y:S05]  /*2050*/  WARPSYNC.ALL ;  /* 0x0000000000007948 */ /* 0x000fea0003800000 */
[----:B--2---:R-:W2:Y:S01]  /*2060*/  S2R R29, SR_TID.X ;  /* 0x00000000001d7919 */ /* 0x004ea20000002100 */
[----:B------:R-:W4:Y:S01]  /*2070*/  S2UR UR4, SR_CTAID.X ;  /* 0x00000000000479c3 */ /* 0x000f220000002500 */
[----:B------:R-:W0:Y:S01]  /*2080*/  LDCU.128 UR16, c[0x0][0x440] ;  /* 0x00008800ff1077ac */ /* 0x000e220008000c00 */
[----:B------:R-:W-:Y:S01]  /*2090*/  BSSY.RECONVERGENT B0, `(.L_x_1588) ;  /* 0x0000079000007945 */ /* 0x000fe20003800200 */
[----:B------:R-:W1:Y:S01]  /*20a0*/  LDCU.128 UR20, c[0x0][0x450] ;  /* 0x00008a00ff1477ac */ /* 0x000e620008000c00 */
[----:B---3--:R-:W-:Y:S01]  /*20b0*/  LEA R2, R3, R2, 0x18 ;  /* 0x0000000203027211 */ /* 0x008fe200078ec0ff */
[----:B----4-:R-:W-:-:S03]  /*20c0*/  IMAD R28, R0, UR4, RZ ;  /* 0x00000004001c7c24 */ /* 0x010fc6000f8e02ff */
[CC--:B--2---:R-:W-:Y:S02]  /*20d0*/  LEA R3, R29.reuse, R2.reuse, 0x5 ;  /* 0x000000021d037211 */ /* 0x0c4fe400078e28ff */
[C---:B------:R-:W-:Y:S02]  /*20e0*/  LEA R2, R29.reuse, R2, 0x2 ;  /* 0x000000021d027211 */ /* 0x040fe400078e10ff */
[----:B------:R-:W-:Y:S01]  /*20f0*/  IADD3 R31, P0, PT, R28, R29, RZ ;  /* 0x0000001d1c1f7210 */ /* 0x000fe20007f1e0ff */
[----:B------:R-:W-:Y:S01]  /*2100*/  STS.128 [R3], R56 ;  /* 0x0000003803007388 */ /* 0x000fe20000000c00 */
[----:B------:R-:W-:-:S03]  /*2110*/  LOP3.LUT R29, R29, 0x7f, RZ, 0x3c, !PT ;  /* 0x0000007f1d1d7812 */ /* 0x000fc600078e3cff */
[----:B------:R-:W-:Y:S01]  /*2120*/  STS.128 [R3+0x10], R60 ;  /* 0x0000103c03007388 */ /* 0x000fe20000000c00 */
[----:B------:R-:W-:Y:S01]  /*2130*/  IADD3 R30, PT, PT, R29, R0, RZ ;  /* 0x000000001d1e7210 */ /* 0x000fe20007ffe0ff */
[----:B------:R-:W-:Y:S03]  /*2140*/  BAR.SYNC.DEFER_BLOCKING 0x0 ;  /* 0x0000000000007b1d */ /* 0x000fe60000010000 */
[----:B------:R-:W-:-:S03]  /*2150*/  ISETP.GE.U32.AND P1, PT, R30, 0x80, PT ;  /* 0x000000801e00780c */ /* 0x000fc60003f26070 */
[----:B------:R-:W2:Y:S04]  /*2160*/  LDS R4, [R2] ;  /* 0x0000000002047984 */ /* 0x000ea80000000800 */
[----:B------:R-:W3:Y:S04]  /*2170*/  LDS R7, [R2+0x400] ;  /* 0x0004000002077984 */ /* 0x000ee80000000800 */
[----:B------:R-:W4:Y:S04]  /*2180*/  LDS R5, [R2+0x200] ;  /* 0x0002000002057984 */ /* 0x000f280000000800 */
[----:B------:R-:W0:Y:S04]  /*2190*/  LDS R6, [R2+0x600] ;  /* 0x0006000002067984 */ /* 0x000e280000000800 */
        /* <DEDUP_REMOVED lines=9> */
[----:B------:R-:W-:Y:S01]  /*2230*/  STS.128 [R3], R44 ;  /* 0x0000002c03007388 */ /* 0x000fe20000000c00 */
[----:B-1----:R-:W-:-:S03]  /*2240*/  FADD.FTZ R4, R4, R9 ;  /* 0x0000000904047221 */ /* 0x002fc60000010000 */
        /* <DEDUP_REMOVED lines=12> */
[----:B-----5:R-:W4:Y:S04]  /*2310*/  LDS R17, [R2+0x800] ;  /* 0x0008000002117984 */ /* 0x020f280000000800 */
        /* <DEDUP_REMOVED lines=80> */
.L_x_1589:
[----:B------:R-:W-:Y:S05]  /*2820*/  BSYNC.RECONVERGENT B0 ;  /* 0x0000000000007941 */ /* 0x000fea0003800200 */
.L_x_1588:
        /* <DEDUP_REMOVED lines=15> */
.L_x_1576:
[----:B------:R-:W-:Y:S01]  /*2920*/  HFMA2 R70, -RZ, RZ, 0, 5.9604644775390625e-08 ;  /* 0x00000001ff467431 */ /* 0x000fe200000001ff */
[----:B------:R-:W-:Y:S01]  /*2930*/  BSSY B1, `(.L_x_1590) ;  /* 0x0000006000017945 */ /* 0x000fe20003800000 */
[----:B-1----:R-:W-:Y:S02]  /*2940*/  MOV R69, 0x1f ;  /* 0x0000001f00457802 */ /* 0x002fe40000000f00 */
[----:B------:R-:W-:-:S07]  /*2950*/  MOV R68, 0xffffffff ;  /* 0xffffffff00447802 */ /* 0x000fce0000000f00 */
[----:B-----5:R-:W-:Y:S05]  /*2960*/  WARPSYNC.COLLECTIVE R68, `(.L_x_1591) ;  /* 0x0000000044087348 */ /* 0x020fea0003c00000 */
[----:B------:R0:W1:Y:S02]  /*2970*/  SHFL.BFLY P0, R75, R71, R70, R69 ;  /* 0x0c000046474b7389 */ /* 0x0000640000000045 */
[----:B01---5:R-:W-:Y:S05]  /*2980*/  ENDCOLLECTIVE ;  /* 0x000000000000791b */ /* 0x023fea0003800000 */
.L_x_1591:
[----:B------:R-:W-:Y:S05]  /*2990*/  BSYNC B1 ;  /* 0x0000000000017941 */ /* 0x000fea0003800000 */
.L_x_1590:
        /* <DEDUP_REMOVED lines=8> */
.L_x_1592:
[----:B------:R-:W-:Y:S01]  /*2a20*/  HFMA2 R70, -RZ, RZ, 0, 1.1920928955078125e-07 ;  /* 0x00000002ff467431 */ /* 0x000fe200000001ff */
[----:B------:R-:W-:Y:S02]  /*2a30*/  MOV R71, R82 ;  /* 0x0000005200477202 */ /* 0x000fe40000000f00 */
[----:B------:R-:W-:-:S07]  /*2a40*/  MOV R83, R75 ;  /* 0x0000004b00537202 */ /* 0x000fce0000000f00 */
[----:B------:R-:W-:Y:S05]  /*2a50*/  WARPSYNC.COLLECTIVE R68, `(.L_x_1593) ;  /* 0x0000000044087348 */ /* 0x000fea0003c00000 */
[----:B------:R0:W1:Y:S02]  /*2a60*/  SHFL.BFLY P0, R75, R71, R70, R69 ;  /* 0x0c000046474b7389 */ /* 0x0000640000000045 */
[----:B01----:R-:W-:Y:S05]  /*2a70*/  ENDCOLLECTIVE ;  /* 0x000000000000791b */ /* 0x003fea0003800000 */
.L_x_1593:
[----:B------:R-:W-:-:S05]  /*2a80*/  FADD.FTZ R83, R83, R74 ;  /* 0x0000004a53537221 */ /* 0x000fca0000010000 */
[----:B------:R-:W-:Y:S01]  /*2a90*/  MOV R71, R83 ;  /* 0x0000005300477202 */ /* 0x000fe20000000f00 */
[----:B------:R-:W-:-:S07]  /*2aa0*/  FADD.FTZ R91, R82, R75 ;  /* 0x0000004b525b7221 */ /* 0x000fce0000010000 */
[----:B------:R-:W-:Y:S05]  /*2ab0*/  WARPSYNC.COLLECTIVE R68, `(.L_x_1594) ;  /* 0x0000000044087348 */ /* 0x000fea0003c00000 */
[----:B------:R0:W1:Y:S02]  /*2ac0*/  SHFL.BFLY P0, R75, R71, R70, R69 ;  /* 0x0c000046474b7389 */ /* 0x0000640000000045 */
[----:B01----:R-:W-:Y:S05]  /*2ad0*/  ENDCOLLECTIVE ;  /* 0x000000000000791b */ /* 0x003fea0003800000 */
.L_x_1594:
[----:B------:R-:W-:Y:S01]  /*2ae0*/  HFMA2 R70, -RZ, RZ, 0, 2.384185791015625e-07 ;  /* 0x00000004ff467431 */ /* 0x000fe200000001ff */
[----:B------:R-:W-:Y:S02]  /*2af0*/  MOV R71, R91 ;  /* 0x0000005b00477202 */ /* 0x000fe40000000f00 */
[----:B------:R-:W-:-:S07]  /*2b00*/  MOV R92, R75 ;  /* 0x0000004b005c7202 */ /* 0x000fce0000000f00 */
[----:B------:R-:W-:Y:S05]  /*2b10*/  WARPSYNC.COLLECTIVE R68, `(.L_x_1595) ;  /* 0x0000000044087348 */ /* 0x000fea0003c00000 */
[----:B------:R0:W1:Y:S02]  /*2b20*/  SHFL.BFLY P0, R75, R71, R70, R69 ;  /* 0x0c000046474b7389 */ /* 0x0000640000000045 */
[----:B01----:R-:W-:Y:S05]  /*2b30*/  ENDCOLLECTIVE ;  /* 0x000000000000791b */ /* 0x003fea0003800000 */
.L_x_1595:
[----:B------:R-:W-:-:S05]  /*2b40*/  FADD.FTZ R92, R83, R92 ;  /* 0x0000005c535c7221 */ /* 0x000fca0000010000 */
[----:B------:R-:W-:Y:S01]  /*2b50*/  MOV R71, R92 ;  /* 0x0000005c00477202 */ /* 0x000fe20000000f00 */
[----:B------:R-:W-:-:S07]  /*2b60*/  FADD.FTZ R91, R91, R75 ;  /* 0x0000004b5b5b7221 */ /* 0x000fce0000010000 */
[----:B------:R-:W-:Y:S05]  /*2b70*/  WARPSYNC.COLLECTIVE R68, `(.L_x_1596) ;  /* 0x0000000044087348 */ /* 0x000fea0003c00000 */
[----:B------:R0:W1:Y:S02]  /*2b80*/  SHFL.BFLY P0, R75, R71, R70, R69 ;  /* 0x0c000046474b7389 */ /* 0x0000640000000045 */
[----:B01----:R-:W-:Y:S05]  /*2b90*/  ENDCOLLECTIVE ;  /* 0x000000000000791b */ /* 0x003fea0003800000 */
.L_x_1596:
[----:B------:R-:W-:Y:S01]  /*2ba0*/  HFMA2 R70, -RZ, RZ, 0, 4.76837158203125e-07 ;  /* 0x00000008ff467431 */ /* 0x000fe200000001ff */
[----:B------:R-:W-:Y:S02]  /*2bb0*/  MOV R71, R91 ;  /* 0x0000005b00477202 */ /* 0x000fe40000000f00 */
[----:B------:R-:W-:-:S07]  /*2bc0*/  MOV R93, R75 ;  /* 0x0000004b005d7202 */ /* 0x000fce0000000f00 */
[----:B------:R-:W-:Y:S05]  /*2bd0*/  WARPSYNC.COLLECTIVE R68, `(.L_x_1597) ;  /* 0x0000000044087348 */ /* 0x000fea0003c00000 */
[----:B------:R0:W1:Y:S02]  /*2be0*/  SHFL.BFLY P0, R75, R71, R70, R69 ;  /* 0x0c000046474b7389 */ /* 0x0000640000000045 */
[----:B01----:R-:W-:Y:S05]  /*2bf0*/  ENDCOLLECTIVE ;  /* 0x000000000000791b */ /* 0x003fea0003800000 */
.L_x_1597:
[----:B------:R-:W-:-:S05]  /*2c00*/  FADD.FTZ R93, R92, R93 ;  /* 0x0000005d5c5d7221 */ /* 0x000fca0000010000 */
[----:B------:R-:W-:Y:S01]  /*2c10*/  MOV R71, R93 ;  /* 0x0000005d00477202 */ /* 0x000fe20000000f00 */
[----:B------:R-:W-:-:S07]  /*2c20*/  FADD.FTZ R82, R91, R75 ;  /* 0x0000004b5b527221 */ /* 0x000fce0000010000 */
[----:B------:R-:W-:Y:S05]  /*2c30*/  WARPSYNC.COLLECTIVE R68, `(.L_x_1598) ;  /* 0x0000000044087348 */ /* 0x000fea0003c00000 */
[----:B------:R0:W1:Y:S02]  /*2c40*/  SHFL.BFLY P0, R75, R71, R70, R69 ;  /* 0x0c000046474b7389 */ /* 0x0000640000000045 */
[----:B01----:R-:W-:Y:S05]  /*2c50*/  ENDCOLLECTIVE ;  /* 0x000000000000791b */ /* 0x003fea0003800000 */
.L_x_1598:
[----:B------:R-:W-:Y:S01]  /*2c60*/  HFMA2 R70, -RZ, RZ, 0, 9.5367431640625e-07 ;  /* 0x00000010ff467431 */ /* 0x000fe200000001ff */
[----:B------:R-:W-:Y:S02]  /*2c70*/  MOV R71, R82 ;  /* 0x0000005200477202 */ /* 0x000fe40000000f00 */
[----:B------:R-:W-:-:S07]  /*2c80*/  MOV R74, R75 ;  /* 0x0000004b004a7202 */ /* 0x000fce0000000f00 */
[----:B------:R-:W-:Y:S05]  /*2c90*/  WARPSYNC.COLLECTIVE R68, `(.L_x_1599) ;  /* 0x0000000044087348 */ /* 0x000fea0003c00000 */
[----:B------:R0:W1:Y:S02]  /*2ca0*/  SHFL.BFLY P0, R75, R71, R70, R69 ;  /* 0x0c000046474b7389 */ /* 0x0000640000000045 */
[----:B01----:R-:W-:Y:S05]  /*2cb0*/  ENDCOLLECTIVE ;  /* 0x000000000000791b */ /* 0x003fea0003800000 */
.L_x_1599:
[----:B------:R-:W-:-:S05]  /*2cc0*/  FADD.FTZ R74, R93, R74 ;  /* 0x0000004a5d4a7221 */ /* 0x000fca0000010000 */
[----:B------:R-:W-:Y:S02]  /*2cd0*/  MOV R71, R74 ;  /* 0x0000004a00477202 */ /* 0x000fe40000000f00 */
[----:B------:R-:W-:-:S07]  /*2ce0*/  MOV R83, R75 ;  /* 0x0000004b00537202 */ /* 0x000fce0000000f00 */
[----:B------:R-:W-:Y:S05]  /*2cf0*/  WARPSYNC.COLLECTIVE R68, `(.L_x_1600) ;  /* 0x0000000044087348 */ /* 0x000fea0003c00000 */
[----:B------:R0:W1:Y:S02]  /*2d00*/  SHFL.BFLY P0, R75, R71, R70, R69 ;  /* 0x0c000046474b7389 */ /* 0x0000640000000045 */
[----:B01----:R-:W-:Y:S05]  /*2d10*/  ENDCOLLECTIVE ;  /* 0x000000000000791b */ /* 0x003fea0003800000 */
.L_x_1600:
[----:B------:R-:W-:Y:S05]  /*2d20*/  BRA `(.L_x_1601) ;  /* 0xffffffe000107947 */ /* 0x000fea000383ffff */
.L_x_1602:
        /* <DEDUP_REMOVED lines=13> */
.L_x_2872:


//--------------------- .text._ZN10layer_norm31ln_parallel_residual_bwd_kernelINS_13Kernel_traitsI6__halfS2_fS2_fjLj256ELj1ELj4ELj1ELj16ENS_18Kernel_traits_baseILj256ES2_S2_fS2_fjLj128EEEEELb0ELb0ELb1EEEvNS_9BwdParamsE --------------------------
	.section	.text._ZN10layer_norm31ln_parallel_residual_bwd_kernelINS_13Kernel_traitsI6__halfS2_fS2_fjLj256ELj1ELj4ELj1ELj16ENS_18Kernel_traits_baseILj256ES2_S2_fS2_fjLj128EEEEELb0ELb0ELb1EEEvNS_9BwdParamsE,"ax",@progbits
	.align	128
        .global         _ZN10layer_norm31ln_parallel_residual_bwd_kernelINS_13Kernel_traitsI6__halfS2_fS2_fjLj256ELj1ELj4ELj1ELj16ENS_18Kernel_traits_baseILj256ES2_S2_fS2_fjLj128EEEEELb0ELb0ELb1EEEvNS_9BwdParamsE
        .type           _ZN10layer_norm31ln_parallel_residual_bwd_kernelINS_13Kernel_traitsI6__halfS2_fS2_fjLj256ELj1ELj4ELj1ELj16ENS_18Kernel_traits_baseILj256ES2_S2_fS2_fjLj128EEEEELb0ELb0ELb1EEEvNS_9BwdParamsE,@function
        .size           _ZN10layer_norm31ln_parallel_residual_bwd_kernelINS_13Kernel_traitsI6__halfS2_fS2_fjLj256ELj1ELj4ELj1ELj16ENS_18Kernel_traits_baseILj256ES2_S2_fS2_fjLj128EEEEELb0ELb0ELb1EEEvNS_9BwdParamsE,(.L_x_2873 - _ZN10layer_norm31ln_parallel_residual_bwd_kernelINS_13Kernel_traitsI6__halfS2_fS2_fjLj256ELj1ELj4ELj1ELj16ENS_18Kernel_traits_baseILj256ES2_S2_fS2_fjLj128EEEEELb0ELb0ELb1EEEvNS_9BwdParamsE)
        .other          _ZN10layer_norm31ln_parallel_residual_bwd_kernelINS_13Kernel_traitsI6__halfS2_fS2_fjLj256ELj1ELj4ELj1ELj16ENS_18Kernel_traits_baseILj256ES2_S2_fS2_fjLj128EEEEELb0ELb0ELb1EEEvNS_9BwdParamsE,@"STO_CUDA_ENTRY STV_DEFAULT"
_ZN10layer_norm31ln_parallel_residual_bwd_kernelINS_13Kernel_traitsI6__halfS2_fS2_fjLj256ELj1ELj4ELj1ELj16ENS_18Kernel_traits_baseILj256ES2_S2_fS2_fjLj128EEEEELb0ELb0ELb1EEEvNS_9BwdParamsE:
.text._ZN10layer_norm31ln_parallel_residual_bwd_kernelINS_13Kernel_traitsI6__halfS2_fS2_fjLj256ELj1ELj4ELj1ELj16ENS_18Kernel_traits_baseILj256ES2_S2_fS2_fjLj128EEEEELb0ELb0ELb1EEEvNS_9BwdParamsE:
        /* <DEDUP_REMOVED lines=42> */
[----:B------:R-:W-:Y:S01]  /*02a0*/  BSSY B1, `(.L_x_1605) ;  /* 0x00001d9000017945 */ /* 0x000fe20003800000 */
[----:B------:R-:W-:Y:S02]  /*02b0*/  CS2R R40, SRZ ;  /* 0x0000000000287805 */ /* 0x000fe4000001ff00 */
        /* <DEDUP_REMOVED lines=16> */
[----:B---3--:R-:W-:-:S02]  /*03c0*/  HADD2.F32 R92, -RZ, R4.H0_H0 ;  /* 0x20000004ff5c7230 */ /* 0x008fc40000004100 */
[----:B------:R-:W-:Y:S02]  /*03d0*/  HADD2.F32 R91, -RZ, R4.H1_H1 ;  /* 0x30000004ff5b7230 */ /* 0x000fe40000004100 */
[--C-:B------:R-:W-:Y:S02]  /*03e0*/  HADD2.F32 R90, -RZ, R5.reuse.H0_H0 ;  /* 0x20000005ff5a7230 */ /* 0x100fe40000004100 */
[----:B------:R-:W-:Y:S02]  /*03f0*/  HADD2.F32 R89, -RZ, R5.H1_H1 ;  /* 0x30000005ff597230 */ /* 0x000fe40000004100 */
[--C-:B------:R-:W-:Y:S02]  /*0400*/  HADD2.F32 R88, -RZ, R6.reuse.H0_H0 ;  /* 0x20000006ff587230 */ /* 0x100fe40000004100 */
[----:B------:R-:W-:Y:S02]  /*0410*/  HADD2.F32 R87, -RZ, R6.H1_H1 ;  /* 0x30000006ff577230 */ /* 0x000fe40000004100 */
[----:B------:R-:W-:-:S02]  /*0420*/  HADD2.F32 R86, -RZ, R7.H0_H0 ;  /* 0x20000007ff567230 */ /* 0x000fc40000004100 */
[----:B------:R-:W-:Y:S02]  /*0430*/  HADD2.F32 R85, -RZ, R7.H1_H1 ;  /* 0x30000007ff557230 */ /* 0x000fe40000004100 */
[--C-:B--2---:R-:W-:Y:S02]  /*0440*/  HADD2.F32 R84, -RZ, R8.reuse.H0_H0 ;  /* 0x20000008ff547230 */ /* 0x104fe40000004100 */
[----:B------:R-:W-:Y:S02]  /*0450*/  HADD2.F32 R83, -RZ, R8.H1_H1 ;  /* 0x30000008ff537230 */ /* 0x000fe40000004100 */
[--C-:B------:R-:W-:Y:S02]  /*0460*/  HADD2.F32 R82, -RZ, R9.reuse.H0_H0 ;  /* 0x20000009ff527230 */ /* 0x100fe40000004100 */
[----:B------:R-:W-:Y:S02]  /*0470*/  HADD2.F32 R81, -RZ, R9.H1_H1 ;  /* 0x30000009ff517230 */ /* 0x000fe40000004100 */
[----:B------:R-:W-:-:S02]  /*0480*/  HADD2.F32 R80, -RZ, R10.H0_H0 ;  /* 0x2000000aff507230 */ /* 0x000fc40000004100 */
[----:B------:R-:W-:Y:S02]  /*0490*/  HADD2.F32 R79, -RZ, R10.H1_H1 ;  /* 0x3000000aff4f7230 */ /* 0x000fe40000004100 */
[--C-:B------:R-:W-:Y:S02]  /*04a0*/  HADD2.F32 R78, -RZ, R11.reuse.H0_H0 ;  /* 0x2000000bff4e7230 */ /* 0x100fe40000004100 */
[----:B------:R-:W-:-:S07]  /*04b0*/  HADD2.F32 R76, -RZ, R11.H1_H1 ;  /* 0x3000000bff4c7230 */ /* 0x000fce0000004100 */
.L_x_1615:
        /* <DEDUP_REMOVED lines=11> */
[----:B-1----:R-:W-:-:S05]  /*0570*/  IMAD.WIDE.U32 R60, R95, 0x20, R60 ;  /* 0x000000205f3c7825 */ /* 0x002fca00078e003c */
[----:B------:R1:W4:Y:S01]  /*0580*/  LDG.E.128 R36, desc[UR10][R60.64+0x10] ;  /* 0x0000100a3c247981 */ /* 0x000322000c1e1d00 */
[----:B--2---:R-:W-:-:S06]  /*0590*/  IMAD.WIDE.U32 R28, R95, 0x10, R26 ;  /* 0x000000105f1c7825 */ /* 0x004fcc00078e001a */
[----:B------:R-:W2:Y:S01]  /*05a0*/  LDG.E.128 R28, desc[UR10][R28.64] ;  /* 0x0000000a1c1c7981 */ /* 0x000ea2000c1e1d00 */
[----:B---3--:R-:W-:-:S06]  /*05b0*/  IMAD.WIDE R68, R77, 0x4, R68 ;  /* 0x000000044d447825 */ /* 0x008fcc00078e0244 */
[----:B------:R-:W3:Y:S01]  /*05c0*/  LDG.E R69, desc[UR10][R68.64] ;  /* 0x0000000a44457981 */ /* 0x000ee2000c1e1900 */
[----:B0-----:R-:W-:-:S03]  /*05d0*/  IMAD.WIDE.U32 R32, R95, 0x10, R24 ;  /* 0x000000105f207825 */ /* 0x001fc600078e0018 */
[----:B------:R-:W3:Y:S04]  /*05e0*/  LDG.E.128 R24, desc[UR10][R60.64] ;  /* 0x0000000a3c187981 */ /* 0x000ee8000c1e1d00 */
[----:B------:R-:W3:Y:S01]  /*05f0*/  LDG.E.128 R32, desc[UR10][R32.64] ;  /* 0x0000000a20207981 */ /* 0x000ee2000c1e1d00 */
[----:B------:R-:W-:Y:S01]  /*0600*/  ISETP.NE.AND P2, PT, RZ, UR13, PT ;  /* 0x0000000dff007c0c */ /* 0x000fe2000bf45270 */
[----:B------:R-:W-:Y:S01]  /*0610*/  UMOV UR4, 0xffffffff ;  /* 0xffffffff00047882 */ /* 0x000fe20000000000 */
[----:B------:R-:W-:-:S04]  /*0620*/  ISETP.NE.U32.AND P1, PT, RZ, UR24, PT ;  /* 0x00000018ff007c0c */ /* 0x000fc8000bf25070 */
[----:B------:R-:W-:Y:S02]  /*0630*/  ISETP.NE.AND.EX P1, PT, RZ, UR25, PT, P1 ;  /* 0x00000019ff007c0c */ /* 0x000fe4000bf25310 */
[----:B----4-:R-:W-:Y:S01]  /*0640*/  FSEL R94, R70, RZ, !P2 ;  /* 0x000000ff465e7208 */ /* 0x010fe20005000000 */
[----:B--2---:R-:W-:-:S04]  /*0650*/  HADD2.F32 R71, -RZ, R28.H0_H0 ;  /* 0x2000001cff477230 */ /* 0x004fc80000004100 */
[----:B---3--:R-:W-:-:S04]  /*0660*/  FADD.FTZ R0, R24, -R94 ;  /* 0x8000005e18007221 */ /* 0x008fc80000010000 */
[----:B------:R-:W-:Y:S01]  /*0670*/  FMUL.FTZ R0, R69, R0 ;  /* 0x0000000045007220 */ /* 0x000fe20000410000 */
[----:B------:R-:W-:Y:S01]  /*0680*/  FADD.FTZ R72, R71, R72 ;  /* 0x0000004847487221 */ /* 0x000fe20000010000 */
[----:B------:R-:W-:Y:S02]  /*0690*/  HADD2.F32 R24, -RZ, R32.H0_H0 ;  /* 0x20000020ff187230 */ /* 0x000fe40000004100 */
[-C--:B------:R-:W-:Y:S01]  /*06a0*/  FFMA.FTZ R73, R0, R71.reuse, R73 ;  /* 0x0000004700497223 */ /* 0x080fe20000010049 */
[----:B------:R-:W-:Y:S01]  /*06b0*/  FMUL.FTZ R71, R84, R71 ;  /* 0x0000004754477220 */ /* 0x000fe20000410000 */
[----:B-1----:R-:W-:Y:S02]  /*06c0*/  HADD2.F32 R60, -RZ, R28.H1_H1 ;  /* 0x3000001cff3c7230 */ /* 0x002fe40000004100 */
[----:B------:R-:W-:Y:S01]  /*06d0*/  FADD.FTZ R74, R24, R74 ;  /* 0x0000004a184a7221 */ /* 0x000fe20000010000 */
[-C--:B------:R-:W-:Y:S01]  /*06e0*/  FFMA.FTZ R75, R0, R24.reuse, R75 ;  /* 0x00000018004b7223 */ /* 0x080fe2000001004b */
[----:B------:R-:W-:Y:S01]  /*06f0*/  FFMA.FTZ R61, R92, R24, R71 ;  /* 0x000000185c3d7223 */ /* 0x000fe20000010047 */
[----:B------:R-:W-:Y:S01]  /*0700*/  FADD.FTZ R24, R25, -R94 ;  /* 0x8000005e19187221 */ /* 0x000fe20000010000 */
[----:B------:R-:W-:-:S03]  /*0710*/  HADD2.F32 R32, -RZ, R32.H1_H1 ;  /* 0x30000020ff207230 */ /* 0x000fc60000004100 */
[----:B------:R-:W-:Y:S01]  /*0720*/  FMUL.FTZ R28, R69, R24 ;  /* 0x00000018451c7220 */ /* 0x000fe20000410000 */
[----:B------:R-:W-:Y:S01]  /*0730*/  FMUL.FTZ R24, R83, R60 ;  /* 0x0000003c53187220 */ /* 0x000fe20000410000 */
[--C-:B------:R-:W-:Y:S02]  /*0740*/  HADD2.F32 R71, -RZ, R29.reuse.H0_H0 ;  /* 0x2000001dff477230 */ /* 0x100fe40000004100 */
[----:B------:R-:W-:Y:S01]  /*0750*/  FADD.FTZ R66, R32, R66 ;  /* 0x0000004220427221 */ /* 0x000fe20000010000 */
[-C--:B------:R-:W-:Y:S01]  /*0760*/  FFMA.FTZ R67, R28, R32.reuse, R67 ;  /* 0x000000201c437223 */ /* 0x080fe20000010043 */
[----:B------:R-:W-:Y:S01]  /*0770*/  FFMA.FTZ R24, R91, R32, R24 ;  /* 0x000000205b187223 */ /* 0x000fe20000010018 */
[----:B------:R-:W-:Y:S02]  /*0780*/  HADD2.F32 R29, -RZ, R29.H1_H1 ;  /* 0x3000001dff1d7230 */ /* 0x000fe40000004100 */
[----:B------:R-:W-:Y:S01]  /*0790*/  FADD.FTZ R32, R27, -R94 ;  /* 0x8000005e1b207221 */ /* 0x000fe20000010000 */
[----:B------:R-:W-:Y:S01]  /*07a0*/  FADD.FTZ R64, R60, R64 ;  /* 0x000000403c407221 */ /* 0x000fe20000010000 */
[----:B------:R-:W-:Y:S01]  /*07b0*/  FFMA.FTZ R65, R28, R60, R65 ;  /* 0x0000003c1c417223 */ /* 0x000fe20000010041 */
[----:B------:R-:W-:-:S02]  /*07c0*/  HADD2.F32 R60, -RZ, R33.H1_H1 ;  /* 0x30000021ff3c7230 */ /* 0x000fc40000004100 */
[----:B------:R-:W-:Y:S01]  /*07d0*/  FMUL.FTZ R32, R69, R32 ;  /* 0x0000002045207220 */ /* 0x000fe20000410000 */
[----:B------:R-:W-:Y:S01]  /*07e0*/  FMUL.FTZ R68, R81, R29 ;  /* 0x0000001d51447220 */ /* 0x000fe20000410000 */
[--C-:B------:R-:W-:Y:S01]  /*07f0*/  FADD.FTZ R26, R26, -R94.reuse ;  /* 0x8000005e1a1a7221 */ /* 0x100fe20000010000 */
[----:B------:R-:W-:Y:S01]  /*0800*/  FADD.FTZ R36, R36, -R94 ;  /* 0x8000005e24247221 */ /* 0x000fe20000010000 */
[----:B------:R-:W-:Y:S01]  /*0810*/  FADD.FTZ R56, R60, R56 ;  /* 0x000000383c387221 */ /* 0x000fe20000010000 */
[-C--:B------:R-:W-:Y:S01]  /*0820*/  FFMA.FTZ R57, R32, R60.reuse, R57 ;  /* 0x0000003c20397223 */ /* 0x080fe20000010039 */
[----:B------:R-:W-:Y:S01]  /*0830*/  FFMA.FTZ R27, R89, R60, R68 ;  /* 0x0000003c591b7223 */ /* 0x000fe20000010044 */
[--C-:B------:R-:W-:Y:S01]  /*0840*/  FADD.FTZ R60, R37, -R94.reuse ;  /* 0x8000005e253c7221 */ /* 0x100fe20000010000 */
[--C-:B------:R-:W-:Y:S01]  /*0850*/  FADD.FTZ R68, R38, -R94.reuse ;  /* 0x8000005e26447221 */ /* 0x100fe20000010000 */
[----:B------:R-:W-:Y:S01]  /*0860*/  FADD.FTZ R94, R39, -R94 ;  /* 0x8000005e275e7221 */ /* 0x000fe20000010000 */
[----:B------:R-:W-:-:S02]  /*0870*/  HADD2.F32 R38, -RZ, R30.H0_H0 ;  /* 0x2000001eff267230 */ /* 0x000fc40000004100 */
[----:B------:R-:W-:Y:S02]  /*0880*/  HADD2.F32 R39, -RZ, R30.H1_H1 ;  /* 0x3000001eff277230 */ /* 0x000fe40000004100 */
[C---:B------:R-:W-:Y:S01]  /*0890*/  FMUL.FTZ R36, R69.reuse, R36 ;  /* 0x0000002445247220 */ /* 0x040fe20000410000 */
[----:B------:R-:W-:Y:S02]  /*08a0*/  HADD2.F32 R25, -RZ, R33.H0_H0 ;  /* 0x20000021ff197230 */ /* 0x000fe40000004100 */
[----:B------:R-:W-:Y:S01]  /*08b0*/  FMUL.FTZ R37, R69, R60 ;  /* 0x0000003c45257220 */ /* 0x000fe20000410000 */
[----:B------:R-:W-:Y:S01]  /*08c0*/  FADD.FTZ R54, R29, R54 ;  /* 0x000000361d367221 */ /* 0x000fe20000010000 */
[----:B------:R-:W-:Y:S01]  /*08d0*/  FFMA.FTZ R55, R32, R29, R55 ;  /* 0x0000001d20377223 */ /* 0x000fe20000010037 */
[----:B------:R-:W-:Y:S02]  /*08e0*/  HADD2.F32 R33, -RZ, R34.H0_H0 ;  /* 0x20000022ff217230 */ /* 0x000fe40000004100 */
[----:B------:R-:W-:Y:S01]  /*08f0*/  FMUL.FTZ R29, R80, R38 ;  /* 0x00000026501d7220 */ /* 0x000fe20000410000 */
[----:B------:R-:W-:-:S02]  /*0900*/  HADD2.F32 R60, -RZ, R31.H0_H0 ;  /* 0x2000001fff3c7230 */ /* 0x000fc40000004100 */
[-C--:B------:R-:W-:Y:S01]  /*0910*/  FMUL.FTZ R30, R79, R39.reuse ;  /* 0x000000274f1e7220 */ /* 0x080fe20000410000 */
[----:B------:R-:W-:Y:S02]  /*0920*/  HADD2.F32 R34, -RZ, R34.H1_H1 ;  /* 0x30000022ff227230 */ /* 0x000fe40000004100 */
[----:B------:R-:W-:Y:S01]  /*0930*/  FFMA.FTZ R45, R36, R38, R45 ;  /* 0x00000026242d7223 */ /* 0x000fe2000001002d */
[----:B------:R-:W-:Y:S01]  /*0940*/  FADD.FTZ R41, R38, R41 ;  /* 0x0000002926297221 */ /* 0x000fe20000010000 */
[----:B------:R-:W-:Y:S01]  /*0950*/  FFMA.FTZ R44, R37, R39, R44 ;  /* 0x00000027252c7223 */ /* 0x000fe2000001002c */
[----:B------:R-:W-:Y:S01]  /*0960*/  FADD.FTZ R40, R39, R40 ;  /* 0x0000002827287221 */ /* 0x000fe20000010000 */
[----:B------:R-:W-:Y:S02]  /*0970*/  HADD2.F32 R38, -RZ, R35.H0_H0 ;  /* 0x20000023ff267230 */ /* 0x000fe40000004100 */
[-C--:B------:R-:W-:Y:S01]  /*0980*/  FFMA.FTZ R29, R88, R33.reuse, R29 ;  /* 0x00000021581d7223 */ /* 0x080fe2000001001d */
[----:B------:R-:W-:Y:S01]  /*0990*/  FFMA.FTZ R53, R36, R33, R53 ;  /* 0x0000002124357223 */ /* 0x000fe20000010035 */
[----:B------:R-:W-:Y:S01]  /*09a0*/  FADD.FTZ R49, R33, R49 ;  /* 0x0000003121317221 */ /* 0x000fe20000010000 */
[----:B------:R-:W-:Y:S01]  /*09b0*/  FMUL.FTZ R39, R78, R60 ;  /* 0x0000003c4e277220 */ /* 0x000fe20000410000 */
[-C--:B------:R-:W-:Y:S01]  /*09c0*/  FFMA.FTZ R33, R87, R34.reuse, R30 ;  /* 0x0000002257217223 */ /* 0x080fe2000001001e */
[----:B------:R-:W-:Y:S01]  /*09d0*/  FFMA.FTZ R52, R37, R34, R52 ;  /* 0x0000002225347223 */ /* 0x000fe20000010034 */
[----:B------:R-:W-:Y:S01]  /*09e0*/  FADD.FTZ R48, R34, R48 ;  /* 0x0000003022307221 */ /* 0x000fe20000010000 */
[----:B------:R-:W-:Y:S01]  /*09f0*/  FMUL.FTZ R34, R69, R68 ;  /* 0x0000004445227220 */ /* 0x000fe20000410000 */
[----:B------:R-:W-:Y:S01]  /*0a00*/  FFMA.FTZ R30, R86, R38, R39 ;  /* 0x00000026561e7223 */ /* 0x000fe20000010027 */
[----:B------:R-:W-:-:S02]  /*0a10*/  HADD2.F32 R39, -RZ, R31.H1_H1 ;  /* 0x3000001fff277230 */ /* 0x000fc40000004100 */
[----:B------:R-:W-:Y:S01]  /*0a20*/  FADD.FTZ R47, R38, R47 ;  /* 0x0000002f262f7221 */ /* 0x000fe20000010000 */
[----:B------:R-:W-:Y:S01]  /*0a30*/  FFMA.FTZ R51, R34, R38, R51 ;  /* 0x0000002622337223 */ /* 0x000fe20000010033 */
[----:B------:R-:W-:Y:S01]  /*0a40*/  FADD.FTZ R38, R60, R3 ;  /* 0x000000033c267221 */ /* 0x000fe20000010000 */
[----:B------:R-:W-:Y:S02]  /*0a50*/  HADD2.F32 R3, -RZ, R35.H1_H1 ;  /* 0x30000023ff037230 */ /* 0x000fe40000004100 */
[----:B------:R-:W-:Y:S01]  /*0a60*/  FFMA.FTZ R43, R34, R60, R43 ;  /* 0x0000003c222b7223 */ /* 0x000fe2000001002b */
[C---:B------:R-:W-:Y:S01]  /*0a70*/  FMUL.FTZ R35, R69.reuse, R94 ;  /* 0x0000005e45237220 */ /* 0x040fe20000410000 */
[-C--:B------:R-:W-:Y:S01]  /*0a80*/  FMUL.FTZ R60, R76, R39.reuse ;  /* 0x000000274c3c7220 */ /* 0x080fe20000410000 */
[----:B------:R-:W-:Y:S01]  /*0a90*/  FMUL.FTZ R26, R69, R26 ;  /* 0x0000001a451a7220 */ /* 0x000fe20000410000 */
[----:B------:R-:W-:Y:S01]  /*0aa0*/  FADD.FTZ R46, R3, R46 ;  /* 0x0000002e032e7221 */ /* 0x000fe20000010000 */
[----:B------:R-:W-:Y:S01]  /*0ab0*/  FFMA.FTZ R42, R35, R39, R42 ;  /* 0x00000027232a7223 */ /* 0x000fe2000001002a */
[-C--:B------:R-:W-:Y:S01]  /*0ac0*/  FFMA.FTZ R31, R85, R3.reuse, R60 ;  /* 0x00000003551f7223 */ /* 0x080fe2000001003c */
[----:B------:R-:W-:Y:S01]  /*0ad0*/  FFMA.FTZ R50, R35, R3, R50 ;  /* 0x0000000323327223 */ /* 0x000fe20000010032 */
[----:B------:R-:W-:-:S02]  /*0ae0*/  FADD.FTZ R39, R39, R2 ;  /* 0x0000000227277221 */ /* 0x000fc40000010000 */
[----:B------:R-:W0:Y:S01]  /*0af0*/  @P0 LDC.64 R2, c[0x0][0x438] ;  /* 0x00010e00ff020b82 */ /* 0x000e220000000a00 */
[----:B------:R-:W-:Y:S01]  /*0b00*/  FADD.FTZ R58, R71, R58 ;  /* 0x0000003a473a7221 */ /* 0x000fe20000010000 */
[-C--:B------:R-:W-:Y:S01]  /*0b10*/  FFMA.FTZ R59, R26, R71.reuse, R59 ;  /* 0x000000471a3b7223 */ /* 0x080fe2000001003b */
[----:B------:R-:W-:Y:S01]  /*0b20*/  FMUL.FTZ R71, R82, R71 ;  /* 0x0000004752477220 */ /* 0x000fe20000410000 */
[----:B------:R-:W-:Y:S01]  /*0b30*/  FADD.FTZ R62, R25, R62 ;  /* 0x0000003e193e7221 */ /* 0x000fe20000010000 */
[----:B------:R-:W-:Y:S01]  /*0b40*/  FFMA.FTZ R63, R26, R25, R63 ;  /* 0x000000191a3f7223 */ /* 0x000fe2000001003f */
[----:B------:R-:W-:Y:S01]  /*0b50*/  FFMA.FTZ R97, R0, R61, RZ ;  /* 0x0000003d00617223 */ /* 0x000fe200000100ff */
[----:B------:R-:W-:Y:S01]  /*0b60*/  FFMA.FTZ R25, R90, R25, R71 ;  /* 0x000000195a197223 */ /* 0x000fe20000010047 */
[----:B------:R-:W-:Y:S02]  /*0b70*/  FADD.FTZ R71, RZ, R61 ;  /* 0x0000003dff477221 */ /* 0x000fe40000010000 */
[----:B------:R-:W-:-:S02]  /*0b80*/  FFMA.FTZ R97, R28, R24, R97 ;  /* 0x000000181c617223 */ /* 0x000fc40000010061 */
[----:B------:R-:W-:Y:S02]  /*0b90*/  FADD.FTZ R60, R71, R24 ;  /* 0x00000018473c7221 */ /* 0x000fe40000010000 */
[----:B------:R-:W-:Y:S02]  /*0ba0*/  FFMA.FTZ R97, R26, R25, R97 ;  /* 0x000000191a617223 */ /* 0x000fe40000010061 */
[----:B------:R-:W-:Y:S02]  /*0bb0*/  FADD.FTZ R60, R60, R25 ;  /* 0x000000193c3c7221 */ /* 0x000fe40000010000 */
[----:B------:R-:W-:Y:S02]  /*0bc0*/  FFMA.FTZ R97, R32, R27, R97 ;  /* 0x0000001b20617223 */ /* 0x000fe40000010061 */
[----:B------:R-:W-:Y:S02]  /*0bd0*/  FADD.FTZ R60, R60, R27 ;  /* 0x0000001b3c3c7221 */ /* 0x000fe40000010000 */
[----:B------:R-:W-:Y:S01]  /*0be0*/  FFMA.FTZ R68, R36, R29, R97 ;  /* 0x0000001d24447223 */ /* 0x000fe20000010061 */
[----:B0-----:R-:W-:-:S04]  /*0bf0*/  @P0 IMAD.WIDE.U32 R2, R95, 0x20, R2 ;  /* 0x000000205f020825 */ /* 0x001fc800078e0002 */
[----:B------:R-:W-:Y:S01]  /*0c00*/  FADD.FTZ R60, R60, R29 ;  /* 0x0000001d3c3c7221 */ /* 0x000fe20000010000 */
[----:B------:R-:W-:Y:S01]  /*0c10*/  FFMA.FTZ R71, R37, R33, R68 ;  /* 0x0000002125477223 */ /* 0x000fe20000010044 */
[----:B-----5:R-:W5:Y:S04]  /*0c20*/  @P0 LDG.E.128 R4, desc[UR10][R2.64] ;  /* 0x0000000a02040981 */ /* 0x020f68000c1e1d00 */
[----:B------:R0:W5:Y:S02]  /*0c30*/  @P0 LDG.E.128 R8, desc[UR10][R2.64+0x10] ;  /* 0x0000100a02080981 */ /* 0x000164000c1e1d00 */
[----:B0-----:R-:W-:Y:S01]  /*0c40*/  FADD.FTZ R3, R60, R33 ;  /* 0x000000213c037221 */ /* 0x001fe20000010000 */
[----:B------:R-:W-:-:S03]  /*0c50*/  FFMA.FTZ R60, R34, R30, R71 ;  /* 0x0000001e223c7223 */ /* 0x000fc60000010047 */
[----:B------:R-:W-:Y:S01]  /*0c60*/  FADD.FTZ R2, R3, R30 ;  /* 0x0000001e03027221 */ /* 0x000fe20000010000 */
[----:B------:R-:W-:-:S03]  /*0c70*/  FFMA.FTZ R60, R35, R31, R60 ;  /* 0x0000001f233c7223 */ /* 0x000fc6000001003c */
[----:B------:R-:W-:Y:S01]  /*0c80*/  FADD.FTZ R2, R2, R31 ;  /* 0x0000001f02027221 */ /* 0x000fe20000010000 */
[----:B------:R-:W-:Y:S06]  /*0c90*/  BRA.DIV UR4, `(.L_x_1606) ;  /* 0x0000001e042c7947 */ /* 0x000fec000b800000 */
[----:B------:R-:W0:Y:S02]  /*0ca0*/  SHFL.BFLY PT, R3, R2, 0x1, 0x1f ;  /* 0x0c201f0002037f89 */ /* 0x000e2400000e0000 */
[----:B0-----:R-:W-:Y:S02]  /*0cb0*/  FADD.FTZ R68, R2, R3 ;  /* 0x0000000302447221 */ /* 0x001fe40000010000 */
        /* <DEDUP_REMOVED lines=9> */
[----:B------:R-:W0:Y:S04]  /*0d50*/  SHFL.BFLY PT, R97, R70, 0x4, 0x1f ;  /* 0x0c801f0046617f89 */ /* 0x000e2800000e0000 */
[----:B------:R-:W1:Y:S01]  /*0d60*/  SHFL.BFLY PT, R99, R94, 0x8, 0x1f ;  /* 0x0d001f005e637f89 */ /* 0x000e6200000e0000 */
[----:B0-----:R-:W-:Y:S01]  /*0d70*/  FADD.FTZ R97, R70, R97 ;  /* 0x0000006146617221 */ /* 0x001fe20000010000 */
[----:B-1----:R-:W-:-:S04]  /*0d80*/  FADD.FTZ R60, R94, R99 ;  /* 0x000000635e3c7221 */ /* 0x002fc80000010000 */
[----:B------:R-:W0:Y:S04]  /*0d90*/  SHFL.BFLY PT, R2, R97, 0x8, 0x1f ;  /* 0x0d001f0061027f89 */ /* 0x000e2800000e0000 */
[----:B------:R1:W2:Y:S01]  /*0da0*/  SHFL.BFLY PT, R71, R60, 0x10, 0x1f ;  /* 0x0e001f003c477f89 */ /* 0x0002a200000e0000 */
[----:B0-----:R-:W-:Y:S01]  /*0db0*/  FADD.FTZ R68, R97, R2 ;  /* 0x0000000261447221 */ /* 0x001fe20000010000 */
[----:B------:R-:W-:-:S04]  /*0dc0*/  MOV R2, R39 ;  /* 0x0000002700027202 */ /* 0x000fc80000000f00 */
[----:B--2---:R1:W0:Y:S03]  /*0dd0*/  SHFL.BFLY PT, R97, R68, 0x10, 0x1f ;  /* 0x0e001f0044617f89 */ /* 0x00422600000e0000 */
.L_x_1627:
[----:B------:R-:W-:Y:S01]  /*0de0*/  FADD.FTZ R71, R60, R71 ;  /* 0x000000473c477221 */ /* 0x000fe20000010000 */
[----:B0-----:R-:W-:-:S03]  /*0df0*/  FADD.FTZ R39, R68, R97 ;  /* 0x0000006144277221 */ /* 0x001fc60000010000 */
        /* <DEDUP_REMOVED lines=41> */
.L_x_1609:
        /* <DEDUP_REMOVED lines=33> */
.L_x_1608:
        /* <DEDUP_REMOVED lines=32> */
.L_x_1611:
        /* <DEDUP_REMOVED lines=33> */
.L_x_1607:
        /* <DEDUP_REMOVED lines=16> */
[----:B-1----:R-:W-:Y:S01]  /*17b0*/  FFMA.FTZ R60, R35, R39, R71 ;  /* 0x00000027233c7223 */ /* 0x002fe20000010047 */
        /* <DEDUP_REMOVED lines=20> */
.L_x_1613:
        /* <DEDUP_REMOVED lines=33> */
.L_x_1612:
        /* <DEDUP_REMOVED lines=32> */
.L_x_1614:
        /* <DEDUP_REMOVED lines=32> */
.L_x_1610:
        /* <DEDUP_REMOVED lines=19> */
.L_x_1605:
[----:B-----5:R-:W-:Y:S02]  /*2040*/  MOV R4, R75 ;  /* 0x0000004b00047202 */ /* 0x020fe40000000f00 */
[----:B------:R-:W-:Y:S02]  /*2050*/  MOV R8, R74 ;  /* 0x0000004a00087202 */ /* 0x000fe40000000f00 */
[----:B0-----:R-:W-:Y:S02]  /*2060*/  MOV R12, R73 ;  /* 0x00000049000c7202 */ /* 0x001fe40000000f00 */
        /* <DEDUP_REMOVED lines=29> */
.L_x_1604:
[----:B------:R-:W-:Y:S05]  /*2240*/  BSYNC B0 ;  /* 0x0000000000007941 */ /* 0x000fea0003800000 */
.L_x_1603:
[----:B------:R-:W0:Y:S01]  /*2250*/  S2R R3, SR_CgaCtaId ;  /* 0x0000000000037919 */ /* 0x000e220000008800 */
[----:B------:R-:W-:Y:S01]  /*2260*/  MOV R0, 0x400 ;  /* 0x0000040000007802 */ /* 0x000fe20000000f00 */
[----:B------:R-:W-:Y:S05]  /*2270*/  WARPSYNC.ALL ;  /* 0x0000000000007948 */ /* 0x000fea0003800000 */
[----:B------:R-:W2:Y:S01]  /*2280*/  S2R R47, SR_TID.X ;  /* 0x00000000002f7919 */ /* 0x000ea20000002100 */
[----:B------:R-:W3:Y:S01]  /*2290*/  S2UR UR4, SR_CTAID.X ;  /* 0x00000000000479c3 */ /* 0x000ee20000002500 */
[----:B------:R-:W4:Y:S01]  /*22a0*/  LDCU.128 UR16, c[0x0][0x440] ;  /* 0x00008800ff1077ac */ /* 0x000f220008000c00 */
[----:B------:R-:W5:Y:S01]  /*22b0*/  LDCU.128 UR20, c[0x0][0x450] ;  /* 0x00008a00ff1477ac */ /* 0x000f620008000c00 */
[----:B0-----:R-:W-:-:S04]  /*22c0*/  LEA R0, R3, R0, 0x18 ;  /* 0x0000000003007211 */ /* 0x001fc800078ec0ff */
[CC--:B--2---:R-:W-:Y:S02]  /*22d0*/  LEA R2, R47.reuse, R0.reuse, 0x5 ;  /* 0x000000002f027211 */ /* 0x0c4fe400078e28ff */
[----:B------:R-:W-:-:S03]  /*22e0*/  LEA R0, R47, R0, 0x2 ;  /* 0x000000002f007211 */ /* 0x000fc600078e10ff */
[----:B------:R-:W-:Y:S04]  /*22f0*/  STS.128 [R2], R8 ;  /* 0x0000000802007388 */ /* 0x000fe80000000c00 */
[----:B------:R-:W-:Y:S01]  /*2300*/  STS.128 [R2+0x10], R32 ;  /* 0x0000102002007388 */ /* 0x000fe20000000c00 */
[----:B------:R-:W-:Y:S06]  /*2310*/  BAR.SYNC.DEFER_BLOCKING 0x0 ;  /* 0x0000000000007b1d */ /* 0x000fec0000010000 */
[----:B------:R-:W0:Y:S04]  /*2320*/  LDS R3, [R0] ;  /* 0x0000000000037984 */ /* 0x000e280000000800 */
[----:B------:R-:W2:Y:S04]  /*2330*/  LDS R38, [R0+0x400] ;  /* 0x0004000000267984 */ /* 0x000ea80000000800 */
[----:B------:R-:W1:Y:S04]  /*2340*/  LDS R36, [R0+0x200] ;  /* 0x0002000000247984 */ /* 0x000e680000000800 */
[----:B------:R-:W4:Y:S04]  /*2350*/  LDS R37, [R0+0x600] ;  /* 0x0006000000257984 */ /* 0x000f280000000800 */
[----:B------:R-:W5:Y:S04]  /*2360*/  LDS R40, [R0+0x800] ;  /* 0x0008000000287984 */ /* 0x000f680000000800 */
[----:B------:R-:W3:Y:S04]  /*2370*/  LDS R39, [R0+0xa00] ;  /* 0x000a000000277984 */ /* 0x000ee80000000800 */
[----:B------:R-:W-:Y:S04]  /*2380*/  LDS R42, [R0+0xc00] ;  /* 0x000c0000002a7984 */ /* 0x000fe80000000800 */
[----:B------:R-:W-:Y:S01]  /*2390*/  LDS R9, [R0+0xe00] ;  /* 0x000e000000097984 */ /* 0x000fe20000000800 */
[----:B------:R-:W-:Y:S01]  /*23a0*/  BAR.SYNC.DEFER_BLOCKING 0x0 ;  /* 0x0000000000007b1d */ /* 0x000fe20000010000 */
[----:B0-----:R-:W-:-:S04]  /*23b0*/  FADD.FTZ R3, RZ, R3 ;  /* 0x00000003ff037221 */ /* 0x001fc80000010000 */
[----:B--2---:R-:W-:Y:S01]  /*23c0*/  FADD.FTZ R3, R3, R38 ;  /* 0x0000002603037221 */ /* 0x004fe20000010000 */
[----:B-1----:R-:W-:-:S04]  /*23d0*/  FADD.FTZ R36, RZ, R36 ;  /* 0x00000024ff247221 */ /* 0x002fc80000010000 */
        /* <DEDUP_REMOVED lines=87> */
.L_x_1606:
        /* <DEDUP_REMOVED lines=8> */
.L_x_1617:
[----:B------:R-:W-:Y:S05]  /*29d0*/  BSYNC B2 ;  /* 0x0000000000027941 */ /* 0x000fea0003800000 */
.L_x_1616:
        /* <DEDUP_REMOVED lines=8> */
.L_x_1618:
[----:B------:R-:W-:Y:S01]  /*2a60*/  FADD.FTZ R68, R2, R3 ;  /* 0x0000000302447221 */ /* 0x000fe20000010000 */
[----:B------:R-:W-:-:S04]  /*2a70*/  HFMA2 R98, -RZ, RZ, 0, 1.1920928955078125e-07 ;  /* 0x00000002ff627431 */ /* 0x000fc800000001ff */
[----:B------:R-:W-:Y:S02]  /*2a80*/  MOV R101, R68 ;  /* 0x0000004400657202 */ /* 0x000fe40000000f00 */
[----:B------:R-:W-:-:S07]  /*2a90*/  MOV R3, R99 ;  /* 0x0000006300037202 */ /* 0x000fce0000000f00 */
[----:B------:R-:W-:Y:S05]  /*2aa0*/  WARPSYNC.COLLECTIVE R96, `(.L_x_1619) ;  /* 0x0000000060087348 */ /* 0x000fea0003c00000 */
[----:B------:R0:W1:Y:S02]  /*2ab0*/  SHFL.BFLY P3, R99, R101, R98, R103 ;  /* 0x0c00006265637389 */ /* 0x0000640000060067 */
[----:B01----:R-:W-:Y:S05]  /*2ac0*/  ENDCOLLECTIVE ;  /* 0x000000000000791b */ /* 0x003fea0003800000 */
.L_x_1619:
[----:B------:R-:W-:-:S05]  /*2ad0*/  FADD.FTZ R3, R60, R3 ;  /* 0x000000033c037221 */ /* 0x000fca0000010000 */
[----:B------:R-:W-:Y:S02]  /*2ae0*/  MOV R101, R3 ;  /* 0x0000000300657202 */ /* 0x000fe40000000f00 */
[----:B------:R-:W-:-:S07]  /*2af0*/  MOV R71, R99 ;  /* 0x0000006300477202 */ /* 0x000fce0000000f00 */
[----:B------:R-:W-:Y:S05]  /*2b00*/  WARPSYNC.COLLECTIVE R96, `(.L_x_1620) ;  /* 0x0000000060087348 */ /* 0x000fea0003c00000 */
[----:B------:R0:W1:Y:S02]  /*2b10*/  SHFL.BFLY P3, R99, R101, R98, R103 ;  /* 0x0c00006265637389 */ /* 0x0000640000060067 */
[----:B01----:R-:W-:Y:S05]  /*2b20*/  ENDCOLLECTIVE ;  /* 0x000000000000791b */ /* 0x003fea0003800000 */
.L_x_1620:
[----:B------:R-:W-:Y:S01]  /*2b30*/  FADD.FTZ R71, R68, R71 ;  /* 0x0000004744477221 */ /* 0x000fe20000010000 */
[----:B------:R-:W-:-:S04]  /*2b40*/  HFMA2 R98, -RZ, RZ, 0, 2.384185791015625e-07 ;  /* 0x00000004ff627431 */ /* 0x000fc800000001ff */
[----:B------:R-:W-:Y:S02]  /*2b50*/  MOV R101, R71 ;  /* 0x0000004700657202 */ /* 0x000fe40000000f00 */
[----:B------:R-:W-:-:S07]  /*2b60*/  MOV R70, R99 ;  /* 0x0000006300467202 */ /* 0x000fce0000000f00 */
[----:B------:R-:W-:Y:S05]  /*2b70*/  WARPSYNC.COLLECTIVE R96, `(.L_x_1621) ;  /* 0x0000000060087348 */ /* 0x000fea0003c00000 */
[----:B------:R0:W1:Y:S02]  /*2b80*/  SHFL.BFLY P3, R99, R101, R98, R103 ;  /* 0x0c00006265637389 */ /* 0x0000640000060067 */
[----:B01----:R-:W-:Y:S05]  /*2b90*/  ENDCOLLECTIVE ;  /* 0x000000000000791b */ /* 0x003fea0003800000 */
.L_x_1621:
[----:B------:R-:W-:Y:S01]  /*2ba0*/  FADD.FTZ R70, R3, R70 ;  /* 0x0000004603467221 */ /* 0x000fe20000010000 */
[----:B------:R-:W-:-:S04]  /*2bb0*/  MOV R3, R38 ;  /* 0x0000002600037202 */ /* 0x000fc80000000f00 */
[----:B------:R-:W-:Y:S02]  /*2bc0*/  MOV R101, R70 ;  /* 0x0000004600657202 */ /* 0x000fe40000000f00 */
[----:B------:R-:W-:-:S07]  /*2bd0*/  MOV R94, R99 ;  /* 0x00000063005e7202 */ /* 0x000fce0000000f00 */
[----:B------:R-:W-:Y:S05]  /*2be0*/  WARPSYNC.COLLECTIVE R96, `(.L_x_1622) ;  /* 0x0000000060087348 */ /* 0x000fea0003c00000 */
[----:B------:R0:W1:Y:S02]  /*2bf0*/  SHFL.BFLY P3, R99, R101, R98, R103 ;  /* 0x0c00006265637389 */ /* 0x0000640000060067 */
[----:B01----:R-:W-:Y:S05]  /*2c00*/  ENDCOLLECTIVE ;  /* 0x000000000000791b */ /* 0x003fea0003800000 */
.L_x_1622:
[----:B------:R-:W-:Y:S01]  /*2c10*/  FADD.FTZ R94, R71, R94 ;  /* 0x0000005e475e7221 */ /* 0x000fe20000010000 */
[----:B------:R-:W-:-:S04]  /*2c20*/  HFMA2 R98, -RZ, RZ, 0, 4.76837158203125e-07 ;  /* 0x00000008ff627431 */ /* 0x000fc800000001ff */
[----:B------:R-:W-:Y:S02]  /*2c30*/  MOV R101, R94 ;  /* 0x0000005e00657202 */ /* 0x000fe40000000f00 */
[----:B------:R-:W-:-:S07]  /*2c40*/  MOV R97, R99 ;  /* 0x0000006300617202 */ /* 0x000fce0000000f00 */
[----:B------:R-:W-:Y:S05]  /*2c50*/  WARPSYNC.COLLECTIVE R96, `(.L_x_1623) ;  /* 0x0000000060087348 */ /* 0x000fea0003c00000 */
[----:B------:R0:W1:Y:S02]  /*2c60*/  SHFL.BFLY P3, R99, R101, R98, R103 ;  /* 0x0c00006265637389 */ /* 0x0000640000060067 */
[----:B01----:R-:W-:Y:S05]  /*2c70*/  ENDCOLLECTIVE ;  /* 0x000000000000791b */ /* 0x003fea0003800000 */
.L_x_1623:
[----:B------:R-:W-:-:S05]  /*2c80*/  FADD.FTZ R97, R70, R97 ;  /* 0x0000006146617221 */ /* 0x000fca0000010000 */
[----:B------:R-:W-:Y:S01]  /*2c90*/  MOV R101, R97 ;  /* 0x0000006100657202 */ /* 0x000fe20000000f00 */
[----:B------:R-:W-:-:S07]  /*2ca0*/  FADD.FTZ R60, R94, R99 ;  /* 0x000000635e3c7221 */ /* 0x000fce0000010000 */
[----:B------:R-:W-:Y:S05]  /*2cb0*/  WARPSYNC.COLLECTIVE R96, `(.L_x_1624) ;  /* 0x0000000060087348 */ /* 0x000fea0003c00000 */
[----:B------:R0:W1:Y:S02]  /*2cc0*/  SHFL.BFLY P3, R99, R101, R98, R103 ;  /* 0x0c00006265637389 */ /* 0x0000640000060067 */
[----:B01----:R-:W-:Y:S05]  /*2cd0*/  ENDCOLLECTIVE ;  /* 0x000000000000791b */ /* 0x003fea0003800000 */
.L_x_1624:
[----:B------:R-:W-:Y:S01]  /*2ce0*/  HFMA2 R98, -RZ, RZ, 0, 9.5367431640625e-07 ;  /* 0x00000010ff627431 */ /* 0x000fe200000001ff */
[----:B------:R-:W-:Y:S02]  /*2cf0*/  MOV R101, R60 ;  /* 0x0000003c00657202 */ /* 0x000fe40000000f00 */
[----:B------:R-:W-:-:S07]  /*2d00*/  MOV R2, R99 ;  /* 0x0000006300027202 */ /* 0x000fce0000000f00 */
[----:B------:R-:W-:Y:S05]  /*2d10*/  WARPSYNC.COLLECTIVE R96, `(.L_x_1625) ;  /* 0x0000000060087348 */ /* 0x000fea0003c00000 */
[----:B------:R0:W1:Y:S02]  /*2d20*/  SHFL.BFLY P3, R99, R101, R98, R103 ;  /* 0x0c00006265637389 */ /* 0x0000640000060067 */
[----:B01----:R-:W-:Y:S05]  /*2d30*/  ENDCOLLECTIVE ;  /* 0x000000000000791b */ /* 0x003fea0003800000 */
.L_x_1625:
[----:B------:R-:W-:Y:S01]  /*2d40*/  FADD.FTZ R68, R97, R2 ;  /* 0x0000000261447221 */ /* 0x000fe20000010000 */
[----:B------:R-:W-:-:S04]  /*2d50*/  MOV R2, R39 ;  /* 0x0000002700027202 */ /* 0x000fc80000000f00 */
[----:B------:R-:W-:Y:S02]  /*2d60*/  MOV R101, R68 ;  /* 0x0000004400657202 */ /* 0x000fe40000000f00 */
[----:B------:R-:W-:-:S07]  /*2d70*/  MOV R71, R99 ;  /* 0x0000006300477202 */ /* 0x000fce0000000f00 */
[----:B------:R-:W-:Y:S05]  /*2d80*/  WARPSYNC.COLLECTIVE R96, `(.L_x_1626) ;  /* 0x0000000060087348 */ /* 0x000fea0003c00000 */
[----:B------:R0:W1:Y:S02]  /*2d90*/  SHFL.BFLY P3, R99, R101, R98, R103 ;  /* 0x0c00006265637389 */ /* 0x0000640000060067 */
[----:B01----:R-:W-:Y:S05]  /*2da0*/  ENDCOLLECTIVE ;  /* 0x000000000000791b */ /* 0x003fea0003800000 */
.L_x_1626:
[----:B------:R-:W-:Y:S01]  /*2db0*/  MOV R97, R99 ;  /* 0x0000006300617202 */ /* 0x000fe20000000f00 */
[----:B------:R-:W-:Y:S06]  /*2dc0*/  BRA `(.L_x_1627) ;  /* 0xffffffe000047947 */ /* 0x000fec000383ffff */
.L_x_1628:
        /* <DEDUP_REMOVED lines=11> */
.L_x_2873:


//--------------------- .text._ZN10layer_norm31ln_parallel_residual_bwd_kernelINS_13Kernel_traitsI6__halfS2_fS2_fjLj256ELj1ELj4ELj1ELj16ENS_18Kernel_traits_baseILj256ES2_S2_fS2_fjLj128EEEEELb0ELb1ELb0EEEvNS_9BwdParamsE --------------------------
	.section	.text._ZN10layer_norm31ln_parallel_residual_bwd_kernelINS_13Kernel_traitsI6__halfS2_fS2_fjLj256ELj1ELj4ELj1ELj16ENS_18Kernel_traits_baseILj256ES2_S2_fS2_fjLj128EEEEELb0ELb1ELb0EEEvNS_9BwdParamsE,"ax",@progbits
	.align	128
        .global         _ZN10layer_norm31ln_parallel_residual_bwd_kernelINS_13Kernel_traitsI6__halfS2_fS2_fjLj256ELj1ELj4ELj1ELj16ENS_18Kernel_traits_baseILj256ES2_S2_fS2_fjLj128EEEEELb0ELb1ELb0EEEvNS_9BwdParamsE
        .type           _ZN10layer_norm31ln_parallel_residual_bwd_kernelINS_13Kernel_traitsI6__halfS2_fS2_fjLj256ELj1ELj4ELj1ELj16ENS_18Kernel_traits_baseILj256ES2_S2_fS2_fjLj128EEEEELb0ELb1ELb0EEEvNS_9BwdParamsE,@function
        .size           _ZN10layer_norm31ln_parallel_residual_bwd_kernelINS_13Kernel_traitsI6__halfS2_fS2_fjLj256ELj1ELj4ELj1ELj16ENS_18Kernel_traits_baseILj256ES2_S2_fS2_fjLj128EEEEELb0ELb1ELb0EEEvNS_9BwdParamsE,(.L_x_2874 - _ZN10layer_norm31ln_parallel_residual_bwd_kernelINS_13Kernel_traitsI6__halfS2_fS2_fjLj256ELj1ELj4ELj1ELj16ENS_18Kernel_traits_baseILj256ES2_S2_fS2_fjLj128EEEEELb0ELb1ELb0EEEvNS_9BwdParamsE)
        .other          _ZN10layer_norm31ln_parallel_residual_bwd_kernelINS_13Kernel_traitsI6__halfS2_fS2_fjLj256ELj1ELj4ELj1ELj16ENS_18Kernel_traits_baseILj256ES2_S2_fS2_fjLj128EEEEELb0ELb1ELb0EEEvNS_9BwdParamsE,@"STO_CUDA_ENTRY STV_DEFAULT"
_ZN10layer_norm31ln_parallel_residual_bwd_kernelINS_13Kernel_traitsI6__halfS2_fS2_fjLj256ELj1ELj4ELj1ELj16ENS_18Kernel_traits_baseILj256ES2_S2_fS2_fjLj128EEEEELb0ELb1ELb0EEEvNS_9BwdParamsE:
.text._ZN10layer_norm31ln_parallel_residual_bwd_kernelINS_13Kernel_traitsI6__halfS2_fS2_fjLj256ELj1ELj4ELj1ELj16ENS_18Kernel_traits_baseILj256ES2_S2_fS2_fjLj128EEEEELb0ELb1ELb0EEEvNS_9BwdParamsE:
[----:B------:R-:W-:Y:S01]  /*0000*/  LDC R1, c[0x0][0x37c] ;  /* 0x0000df00ff017b82 */ /* 0x000fe20000000800 */
[----:B------:R-:W0:Y:S01]  /*0010*/  S2R R6, SR_TID.X ;  /* 0x0000000000067919 */ /* 0x000e220000002100 */
[----:B------:R-:W1:Y:S06]  /*0020*/  LDCU UR4, c[0x0][0x388] ;  /* 0x00007100ff0477ac */ /* 0x000e6c0008000800 */
[----:B------:R-:W2:Y:S01]  /*0030*/  S2UR UR9, SR_CTAID.X ;  /* 0x00000000000979c3 */ /* 0x000ea20000002500 */
[----:B------:R-:W3:Y:S01]  /*0040*/  LDCU.64 UR10, c[0x0][0x358] ;  /* 0x00006b00ff0a77ac */ /* 0x000ee20008000a00 */
        /* <DEDUP_REMOVED lines=9> */
[----:B--2---:R-:W-:-:S03]  /*00e0*/  USHF.L.U32 UR8, UR9, 0x2, URZ ;  /* 0x0000000209087899 */ /* 0x004fc600080006ff */
[----:B------:R-:W-:Y:S01]  /*00f0*/  SHF.R.S32.HI R2, RZ, 0x3, R2 ;  /* 0x00000003ff027819 */ /* 0x000fe20000011402 */
[----:B------:R-:W2:Y:S01]  /*0100*/  LDCU.64 UR4, c[0x0][0x478] ;  /* 0x00008f00ff0477ac */ /* 0x000ea20008000a00 */
[----:B0-----:R-:W-:-:S04]  /*0110*/  LOP3.LUT R3, R6, 0x1f, RZ, 0xc0, !PT ;  /* 0x0000001f06037812 */ /* 0x001fc800078ec0ff */
[----:B------:R-:W-:-:S04]  /*0120*/  IADD3 R2, PT, PT, R3, -R2, RZ ;  /* 0x8000000203027210 */ /* 0x000fc80007ffe0ff */
[----:B------:R-:W-:-:S13]  /*0130*/  ISETP.GE.U32.AND P2, PT, R2, 0x20, PT ;  /* 0x000000200200780c */ /* 0x000fda0003f46070 */
[----:B------:R-:W0:Y:S02]  /*0140*/  @P2 LDC.64 R4, c[0x0][0x3d0] ;  /* 0x0000f400ff042b82 */ /* 0x000e240000000a00 */
[----:B0-----:R-:W-:-:S05]  /*0150*/  @P2 IMAD.WIDE.U32 R4, R3, 0x10, R4 ;  /* 0x0000001003042825 */ /* 0x001fca00078e0004 */
[----:B---3--:R0:W5:Y:S01]  /*0160*/  @P2 LDG.E.128 R36, desc[UR10][R4.64] ;  /* 0x0000000a04242981 */ /* 0x008162000c1e1d00 */
        /* <DEDUP_REMOVED lines=8> */
[----:B0-----:R-:W-:-:S04]  /*01f0*/  SHF.R.U32.HI R5, RZ, 0x5, R6 ;  /* 0x00000005ff057819 */ /* 0x001fc80000011606 */
[----:B------:R-:W-:-:S04]  /*0200*/  LOP3.LUT R5, R5, UR8, RZ, 0xfc, !PT ;  /* 0x0000000805057c12 */ /* 0x000fc8000f8efcff */
[----:B----4-:R-:W-:-:S13]  /*0210*/  ISETP.GE.AND P0, PT, R5, UR12, PT ;  /* 0x0000000c05007c0c */ /* 0x010fda000bf06270 */
[----:B-12---:R-:W-:Y:S05]  /*0220*/  @P0 BRA `(.L_x_1630) ;  /* 0x0000001800980947 */ /* 0x006fea0003800000 */
[----:B------:R-:W0:Y:S01]  /*0230*/  LDC.U8 R4, c[0x0][0x410] ;  /* 0x00010400ff047b82 */ /* 0x000e220000000000 */
[----:B------:R-:W-:-:S07]  /*0240*/  HFMA2 R32, -RZ, RZ, 0, 0 ;  /* 0x00000000ff207431 */ /* 0x000fce00000001ff */
.L_x_1644:
        /* <DEDUP_REMOVED lines=14> */
[----:B------:R-:W1:Y:S01]  /*0330*/  LDC.64 R62, c[0x0][0x3a8] ;  /* 0x0000ea00ff3e7b82 */ /* 0x000e620000000a00 */
[----:B---3--:R-:W-:-:S06]  /*0340*/  IMAD.WIDE R6, R5, 0x4, R40 ;  /* 0x0000000405067825 */ /* 0x008fcc00078e0228 */
        /* <DEDUP_REMOVED lines=13> */
[----:B0-----:R-:W-:Y:S01]  /*0420*/  ISETP.NE.AND P0, PT, R4, RZ, PT ;  /* 0x000000ff0400720c */ /* 0x001fe20003f05270 */
[----:B-1----:R-:W-:Y:S02]  /*0430*/  HADD2.F32 R65, -RZ, R38.H1_H1 ;  /* 0x30000026ff417230 */ /* 0x002fe40000004100 */
[----:B------:R-:W-:Y:S01]  /*0440*/  HADD2.F32 R69, -RZ, R39.H1_H1 ;  /* 0x30000027ff457230 */ /* 0x000fe20000004100 */
[----:B--2---:R-:W-:Y:S01]  /*0450*/  FSEL R70, R6, RZ, !P0 ;  /* 0x000000ff06467208 */ /* 0x004fe20004000000 */
[----:B------:R-:W-:-:S04]  /*0460*/  HADD2.F32 R6, -RZ, R36.H0_H0 ;  /* 0x20000024ff067230 */ /* 0x000fc80000004100 */
[--C-:B----4-:R-:W-:Y:S01]  /*0470*/  FADD.FTZ R8, R8, -R70.reuse ;  /* 0x8000004608087221 */ /* 0x110fe20000010000 */
[--C-:B------:R-:W-:Y:S01]  /*0480*/  FADD.FTZ R68, R9, -R70.reuse ;  /* 0x8000004609447221 */ /* 0x100fe20000010000 */
[----:B------:R-:W-:Y:S02]  /*0490*/  HADD2.F32 R9, -RZ, R36.H1_H1 ;  /* 0x30000024ff097230 */ /* 0x000fe40000004100 */
[--C-:B------:R-:W-:Y:S01]  /*04a0*/  FADD.FTZ R62, R11, -R70.reuse ;  /* 0x800000460b3e7221 */ /* 0x100fe20000010000 */
[C---:B-----5:R-:W-:Y:S01]  /*04b0*/  FMUL.FTZ R3, R61.reuse, R8 ;  /* 0x000000083d037220 */ /* 0x060fe20000410000 */
[----:B------:R-:W-:Y:S01]  /*04c0*/  FADD.FTZ R10, R10, -R70 ;  /* 0x800000460a0a7221 */ /* 0x000fe20000010000 */
[----:B------:R-:W-:Y:S01]  /*04d0*/  FMUL.FTZ R8, R61, R68 ;  /* 0x000000443d087220 */ /* 0x000fe20000410000 */
[--C-:B---3--:R-:W-:Y:S02]  /*04e0*/  HADD2.F32 R7, -RZ, R56.reuse.H0_H0 ;  /* 0x20000038ff077230 */ /* 0x108fe40000004100 */
[----:B------:R-:W-:-:S02]  /*04f0*/  HADD2.F32 R56, -RZ, R56.H1_H1 ;  /* 0x30000038ff387230 */ /* 0x000fc40000004100 */
[--C-:B------:R-:W-:Y:S02]  /*0500*/  HADD2.F32 R63, -RZ, R57.reuse.H0_H0 ;  /* 0x20000039ff3f7230 */ /* 0x100fe40000004100 */
[----:B------:R-:W-:Y:S02]  /*0510*/  HADD2.F32 R64, -RZ, R57.H1_H1 ;  /* 0x30000039ff407230 */ /* 0x000fe40000004100 */
[--C-:B------:R-:W-:Y:S02]  /*0520*/  HADD2.F32 R11, -RZ, R37.reuse.H0_H0 ;  /* 0x20000025ff0b7230 */ /* 0x100fe40000004100 */
[-C--:B------:R-:W-:Y:S01]  /*0530*/  FMUL.FTZ R6, R6, R7.reuse ;  /* 0x0000000706067220 */ /* 0x080fe20000410000 */
[----:B------:R-:W-:Y:S02]  /*0540*/  HADD2.F32 R57, -RZ, R37.H1_H1 ;  /* 0x30000025ff397230 */ /* 0x000fe40000004100 */
[----:B------:R-:W-:Y:S01]  /*0550*/  FADD.FTZ R28, R28, R7 ;  /* 0x000000071c1c7221 */ /* 0x000fe20000010000 */
[----:B------:R-:W-:Y:S01]  /*0560*/  FFMA.FTZ R20, R3, R7, R20 ;  /* 0x0000000703147223 */ /* 0x000fe20000010014 */
[--C-:B------:R-:W-:Y:S01]  /*0570*/  FADD.FTZ R60, R40, -R70.reuse ;  /* 0x80000046283c7221 */ /* 0x100fe20000010000 */
[-C--:B------:R-:W-:Y:S01]  /*0580*/  FMUL.FTZ R7, R9, R56.reuse ;  /* 0x0000003809077220 */ /* 0x080fe20000410000 */
[--C-:B------:R-:W-:Y:S01]  /*0590*/  FADD.FTZ R66, R41, -R70.reuse ;  /* 0x8000004629427221 */ /* 0x100fe20000010000 */
[----:B------:R-:W-:Y:S01]  /*05a0*/  FADD.FTZ R42, R42, -R70 ;  /* 0x800000462a2a7221 */ /* 0x000fe20000010000 */
[----:B------:R-:W-:Y:S01]  /*05b0*/  FADD.FTZ R29, R29, R56 ;  /* 0x000000381d1d7221 */ /* 0x000fe20000010000 */
[----:B------:R-:W-:Y:S01]  /*05c0*/  FFMA.FTZ R21, R8, R56, R21 ;  /* 0x0000003808157223 */ /* 0x000fe20000010015 */
[----:B------:R-:W-:Y:S01]  /*05d0*/  FMUL.FTZ R9, R61, R10 ;  /* 0x0000000a3d097220 */ /* 0x000fe20000410000 */
[----:B------:R-:W-:Y:S01]  /*05e0*/  FADD.FTZ R70, R43, -R70 ;  /* 0x800000462b467221 */ /* 0x000fe20000010000 */
[----:B------:R-:W-:Y:S01]  /*05f0*/  FMUL.FTZ R10, R11, R63 ;  /* 0x0000003f0b0a7220 */ /* 0x000fe20000410000 */
[----:B------:R-:W-:Y:S01]  /*0600*/  FMUL.FTZ R56, R61, R62 ;  /* 0x0000003e3d387220 */ /* 0x000fe20000410000 */
[----:B------:R-:W-:-:S02]  /*0610*/  HADD2.F32 R43, -RZ, R58.H0_H0 ;  /* 0x2000003aff2b7230 */ /* 0x000fc40000004100 */
[----:B------:R-:W-:Y:S01]  /*0620*/  FMUL.FTZ R11, R57, R64 ;  /* 0x00000040390b7220 */ /* 0x000fe20000410000 */
[----:B------:R-:W-:Y:S02]  /*0630*/  HADD2.F32 R62, -RZ, R38.H0_H0 ;  /* 0x20000026ff3e7230 */ /* 0x000fe40000004100 */
[----:B------:R-:W-:Y:S01]  /*0640*/  FMUL.FTZ R57, R61, R60 ;  /* 0x0000003c3d397220 */ /* 0x000fe20000410000 */
[----:B------:R-:W-:Y:S01]  /*0650*/  FADD.FTZ R31, R31, R64 ;  /* 0x000000401f1f7221 */ /* 0x000fe20000010000 */
[----:B------:R-:W-:Y:S01]  /*0660*/  FFMA.FTZ R23, R56, R64, R23 ;  /* 0x0000004038177223 */ /* 0x000fe20000010017 */
[----:B------:R-:W-:Y:S01]  /*0670*/  FADD.FTZ R32, R32, R43 ;  /* 0x0000002b20207221 */ /* 0x000fe20000010000 */
[-C--:B------:R-:W-:Y:S01]  /*0680*/  FMUL.FTZ R64, R62, R43.reuse ;  /* 0x0000002b3e407220 */ /* 0x080fe20000410000 */
[----:B------:R-:W-:Y:S01]  /*0690*/  FFMA.FTZ R24, R57, R43, R24 ;  /* 0x0000002b39187223 */ /* 0x000fe20000010018 */
[----:B------:R-:W-:Y:S01]  /*06a0*/  FADD.FTZ R60, RZ, R6 ;  /* 0x00000006ff3c7221 */ /* 0x000fe20000010000 */
[----:B------:R-:W-:Y:S01]  /*06b0*/  FFMA.FTZ R43, R3, R6, RZ ;  /* 0x00000006032b7223 */ /* 0x000fe200000100ff */
[----:B------:R-:W-:-:S02]  /*06c0*/  HADD2.F32 R58, -RZ, R58.H1_H1 ;  /* 0x3000003aff3a7230 */ /* 0x000fc40000004100 */
[----:B------:R-:W-:Y:S01]  /*06d0*/  FMUL.FTZ R66, R61, R66 ;  /* 0x000000423d427220 */ /* 0x000fe20000410000 */
[--C-:B------:R-:W-:Y:S02]  /*06e0*/  HADD2.F32 R41, -RZ, R59.reuse.H0_H0 ;  /* 0x2000003bff297230 */ /* 0x100fe40000004100 */
[----:B------:R-:W-:Y:S02]  /*06f0*/  HADD2.F32 R40, -RZ, R59.H1_H1 ;  /* 0x3000003bff287230 */ /* 0x000fe40000004100 */
[----:B------:R-:W-:Y:S01]  /*0700*/  FADD.FTZ R59, R60, R7 ;  /* 0x000000073c3b7221 */ /* 0x000fe20000010000 */
[----:B------:R-:W-:Y:S01]  /*0710*/  FFMA.FTZ R60, R8, R7, R43 ;  /* 0x00000007083c7223 */ /* 0x000fe2000001002b */
[-C--:B------:R-:W-:Y:S01]  /*0720*/  FMUL.FTZ R65, R65, R58.reuse ;  /* 0x0000003a41417220 */ /* 0x080fe20000410000 */
[----:B------:R-:W-:Y:S01]  /*0730*/  FADD.FTZ R33, R33, R58 ;  /* 0x0000003a21217221 */ /* 0x000fe20000010000 */
[----:B------:R-:W-:Y:S01]  /*0740*/  FFMA.FTZ R25, R66, R58, R25 ;  /* 0x0000003a42197223 */ /* 0x000fe20000010019 */
[----:B------:R-:W-:Y:S01]  /*0750*/  FADD.FTZ R58, R59, R10 ;  /* 0x0000000a3b3a7221 */ /* 0x000fe20000010000 */
[----:B------:R-:W-:Y:S01]  /*0760*/  FFMA.FTZ R43, R9, R10, R60 ;  /* 0x0000000a092b7223 */ /* 0x000fe2000001003c */
[----:B------:R-:W-:-:S02]  /*0770*/  HADD2.F32 R68, -RZ, R39.H0_H0 ;  /* 0x20000027ff447230 */ /* 0x000fc40000004100 */
[----:B------:R-:W-:Y:S01]  /*0780*/  FADD.FTZ R59, R58, R11 ;  /* 0x0000000b3a3b7221 */ /* 0x000fe20000010000 */
[----:B------:R-:W-:Y:S01]  /*0790*/  FFMA.FTZ R58, R56, R11, R43 ;  /* 0x0000000b383a7223 */ /* 0x000fe2000001002b */
[----:B------:R-:W-:Y:S02]  /*07a0*/  FMUL.FTZ R67, R61, R42 ;  /* 0x0000002a3d437220 */ /* 0x000fe40000410000 */
        /* <DEDUP_REMOVED lines=17> */
.L_x_1632:
[----:B------:R-:W-:Y:S05]  /*08c0*/  BSYNC.RECONVERGENT B1 ;  /* 0x0000000000017941 */ /* 0x000fea0003800200 */
.L_x_1631:
        /* <DEDUP_REMOVED lines=21> */
.L_x_1656:
        /* <DEDUP_REMOVED lines=46> */
.L_x_1638:
        /* <DEDUP_REMOVED lines=33> */
.L_x_1637:
        /* <DEDUP_REMOVED lines=32> */
.L_x_1640:
        /* <DEDUP_REMOVED lines=33> */
.L_x_1636:
        /* <DEDUP_REMOVED lines=35> */
.L_x_1642:
        /* <DEDUP_REMOVED lines=33> */
.L_x_1641:
        /* <DEDUP_REMOVED lines=32> */
.L_x_1643:
        /* <DEDUP_REMOVED lines=32> */
.L_x_1639:
[----:B------:R-:W-:Y:S01]  /*1b60*/  ISETP.NE.U32.AND P0, PT, RZ, UR4, PT ;  /* 0x00000004ff007c0c */ /* 0x000fe2000bf05070 */
[----:B-1----:R-:W0:Y:S01]  /*1b70*/  LDC.64 R58, c[0x0][0x468] ;  /* 0x00011a00ff3a7b82 */ /* 0x002e220000000a00 */
        /* <DEDUP_REMOVED lines=12> */
.L_x_1635:
[----:B------:R-:W-:Y:S05]  /*1c40*/  BSYNC.RECONVERGENT B1 ;  /* 0x0000000000017941 */ /* 0x000fea0003800200 */
.L_x_1634:
[----:B---3--:R-:W2:Y:S02]  /*1c50*/  LDC.64 R40, c[0x0][0x380] ;  /* 0x0000e000ff287b82 */ /* 0x008ea40000000a00 */
[----:B--2---:R-:W-:-:S04]  /*1c60*/  LEA R5, R40, R5, 0x2 ;  /* 0x0000000528057211 */ /* 0x004fc800078e10ff */
[----:B------:R-:W-:-:S13]  /*1c70*/  ISETP.GE.AND P0, PT, R5, R41, PT ;  /* 0x000000290500720c */ /* 0x000fda0003f06270 */
[----:B------:R-:W-:Y:S05]  /*1c80*/  @!P0 BRA `(.L_x_1644) ;  /* 0xffffffe400708947 */ /* 0x000fea000383ffff */
.L_x_1630:
[----:B------:R-:W-:Y:S05]  /*1c90*/  BSYNC B0 ;  /* 0x0000000000007941 */ /* 0x000fea0003800000 */
.L_x_1629:
[----:B------:R-:W2:Y:S01]  /*1ca0*/  S2R R14, SR_TID.X ;  /* 0x00000000000e7919 */ /* 0x000ea20000002100 */
[----:B------:R-:W-:Y:S01]  /*1cb0*/  MOV R3, 0x400 ;  /* 0x0000040000037802 */ /* 0x000fe20000000f00 */
[----:B------:R-:W-:Y:S05]  /*1cc0*/  WARPSYNC.ALL ;  /* 0x0000000000007948 */ /* 0x000fea0003800000 */
[----:B0-----:R-:W0:Y:S01]  /*1cd0*/  S2R R4, SR_CgaCtaId ;  /* 0x0000000000047919 */ /* 0x001e220000008800 */
[----:B------:R-:W3:Y:S01]  /*1ce0*/  LDCU.128 UR16, c[0x0][0x440] ;  /* 0x00008800ff1077ac */ /* 0x000ee20008000c00 */
[----:B--2---:R-:W-:-:S04]  /*1cf0*/  LOP3.LUT R2, R14, 0x60, RZ, 0xc0, !PT ;  /* 0x000000600e027812 */ /* 0x004fc800078ec0ff */
[----:B------:R-:W-:Y:S02]  /*1d00*/  LOP3.LUT R2, R2, 0x1f, R14, 0xf8, !PT ;  /* 0x0000001f02027812 */ /* 0x000fe400078ef80e */
[----:B0-----:R-:W-:-:S04]  /*1d10*/  LEA R3, R4, R3, 0x18 ;  /* 0x0000000304037211 */ /* 0x001fc800078ec0ff */
[-C--:B------:R-:W-:Y:S02]  /*1d20*/  LEA R2, R2, R3.reuse, 0x5 ;  /* 0x0000000302027211 */ /* 0x080fe400078e28ff */
[----:B------:R-:W-:-:S03]  /*1d30*/  LEA R3, R14, R3, 0x2 ;  /* 0x000000030e037211 */ /* 0x000fc600078e10ff */
[----:B------:R-:W-:Y:S04]  /*1d40*/  STS.128 [R2], R28 ;  /* 0x0000001c02007388 */ /* 0x000fe80000000c00 */
[----:B------:R0:W-:Y:S01]  /*1d50*/  STS.128 [R2+0x10], R32 ;  /* 0x0000102002007388 */ /* 0x0001e20000000c00 */
[----:B------:R-:W-:Y:S01]  /*1d60*/  BAR.SYNC.DEFER_BLOCKING 0x0 ;  /* 0x0000000000007b1d */ /* 0x000fe20000010000 */
[----:B0-----:R-:W-:-:S05]  /*1d70*/  IMAD R33, R0, UR9, RZ ;  /* 0x0000000900217c24 */ /* 0x001fca000f8e02ff */
[----:B------:R-:W0:Y:S04]  /*1d80*/  LDS R4, [R3] ;  /* 0x0000000003047984 */ /* 0x000e280000000800 */
[----:B------:R-:W2:Y:S04]  /*1d90*/  LDS R7, [R3+0x400] ;  /* 0x0004000003077984 */ /* 0x000ea80000000800 */
[----:B------:R-:W4:Y:S04]  /*1da0*/  LDS R5, [R3+0x200] ;  /* 0x0002000003057984 */ /* 0x000f280000000800 */
[----:B------:R-:W1:Y:S04]  /*1db0*/  LDS R6, [R3+0x600] ;  /* 0x0006000003067984 */ /* 0x000e680000000800 */
[----:B------:R-:W3:Y:S04]  /*1dc0*/  LDS R9, [R3+0x800] ;  /* 0x0008000003097984 */ /* 0x000ee80000000800 */
[----:B------:R-:W3:Y:S04]  /*1dd0*/  LDS R8, [R3+0xa00] ;  /* 0x000a000003087984 */ /* 0x000ee80000000800 */
[----:B------:R-:W3:Y:S04]  /*1de0*/  LDS R11, [R3+0xc00] ;  /* 0x000c0000030b7984 */ /* 0x000ee80000000800 */
[----:B------:R-:W3:Y:S01]  /*1df0*/  LDS R13, [R3+0xe00] ;  /* 0x000e0000030d7984 */ /* 0x000ee20000000800 */
[----:B------:R-:W-:Y:S01]  /*1e00*/  BAR.SYNC.DEFER_BLOCKING 0x0 ;  /* 0x0000000000007b1d */ /* 0x000fe20000010000 */
[----:B0-----:R-:W-:-:S04]  /*1e10*/  FADD.FTZ R4, RZ, R4 ;  /* 0x00000004ff047221 */ /* 0x001fc80000010000 */
[----:B--2---:R-:W-:Y:S01]  /*1e20*/  FADD.FTZ R4, R4, R7 ;  /* 0x0000000704047221 */ /* 0x004fe20000010000 */
[----:B----4-:R-:W-:-:S04]  /*1e30*/  FADD.FTZ R5, RZ, R5 ;  /* 0x00000005ff057221 */ /* 0x010fc80000010000 */
[----:B-1----:R-:W-:Y:S01]  /*1e40*/  FADD.FTZ R5, R5, R6 ;  /* 0x0000000605057221 */ /* 0x002fe20000010000 */
        /* <DEDUP_REMOVED lines=19> */
[----:B------:R-:W-:Y:S01]  /*1f80*/  IADD3.X R7, PT, PT, R2, UR17, RZ, P3, !PT ;  /* 0x0000001102077c10 */ /* 0x000fe20009ffe4ff */
[----:B------:R-:W2:Y:S01]  /*1f90*/  LDS R19, [R3+0x800] ;  /* 0x0008000003137984 */ /* 0x000ea20000000800 */
[----:B------:R-:W-:Y:S02]  /*1fa0*/  @P1 MOV R4, R0 ;  /* 0x0000000000041202 */ /* 0x000fe40000000f00 */
[----:B------:R-:W-:Y:S01]  /*1fb0*/  @P1 MOV R5, R7 ;  /* 0x0000000700051202 */ /* 0x000fe20000000f00 */
[----:B------:R-:W3:Y:S01]  /*1fc0*/  LDS R12, [R3+0x200] ;  /* 0x00020000030c7984 */ /* 0x000ee20000000800 */
[----:B------:R-:W-:-:S03]  /*1fd0*/  @P1 IADD3 R0, P3, PT, R0, 0x200, RZ ;  /* 0x0000020000001810 */ /* 0x000fc60007f7e0ff */
[----:B------:R-:W4:Y:S01]  /*1fe0*/  LDS R31, [R3+0xc00] ;  /* 0x000c0000031f7984 */ /* 0x000f220000000800 */
[----:B------:R-:W-:-:S03]  /*1ff0*/  @P1 IADD3.X R7, PT, PT, RZ, R7, RZ, P3, !PT ;  /* 0x00000007ff071210 */ /* 0x000fc60001ffe4ff */
        /* <DEDUP_REMOVED lines=26> */
.L_x_1633:
        /* <DEDUP_REMOVED lines=8> */
.L_x_1646:
[----:B------:R-:W-:Y:S05]  /*2220*/  BSYNC B1 ;  /* 0x0000000000017941 */ /* 0x000fea0003800000 */
.L_x_1645:
        /* <DEDUP_REMOVED lines=8> */
.L_x_1647:
[----:B------:R-:W-:Y:S01]  /*22b0*/  FADD.FTZ R41, R41, R58 ;  /* 0x0000003a29297221 */ /* 0x000fe20000010000 */
[----:B------:R-:W-:-:S04]  /*22c0*/  HFMA2 R74, -RZ, RZ, 0, 1.1920928955078125e-07 ;  /* 0x00000002ff4a7431 */ /* 0x000fc800000001ff */
[----:B------:R-:W-:Y:S02]  /*22d0*/  MOV R73, R41 ;  /* 0x0000002900497202 */ /* 0x000fe40000000f00 */
[----:B------:R-:W-:-:S07]  /*22e0*/  MOV R40, R72 ;  /* 0x0000004800287202 */ /* 0x000fce0000000f00 */
[----:B------:R-:W-:Y:S05]  /*22f0*/  WARPSYNC.COLLECTIVE R62, `(.L_x_1648) ;  /* 0x000000003e087348 */ /* 0x000fea0003c00000 */
[----:B------:R0:W1:Y:S02]  /*2300*/  SHFL.BFLY P0, R72, R73, R74, R75 ;  /* 0x0c00004a49487389 */ /* 0x000064000000004b */
[----:B01----:R-:W-:Y:S05]  /*2310*/  ENDCOLLECTIVE ;  /* 0x000000000000791b */ /* 0x003fea0003800000 */
.L_x_1648:
[----:B------:R-:W-:-:S05]  /*2320*/  FADD.FTZ R40, R40, R59 ;  /* 0x0000003b28287221 */ /* 0x000fca0000010000 */
[----:B------:R-:W-:Y:S02]  /*2330*/  MOV R73, R40 ;  /* 0x0000002800497202 */ /* 0x000fe40000000f00 */
[----:B------:R-:W-:-:S07]  /*2340*/  MOV R42, R72 ;  /* 0x00000048002a7202 */ /* 0x000fce0000000f00 */
[----:B------:R-:W-:Y:S05]  /*2350*/  WARPSYNC.COLLECTIVE R62, `(.L_x_1649) ;  /* 0x000000003e087348 */ /* 0x000fea0003c00000 */
[----:B------:R0:W1:Y:S02]  /*2360*/  SHFL.BFLY P0, R72, R73, R74, R75 ;  /* 0x0c00004a49487389 */ /* 0x000064000000004b */
[----:B01----:R-:W-:Y:S05]  /*2370*/  ENDCOLLECTIVE ;  /* 0x000000000000791b */ /* 0x003fea0003800000 */
.L_x_1649:
[----:B------:R-:W-:Y:S01]  /*2380*/  FADD.FTZ R42, R41, R42 ;  /* 0x0000002a292a7221 */ /* 0x000fe20000010000 */
[----:B------:R-:W-:-:S04]  /*2390*/  HFMA2 R74, -RZ, RZ, 0, 2.384185791015625e-07 ;  /* 0x00000004ff4a7431 */ /* 0x000fc800000001ff */
[----:B------:R-:W-:Y:S02]  /*23a0*/  MOV R73, R42 ;  /* 0x0000002a00497202 */ /* 0x000fe40000000f00 */
[----:B------:R-:W-:-:S07]  /*23b0*/  MOV R43, R72 ;  /* 0x00000048002b7202 */ /* 0x000fce0000000f00 */
[----:B------:R-:W-:Y:S05]  /*23c0*/  WARPSYNC.COLLECTIVE R62, `(.L_x_1650) ;  /* 0x000000003e087348 */ /* 0x000fea0003c00000 */
[----:B------:R0:W1:Y:S02]  /*23d0*/  SHFL.BFLY P0, R72, R73, R74, R75 ;  /* 0x0c00004a49487389 */ /* 0x000064000000004b */
[----:B01----:R-:W-:Y:S05]  /*23e0*/  ENDCOLLECTIVE ;  /* 0x000000000000791b */ /* 0x003fea0003800000 */
.L_x_1650:
[----:B------:R-:W-:-:S05]  /*23f0*/  FADD.FTZ R43, R40, R43 ;  /* 0x0000002b282b7221 */ /* 0x000fca0000010000 */
[----:B------:R-:W-:Y:S02]  /*2400*/  MOV R73, R43 ;  /* 0x0000002b00497202 */ /* 0x000fe40000000f00 */
[----:B------:R-:W-:-:S07]  /*2410*/  MOV R63, R72 ;  /* 0x00000048003f7202 */ /* 0x000fce0000000f00 */
[----:B------:R-:W-:Y:S05]  /*2420*/  WARPSYNC.COLLECTIVE R62, `(.L_x_1651) ;  /* 0x000000003e087348 */ /* 0x000fea0003c00000 */
[----:B------:R0:W1:Y:S02]  /*2430*/  SHFL.BFLY P0, R72, R73, R74, R75 ;  /* 0x0c00004a49487389 */ /* 0x000064000000004b */
[----:B01----:R-:W-:Y:S05]  /*2440*/  ENDCOLLECTIVE ;  /* 0x000000000000791b */ /* 0x003fea0003800000 */
.L_x_1651:
[----:B------:R-:W-:Y:S01]  /*2450*/  FADD.FTZ R63, R42, R63 ;  /* 0x0000003f2a3f7221 */ /* 0x000fe20000010000 */
[----:B------:R-:W-:-:S04]  /*2460*/  HFMA2 R74, -RZ, RZ, 0, 4.76837158203125e-07 ;  /* 0x00000008ff4a7431 */ /* 0x000fc800000001ff */
[----:B------:R-:W-:Y:S02]  /*2470*/  MOV R73, R63 ;  /* 0x0000003f00497202 */ /* 0x000fe40000000f00 */
[----:B------:R-:W-:-:S07]  /*2480*/  MOV R60, R72 ;  /* 0x00000048003c7202 */ /* 0x000fce0000000f00 */
[----:B------:R-:W-:Y:S05]  /*2490*/  WARPSYNC.COLLECTIVE R62, `(.L_x_1652) ;  /* 0x000000003e087348 */ /* 0x000fea0003c00000 */
[----:B------:R0:W1:Y:S02]  /*24a0*/  SHFL.BFLY P0, R72, R73, R74, R75 ;  /* 0x0c00004a49487389 */ /* 0x000064000000004b */
[----:B01----:R-:W-:Y:S05]  /*24b0*/  ENDCOLLECTIVE ;  /* 0x000000000000791b */ /* 0x003fea0003800000 */
.L_x_1652:
[----:B------:R-:W-:-:S05]  /*24c0*/  FADD.FTZ R60, R43, R60 ;  /* 0x0000003c2b3c7221 */ /* 0x000fca0000010000 */
[----:B------:R-:W-:Y:S02]  /*24d0*/  MOV R73, R60 ;  /* 0x0000003c00497202 */ /* 0x000fe40000000f00 */
[----:B------:R-:W-:-:S07]  /*24e0*/  MOV R58, R72 ;  /* 0x00000048003a7202 */ /* 0x000fce0000000f00 */
[----:B------:R-:W-:Y:S05]  /*24f0*/  WARPSYNC.COLLECTIVE R62, `(.L_x_1653) ;  /* 0x000000003e087348 */ /* 0x000fea0003c00000 */
[----:B------:R0:W1:Y:S02]  /*2500*/  SHFL.BFLY P0, R72, R73, R74, R75 ;  /* 0x0c00004a49487389 */ /* 0x000064000000004b */
[----:B01----:R-:W-:Y:S05]  /*2510*/  ENDCOLLECTIVE ;  /* 0x000000000000791b */ /* 0x003fea0003800000 */
.L_x_1653:
[----:B------:R-:W-:Y:S01]  /*2520*/  FADD.FTZ R58, R63, R58 ;  /* 0x0000003a3f3a7221 */ /* 0x000fe20000010000 */
[----:B------:R-:W-:-:S04]  /*2530*/  HFMA2 R74, -RZ, RZ, 0, 9.5367431640625e-07 ;  /* 0x00000010ff4a7431 */ /* 0x000fc800000001ff */
[----:B------:R-:W-:Y:S02]  /*2540*/  MOV R73, R58 ;  /* 0x0000003a00497202 */ /* 0x000fe40000000f00 */
[----:B------:R-:W-:-:S07]  /*2550*/  MOV R59, R72 ;  /* 0x00000048003b7202 */ /* 0x000fce0000000f00 */
[----:B------:R-:W-:Y:S05]  /*2560*/  WARPSYNC.COLLECTIVE R62, `(.L_x_1654) ;  /* 0x000000003e087348 */ /* 0x000fea0003c00000 */
[----:B------:R0:W1:Y:S02]  /*2570*/  SHFL.BFLY P0, R72, R73, R74, R75 ;  /* 0x0c00004a49487389 */ /* 0x000064000000004b */
[----:B01----:R-:W-:Y:S05]  /*2580*/  ENDCOLLECTIVE ;  /* 0x000000000000791b */ /* 0x003fea0003800000 */
.L_x_1654:
[----:B------:R-:W-:-:S05]  /*2590*/  FADD.FTZ R59, R60, R59 ;  /* 0x0000003b3c3b7221 */ /* 0x000fca0000010000 */
[----:B------:R-:W-:Y:S02]  /*25a0*/  MOV R73, R59 ;  /* 0x0000003b00497202 */ /* 0x000fe40000000f00 */
[----:B------:R-:W-:-:S07]  /*25b0*/  MOV R41, R72 ;  /* 0x0000004800297202 */ /* 0x000fce0000000f00 */
[----:B------:R-:W-:Y:S05]  /*25c0*/  WARPSYNC.COLLECTIVE R62, `(.L_x_1655) ;  /* 0x000000003e087348 */ /* 0x000fea0003c00000 */
[----:B------:R0:W1:Y:S02]  /*25d0*/  SHFL.BFLY P0, R72, R73, R74, R75 ;  /* 0x0c00004a49487389 */ /* 0x000064000000004b */
[----:B01----:R-:W-:Y:S05]  /*25e0*/  ENDCOLLECTIVE ;  /* 0x000000000000791b */ /* 0x003fea0003800000 */
.L_x_1655:
[----:B------:R-:W-:Y:S01]  /*25f0*/  MOV R40, R72 ;  /* 0x0000004800287202 */ /* 0x000fe20000000f00 */
[----:B------:R-:W-:Y:S06]  /*2600*/  BRA `(.L_x_1656) ;  /* 0xffffffe400047947 */ /* 0x000fec000383ffff */
.L_x_1657:
        /* <DEDUP_REMOVED lines=15> */
.L_x_2874:


//--------------------- .text._ZN10layer_norm31ln_parallel_residual_bwd_kernelINS_13Kernel_traitsI6__halfS2_fS2_fjLj256ELj1ELj4ELj1ELj16ENS_18Kernel_traits_baseILj256ES2_S2_fS2_fjLj128EEEEELb0ELb1ELb1EEEvNS_9BwdParamsE --------------------------
	.section	.text._ZN10layer_norm31ln_parallel_residual_bwd_kernelINS_13Kernel_traitsI6__halfS2_fS2_fjLj256ELj1ELj4ELj1ELj16ENS_18Kernel_traits_baseILj256ES2_S2_fS2_fjLj128EEEEELb0ELb1ELb1EEEvNS_9BwdParamsE,"ax",@progbits
	.align	128
        .global         _ZN10layer_norm31ln_parallel_residual_bwd_kernelINS_13Kernel_traitsI6__halfS2_fS2_fjLj256ELj1ELj4ELj1ELj16ENS_18Kernel_traits_baseILj256ES2_S2_fS2_fjLj128EEEEELb0ELb1ELb1EEEvNS_9BwdParamsE
        .type           _ZN10layer_norm31ln_parallel_residual_bwd_kernelINS_13Kernel_traitsI6__halfS2_fS2_fjLj256ELj1ELj4ELj1ELj16ENS_18Kernel_traits_baseILj256ES2_S2_fS2_fjLj128EEEEELb0ELb1ELb1EEEvNS_9BwdParamsE,@function
        .size           _ZN10layer_norm31ln_parallel_residual_bwd_kernelINS_13Kernel_traitsI6__halfS2_fS2_fjLj256ELj1ELj4ELj1ELj16ENS_18Kernel_traits_baseILj256ES2_S2_fS2_fjLj128EEEEELb0ELb1ELb1EEEvNS_9BwdParamsE,(.L_x_2875 - _ZN10layer_norm31ln_parallel_residual_bwd_kernelINS_13Kernel_traitsI6__halfS2_fS2_fjLj256ELj1ELj4ELj1ELj16ENS_18Kernel_traits_baseILj256ES2_S2_fS2_fjLj128EEEEELb0ELb1ELb1EEEvNS_9BwdParamsE)
        .other          _ZN10layer_norm31ln_parallel_residual_bwd_kernelINS_13Kernel_traitsI6__halfS2_fS2_fjLj256ELj1ELj4ELj1ELj16ENS_18Kernel_traits_baseILj256ES2_S2_fS2_fjLj128EEEEELb0ELb1ELb1EEEvNS_9BwdParamsE,@"STO_CUDA_ENTRY STV_DEFAULT"
_ZN10layer_norm31ln_parallel_residual_bwd_kernelINS_13Kernel_traitsI6__halfS2_fS2_fjLj256ELj1ELj4ELj1ELj16ENS_18Kernel_traits_baseILj256ES2_S2_fS2_fjLj128EEEEELb0ELb1ELb1EEEvNS_9BwdParamsE:
.text._ZN10layer_norm31ln_parallel_residual_bwd_kernelINS_13Kernel_traitsI6__halfS2_fS2_fjLj256ELj1ELj4ELj1ELj16ENS_18Kernel_traits_baseILj256ES2_S2_fS2_fjLj128EEEEELb0ELb1ELb1EEEvNS_9BwdParamsE:
        /* <DEDUP_REMOVED lines=29> */
[----:B------:R0:W3:Y:S01]  /*01d0*/  LDG.E.128 R4, desc[UR10][R2.64] ;  /* 0x0000000a02047981 */ /* 0x0000e2000c1e1d00 */
        /* <DEDUP_REMOVED lines=10> */
[--C-:B---3--:R-:W-:Y:S02]  /*0280*/  HADD2.F32 R60, -RZ, R4.reuse.H0_H0 ;  /* 0x20000004ff3c7230 */ /* 0x108fe40000004100 */
        /* <DEDUP_REMOVED lines=8> */
[----:B--2---:R-:W-:-:S07]  /*0310*/  CS2R R6, SRZ ;  /* 0x0000000000067805 */ /* 0x004fce000001ff00 */
.L_x_1670:
        /* <DEDUP_REMOVED lines=34> */
[--C-:B------:R-:W-:Y:S02]  /*0540*/  HADD2.F32 R39, -RZ, R40.reuse.H0_H0 ;  /* 0x20000028ff277230 */ /* 0x100fe40000004100 */
[----:B------:R-:W-:-:S02]  /*0550*/  HADD2.F32 R37, -RZ, R40.H1_H1 ;  /* 0x30000028ff257230 */ /* 0x000fc40000004100 */
[--C-:B------:R-:W-:Y:S02]  /*0560*/  HADD2.F32 R36, -RZ, R41.reuse.H0_H0 ;  /* 0x20000029ff247230 */ /* 0x100fe40000004100 */
[----:B------:R-:W-:Y:S01]  /*0570*/  FADD.FTZ R11, R39, R11 ;  /* 0x0000000b270b7221 */ /* 0x000fe20000010000 */
[--C-:B------:R-:W-:Y:S02]  /*0580*/  HADD2.F32 R34, -RZ, R42.reuse.H0_H0 ;  /* 0x2000002aff227230 */ /* 0x100fe40000004100 */
[----:B------:R-:W-:Y:S01]  /*0590*/  FADD.FTZ R44, R37, R44 ;  /* 0x0000002c252c7221 */ /* 0x000fe20000010000 */
[C---:B---3--:R-:W-:Y:S01]  /*05a0*/  FMUL.FTZ R0, R63.reuse, R68 ;  /* 0x000000443f007220 */ /* 0x048fe20000410000 */
[C---:B------:R-:W-:Y:S01]  /*05b0*/  FMUL.FTZ R67, R63.reuse, R66 ;  /* 0x000000423f437220 */ /* 0x040fe20000410000 */
[----:B------:R-:W-:Y:S02]  /*05c0*/  HADD2.F32 R33, -RZ, R42.H1_H1 ;  /* 0x3000002aff217230 */ /* 0x000fe40000004100 */
[----:B------:R-:W-:Y:S01]  /*05d0*/  FMUL.FTZ R42, R63, R70 ;  /* 0x000000463f2a7220 */ /* 0x000fe20000410000 */
[-C--:B------:R-:W-:Y:S01]  /*05e0*/  FFMA.FTZ R3, R0, R39.reuse, R3 ;  /* 0x0000002700037223 */ /* 0x080fe20000010003 */
[----:B------:R-:W-:Y:S01]  /*05f0*/  FMUL.FTZ R39, R60, R39 ;  /* 0x000000273c277220 */ /* 0x000fe20000410000 */
[-C--:B------:R-:W-:Y:S01]  /*0600*/  FFMA.FTZ R4, R67, R37.reuse, R4 ;  /* 0x0000002543047223 */ /* 0x080fe20000010004 */
[----:B------:R-:W-:Y:S01]  /*0610*/  FMUL.FTZ R37, R59, R37 ;  /* 0x000000253b257220 */ /* 0x000fe20000410000 */
[----:B------:R-:W-:-:S02]  /*0620*/  HADD2.F32 R35, -RZ, R41.H1_H1 ;  /* 0x30000029ff237230 */ /* 0x000fc40000004100 */
[----:B0-----:R-:W-:Y:S01]  /*0630*/  FADD.FTZ R64, RZ, R39 ;  /* 0x00000027ff407221 */ /* 0x001fe20000010000 */
[----:B------:R-:W-:Y:S01]  /*0640*/  FFMA.FTZ R66, R0, R39, RZ ;  /* 0x0000002700427223 */ /* 0x000fe200000100ff */
[C---:B------:R-:W-:Y:S01]  /*0650*/  FMUL.FTZ R65, R63.reuse, R72 ;  /* 0x000000483f417220 */ /* 0x040fe20000410000 */
[----:B------:R-:W-:Y:S01]  /*0660*/  FMUL.FTZ R41, R63, R69 ;  /* 0x000000453f297220 */ /* 0x000fe20000410000 */
[----:B------:R-:W-:Y:S01]  /*0670*/  FADD.FTZ R45, R36, R45 ;  /* 0x0000002d242d7221 */ /* 0x000fe20000010000 */
[-C--:B------:R-:W-:Y:S01]  /*0680*/  FFMA.FTZ R5, R42, R36.reuse, R5 ;  /* 0x000000242a057223 */ /* 0x080fe20000010005 */
[----:B------:R-:W-:Y:S01]  /*0690*/  FMUL.FTZ R36, R58, R36 ;  /* 0x000000243a247220 */ /* 0x000fe20000410000 */
[----:B------:R-:W-:Y:S01]  /*06a0*/  FADD.FTZ R69, R64, R37 ;  /* 0x0000002540457221 */ /* 0x000fe20000010000 */
[----:B------:R-:W-:Y:S01]  /*06b0*/  FFMA.FTZ R71, R67, R37, R66 ;  /* 0x0000002543477223 */ /* 0x000fe20000010042 */
[----:B------:R-:W-:Y:S01]  /*06c0*/  FMUL.FTZ R40, R63, R74 ;  /* 0x0000004a3f287220 */ /* 0x000fe20000410000 */
[----:B------:R-:W-:Y:S01]  /*06d0*/  FADD.FTZ R46, R35, R46 ;  /* 0x0000002e232e7221 */ /* 0x000fe20000010000 */
[-C--:B------:R-:W-:Y:S01]  /*06e0*/  FFMA.FTZ R6, R65, R35.reuse, R6 ;  /* 0x0000002341067223 */ /* 0x080fe20000010006 */
[----:B------:R-:W-:Y:S01]  /*06f0*/  FMUL.FTZ R35, R57, R35 ;  /* 0x0000002339237220 */ /* 0x000fe20000410000 */
[----:B------:R-:W-:Y:S01]  /*0700*/  FADD.FTZ R64, R69, R36 ;  /* 0x0000002445407221 */ /* 0x000fe20000010000 */
[----:B------:R-:W-:Y:S01]  /*0710*/  FFMA.FTZ R66, R42, R36, R71 ;  /* 0x000000242a427223 */ /* 0x000fe20000010047 */
[----:B------:R-:W-:-:S02]  /*0720*/  HADD2.F32 R32, -RZ, R43.H0_H0 ;  /* 0x2000002bff207230 */ /* 0x000fc40000004100 */
[----:B------:R-:W-:Y:S01]  /*0730*/  FADD.FTZ R47, R34, R47 ;  /* 0x0000002f222f7221 */ /* 0x000fe20000010000 */
[----:B------:R-:W-:Y:S02]  /*0740*/  HADD2.F32 R62, -RZ, R43.H1_H1 ;  /* 0x3000002bff3e7230 */ /* 0x000fe40000004100 */
[----:B------:R-:W-:Y:S01]  /*0750*/  FMUL.FTZ R43, R63, R76 ;  /* 0x0000004c3f2b7220 */ /* 0x000fe20000410000 */
        /* <DEDUP_REMOVED lines=41> */
.L_x_1682:
        /* <DEDUP_REMOVED lines=14> */
[-CC-:B------:R-:W-:Y:S02]  /*0ad0*/  FFMA.FTZ R41, R41, R64.reuse, R69.reuse ;  /* 0x0000004029297223 */ /* 0x180fe40000010045 */
[----:B------:R-:W-:Y:S01]  /*0ae0*/  FADD.FTZ R66, R39, -R66 ;  /* 0x8000004227427221 */ /* 0x000fe20000010000 */
[----:B------:R-:W-:Y:S01]  /*0af0*/  FADD.FTZ R0, R37, -R0 ;  /* 0x8000000025007221 */ /* 0x000fe20000010000 */
        /* <DEDUP_REMOVED lines=24> */
.L_x_1664:
        /* <DEDUP_REMOVED lines=33> */
.L_x_1663:
        /* <DEDUP_REMOVED lines=32> */
.L_x_1666:
        /* <DEDUP_REMOVED lines=33> */
.L_x_1662:
[----:B------:R-:W-:-:S04]  /*12a0*/  UISETP.NE.U32.AND UP0, UPT, UR4, URZ, UPT ;  /* 0x000000ff0400728c */ /* 0x000fc8000bf05070 */
[----:B------:R-:W-:-:S09]  /*12b0*/  UISETP.NE.AND.EX UP0, UPT, UR5, URZ, UPT, UP0 ;  /* 0x000000ff0500728c */ /* 0x000fd2000bf05300 */
[----:B------:R-:W-:Y:S05]  /*12c0*/  BRA.U UP0, `(.L_x_1667) ;  /* 0x0000000500047547 */ /* 0x000fea000b800000 */
[----:B------:R-:W-:-:S04]  /*12d0*/  UISETP.NE.U32.AND UP0, UPT, UR6, URZ, UPT ;  /* 0x000000ff0600728c */ /* 0x000fc8000bf05070 */
[----:B------:R-:W-:-:S09]  /*12e0*/  UISETP.NE.AND.EX UP0, UPT, UR7, URZ, UPT, UP0 ;  /* 0x000000ff0700728c */ /* 0x000fd2000bf05300 */
[----:B------:R-:W-:Y:S05]  /*12f0*/  BRA.U UP0, `(.L_x_1668) ;  /* 0x0000000100747547 */ /* 0x000fea000b800000 */
[-CC-:B------:R-:W-:Y:S01]  /*1300*/  FFMA.FTZ R0, R0, R64.reuse, R69.reuse ;  /* 0x0000004000007223 */ /* 0x180fe20000010045 */
[----:B------:R-:W-:-:S03]  /*1310*/  FFMA.FTZ R41, R41, R64, R69 ;  /* 0x0000004029297223 */ /* 0x000fc60000010045 */
[----:B------:R-:W-:Y:S01]  /*1320*/  FADD.FTZ R39, R39, -R0 ;  /* 0x8000000027277221 */ /* 0x000fe20000010000 */
[----:B------:R-:W-:-:S04]  /*1330*/  FFMA.FTZ R0, R67, R64, R69 ;  /* 0x0000004043007223 */ /* 0x000fc80000010045 */
        /* <DEDUP_REMOVED lines=25> */
.L_x_1668:
        /* <DEDUP_REMOVED lines=33> */
.L_x_1667:
        /* <DEDUP_REMOVED lines=32> */
.L_x_1669:
        /* <DEDUP_REMOVED lines=32> */
.L_x_1665:
        /* <DEDUP_REMOVED lines=19> */
.L_x_1660:
        /* <DEDUP_REMOVED lines=16> */
.L_x_1659:
[----:B------:R-:W-:Y:S05]  /*1d10*/  BSYNC B0 ;  /* 0x0000000000007941 */ /* 0x000fea0003800000 */
.L_x_1658:
        /* <DEDUP_REMOVED lines=10> */
[----:B------:R0:W-:Y:S04]  /*1dc0*/  STS.128 [R0], R16 ;  /* 0x0000001000007388 */ /* 0x0001e80000000c00 */
[----:B------:R-:W-:Y:S01]  /*1dd0*/  STS.128 [R0+0x10], R20 ;  /* 0x0000101400007388 */ /* 0x000fe20000000c00 */
        /* <DEDUP_REMOVED lines=15> */
[----:B------:R-:W-:Y:S02]  /*1ed0*/  STS.128 [R0], R12 ;  /* 0x0000000c00007388 */ /* 0x000fe40000000c00 */
[----:B---3--:R-:W-:Y:S02]  /*1ee0*/  FADD.FTZ R2, R2, R25 ;  /* 0x0000001902027221 */ /* 0x008fe40000010000 */
[----:B------:R1:W-:Y:S01]  /*1ef0*/  STS.128 [R0+0x10], R4 ;  /* 0x0000100400007388 */ /* 0x0003e20000000c00 */
[----:B0-----:R-:W-:Y:S01]  /*1f00*/  FADD.FTZ R8, R8, R27 ;  /* 0x0000001b08087221 */ /* 0x001fe20000010000 */
[----:B------:R-:W-:Y:S01]  /*1f10*/  BAR.SYNC.DEFER_BLOCKING 0x0 ;  /* 0x0000000000007b1d */ /* 0x000fe20000010000 */
[----:B------:R-:W-:Y:S02]  /*1f20*/  FADD.FTZ R29, R2, R29 ;  /* 0x0000001d021d7221 */ /* 0x000fe40000010000 */
        /* <DEDUP_REMOVED lines=31> */
.L_x_1661:
        /* <DEDUP_REMOVED lines=8> */
.L_x_1672:
[----:B------:R-:W-:Y:S05]  /*21a0*/  BSYNC B2 ;  /* 0x0000000000027941 */ /* 0x000fea0003800000 */
.L_x_1671:
        /* <DEDUP_REMOVED lines=8> */
.L_x_1673:
[----:B------:R-:W-:Y:S01]  /*2230*/  HFMA2 R69, -RZ, RZ, 0, 1.1920928955078125e-07 ;  /* 0x00000002ff457431 */ /* 0x000fe200000001ff */
[----:B------:R-:W-:Y:S01]  /*2240*/  MOV R64, R73 ;  /* 0x0000004900407202 */ /* 0x000fe20000000f00 */
[----:B------:R-:W-:-:S07]  /*2250*/  FADD.FTZ R74, R70, R72 ;  /* 0x00000048464a7221 */ /* 0x000fce0000010000 */
[----:B------:R-:W-:Y:S05]  /*2260*/  WARPSYNC.COLLECTIVE R71, `(.L_x_1674) ;  /* 0x0000000047087348 */ /* 0x000fea0003c00000 */
[----:B------:R0:W1:Y:S02]  /*2270*/  SHFL.BFLY P3, R72, R64, R69, R66 ;  /* 0x0c00004540487389 */ /* 0x0000640000060042 */
[----:B01----:R-:W-:Y:S05]  /*2280*/  ENDCOLLECTIVE ;  /* 0x000000000000791b */ /* 0x003fea0003800000 */
.L_x_1674:
[----:B------:R-:W-:Y:S01]  /*2290*/  MOV R64, R74 ;  /* 0x0000004a00407202 */ /* 0x000fe20000000f00 */
[----:B------:R-:W-:-:S07]  /*22a0*/  FADD.FTZ R75, R73, R72 ;  /* 0x00000048494b7221 */ /* 0x000fce0000010000 */
[----:B------:R-:W-:Y:S05]  /*22b0*/  WARPSYNC.COLLECTIVE R71, `(.L_x_1675) ;  /* 0x0000000047087348 */ /* 0x000fea0003c00000 */
[----:B------:R0:W1:Y:S02]  /*22c0*/  SHFL.BFLY P3, R72, R64, R69, R66 ;  /* 0x0c00004540487389 */ /* 0x0000640000060042 */
[----:B01----:R-:W-:Y:S05]  /*22d0*/  ENDCOLLECTIVE ;  /* 0x000000000000791b */ /* 0x003fea0003800000 */
.L_x_1675:
[----:B------:R-:W-:Y:S01]  /*22e0*/  HFMA2 R69, -RZ, RZ, 0, 2.384185791015625e-07 ;  /* 0x00000004ff457431 */ /* 0x000fe200000001ff */
[----:B------:R-:W-:Y:S01]  /*22f0*/  MOV R64, R75 ;  /* 0x0000004b00407202 */ /* 0x000fe20000000f00 */
[----:B------:R-:W-:-:S07]  /*2300*/  FADD.FTZ R76, R74, R72 ;  /* 0x000000484a4c7221 */ /* 0x000fce0000010000 */
[----:B------:R-:W-:Y:S05]  /*2310*/  WARPSYNC.COLLECTIVE R71, `(.L_x_1676) ;  /* 0x0000000047087348 */ /* 0x000fea0003c00000 */
[----:B------:R0:W1:Y:S02]  /*2320*/  SHFL.BFLY P3, R72, R64, R69, R66 ;  /* 0x0c00004540487389 */ /* 0x0000640000060042 */
[----:B01----:R-:W-:Y:S05]  /*2330*/  ENDCOLLECTIVE ;  /* 0x000000000000791b */ /* 0x003fea0003800000 */
.L_x_1676:
[----:B------:R-:W-:Y:S01]  /*2340*/  MOV R64, R76 ;  /* 0x0000004c00407202 */ /* 0x000fe20000000f00 */
[----:B------:R-:W-:-:S07]  /*2350*/  FADD.FTZ R77, R75, R72 ;  /* 0x000000484b4d7221 */ /* 0x000fce0000010000 */
[----:B------:R-:W-:Y:S05]  /*2360*/  WARPSYNC.COLLECTIVE R71, `(.L_x_1677) ;  /* 0x0000000047087348 */ /* 0x000fea0003c00000 */
[----:B------:R0:W1:Y:S02]  /*2370*/  SHFL.BFLY P3, R72, R64, R69, R66 ;  /* 0x0c00004540487389 */ /* 0x0000640000060042 */
[----:B01----:R-:W-:Y:S05]  /*2380*/  ENDCOLLECTIVE ;  /* 0x000000000000791b */ /* 0x003fea0003800000 */
.L_x_1677:
[----:B------:R-:W-:Y:S01]  /*2390*/  HFMA2 R69, -RZ, RZ, 0, 4.76837158203125e-07 ;  /* 0x00000008ff457431 */ /* 0x000fe200000001ff */
[----:B------:R-:W-:Y:S01]  /*23a0*/  MOV R64, R77 ;  /* 0x0000004d00407202 */ /* 0x000fe20000000f00 */
[----:B------:R-:W-:-:S07]  /*23b0*/  FADD.FTZ R76, R76, R72 ;  /* 0x000000484c4c7221 */ /* 0x000fce0000010000 */
[----:B------:R-:W-:Y:S05]  /*23c0*/  WARPSYNC.COLLECTIVE R71, `(.L_x_1678) ;  /* 0x0000000047087348 */ /* 0x000fea0003c00000 */
[----:B------:R0:W1:Y:S02]  /*23d0*/  SHFL.BFLY P3, R72, R64, R69, R66 ;  /* 0x0c00004540487389 */ /* 0x0000640000060042 */
[----:B01----:R-:W-:Y:S05]  /*23e0*/  ENDCOLLECTIVE ;  /* 0x000000000000791b */ /* 0x003fea0003800000 */
.L_x_1678:
[----:B------:R-:W-:Y:S01]  /*23f0*/  MOV R64, R76 ;  /* 0x0000004c00407202 */ /* 0x000fe20000000f00 */
[----:B------:R-:W-:-:S07]  /*2400*/  FADD.FTZ R68, R77, R72 ;  /* 0x000000484d447221 */ /* 0x000fce0000010000 */
[----:B------:R-:W-:Y:S05]  /*2410*/  WARPSYNC.COLLECTIVE R71, `(.L_x_1679) ;  /* 0x0000000047087348 */ /* 0x000fea0003c00000 */
[----:B------:R0:W1:Y:S02]  /*2420*/  SHFL.BFLY P3, R72, R64, R69, R66 ;  /* 0x0c00004540487389 */ /* 0x0000640000060042 */
[----:B01----:R-:W-:Y:S05]  /*2430*/  ENDCOLLECTIVE ;  /* 0x000000000000791b */ /* 0x003fea0003800000 */
.L_x_1679:
[----:B------:R-:W-:Y:S01]  /*2440*/  HFMA2 R69, -RZ, RZ, 0, 9.5367431640625e-07 ;  /* 0x00000010ff457431 */ /* 0x000fe200000001ff */
[----:B------:R-:W-:Y:S01]  /*2450*/  MOV R64, R68 ;  /* 0x0000004400407202 */ /* 0x000fe20000000f00 */
[----:B------:R-:W-:-:S07]  /*2460*/  FADD.FTZ R70, R76, R72 ;  /* 0x000000484c467221 */ /* 0x000fce0000010000 */
[----:B------:R-:W-:Y:S05]  /*2470*/  WARPSYNC.COLLECTIVE R71, `(.L_x_1680) ;  /* 0x0000000047087348 */ /* 0x000fea0003c00000 */
[----:B------:R0:W1:Y:S02]  /*2480*/  SHFL.BFLY P3, R72, R64, R69, R66 ;  /* 0x0c00004540487389 */ /* 0x0000640000060042 */
[----:B01----:R-:W-:Y:S05]  /*2490*/  ENDCOLLECTIVE ;  /* 0x000000000000791b */ /* 0x003fea0003800000 */
.L_x_1680:
[----:B------:R-:W-:Y:S02]  /*24a0*/  MOV R64, R70 ;  /* 0x0000004600407202 */ /* 0x000fe40000000f00 */
[----:B------:R-:W-:-:S07]  /*24b0*/  MOV R73, R72 ;  /* 0x0000004800497202 */ /* 0x000fce0000000f00 */
[----:B------:R-:W-:Y:S05]  /*24c0*/  WARPSYNC.COLLECTIVE R71, `(.L_x_1681) ;  /* 0x0000000047087348 */ /* 0x000fea0003c00000 */
[----:B------:R0:W1:Y:S02]  /*24d0*/  SHFL.BFLY P3, R72, R64, R69, R66 ;  /* 0x0c00004540487389 */ /* 0x0000640000060042 */
[----:B01----:R-:W-:Y:S05]  /*24e0*/  ENDCOLLECTIVE ;  /* 0x000000000000791b */ /* 0x003fea0003800000 */
.L_x_1681:
[----:B------:R-:W-:Y:S05]  /*24f0*/  BRA `(.L_x_1682) ;  /* 0xffffffe4003c7947 */ /* 0x000fea000383ffff */
.L_x_1683:
        /* <DEDUP_REMOVED lines=16> */
.L_x_2875:


//--------------------- .text._ZN10layer_norm31ln_parallel_residual_bwd_kernelINS_13Kernel_traitsI6__halfS2_fS2_fjLj256ELj1ELj4ELj1ELj16ENS_18Kernel_traits_baseILj256ES2_S2_fS2_fjLj128EEEEELb1ELb0ELb0EEEvNS_9BwdParamsE --------------------------
	.section	.text._ZN10layer_norm31ln_parallel_residual_bwd_kernelINS_13Kernel_traitsI6__halfS2_fS2_fjLj256ELj1ELj4ELj1ELj16ENS_18Kernel_traits_baseILj256ES2_S2_fS2_fjLj128EEEEELb1ELb0ELb0EEEvNS_9BwdParamsE,"ax",@progbits
	.align	128
        .global         _ZN10layer_norm31ln_parallel_residual_bwd_kernelINS_13Kernel_traitsI6__halfS2_fS2_fjLj256ELj1ELj4ELj1ELj16ENS_18Kernel_traits_baseILj256ES2_S2_fS2_fjLj128EEEEELb1ELb0ELb0EEEvNS_9BwdParamsE
        .type           _ZN10layer_norm31ln_parallel_residual_bwd_kernelINS_13Kernel_traitsI6__halfS2_fS2_fjLj256ELj1ELj4ELj1ELj16ENS_18Kernel_traits_baseILj256ES2_S2_fS2_fjLj128EEEEELb1ELb0ELb0EEEvNS_9BwdParamsE,@function
        .size           _ZN10layer_norm31ln_parallel_residual_bwd_kernelINS_13Kernel_traitsI6__halfS2_fS2_fjLj256ELj1ELj4ELj1ELj16ENS_18Kernel_traits_baseILj256ES2_S2_fS2_fjLj128EEEEELb1ELb0ELb0EEEvNS_9BwdParamsE,(.L_x_2876 - _ZN10layer_norm31ln_parallel_residual_bwd_kernelINS_13Kernel_traitsI6__halfS2_fS2_fjLj256ELj1ELj4ELj1ELj16ENS_18Kernel_traits_baseILj256ES2_S2_fS2_fjLj128EEEEELb1ELb0ELb0EEEvNS_9BwdParamsE)
        .other          _ZN10layer_norm31ln_parallel_residual_bwd_kernelINS_13Kernel_traitsI6__halfS2_fS2_fjLj256ELj1ELj4ELj1ELj16ENS_18Kernel_traits_baseILj256ES2_S2_fS2_fjLj128EEEEELb1ELb0ELb0EEEvNS_9BwdParamsE,@"STO_CUDA_ENTRY STV_DEFAULT"
_ZN10layer_norm31ln_parallel_residual_bwd_kernelINS_13Kernel_traitsI6__halfS2_fS2_fjLj256ELj1ELj4ELj1ELj16ENS_18Kernel_traits_baseILj256ES2_S2_fS2_fjLj128EEEEELb1ELb0ELb0EEEvNS_9BwdParamsE:
.text._ZN10layer_norm31ln_parallel_residual_bwd_kernelINS_13Kernel_traitsI6__halfS2_fS2_fjLj256ELj1ELj4ELj1ELj16ENS_18Kernel_traits_baseILj256ES2_S2_fS2_fjLj128EEEEELb1ELb0ELb0EEEvNS_9BwdParamsE:
        /* <DEDUP_REMOVED lines=48> */
[----:B------:R-:W-:-:S07]  /*0300*/  HFMA2 R8, -RZ, RZ, 0, 0 ;  /* 0x00000000ff087431 */ /* 0x000fce00000001ff */
.L_x_1698:
[----:B-1----:R-:W1:Y:S01]  /*0310*/  LDC.64 R60, c[0x0][0x3c8] ;  /* 0x0000f200ff3c7b82 */ /* 0x002e620000000a00 */
[----:B------:R-:W-:-:S07]  /*0320*/  MOV R82, UR15 ;  /* 0x0000000f00527c02 */ /* 0x000fce0008000f00 */
[----:B------:R-:W2:Y:S01]  /*0330*/  LDC.64 R68, c[0x0][0x3c0] ;  /* 0x0000f000ff447b82 */ /* 0x000ea20000000a00 */
[----:B-1----:R-:W-:-:S05]  /*0340*/  IMAD.WIDE R60, R79, 0x4, R60 ;  /* 0x000000044f3c7825 */ /* 0x002fca00078e023c */
        /* <DEDUP_REMOVED lines=20> */
[----:B------:R-:W-:-:S06]  /*0490*/  IMAD.WIDE R90, R79, 0x4, R68 ;  /* 0x000000044f5a7825 */ /* 0x000fcc00078e0244 */
[----:B------:R-:W4:Y:S01]  /*04a0*/  LDG.E R90, desc[UR8][R90.64] ;  /* 0x000000085a5a7981 */ /* 0x000f22000c1e1900 */
[----:B---3--:R-:W-:-:S05]  /*04b0*/  IMAD.WIDE.U32 R104, R93, 0x20, R104 ;  /* 0x000000205d687825 */ /* 0x008fca00078e0068 */
        /* <DEDUP_REMOVED lines=9> */
[----:B0-----:R-:W-:Y:S02]  /*0550*/  HADD2.F32 R104, -RZ, R4.H0_H0 ;  /* 0x20000004ff687230 */ /* 0x001fe40000004100 */
[----:B------:R-:W-:Y:S02]  /*0560*/  HADD2.F32 R0, -RZ, R84.H0_H0 ;  /* 0x20000054ff007230 */ /* 0x000fe40000004100 */
[--C-:B------:R-:W-:Y:S02]  /*0570*/  HADD2.F32 R91, -RZ, R5.reuse.H1_H1 ;  /* 0x30000005ff5b7230 */ /* 0x100fe40000004100 */
[----:B------:R-:W-:Y:S02]  /*0580*/  HADD2.F32 R83, -RZ, R4.H1_H1 ;  /* 0x30000004ff537230 */ /* 0x000fe40000004100 */
[----:B------:R-:W-:Y:S02]  /*0590*/  HADD2.F32 R116, -RZ, R6.H0_H0 ;  /* 0x20000006ff747230 */ /* 0x000fe40000004100 */
[----:B------:R-:W-:-:S02]  /*05a0*/  HADD2.F32 R112, -RZ, R5.H0_H0 ;  /* 0x20000005ff707230 */ /* 0x000fc40000004100 */
[----:B------:R-:W-:Y:S02]  /*05b0*/  HADD2.F32 R114, -RZ, R86.H0_H0 ;  /* 0x20000056ff727230 */ /* 0x000fe40000004100 */
[----:B-1----:R-:W-:-:S05]  /*05c0*/  @P0 IMAD.WIDE.U32 R88, R93, 0x20, R88 ;  /* 0x000000205d580825 */ /* 0x002fca00078e0058 */
[----:B------:R-:W5:Y:S04]  /*05d0*/  @P0 LDG.E.128 R40, desc[UR8][R88.64] ;  /* 0x0000000858280981 */ /* 0x000f68000c1e1d00 */
[----:B------:R0:W5:Y:S01]  /*05e0*/  @P0 LDG.E.128 R44, desc[UR8][R88.64+0x10] ;  /* 0x00001008582c0981 */ /* 0x000162000c1e1d00 */
[--C-:B------:R-:W-:Y:S01]  /*05f0*/  HADD2.F32 R110, -RZ, R85.reuse.H0_H0 ;  /* 0x20000055ff6e7230 */ /* 0x100fe20000004100 */
[----:B------:R-:W-:Y:S01]  /*0600*/  ISETP.NE.AND P0, PT, R102, RZ, PT ;  /* 0x000000ff6600720c */ /* 0x000fe20003f05270 */
[----:B------:R-:W-:Y:S02]  /*0610*/  HADD2.F32 R115, -RZ, R6.H1_H1 ;  /* 0x30000006ff737230 */ /* 0x000fe40000004100 */
[----:B0-----:R-:W-:Y:S02]  /*0620*/  HADD2.F32 R89, -RZ, R85.H1_H1 ;  /* 0x30000055ff597230 */ /* 0x001fe40000004100 */
[----:B----4-:R-:W-:-:S02]  /*0630*/  HADD2.F32 R111, -RZ, R60.H0_H0 ;  /* 0x2000003cff6f7230 */ /* 0x010fc40000004100 */
[----:B------:R-:W-:-:S03]  /*0640*/  HADD2.F32 R106, -RZ, R61.H1_H1 ;  /* 0x3000003dff6a7230 */ /* 0x000fc60000004100 */
[----:B------:R-:W-:Y:S01]  /*0650*/  FMUL.FTZ R81, R104, R111 ;  /* 0x0000006f68517220 */ /* 0x000fe20000410000 */
[----:B------:R-:W-:Y:S02]  /*0660*/  HADD2.F32 R108, -RZ, R60.H1_H1 ;  /* 0x3000003cff6c7230 */ /* 0x000fe40000004100 */
[--C-:B------:R-:W-:Y:S02]  /*0670*/  HADD2.F32 R113, -RZ, R64.reuse.H0_H0 ;  /* 0x20000040ff717230 */ /* 0x100fe40000004100 */
[----:B------:R-:W-:Y:S02]  /*0680*/  HADD2.F32 R104, -RZ, R64.H1_H1 ;  /* 0x30000040ff687230 */ /* 0x000fe40000004100 */
[--C-:B------:R-:W-:Y:S02]  /*0690*/  HADD2.F32 R103, -RZ, R65.reuse.H0_H0 ;  /* 0x20000041ff677230 */ /* 0x100fe40000004100 */
[----:B------:R-:W-:Y:S02]  /*06a0*/  HADD2.F32 R64, -RZ, R65.H1_H1 ;  /* 0x30000041ff407230 */ /* 0x000fe40000004100 */
[----:B------:R-:W-:-:S02]  /*06b0*/  HADD2.F32 R65, -RZ, R62.H0_H0 ;  /* 0x2000003eff417230 */ /* 0x000fc40000004100 */
[----:B------:R-:W-:Y:S01]  /*06c0*/  FFMA.FTZ R0, R0, R113, R81 ;  /* 0x0000007100007223 */ /* 0x000fe20000010051 */
[----:B------:R-:W-:Y:S02]  /*06d0*/  HADD2.F32 R81, -RZ, R84.H1_H1 ;  /* 0x30000054ff517230 */ /* 0x000fe40000004100 */
[----:B------:R-:W-:Y:S01]  /*06e0*/  FMUL.FTZ R88, R91, R106 ;  /* 0x0000006a5b587220 */ /* 0x000fe20000410000 */
[----:B------:R-:W-:Y:S02]  /*06f0*/  HADD2.F32 R107, -RZ, R61.H0_H0 ;  /* 0x2000003dff6b7230 */ /* 0x000fe40000004100 */
[----:B------:R-:W-:Y:S01]  /*0700*/  FMUL.FTZ R60, R83, R108 ;  /* 0x0000006c533c7220 */ /* 0x000fe20000410000 */
[----:B------:R-:W-:Y:S02]  /*0710*/  HADD2.F32 R105, -RZ, R66.H0_H0 ;  /* 0x20000042ff697230 */ /* 0x000fe40000004100 */
[----:B------:R-:W-:Y:S01]  /*0720*/  FMUL.FTZ R61, R116, R65 ;  /* 0x00000041743d7220 */ /* 0x000fe20000410000 */
[----:B------:R-:W-:Y:S01]  /*0730*/  FFMA.FTZ R88, R89, R64, R88 ;  /* 0x0000004059587223 */ /* 0x000fe20000010058 */
[----:B------:R-:W-:Y:S01]  /*0740*/  FMUL.FTZ R83, R112, R107 ;  /* 0x0000006b70537220 */ /* 0x000fe20000410000 */
[----:B------:R-:W-:Y:S01]  /*0750*/  FFMA.FTZ R81, R81, R104, R60 ;  /* 0x0000006851517223 */ /* 0x000fe2000001003c */
[----:B------:R-:W-:Y:S01]  /*0760*/  FFMA.FTZ R89, R114, R105, R61 ;  /* 0x0000006972597223 */ /* 0x000fe2000001003d */
[----:B------:R-:W-:-:S02]  /*0770*/  HADD2.F32 R62, -RZ, R62.H1_H1 ;  /* 0x3000003eff3e7230 */ /* 0x000fc40000004100 */
[----:B------:R-:W-:Y:S02]  /*0780*/  HADD2.F32 R60, -RZ, R7.H0_H0 ;  /* 0x20000007ff3c7230 */ /* 0x000fe40000004100 */
[----:B------:R-:W-:Y:S02]  /*0790*/  HADD2.F32 R61, -RZ, R63.H0_H0 ;  /* 0x2000003fff3d7230 */ /* 0x000fe40000004100 */
[----:B------:R-:W-:Y:S01]  /*07a0*/  FFMA.FTZ R83, R110, R103, R83 ;  /* 0x000000676e537223 */ /* 0x000fe20000010053 */
[----:B------:R-:W-:Y:S01]  /*07b0*/  FSEL R122, R90, RZ, !P0 ;  /* 0x000000ff5a7a7208 */ /* 0x000fe20004000000 */
[----:B------:R-:W-:Y:S02]  /*07c0*/  HADD2.F32 R91, -RZ, R86.H1_H1 ;  /* 0x30000056ff5b7230 */ /* 0x000fe40000004100 */
[----:B------:R-:W-:Y:S01]  /*07d0*/  FMUL.FTZ R90, R115, R62 ;  /* 0x0000003e735a7220 */ /* 0x000fe20000410000 */
[----:B------:R-:W-:Y:S02]  /*07e0*/  HADD2.F32 R110, -RZ, R66.H1_H1 ;  /* 0x30000042ff6e7230 */ /* 0x000fe40000004100 */
[----:B------:R-:W-:Y:S01]  /*07f0*/  FMUL.FTZ R115, R60, R61 ;  /* 0x0000003d3c737220 */ /* 0x000fe20000410000 */
[----:B------:R-:W-:-:S02]  /*0800*/  HADD2.F32 R112, -RZ, R87.H0_H0 ;  /* 0x20000057ff707230 */ /* 0x000fc40000004100 */
[--C-:B------:R-:W-:Y:S02]  /*0810*/  HADD2.F32 R109, -RZ, R67.reuse.H0_H0 ;  /* 0x20000043ff6d7230 */ /* 0x100fe40000004100 */
[----:B------:R-:W-:Y:S02]  /*0820*/  HADD2.F32 R60, -RZ, R67.H1_H1 ;  /* 0x30000043ff3c7230 */ /* 0x000fe40000004100 */
[----:B------:R-:W-:Y:S02]  /*0830*/  HADD2.F32 R66, -RZ, R63.H1_H1 ;  /* 0x3000003fff427230 */ /* 0x000fe40000004100 */
[----:B------:R-:W-:Y:S02]  /*0840*/  HADD2.F32 R67, -RZ, R7.H1_H1 ;  /* 0x30000007ff437230 */ /* 0x000fe40000004100 */
[----:B------:R-:W-:Y:S01]  /*0850*/  FFMA.FTZ R91, R91, R110, R90 ;  /* 0x0000006e5b5b7223 */ /* 0x000fe2000001005a */
[----:B------:R-:W-:Y:S01]  /*0860*/  FFMA.FTZ R90, R112, R109, R115 ;  /* 0x0000006d705a7223 */ /* 0x000fe20000010073 */
[--C-:B---3--:R-:W-:Y:S01]  /*0870*/  FADD.FTZ R124, R68, -R122.reuse ;  /* 0x8000007a447c7221 */ /* 0x108fe20000010000 */
[--C-:B------:R-:W-:Y:S01]  /*0880*/  FADD.FTZ R112, R70, -R122.reuse ;  /* 0x8000007a46707221 */ /* 0x100fe20000010000 */
[----:B------:R-:W-:Y:S01]  /*0890*/  FADD.FTZ R68, R69, -R122 ;  /* 0x8000007a45447221 */ /* 0x000fe20000010000 */
[----:B------:R-:W-:-:S02]  /*08a0*/  HADD2.F32 R63, -RZ, R87.H1_H1 ;  /* 0x30000057ff3f7230 */ /* 0x000fc40000004100 */
[----:B------:R-:W-:Y:S01]  /*08b0*/  FMUL.FTZ R70, R67, R66 ;  /* 0x0000004243467220 */ /* 0x000fe20000410000 */
[--C-:B------:R-:W-:Y:S01]  /*08c0*/  FADD.FTZ R118, R73, -R122.reuse ;  /* 0x8000007a49767221 */ /* 0x100fe20000010000 */
[--C-:B--2---:R-:W-:Y:S01]  /*08d0*/  @P1 SHF.R.U64 R69, R2, 0x8, R3.reuse ;  /* 0x0000000802451819 */ /* 0x104fe20000001203 */
[--C-:B------:R-:W-:Y:S01]  /*08e0*/  FADD.FTZ R116, R72, -R122.reuse ;  /* 0x8000007a48747221 */ /* 0x100fe20000010000 */
[----:B------:R-:W-:Y:S01]  /*08f0*/  @P1 SHF.R.U64 R67, R2, 0x18, R3 ;  /* 0x0000001802431819 */ /* 0x000fe20000001203 */
[--C-:B------:R-:W-:Y:S01]  /*0900*/  FADD.FTZ R114, R71, -R122.reuse ;  /* 0x8000007a47727221 */ /* 0x100fe20000010000 */
[----:B------:R-:W-:Y:S01]  /*0910*/  FADD.FTZ R120, R74, -R122 ;  /* 0x8000007a4a787221 */ /* 0x000fe20000010000 */
[C---:B------:R-:W-:Y:S01]  /*0920*/  @P1 PRMT R101, R2.reuse, 0x7610, R101 ;  /* 0x0000761002651816 */ /* 0x040fe20000000065 */
[----:B-----5:R-:W-:Y:S01]  /*0930*/  FMUL.FTZ R74, R95, R118 ;  /* 0x000000765f4a7220 */ /* 0x020fe20000410000 */
[----:B------:R-:W-:Y:S01]  /*0940*/  @P1 SHF.R.U64 R71, R2, 0x10, R3 ;  /* 0x0000001002471819 */ /* 0x000fe20000001203 */
[----:B------:R-:W-:Y:S01]  /*0950*/  FFMA.FTZ R2, R63, R60, R70 ;  /* 0x0000003c3f027223 */ /* 0x000fe20000010046 */
[----:B------:R-:W-:Y:S01]  /*0960*/  @P1 PRMT R100, R69, 0x7610, R100 ;  /* 0x0000761045641816 */ /* 0x000fe20000000064 */
[----:B------:R-:W-:Y:S01]  /*0970*/  FMUL.FTZ R73, R95, R116 ;  /* 0x000000745f497220 */ /* 0x000fe20000410000 */
[----:B------:R-:W-:-:S02]  /*0980*/  @P1 PRMT R98, R67, 0x7610, R98 ;  /* 0x0000761043621816 */ /* 0x000fc40000000062 */
[----:B------:R-:W-:Y:S02]  /*0990*/  @P1 SHF.R.U32.HI R67, RZ, 0x8, R3 ;  /* 0x00000008ff431819 */ /* 0x000fe40000011603 */
[----:B------:R-:W-:Y:S02]  /*09a0*/  @P1 PRMT R97, R3, 0x7610, R97 ;  /* 0x0000761003611816 */ /* 0x000fe40000000061 */
[--C-:B------:R-:W-:Y:S02]  /*09b0*/  @P1 SHF.R.U32.HI R69, RZ, 0x10, R3.reuse ;  /* 0x00000010ff451819 */ /* 0x100fe40000011603 */
[----:B------:R-:W-:Y:S01]  /*09c0*/  @P1 SHF.R.U32.HI R63, RZ, 0x18, R3 ;  /* 0x00000018ff3f1819 */ /* 0x000fe20000011603 */
[----:B------:R-:W-:Y:S01]  /*09d0*/  FMUL.FTZ R3, R95, R124 ;  /* 0x0000007c5f037220 */ /* 0x000fe20000410000 */
[----:B------:R-:W-:Y:S01]  /*09e0*/  FADD.FTZ R21, R21, R62 ;  /* 0x0000003e15157221 */ /* 0x000fe20000010000 */
[----:B------:R-:W-:Y:S01]  /*09f0*/  FFMA.FTZ R13, R74, R62, R13 ;  /* 0x0000003e4a0d7223 */ /* 0x000fe2000001000d */
[----:B------:R-:W-:Y:S01]  /*0a00*/  FMUL.FTZ R72, R95, R114 ;  /* 0x000000725f487220 */ /* 0x000fe20000410000 */
[----:B------:R-:W-:Y:S01]  /*0a10*/  FADD.FTZ R20, R20, R65 ;  /* 0x0000004114147221 */ /* 0x000fe20000010000 */
[----:B------:R-:W-:Y:S01]  /*0a20*/  FFMA.FTZ R12, R73, R65, R12 ;  /* 0x00000041490c7223 */ /* 0x000fe2000001000c */
[----:B------:R-:W-:Y:S01]  /*0a30*/  FADD.FTZ R62, RZ, R0 ;  /* 0x00000000ff3e7221 */ /* 0x000fe20000010000 */
[----:B------:R-:W-:Y:S01]  /*0a40*/  FMUL.FTZ R70, R95, R68 ;  /* 0x000000445f467220 */ /* 0x000fe20000410000 */
[----:B------:R-:W-:Y:S01]  /*0a50*/  FFMA.FTZ R65, R3, R0, RZ ;  /* 0x0000000003417223 */ /* 0x000fe200000100ff */
[----:B------:R-:W-:Y:S01]  /*0a60*/  FADD.FTZ R122, R75, -R122 ;  /* 0x8000007a4b7a7221 */ /* 0x000fe20000010000 */
[----:B------:R-:W-:Y:S01]  /*0a70*/  FMUL.FTZ R75, R95, R120 ;  /* 0x000000785f4b7220 */ /* 0x000fe20000410000 */
[----:B------:R-:W-:Y:S01]  /*0a80*/  @P1 PRMT R99, R71, 0x7610, R99 ;  /* 0x0000761047631816 */ /* 0x000fe20000000063 */
[----:B------:R-:W-:Y:S01]  /*0a90*/  FADD.FTZ R31, R31, R64 ;  /* 0x000000401f1f7221 */ /* 0x000fe20000010000 */
[----:B------:R-:W-:Y:S01]  /*0aa0*/  FFMA.FTZ R39, R72, R64, R39 ;  /* 0x0000004048277223 */ /* 0x000fe20000010027 */
[----:B------:R-:W-:Y:S01]  /*0ab0*/  FADD.FTZ R62, R62, R81 ;  /* 0x000000513e3e7221 */ /* 0x000fe20000010000 */
[----:B------:R-:W-:Y:S01]  /*0ac0*/  @P1 PRMT R96, R67, 0x7610, R96 ;  /* 0x0000761043601816 */ /* 0x000fe20000000060 */
[----:B------:R-:W-:Y:S01]  /*0ad0*/  FMUL.FTZ R71, R95, R112 ;  /* 0x000000705f477220 */ /* 0x000fe20000410000 */
[----:B------:R-:W-:Y:S01]  /*0ae0*/  @P1 PRMT R94, R69, 0x7610, R94 ;  /* 0x00007610455e1816 */ /* 0x000fe2000000005e */
[----:B------:R-:W-:Y:S01]  /*0af0*/  FFMA.FTZ R64, R70, R81, R65 ;  /* 0x0000005146407223 */ /* 0x000fe20000010041 */
[----:B------:R-:W-:Y:S01]  /*0b00*/  @P1 PRMT R92, R63, 0x7610, R92 ;  /* 0x000076103f5c1816 */ /* 0x000fe2000000005c */
[----:B------:R-:W-:Y:S01]  /*0b10*/  FADD.FTZ R22, R22, R61 ;  /* 0x0000003d16167221 */ /* 0x000fe20000010000 */
[C-C-:B------:R-:W-:Y:S01]  /*0b20*/  SHF.R.U64 R69, R76.reuse, 0x18, R77.reuse ;  /* 0x000000184c457819 */ /* 0x140fe2000000124d */
[----:B------:R-:W-:Y:S01]  /*0b30*/  FFMA.FTZ R14, R75, R61, R14 ;  /* 0x0000003d4b0e7223 */ /* 0x000fe2000001000e */
[----:B------:R-:W-:-:S02]  /*0b40*/  SHF.R.U64 R67, R76, 0x10, R77 ;  /* 0x000000104c437819 */ /* 0x000fc4000000124d */
        /* <DEDUP_REMOVED lines=14> */
[C---:B------:R-:W-:Y:S01]  /*0c30*/  FFMA.FTZ R36, R3.reuse, R113, R36 ;  /* 0x0000007103247223 */ /* 0x040fe20000010024 */
[----:B------:R-:W-:Y:S01]  /*0c40*/  FADD.FTZ R16, R16, R111 ;  /* 0x0000006f10107221 */ /* 0x000fe20000010000 */
[----:B------:R-:W-:Y:S01]  /*0c50*/  FFMA.FTZ R8, R3, R111, R8 ;  /* 0x0000006f03087223 */ /* 0x000fe20000010008 */
[--C-:B------:R-:W-:Y:S01]  /*0c60*/  SHF.R.U32.HI R117, RZ, 0x18, R77.reuse ;  /* 0x00000018ff757819 */ /* 0x100fe2000001164d */
[----:B------:R-:W-:Y:S01]  /*0c70*/  FADD.FTZ R65, R65, R90 ;  /* 0x0000005a41417221 */ /* 0x000fe20000010000 */
[--C-:B------:R-:W-:Y:S01]  /*0c80*/  SHF.R.U32.HI R115, RZ, 0x10, R77.reuse ;  /* 0x00000010ff737819 */ /* 0x100fe2000001164d */
[----:B------:R-:W-:Y:S01]  /*0c90*/  FFMA.FTZ R61, R75, R90, R60 ;  /* 0x0000005a4b3d7223 */ /* 0x000fe2000001003c */
[----:B------:R-:W-:-:S02]  /*0ca0*/  SHF.R.U32.HI R113, RZ, 0x8, R77 ;  /* 0x00000008ff717819 */ /* 0x000fc4000001164d */
[----:B------:R-:W-:Y:S01]  /*0cb0*/  MOV R111, R77 ;  /* 0x0000004d006f7202 */ /* 0x000fe20000000f00 */
        /* <DEDUP_REMOVED lines=24> */
[----:B------:R-:W-:Y:S02]  /*0e40*/  PRMT R106, R69, 0x7610, R106 ;  /* 0x00007610456a7816 */ /* 0x000fe4000000006a */
[----:B------:R-:W-:Y:S02]  /*0e50*/  PRMT R107, R67, 0x7610, R107 ;  /* 0x00007610436b7816 */ /* 0x000fe4000000006b */
[----:B------:R-:W-:Y:S02]  /*0e60*/  PRMT R108, R63, 0x7610, R108 ;  /* 0x000076103f6c7816 */ /* 0x000fe4000000006c */
[----:B------:R-:W-:-:S07]  /*0e70*/  PRMT R109, R68, 0x7610, R109 ;  /* 0x00007610446d7816 */ /* 0x000fce000000006d */
.L_x_1687:
[----:B------:R-:W-:Y:S05]  /*0e80*/  BSYNC.RECONVERGENT B1 ;  /* 0x0000000000017941 */ /* 0x000fea0003800200 */
.L_x_1686:
        /* <DEDUP_REMOVED lines=21> */
.L_x_1712:
        /* <DEDUP_REMOVED lines=70> */
.L_x_1693:
[-CC-:B------:R-:W-:Y:S01]  /*1440*/  FFMA.FTZ R48, R70, R60.reuse, R61.reuse ;  /* 0x0000003c46307223 */ /* 0x180fe2000001003d */
[-CC-:B------:R-:W-:Y:S01]  /*1450*/  FFMA.FTZ R52, R71, R60.reuse, R61.reuse ;  /* 0x0000003c47347223 */ /* 0x180fe2000001003d */
[-CC-:B------:R-:W-:Y:S01]  /*1460*/  FFMA.FTZ R49, R3, R60.reuse, R61.reuse ;  /* 0x0000003c03317223 */ /* 0x180fe2000001003d */
[-CC-:B------:R-:W-:Y:S01]  /*1470*/  FFMA.FTZ R51, R72, R60.reuse, R61.reuse ;  /* 0x0000003c48337223 */ /* 0x180fe2000001003d */
[-CC-:B------:R-:W-:Y:S01]  /*1480*/  FFMA.FTZ R53, R75, R60.reuse, R61.reuse ;  /* 0x0000003c4b357223 */ /* 0x180fe2000001003d */
[----:B------:R-:W-:Y:S01]  /*1490*/  FADD.FTZ R50, R81, -R48 ;  /* 0x8000003051327221 */ /* 0x000fe20000010000 */
[-C--:B-1----:R-:W-:Y:S01]  /*14a0*/  FFMA.FTZ R62, R73, R60.reuse, R61 ;  /* 0x0000003c493e7223 */ /* 0x082fe2000001003d */
[----:B------:R-:W-:Y:S01]  /*14b0*/  FADD.FTZ R52, R83, -R52 ;  /* 0x8000003453347221 */ /* 0x000fe20000010000 */
        /* <DEDUP_REMOVED lines=45> */
.L_x_1692:
        /* <DEDUP_REMOVED lines=19> */
[----:B------:R-:W-:Y:S01]  /*18c0*/  FADD.FTZ R66, R91, -R68 ;  /* 0x800000445b427221 */ /* 0x000fe20000010000 */
[----:B------:R-:W-:Y:S01]  /*18d0*/  SEL R54, R54, R67, !P0 ;  /* 0x0000004336367207 */ /* 0x000fe20004000000 */
[----:B------:R-:W-:Y:S01]  /*18e0*/  FMUL.FTZ R67, R67, UR14 ;  /* 0x0000000e43437c20 */ /* 0x000fe20008410000 */
[----:B------:R-:W-:Y:S01]  /*18f0*/  SEL R55, R55, R64, !P0 ;  /* 0x0000004037377207 */ /* 0x000fe20004000000 */
[----:B------:R-:W-:Y:S01]  /*1900*/  FMUL.FTZ R64, R64, UR14 ;  /* 0x0000000e40407c20 */ /* 0x000fe20008410000 */
[----:B------:R-:W-:Y:S01]  /*1910*/  FFMA.FTZ R65, R95, R65, R44 ;  /* 0x000000415f417223 */ /* 0x000fe2000001002c */
[----:B------:R-:W-:Y:S01]  /*1920*/  LOP3.LUT P1, RZ, R103, 0xff, RZ, 0xc0, !PT ;  /* 0x000000ff67ff7812 */ /* 0x000fe2000782c0ff */
        /* <DEDUP_REMOVED lines=37> */
.L_x_1691:
        /* <DEDUP_REMOVED lines=79> */
.L_x_1696:
        /* <DEDUP_REMOVED lines=19> */
[----:B------:R-:W-:Y:S01]  /*21a0*/  FADD.FTZ R60, R90, -R53 ;  /* 0x800000355a3c7221 */ /* 0x000fe20000010000 */
[C---:B------:R-:W-:Y:S01]  /*21b0*/  FMUL.FTZ R53, R95.reuse, R58 ;  /* 0x0000003a5f357220 */ /* 0x040fe20000410000 */
[----:B------:R-:W-:Y:S01]  /*21c0*/  FMUL.FTZ R55, R95, R62 ;  /* 0x0000003e5f377220 */ /* 0x000fe20000410000 */
[----:B------:R-:W-:Y:S01]  /*21d0*/  LOP3.LUT P6, RZ, R97, 0xff, RZ, 0xc0, !PT ;  /* 0x000000ff61ff7812 */ /* 0x000fe200078cc0ff */
[----:B------:R-:W-:Y:S01]  /*21e0*/  FMUL.FTZ R56, R50, UR14 ;  /* 0x0000000e32387c20 */ /* 0x000fe20008410000 */
[----:B------:R-:W-:Y:S01]  /*21f0*/  LOP3.LUT P3, RZ, R107, 0xff, RZ, 0xc0, !PT ;  /* 0x000000ff6bff7812 */ /* 0x000fe2000786c0ff */
[----:B------:R-:W-:Y:S01]  /*2200*/  FMUL.FTZ R58, R51, UR14 ;  /* 0x0000000e333a7c20 */ /* 0x000fe20008410000 */
[----:B------:R-:W-:Y:S01]  /*2210*/  LOP3.LUT P1, RZ, R99, 0xff, RZ, 0xc0, !PT ;  /* 0x000000ff63ff7812 */ /* 0x000fe2000782c0ff */
[----:B------:R-:W-:Y:S01]  /*2220*/  FADD.FTZ R48, R0, -R49 ;  /* 0x8000003100307221 */ /* 0x000fe20000010000 */
[----:B------:R-:W-:Y:S01]  /*2230*/  FSEL R62, R57, RZ, P0 ;  /* 0x000000ff393e7208 */ /* 0x000fe20000000000 */
[C---:B------:R-:W-:Y:S01]  /*2240*/  FMUL.FTZ R49, R95.reuse, R54 ;  /* 0x000000365f317220 */ /* 0x040fe20000410000 */
[----:B------:R-:W-:Y:S01]  /*2250*/  LOP3.LUT P0, RZ, R106, 0xff, RZ, 0xc0, !PT ;  /* 0x000000ff6aff7812 */ /* 0x000fe2000780c0ff */
[----:B------:R-:W-:Y:S01]  /*2260*/  FMUL.FTZ R54, R95, R60 ;  /* 0x0000003c5f367220 */ /* 0x000fe20000410000 */
[----:B------:R-:W-:Y:S01]  /*2270*/  FSEL R59, R57, RZ, P6 ;  /* 0x000000ff393b7208 */ /* 0x000fe20003000000 */
[----:B------:R-:W-:Y:S01]  /*2280*/  FMUL.FTZ R60, R53, UR14 ;  /* 0x0000000e353c7c20 */ /* 0x000fe20008410000 */
[C---:B------:R-:W-:Y:S01]  /*2290*/  FSEL R61, R56.reuse, RZ, P3 ;  /* 0x000000ff383d7208 */ /* 0x040fe20001800000 */
[----:B------:R-:W-:Y:S01]  /*22a0*/  FMUL.FTZ R48, R95, R48 ;  /* 0x000000305f307220 */ /* 0x000fe20000410000 */
[----:B------:R-:W-:Y:S01]  /*22b0*/  FSEL R57, R56, RZ, P1 ;  /* 0x000000ff38397208 */ /* 0x000fe20000800000 */
[----:B------:R-:W-:Y:S01]  /*22c0*/  FMUL.FTZ R66, R55, UR14 ;  /* 0x0000000e37427c20 */ /* 0x000fe20008410000 */
[----:B------:R-:W-:-:S02]  /*22d0*/  LOP3.LUT P5, RZ, R104, 0xff, RZ, 0xc0, !PT ;  /* 0x000000ff68ff7812 */ /* 0x000fc400078ac0ff */
[----:B------:R-:W-:Y:S02]  /*22e0*/  LOP3.LUT P4, RZ, R96, 0xff, RZ, 0xc0, !PT ;  /* 0x000000ff60ff7812 */ /* 0x000fe4000788c0ff */
[----:B------:R-:W-:Y:S02]  /*22f0*/  FSEL R56, R58, RZ, P0 ;  /* 0x000000ff3a387208 */ /* 0x000fe40000000000 */
[----:B------:R-:W-:Y:S02]  /*2300*/  LOP3.LUT P6, RZ, R98, 0xff, RZ, 0xc0, !PT ;  /* 0x000000ff62ff7812 */ /* 0x000fe400078cc0ff */
[C---:B------:R-:W-:Y:S02]  /*2310*/  FSEL R63, R60.reuse, RZ, P5 ;  /* 0x000000ff3c3f7208 */ /* 0x040fe40002800000 */
[----:B------:R-:W-:Y:S02]  /*2320*/  FSEL R64, R60, RZ, P4 ;  /* 0x000000ff3c407208 */ /* 0x000fe40002000000 */
        /* <DEDUP_REMOVED lines=29> */
.L_x_1695:
        /* <DEDUP_REMOVED lines=10> */
[--C-:B------:R-:W-:Y:S01]  /*25a0*/  FFMA.FTZ R57, R3, R60, R61.reuse ;  /* 0x0000003c03397223 */ /* 0x100fe2000001003d */
[----:B-----5:R-:W-:Y:S01]  /*25b0*/  FFMA.FTZ R62, R95, R62, R44 ;  /* 0x0000003e5f3e7223 */ /* 0x020fe2000001002c */
[----:B------:R-:W-:Y:S01]  /*25c0*/  FFMA.FTZ R61, R76, R60, R61 ;  /* 0x0000003c4c3d7223 */ /* 0x000fe2000001003d */
[----:B------:R-:W-:Y:S01]  /*25d0*/  FADD.FTZ R64, R91, -R64 ;  /* 0x800000405b407221 */ /* 0x000fe20000010000 */
[----:B------:R-:W-:Y:S01]  /*25e0*/  FADD.FTZ R59, R83, -R58 ;  /* 0x8000003a533b7221 */ /* 0x000fe20000010000 */
[----:B------:R-:W-:Y:S01]  /*25f0*/  FADD.FTZ R58, R88, -R63 ;  /* 0x8000003f583a7221 */ /* 0x000fe20000010000 */
[----:B------:R-:W-:Y:S01]  /*2600*/  FADD.FTZ R65, R90, -R65 ;  /* 0x800000415a417221 */ /* 0x000fe20000010000 */
[----:B------:R-:W-:Y:S01]  /*2610*/  FADD.FTZ R57, R0, -R57 ;  /* 0x8000003900397221 */ /* 0x000fe20000010000 */
[----:B------:R-:W-:Y:S01]  /*2620*/  FMUL.FTZ R62, R62, UR14 ;  /* 0x0000000e3e3e7c20 */ /* 0x000fe20008410000 */
[----:B------:R-:W-:Y:S01]  /*2630*/  FADD.FTZ R66, R2, -R61 ;  /* 0x8000003d02427221 */ /* 0x000fe20000010000 */
[C---:B------:R-:W-:Y:S01]  /*2640*/  FFMA.FTZ R64, R95.reuse, R64, R45 ;  /* 0x000000405f407223 */ /* 0x040fe2000001002d */
[----:B------:R-:W-:Y:S01]  /*2650*/  FFMA.FTZ R59, R95, R59, R42 ;  /* 0x0000003b5f3b7223 */ /* 0x000fe2000001002a */
[----:B------:R-:W-:Y:S01]  /*2660*/  LOP3.LUT P0, RZ, R105, 0xff, RZ, 0xc0, !PT ;  /* 0x000000ff69ff7812 */ /* 0x000fe2000780c0ff */
[----:B------:R-:W-:Y:S01]  /*2670*/  FFMA.FTZ R61, R95, R58, R43 ;  /* 0x0000003a5f3d7223 */ /* 0x000fe2000001002b */
[----:B------:R-:W-:Y:S01]  /*2680*/  LOP3.LUT P6, RZ, R97, 0xff, RZ, 0xc0, !PT ;  /* 0x000000ff61ff7812 */ /* 0x000fe200078cc0ff */
[----:B------:R-:W-:Y:S01]  /*2690*/  FADD.FTZ R56, R81, -R56 ;  /* 0x8000003851387221 */ /* 0x000fe20000010000 */
[C---:B------:R-:W-:Y:S01]  /*26a0*/  FFMA.FTZ R67, R95.reuse, R65, R46 ;  /* 0x000000415f437223 */ /* 0x040fe2000001002e */
[----:B------:R-:W-:Y:S01]  /*26b0*/  FFMA.FTZ R60, R95, R57, R40 ;  /* 0x000000395f3c7223 */ /* 0x000fe20000010028 */
[----:B------:R-:W-:Y:S01]  /*26c0*/  FSEL R65, R62, RZ, P0 ;  /* 0x000000ff3e417208 */ /* 0x000fe20000000000 */
[----:B------:R-:W-:Y:S01]  /*26d0*/  FMUL.FTZ R64, R64, UR14 ;  /* 0x0000000e40407c20 */ /* 0x000fe20008410000 */
[----:B------:R-:W-:Y:S01]  /*26e0*/  FMUL.FTZ R57, R59, UR14 ;  /* 0x0000000e3b397c20 */ /* 0x000fe20008410000 */
[----:B------:R-:W-:Y:S01]  /*26f0*/  FSEL R58, R62, RZ, P6 ;  /* 0x000000ff3e3a7208 */ /* 0x000fe20003000000 */
[----:B------:R-:W-:Y:S01]  /*2700*/  FMUL.FTZ R62, R61, UR14 ;  /* 0x0000000e3d3e7c20 */ /* 0x000fe20008410000 */
[----:B------:R-:W-:Y:S01]  /*2710*/  LOP3.LUT P5, RZ, R104, 0xff, RZ, 0xc0, !PT ;  /* 0x000000ff68ff7812 */ /* 0x000fe200078ac0ff */
[C---:B------:R-:W-:Y:S01]  /*2720*/  FFMA.FTZ R63, R95.reuse, R56, R41 ;  /* 0x000000385f3f7223 */ /* 0x040fe20000010029 */
        /* <DEDUP_REMOVED lines=13> */
[----:B------:R-:W-:Y:S02]  /*2800*/  FSEL R57, R57, RZ, P1 ;  /* 0x000000ff39397208 */ /* 0x000fe40000800000 */
[C---:B------:R-:W-:Y:S02]  /*2810*/  FSEL R56, R62.reuse, RZ, P6 ;  /* 0x000000ff3e387208 */ /* 0x040fe40003000000 */
[----:B------:R-:W-:Y:S02]  /*2820*/  FSEL R64, R62, RZ, P0 ;  /* 0x000000ff3e407208 */ /* 0x000fe40000000000 */
[----:B------:R-:W-:-:S02]  /*2830*/  LOP3.LUT P0, RZ, R101, 0xff, RZ, 0xc0, !PT ;  /* 0x000000ff65ff7812 */ /* 0x000fc4000780c0ff */
[----:B------:R-:W-:Y:S02]  /*2840*/  LOP3.LUT P6, RZ, R109, 0xff, RZ, 0xc0, !PT ;  /* 0x000000ff6dff7812 */ /* 0x000fe400078cc0ff */
[----:B------:R-:W-:Y:S02]  /*2850*/  F2FP.F16.F32.PACK_AB R57, R56, R57 ;  /* 0x000000393839723e */ /* 0x000fe400000000ff */
[----:B------:R-:W-:Y:S02]  /*2860*/  F2FP.F16.F32.PACK_AB R62, R66, R65 ;  /* 0x00000041423e723e */ /* 0x000fe400000000ff */
[----:B------:R-:W-:Y:S02]  /*2870*/  LOP3.LUT P1, RZ, R108, 0xff, RZ, 0xc0, !PT ;  /* 0x000000ff6cff7812 */ /* 0x000fe4000782c0ff */
[----:B------:R-:W-:Y:S02]  /*2880*/  LOP3.LUT P3, RZ, R100, 0xff, RZ, 0xc0, !PT ;  /* 0x000000ff64ff7812 */ /* 0x000fe4000786c0ff */
[----:B------:R-:W-:-:S02]  /*2890*/  FSEL R56, R60, RZ, P0 ;  /* 0x000000ff3c387208 */ /* 0x000fc40000000000 */
[----:B------:R-:W-:Y:S02]  /*28a0*/  LOP3.LUT P5, RZ, R94, 0xff, RZ, 0xc0, !PT ;  /* 0x000000ff5eff7812 */ /* 0x000fe400078ac0ff */
[----:B------:R-:W-:Y:S02]  /*28b0*/  FSEL R65, R60, RZ, P6 ;  /* 0x000000ff3c417208 */ /* 0x000fe40003000000 */
[----:B------:R-:W-:Y:S02]  /*28c0*/  LOP3.LUT P0, RZ, R92, 0xff, RZ, 0xc0, !PT ;  /* 0x000000ff5cff7812 */ /* 0x000fe4000780c0ff */
[----:B------:R-:W-:Y:S02]  /*28d0*/  LOP3.LUT P4, RZ, R103, 0xff, RZ, 0xc0, !PT ;  /* 0x000000ff67ff7812 */ /* 0x000fe4000788c0ff */
[----:B------:R-:W-:Y:S02]  /*28e0*/  LOP3.LUT P6, RZ, R77, 0xff, RZ, 0xc0, !PT ;  /* 0x000000ff4dff7812 */ /* 0x000fe400078cc0ff */
[----:B------:R-:W-:-:S02]  /*28f0*/  F2FP.F16.F32.PACK_AB R58, R59, R58 ;  /* 0x0000003a3b3a723e */ /* 0x000fc400000000ff */
        /* <DEDUP_REMOVED lines=12> */
.L_x_1697:
        /* <DEDUP_REMOVED lines=8> */
[-C--:B------:R-:W-:Y:S01]  /*2a40*/  FFMA.FTZ R48, R70, R60.reuse, R61 ;  /* 0x0000003c46307223 */ /* 0x080fe2000001003d */
[----:B------:R-:W-:Y:S01]  /*2a50*/  FADD.FTZ R54, R88, -R53 ;  /* 0x8000003558367221 */ /* 0x000fe20000010000 */
[-C--:B------:R-:W-:Y:S01]  /*2a60*/  FFMA.FTZ R49, R3, R60.reuse, R61 ;  /* 0x0000003c03317223 */ /* 0x080fe2000001003d */
[----:B------:R-:W-:Y:S01]  /*2a70*/  FADD.FTZ R57, R90, -R55 ;  /* 0x800000375a397221 */ /* 0x000fe20000010000 */
[----:B------:R-:W-:Y:S01]  /*2a80*/  FFMA.FTZ R61, R76, R60, R61 ;  /* 0x0000003c4c3d7223 */ /* 0x000fe2000001003d */
[C---:B-----5:R-:W-:Y:S01]  /*2a90*/  FFMA.FTZ R52, R95.reuse, R52, R44 ;  /* 0x000000345f347223 */ /* 0x060fe2000001002c */
[----:B------:R-:W-:Y:S01]  /*2aa0*/  FFMA.FTZ R50, R95, R51, R42 ;  /* 0x000000335f327223 */ /* 0x000fe2000001002a */
[----:B------:R-:W-:Y:S01]  /*2ab0*/  FADD.FTZ R48, R81, -R48 ;  /* 0x8000003051307221 */ /* 0x000fe20000010000 */
[C---:B------:R-:W-:Y:S01]  /*2ac0*/  FFMA.FTZ R51, R95.reuse, R54, R43 ;  /* 0x000000365f337223 */ /* 0x040fe2000001002b */
[----:B------:R-:W-:Y:S01]  /*2ad0*/  FADD.FTZ R55, R0, -R49 ;  /* 0x8000003100377221 */ /* 0x000fe20000010000 */
[----:B------:R-:W-:Y:S01]  /*2ae0*/  FFMA.FTZ R54, R95, R57, R46 ;  /* 0x000000395f367223 */ /* 0x000fe2000001002e */
[----:B------:R-:W-:Y:S01]  /*2af0*/  FADD.FTZ R58, R2, -R61 ;  /* 0x8000003d023a7221 */ /* 0x000fe20000010000 */
[----:B------:R-:W-:Y:S01]  /*2b00*/  FMUL.FTZ R57, R52, UR14 ;  /* 0x0000000e34397c20 */ /* 0x000fe20008410000 */
[----:B------:R-:W-:Y:S01]  /*2b10*/  LOP3.LUT P0, RZ, R105, 0xff, RZ, 0xc0, !PT ;  /* 0x000000ff69ff7812 */ /* 0x000fe2000780c0ff */
        /* <DEDUP_REMOVED lines=10> */
[----:B-1----:R-:W-:Y:S01]  /*2bc0*/  FSEL R62, R57, RZ, P0 ;  /* 0x000000ff393e7208 */ /* 0x002fe20000000000 */
[----:B------:R-:W-:Y:S01]  /*2bd0*/  FMUL.FTZ R66, R55, UR14 ;  /* 0x0000000e37427c20 */ /* 0x000fe20008410000 */
[----:B------:R-:W-:-:S02]  /*2be0*/  LOP3.LUT P0, RZ, R106, 0xff, RZ, 0xc0, !PT ;  /* 0x000000ff6aff7812 */ /* 0x000fc4000780c0ff */
[----:B------:R-:W-:Y:S02]  /*2bf0*/  FSEL R59, R57, RZ, P6 ;  /* 0x000000ff393b7208 */ /* 0x000fe40003000000 */
[C---:B------:R-:W-:Y:S02]  /*2c00*/  FSEL R61, R56.reuse, RZ, P3 ;  /* 0x000000ff383d7208 */ /* 0x040fe40001800000 */
[----:B------:R-:W-:Y:S02]  /*2c10*/  FSEL R57, R56, RZ, P1 ;  /* 0x000000ff38397208 */ /* 0x000fe40000800000 */
[----:B------:R-:W-:Y:S02]  /*2c20*/  LOP3.LUT P5, RZ, R104, 0xff, RZ, 0xc0, !PT ;  /* 0x000000ff68ff7812 */ /* 0x000fe400078ac0ff */
[----:B------:R-:W-:Y:S02]  /*2c30*/  LOP3.LUT P4, RZ, R96, 0xff, RZ, 0xc0, !PT ;  /* 0x000000ff60ff7812 */ /* 0x000fe4000788c0ff */
[----:B------:R-:W-:-:S02]  /*2c40*/  FSEL R56, R58, RZ, P0 ;  /* 0x000000ff3a387208 */ /* 0x000fc40000000000 */
[----:B------:R-:W-:Y:S02]  /*2c50*/  LOP3.LUT P6, RZ, R98, 0xff, RZ, 0xc0, !PT ;  /* 0x000000ff62ff7812 */ /* 0x000fe400078cc0ff */
[C---:B------:R-:W-:Y:S02]  /*2c60*/  FSEL R63, R60.reuse, RZ, P5 ;  /* 0x000000ff3c3f7208 */ /* 0x040fe40002800000 */
[----:B------:R-:W-:Y:S02]  /*2c70*/  FSEL R64, R60, RZ, P4 ;  /* 0x000000ff3c407208 */ /* 0x000fe40002000000 */
[----:B------:R-:W-:Y:S01]  /*2c80*/  F2FP.F16.F32.PACK_AB R61, R56, R61 ;  /* 0x0000003d383d723e */ /* 0x000fe200000000ff */
[----:B------:R-:W-:Y:S01]  /*2c90*/  FMUL.FTZ R56, R48, UR14 ;  /* 0x0000000e30387c20 */ /* 0x000fe20008410000 */
[----:B------:R-:W-:Y:S02]  /*2ca0*/  FSEL R60, R58, RZ, P6 ;  /* 0x000000ff3a3c7208 */ /* 0x000fe40003000000 */
[----:B------:R-:W-:-:S02]  /*2cb0*/  LOP3.LUT P6, RZ, R109, 0xff, RZ, 0xc0, !PT ;  /* 0x000000ff6dff7812 */ /* 0x000fc400078cc0ff */
[----:B------:R-:W-:Y:S02]  /*2cc0*/  LOP3.LUT P0, RZ, R101, 0xff, RZ, 0xc0, !PT ;  /* 0x000000ff65ff7812 */ /* 0x000fe4000780c0ff */
[----:B------:R-:W-:Y:S01]  /*2cd0*/  F2FP.F16.F32.PACK_AB R58, R64, R59 ;  /* 0x0000003b403a723e */ /* 0x000fe200000000ff */
[----:B------:R-:W-:Y:S01]  /*2ce0*/  FMUL.FTZ R59, R49, UR14 ;  /* 0x0000000e313b7c20 */ /* 0x000fe20008410000 */
[----:B------:R-:W-:Y:S01]  /*2cf0*/  F2FP.F16.F32.PACK_AB R57, R60, R57 ;  /* 0x000000393c39723e */ /* 0x000fe200000000ff */
[----:B------:R-:W-:Y:S01]  /*2d00*/  FMUL.FTZ R64, R54, UR14 ;  /* 0x0000000e36407c20 */ /* 0x000fe20008410000 */
[----:B------:R-:W-:Y:S02]  /*2d10*/  FSEL R60, R56, RZ, P6 ;  /* 0x000000ff383c7208 */ /* 0x000fe40003000000 */
[----:B------:R-:W-:Y:S02]  /*2d20*/  LOP3.LUT P1, RZ, R108, 0xff, RZ, 0xc0, !PT ;  /* 0x000000ff6cff7812 */ /* 0x000fe4000782c0ff */
[----:B------:R-:W-:-:S02]  /*2d30*/  FSEL R56, R56, RZ, P0 ;  /* 0x000000ff38387208 */ /* 0x000fc40000000000 */
[----:B------:R-:W-:Y:S02]  /*2d40*/  LOP3.LUT P3, RZ, R100, 0xff, RZ, 0xc0, !PT ;  /* 0x000000ff64ff7812 */ /* 0x000fe4000786c0ff */
[----:B------:R-:W-:Y:S02]  /*2d50*/  LOP3.LUT P4, RZ, R103, 0xff, RZ, 0xc0, !PT ;  /* 0x000000ff67ff7812 */ /* 0x000fe4000788c0ff */
        /* <DEDUP_REMOVED lines=13> */
[----:B------:R-:W-:-:S07]  /*2e30*/  F2FP.F16.F32.PACK_AB R63, R66, R65 ;  /* 0x00000041423f723e */ /* 0x000fce00000000ff */
.L_x_1694:
        /* <DEDUP_REMOVED lines=14> */
.L_x_1690:
[----:B------:R-:W-:Y:S05]  /*2f20*/  BSYNC.RECONVERGENT B1 ;  /* 0x0000000000017941 */ /* 0x000fea0003800200 */
.L_x_1689:
[----:B---3--:R-:W2:Y:S02]  /*2f30*/  LDC.64 R60, c[0x0][0x380] ;  /* 0x0000e000ff3c7b82 */ /* 0x008ea40000000a00 */
[----:B--2---:R-:W-:-:S04]  /*2f40*/  LEA R79, R60, R79, 0x2 ;  /* 0x0000004f3c4f7211 */ /* 0x004fc800078e10ff */
[----:B------:R-:W-:-:S13]  /*2f50*/  ISETP.GE.AND P0, PT, R79, R61, PT ;  /* 0x0000003d4f00720c */ /* 0x000fda0003f06270 */
[----:B------:R-:W-:Y:S05]  /*2f60*/  @!P0 BRA `(.L_x_1698) ;  /* 0xffffffd000e88947 */ /* 0x000fea000383ffff */
.L_x_1685:
[----:B------:R-:W-:Y:S05]  /*2f70*/  BSYNC B0 ;  /* 0x0000000000007941 */ /* 0x000fea0003800000 */
.L_x_1684:
        /* <DEDUP_REMOVED lines=60> */
[----:B------:R-:W-:Y:S02]  /*3340*/  SHF.L.U32 R21, R40, 0x2, RZ ;  /* 0x0000000228157819 */ /* 0x000fe400000006ff */
[----:B------:R-:W-:Y:S02]  /*3350*/  ISETP.GE.U32.AND P1, PT, R82, 0x80, PT ;  /* 0x000000805200780c */ /* 0x000fe40003f26070 */
[----:B------:R-:W-:Y:S02]  /*3360*/  SHF.L.U64.HI R22, R40, 0x2, R23 ;  /* 0x0000000228167819 */ /* 0x000fe40000010217 */
[----:B------:R-:W-:Y:S01]  /*3370*/  IADD3 R20, P2, PT, R21, UR18, RZ ;  /* 0x0000001215147c10 */ /* 0x000fe2000ff5e0ff */
[----:B------:R-:W0:Y:S01]  /*3380*/  LDS R26, [R3] ;  /* 0x00000000031a7984 */ /* 0x000e220000000800 */
[----:B------:R-:W-:-:S02]  /*3390*/  ISETP.GE.U32.AND P0, PT, R82, 0x100, PT ;  /* 0x000001005200780c */ /* 0x000fc40003f06070 */
[----:B------:R-:W-:Y:S01]  /*33a0*/  IADD3.X R55, PT, PT, R22, UR19, RZ, P2, !PT ;  /* 0x0000001316377c10 */ /* 0x000fe200097fe4ff */
        /* <DEDUP_REMOVED lines=61> */
.L_x_1700:
[----:B------:R-:W-:Y:S05]  /*3780*/  BSYNC.RECONVERGENT B0 ;  /* 0x0000000000007941 */ /* 0x000fea0003800200 */
.L_x_1699:
        /* <DEDUP_REMOVED lines=15> */
.L_x_1688:
        /* <DEDUP_REMOVED lines=8> */
.L_x_1702:
[----:B------:R-:W-:Y:S05]  /*3900*/  BSYNC B1 ;  /* 0x0000000000017941 */ /* 0x000fea0003800000 */
.L_x_1701:
        /* <DEDUP_REMOVED lines=8> */
.L_x_1703:
[----:B------:R-:W-:Y:S01]  /*3990*/  FADD.FTZ R61, R61, R62 ;  /* 0x0000003e3d3d7221 */ /* 0x000fe20000010000 */
[----:B------:R-:W-:-:S04]  /*39a0*/  HFMA2 R110, -RZ, RZ, 0, 1.1920928955078125e-07 ;  /* 0x00000002ff6e7431 */ /* 0x000fc800000001ff */
[----:B------:R-:W-:Y:S02]  /*39b0*/  MOV R111, R61 ;  /* 0x0000003d006f7202 */ /* 0x000fe40000000f00 */
[----:B------:R-:W-:-:S07]  /*39c0*/  MOV R63, R69 ;  /* 0x00000045003f7202 */ /* 0x000fce0000000f00 */
[----:B------:R-:W-:Y:S05]  /*39d0*/  WARPSYNC.COLLECTIVE R68, `(.L_x_1704) ;  /* 0x0000000044087348 */ /* 0x000fea0003c00000 */
[----:B------:R0:W1:Y:S02]  /*39e0*/  SHFL.BFLY P0, R69, R111, R110, R113 ;  /* 0x0c00006e6f457389 */ /* 0x0000640000000071 */
[----:B01----:R-:W-:Y:S05]  /*39f0*/  ENDCOLLECTIVE ;  /* 0x000000000000791b */ /* 0x003fea0003800000 */
.L_x_1704:
[----:B------:R-:W-:-:S05]  /*3a00*/  FADD.FTZ R63, R63, R64 ;  /* 0x000000403f3f7221 */ /* 0x000fca0000010000 */
[----:B------:R-:W-:Y:S02]  /*3a10*/  MOV R111, R63 ;  /* 0x0000003f006f7202 */ /* 0x000fe40000000f00 */
[----:B------:R-:W-:-:S07]  /*3a20*/  MOV R60, R69 ;  /* 0x00000045003c7202 */ /* 0x000fce0000000f00 */
[----:B------:R-:W-:Y:S05]  /*3a30*/  WARPSYNC.COLLECTIVE R68, `(.L_x_1705) ;  /* 0x0000000044087348 */ /* 0x000fea0003c00000 */
[----:B------:R0:W1:Y:S02]  /*3a40*/  SHFL.BFLY P0, R69, R111, R110, R113 ;  /* 0x0c00006e6f457389 */ /* 0x0000640000000071 */
[----:B01----:R-:W-:Y:S05]  /*3a50*/  ENDCOLLECTIVE ;  /* 0x000000000000791b */ /* 0x003fea0003800000 */
.L_x_1705:
[----:B------:R-:W-:Y:S01]  /*3a60*/  FADD.FTZ R60, R61, R60 ;  /* 0x0000003c3d3c7221 */ /* 0x000fe20000010000 */
[----:B------:R-:W-:-:S04]  /*3a70*/  HFMA2 R110, -RZ, RZ, 0, 2.384185791015625e-07 ;  /* 0x00000004ff6e7431 */ /* 0x000fc800000001ff */
[----:B------:R-:W-:Y:S02]  /*3a80*/  MOV R111, R60 ;  /* 0x0000003c006f7202 */ /* 0x000fe40000000f00 */
[----:B------:R-:W-:-:S07]  /*3a90*/  MOV R66, R69 ;  /* 0x0000004500427202 */ /* 0x000fce0000000f00 */
[----:B------:R-:W-:Y:S05]  /*3aa0*/  WARPSYNC.COLLECTIVE R68, `(.L_x_1706) ;  /* 0x0000000044087348 */ /* 0x000fea0003c00000 */
[----:B------:R0:W1:Y:S02]  /*3ab0*/  SHFL.BFLY P0, R69, R111, R110, R113 ;  /* 0x0c00006e6f457389 */ /* 0x0000640000000071 */
[----:B01----:R-:W-:Y:S05]  /*3ac0*/  ENDCOLLECTIVE ;  /* 0x000000000000791b */ /* 0x003fea0003800000 */
.L_x_1706:
[----:B------:R-:W-:-:S05]  /*3ad0*/  FADD.FTZ R66, R63, R66 ;  /* 0x000000423f427221 */ /* 0x000fca0000010000 */
[----:B------:R-:W-:Y:S02]  /*3ae0*/  MOV R111, R66 ;  /* 0x00000042006f7202 */ /* 0x000fe40000000f00 */
[----:B------:R-:W-:-:S07]  /*3af0*/  MOV R65, R69 ;  /* 0x0000004500417202 */ /* 0x000fce0000000f00 */
[----:B------:R-:W-:Y:S05]  /*3b00*/  WARPSYNC.COLLECTIVE R68, `(.L_x_1707) ;  /* 0x0000000044087348 */ /* 0x000fea0003c00000 */
[----:B------:R0:W1:Y:S02]  /*3b10*/  SHFL.BFLY P0, R69, R111, R110, R113 ;  /* 0x0c00006e6f457389 */ /* 0x0000640000000071 */
[----:B01----:R-:W-:Y:S05]  /*3b20*/  ENDCOLLECTIVE ;  /* 0x000000000000791b */ /* 0x003fea0003800000 */
.L_x_1707:
[----:B------:R-:W-:Y:S01]  /*3b30*/  FADD.FTZ R65, R60, R65 ;  /* 0x000000413c417221 */ /* 0x000fe20000010000 */
[----:B------:R-:W-:-:S04]  /*3b40*/  HFMA2 R110, -RZ, RZ, 0, 4.76837158203125e-07 ;  /* 0x00000008ff6e7431 */ /* 0x000fc800000001ff */
[----:B------:R-:W-:Y:S02]  /*3b50*/  MOV R111, R65 ;  /* 0x00000041006f7202 */ /* 0x000fe40000000f00 */
[----:B------:R-:W-:-:S07]  /*3b60*/  MOV R67, R69 ;  /* 0x0000004500437202 */ /* 0x000fce0000000f00 */
[----:B------:R-:W-:Y:S05]  /*3b70*/  WARPSYNC.COLLECTIVE R68, `(.L_x_1708) ;  /* 0x0000000044087348 */ /* 0x000fea0003c00000 */
[----:B------:R0:W1:Y:S02]  /*3b80*/  SHFL.BFLY P0, R69, R111, R110, R113 ;  /* 0x0c00006e6f457389 */ /* 0x0000640000000071 */
[----:B01----:R-:W-:Y:S05]  /*3b90*/  ENDCOLLECTIVE ;  /* 0x000000000000791b */ /* 0x003fea0003800000 */
.L_x_1708:
[----:B------:R-:W-:-:S05]  /*3ba0*/  FADD.FTZ R67, R66, R67 ;  /* 0x0000004342437221 */ /* 0x000fca0000010000 */
[----:B------:R-:W-:Y:S02]  /*3bb0*/  MOV R111, R67 ;  /* 0x00000043006f7202 */ /* 0x000fe40000000f00 */
[----:B------:R-:W-:-:S07]  /*3bc0*/  MOV R62, R69 ;  /* 0x00000045003e7202 */ /* 0x000fce0000000f00 */
[----:B------:R-:W-:Y:S05]  /*3bd0*/  WARPSYNC.COLLECTIVE R68, `(.L_x_1709) ;  /* 0x0000000044087348 */ /* 0x000fea0003c00000 */
[----:B------:R0:W1:Y:S02]  /*3be0*/  SHFL.BFLY P0, R69, R111, R110, R113 ;  /* 0x0c00006e6f457389 */ /* 0x0000640000000071 */
[----:B01----:R-:W-:Y:S05]  /*3bf0*/  ENDCOLLECTIVE ;  /* 0x000000000000791b */ /* 0x003fea0003800000 */
.L_x_1709:
[----:B------:R-:W-:Y:S01]  /*3c00*/  FADD.FTZ R62, R65, R62 ;  /* 0x0000003e413e7221 */ /* 0x000fe20000010000 */
[----:B------:R-:W-:-:S04]  /*3c10*/  HFMA2 R110, -RZ, RZ, 0, 9.5367431640625e-07 ;  /* 0x00000010ff6e7431 */ /* 0x000fc800000001ff */
[----:B------:R-:W-:Y:S02]  /*3c20*/  MOV R111, R62 ;  /* 0x0000003e006f7202 */ /* 0x000fe40000000f00 */
[----:B------:R-:W-:-:S07]  /*3c30*/  MOV R64, R69 ;  /* 0x0000004500407202 */ /* 0x000fce0000000f00 */
[----:B------:R-:W-:Y:S05]  /*3c40*/  WARPSYNC.COLLECTIVE R68, `(.L_x_1710) ;  /* 0x0000000044087348 */ /* 0x000fea0003c00000 */
[----:B------:R0:W1:Y:S02]  /*3c50*/  SHFL.BFLY P0, R69, R111, R110, R113 ;  /* 0x0c00006e6f457389 */ /* 0x0000640000000071 */
[----:B01----:R-:W-:Y:S05]  /*3c60*/  ENDCOLLECTIVE ;  /* 0x000000000000791b */ /* 0x003fea0003800000 */
.L_x_1710:
[----:B------:R-:W-:-:S05]  /*3c70*/  FADD.FTZ R64, R67, R64 ;  /* 0x0000004043407221 */ /* 0x000fca0000010000 */
[----:B------:R-:W-:Y:S02]  /*3c80*/  MOV R111, R64 ;  /* 0x00000040006f7202 */ /* 0x000fe40000000f00 */
[----:B------:R-:W-:-:S07]  /*3c90*/  MOV R61, R69 ;  /* 0x00000045003d7202 */ /* 0x000fce0000000f00 */
[----:B------:R-:W-:Y:S05]  /*3ca0*/  WARPSYNC.COLLECTIVE R68, `(.L_x_1711) ;  /* 0x0000000044087348 */ /* 0x000fea0003c00000 */
[----:B------:R0:W1:Y:S02]  /*3cb0*/  SHFL.BFLY P0, R69, R111, R110, R113 ;  /* 0x0c00006e6f457389 */ /* 0x0000640000000071 */
[----:B01----:R-:W-:Y:S05]  /*3cc0*/  ENDCOLLECTIVE ;  /* 0x000000000000791b */ /* 0x003fea0003800000 */
.L_x_1711:
[----:B------:R-:W-:Y:S01]  /*3cd0*/  MOV R63, R69 ;  /* 0x00000045003f7202 */ /* 0x000fe20000000f00 */
[----:B------:R-:W-:Y:S06]  /*3ce0*/  BRA `(.L_x_1712) ;  /* 0xffffffd000bc7947 */ /* 0x000fec000383ffff */
.L_x_1713:
        /* <DEDUP_REMOVED lines=9> */
.L_x_2876:


//--------------------- .text._ZN10layer_norm31ln_parallel_residual_bwd_kernelINS_13Kernel_traitsI6__halfS2_fS2_fjLj256ELj1ELj4ELj1ELj16ENS_18Kernel_traits_baseILj256ES2_S2_fS2_fjLj128EEEEELb1ELb0ELb1EEEvNS_9BwdParamsE --------------------------
	.section	.text._ZN10layer_norm31ln_parallel_residual_bwd_kernelINS_13Kernel_traitsI6__halfS2_fS2_fjLj256ELj1ELj4ELj1ELj16ENS_18Kernel_traits_baseILj256ES2_S2_fS2_fjLj128EEEEELb1ELb0ELb1EEEvNS_9BwdParamsE,"ax",@progbits
	.align	128
        .global         _ZN10layer_norm31ln_parallel_residual_bwd_kernelINS_13Kernel_traitsI6__halfS2_fS2_fjLj256ELj1ELj4ELj1ELj16ENS_18Kernel_traits_baseILj256ES2_S2_fS2_fjLj128EEEEELb1ELb0ELb1EEEvNS_9BwdParamsE
        .type           _ZN10layer_norm31ln_parallel_residual_bwd_kernelINS_13Kernel_traitsI6__halfS2_fS2_fjLj256ELj1ELj4ELj1ELj16ENS_18Kernel_traits_baseILj256ES2_S2_fS2_fjLj128EEEEELb1ELb0ELb1EEEvNS_9BwdParamsE,@function
        .size           _ZN10layer_norm31ln_parallel_residual_bwd_kernelINS_13Kernel_traitsI6__halfS2_fS2_fjLj256ELj1ELj4ELj1ELj16ENS_18Kernel_traits_baseILj256ES2_S2_fS2_fjLj128EEEEELb1ELb0ELb1EEEvNS_9BwdParamsE,(.L_x_2877 - _ZN10layer_norm31ln_parallel_residual_bwd_kernelINS_13Kernel_traitsI6__halfS2_fS2_fjLj256ELj1ELj4ELj1ELj16ENS_18Kernel_traits_baseILj256ES2_S2_fS2_fjLj128EEEEELb1ELb0ELb1EEEvNS_9BwdParamsE)
        .other          _ZN10layer_norm31ln_parallel_residual_bwd_kernelINS_13Kernel_traitsI6__halfS2_fS2_fjLj256ELj1ELj4ELj1ELj16ENS_18Kernel_traits_baseILj256ES2_S2_fS2_fjLj128EEEEELb1ELb0ELb1EEEvNS_9BwdParamsE,@"STO_CUDA_ENTRY STV_DEFAULT"
_ZN10layer_norm31ln_parallel_residual_bwd_kernelINS_13Kernel_traitsI6__halfS2_fS2_fjLj256ELj1ELj4ELj1ELj16ENS_18Kernel_traits_baseILj256ES2_S2_fS2_fjLj128EEEEELb1ELb0ELb1EEEvNS_9BwdParamsE:
.text._ZN10layer_norm31ln_parallel_residual_bwd_kernelINS_13Kernel_traitsI6__halfS2_fS2_fjLj256ELj1ELj4ELj1ELj16ENS_18Kernel_traits_baseILj256ES2_S2_fS2_fjLj128EEEEELb1ELb0ELb1EEEvNS_9BwdParamsE:
        /* <DEDUP_REMOVED lines=78> */
.L_x_1725:
[----:B0-----:R-:W0:Y:S01]  /*04e0*/  LDC.64 R50, c[0x0][0x3c0] ;  /* 0x0000f000ff327b82 */ /* 0x001e220000000a00 */
[----:B------:R-:W-:-:S07]  /*04f0*/  IMAD R0, R72, UR12, RZ ;  /* 0x0000000c48007c24 */ /* 0x000fce000f8e02ff */
[----:B------:R-:W1:Y:S01]  /*0500*/  LDC.64 R44, c[0x0][0x430] ;  /* 0x00010c00ff2c7b82 */ /* 0x000e620000000a00 */
[----:B------:R-:W-:-:S07]  /*0510*/  SHF.R.S32.HI R47, RZ, 0x1f, R0 ;  /* 0x0000001fff2f7819 */ /* 0x000fce0000011400 */
[----:B------:R-:W2:Y:S08]  /*0520*/  LDC.64 R104, c[0x0][0x3a8] ;  /* 0x0000ea00ff687b82 */ /* 0x000eb00000000a00 */
[----:B------:R-:W3:Y:S01]  /*0530*/  LDC.64 R56, c[0x0][0x428] ;  /* 0x00010a00ff387b82 */ /* 0x000ee20000000a00 */
[----:B------:R-:W-:Y:S01]  /*0540*/  ISETP.NE.U32.AND P1, PT, RZ, UR14, PT ;  /* 0x0000000eff007c0c */ /* 0x000fe2000bf25070 */
[----:B0-----:R-:W-:Y:S01]  /*0550*/  IMAD.WIDE R50, R72, 0x4, R50 ;  /* 0x0000000448327825 */ /* 0x001fe200078e0232 */
[----:B------:R-:W-:-:S05]  /*0560*/  LEA.HI R0, R47, R0, RZ, 0x3 ;  /* 0x000000002f007211 */ /* 0x000fca00078f18ff */
[----:B------:R-:W0:Y:S01]  /*0570*/  LDC.64 R48, c[0x0][0x3c8] ;  /* 0x0000f200ff307b82 */ /* 0x000e220000000a00 */
[----:B------:R-:W-:Y:S02]  /*0580*/  ISETP.NE.AND.EX P1, PT, RZ, UR15, PT, P1 ;  /* 0x0000000fff007c0c */ /* 0x000fe4000bf25310 */
[----:B------:R-:W-:Y:S02]  /*0590*/  LEA.HI.SX32 R69, R0, R91, 0x1d ;  /* 0x0000005b00457211 */ /* 0x000fe400078feaff */
[----:B------:R-:W4:Y:S03]  /*05a0*/  LDG.E R0, desc[UR8][R50.64] ;  /* 0x0000000832007981 */ /* 0x000f26000c1e1900 */
[C---:B-1----:R-:W-:Y:S01]  /*05b0*/  IMAD.WIDE.U32 R44, R69.reuse, 0x10, R44 ;  /* 0x00000010452c7825 */ /* 0x042fe200078e002c */
[----:B------:R-:W1:Y:S03]  /*05c0*/  LDC.64 R102, c[0x0][0x3b0] ;  /* 0x0000ec00ff667b82 */ /* 0x000e660000000a00 */
[----:B--2---:R-:W-:-:S02]  /*05d0*/  IMAD.WIDE.U32 R104, R69, 0x20, R104 ;  /* 0x0000002045687825 */ /* 0x004fc400078e0068 */
[----:B------:R-:W2:Y:S02]  /*05e0*/  LDG.E.128 R44, desc[UR8][R44.64] ;  /* 0x000000082c2c7981 */ /* 0x000ea4000c1e1d00 */
[----:B---3--:R-:W-:Y:S01]  /*05f0*/  IMAD.WIDE.U32 R56, R69, 0x10, R56 ;  /* 0x0000001045387825 */ /* 0x008fe200078e0038 */
[----:B------:R-:W3:Y:S01]  /*0600*/  @P1 LDC.64 R80, c[0x0][0x3b8] ;  /* 0x0000ee00ff501b82 */ /* 0x000ee20000000a00 */
[----:B------:R-:W2:Y:S04]  /*0610*/  LDG.E.128 R52, desc[UR8][R104.64] ;  /* 0x0000000868347981 */ /* 0x000ea8000c1e1d00 */
[----:B------:R-:W2:Y:S01]  /*0620*/  LDG.E.128 R56, desc[UR8][R56.64] ;  /* 0x0000000838387981 */ /* 0x000ea2000c1e1d00 */
[----:B0-----:R-:W-:-:S03]  /*0630*/  IMAD.WIDE R100, R72, 0x4, R48 ;  /* 0x0000000448647825 */ /* 0x001fc600078e0230 */
[----:B------:R4:W2:Y:S04]  /*0640*/  LDG.E.128 R48, desc[UR8][R104.64+0x10] ;  /* 0x0000100868307981 */ /* 0x0008a8000c1e1d00 */
[----:B------:R-:W2:Y:S01]  /*0650*/  LDG.E R100, desc[UR8][R100.64] ;  /* 0x0000000864647981 */ /* 0x000ea2000c1e1900 */
        /* <DEDUP_REMOVED lines=12> */
[----:B----4-:R-:W-:Y:S01]  /*0720*/  FSEL R104, R0, RZ, !P3 ;  /* 0x000000ff00687208 */ /* 0x010fe20005800000 */
[----:B--2---:R-:W-:-:S04]  /*0730*/  HADD2.F32 R115, -RZ, R44.H1_H1 ;  /* 0x3000002cff737230 */ /* 0x004fc80000004100 */
[--C-:B------:R-:W-:Y:S01]  /*0740*/  FADD.FTZ R123, R53, -R104.reuse ;  /* 0x80000068357b7221 */ /* 0x100fe20000010000 */
[--C-:B------:R-:W-:Y:S01]  /*0750*/  FADD.FTZ R111, R55, -R104.reuse ;  /* 0x80000068376f7221 */ /* 0x100fe20000010000 */
[--C-:B------:R-:W-:Y:S01]  /*0760*/  FADD.FTZ R119, R52, -R104.reuse ;  /* 0x8000006834777221 */ /* 0x100fe20000010000 */
[----:B------:R-:W-:Y:S01]  /*0770*/  FADD.FTZ R107, R54, -R104 ;  /* 0x80000068366b7221 */ /* 0x000fe20000010000 */
[--C-:B------:R-:W-:Y:S02]  /*0780*/  HADD2.F32 R53, -RZ, R57.reuse.H0_H0 ;  /* 0x20000039ff357230 */ /* 0x100fe40000004100 */
[----:B------:R-:W-:Y:S02]  /*0790*/  HADD2.F32 R55, -RZ, R57.H1_H1 ;  /* 0x30000039ff377230 */ /* 0x000fe40000004100 */
[----:B------:R-:W-:Y:S02]  /*07a0*/  HADD2.F32 R52, -RZ, R56.H1_H1 ;  /* 0x30000038ff347230 */ /* 0x000fe40000004100 */
[----:B------:R-:W-:-:S02]  /*07b0*/  HADD2.F32 R57, -RZ, R46.H0_H0 ;  /* 0x2000002eff397230 */ /* 0x000fc40000004100 */
[----:B------:R-:W-:Y:S02]  /*07c0*/  HADD2.F32 R54, -RZ, R46.H1_H1 ;  /* 0x3000002eff367230 */ /* 0x000fe40000004100 */
[----:B------:R-:W-:Y:S01]  /*07d0*/  FMUL.FTZ R46, R79, R115 ;  /* 0x000000734f2e7220 */ /* 0x000fe20000410000 */
[----:B------:R-:W-:Y:S02]  /*07e0*/  HADD2.F32 R117, -RZ, R56.H0_H0 ;  /* 0x20000038ff757230 */ /* 0x000fe40000004100 */
[--C-:B------:R-:W-:Y:S02]  /*07f0*/  HADD2.F32 R105, -RZ, R58.reuse.H0_H0 ;  /* 0x2000003aff697230 */ /* 0x100fe40000004100 */
[----:B------:R-:W-:Y:S02]  /*0800*/  HADD2.F32 R56, -RZ, R58.H1_H1 ;  /* 0x3000003aff387230 */ /* 0x000fe40000004100 */
[----:B------:R-:W-:Y:S02]  /*0810*/  HADD2.F32 R121, -RZ, R44.H0_H0 ;  /* 0x2000002cff797230 */ /* 0x000fe40000004100 */
[----:B------:R-:W-:Y:S01]  /*0820*/  FMUL.FTZ R44, R100, R123 ;  /* 0x0000007b642c7220 */ /* 0x000fe20000410000 */
[----:B------:R-:W-:-:S02]  /*0830*/  HADD2.F32 R101, -RZ, R47.H0_H0 ;  /* 0x2000002fff657230 */ /* 0x000fc40000004100 */
[----:B------:R-:W-:Y:S02]  /*0840*/  HADD2.F32 R58, -RZ, R47.H1_H1 ;  /* 0x3000002fff3a7230 */ /* 0x000fe40000004100 */
[-C--:B------:R-:W-:Y:S01]  /*0850*/  FFMA.FTZ R47, R89, R52.reuse, R46 ;  /* 0x00000034592f7223 */ /* 0x080fe2000001002e */
[----:B------:R-:W-:Y:S02]  /*0860*/  HADD2.F32 R113, -RZ, R45.H0_H0 ;  /* 0x2000002dff717230 */ /* 0x000fe40000004100 */
[----:B------:R-:W-:Y:S01]  /*0870*/  FMUL.FTZ R46, R100, R107 ;  /* 0x0000006b642e7220 */ /* 0x000fe20000410000 */
[--C-:B0-----:R-:W-:Y:S02]  /*0880*/  HADD2.F32 R103, -RZ, R59.reuse.H0_H0 ;  /* 0x2000003bff677230 */ /* 0x101fe40000004100 */
[----:B------:R-:W-:Y:S01]  /*0890*/  FADD.FTZ R64, R52, R64 ;  /* 0x0000004034407221 */ /* 0x000fe20000010000 */
[----:B------:R-:W-:Y:S02]  /*08a0*/  HADD2.F32 R102, -RZ, R59.H1_H1 ;  /* 0x3000003bff667230 */ /* 0x000fe40000004100 */
[----:B------:R-:W-:Y:S01]  /*08b0*/  FFMA.FTZ R65, R44, R52, R65 ;  /* 0x000000342c417223 */ /* 0x000fe20000010041 */
[----:B------:R-:W-:-:S02]  /*08c0*/  HADD2.F32 R59, -RZ, R45.H1_H1 ;  /* 0x3000002dff3b7230 */ /* 0x000fc40000004100 */
[----:B------:R-:W-:Y:S01]  /*08d0*/  FMUL.FTZ R52, R100, R111 ;  /* 0x0000006f64347220 */ /* 0x000fe20000410000 */
[----:B------:R-:W-:Y:S01]  /*08e0*/  FADD.FTZ R22, R113, R22 ;  /* 0x0000001671167221 */ /* 0x000fe20000010000 */
[-C--:B------:R-:W-:Y:S01]  /*08f0*/  FFMA.FTZ R23, R46, R113.reuse, R23 ;  /* 0x000000712e177223 */ /* 0x080fe20000010017 */
[----:B------:R-:W-:Y:S01]  /*0900*/  FMUL.FTZ R113, R78, R113 ;  /* 0x000000714e717220 */ /* 0x000fe20000410000 */
[----:B------:R-:W-:Y:S01]  /*0910*/  FADD.FTZ R107, R49, -R104 ;  /* 0x80000068316b7221 */ /* 0x000fe20000010000 */
[----:B------:R-:W-:Y:S01]  /*0920*/  FADD.FTZ R18, R59, R18 ;  /* 0x000000123b127221 */ /* 0x000fe20000010000 */
[-C--:B------:R-:W-:Y:S01]  /*0930*/  FFMA.FTZ R19, R52, R59.reuse, R19 ;  /* 0x0000003b34137223 */ /* 0x080fe20000010013 */
[----:B------:R-:W-:Y:S01]  /*0940*/  FMUL.FTZ R106, R77, R59 ;  /* 0x0000003b4d6a7220 */ /* 0x000fe20000410000 */
[----:B------:R-:W-:Y:S01]  /*0950*/  FADD.FTZ R61, R53, R61 ;  /* 0x0000003d353d7221 */ /* 0x000fe20000010000 */
[-C--:B------:R-:W-:Y:S01]  /*0960*/  FFMA.FTZ R60, R46, R53.reuse, R60 ;  /* 0x000000352e3c7223 */ /* 0x080fe2000001003c */
[--C-:B------:R-:W-:Y:S01]  /*0970*/  FADD.FTZ R59, R48, -R104.reuse ;  /* 0x80000068303b7221 */ /* 0x100fe20000010000 */
[----:B------:R-:W-:Y:S01]  /*0980*/  FFMA.FTZ R53, R88, R53, R113 ;  /* 0x0000003558357223 */ /* 0x000fe20000010071 */
[----:B------:R-:W-:Y:S01]  /*0990*/  FMUL.FTZ R48, R100, R107 ;  /* 0x0000006b64307220 */ /* 0x000fe20000410000 */
[--C-:B------:R-:W-:Y:S01]  /*09a0*/  FADD.FTZ R113, R51, -R104.reuse ;  /* 0x8000006833717221 */ /* 0x100fe20000010000 */
[----:B------:R-:W-:Y:S01]  /*09b0*/  FADD.FTZ R111, R50, -R104 ;  /* 0x80000068326f7221 */ /* 0x000fe20000010000 */
[----:B------:R-:W-:Y:S01]  /*09c0*/  FMUL.FTZ R51, R76, R57 ;  /* 0x000000394c337220 */ /* 0x000fe20000410000 */
[----:B------:R-:W-:Y:S01]  /*09d0*/  FMUL.FTZ R49, R100, R59 ;  /* 0x0000003b64317220 */ /* 0x000fe20000410000 */
[-C--:B------:R-:W-:Y:S01]  /*09e0*/  FMUL.FTZ R104, R75, R54.reuse ;  /* 0x000000364b687220 */ /* 0x080fe20000410000 */
[----:B------:R-:W-:Y:S01]  /*09f0*/  FADD.FTZ R15, R54, R15 ;  /* 0x0000000f360f7221 */ /* 0x000fe20000010000 */
[----:B------:R-:W-:Y:S01]  /*0a00*/  FFMA.FTZ R11, R48, R54, R11 ;  /* 0x00000036300b7223 */ /* 0x000fe2000001000b */
[----:B------:R-:W-:Y:S01]  /*0a10*/  FMUL.FTZ R54, R100, R113 ;  /* 0x0000007164367220 */ /* 0x000fe20000410000 */
[----:B------:R-:W-:Y:S01]  /*0a20*/  FFMA.FTZ R50, R86, R105, R51 ;  /* 0x0000006956327223 */ /* 0x000fe20000010033 */
[----:B------:R-:W-:Y:S01]  /*0a30*/  FFMA.FTZ R51, R85, R56, R104 ;  /* 0x0000003855337223 */ /* 0x000fe20000010068 */
[----:B------:R-:W-:Y:S01]  /*0a40*/  FADD.FTZ R14, R57, R14 ;  /* 0x0000000e390e7221 */ /* 0x000fe20000010000 */
[----:B------:R-:W-:Y:S01]  /*0a50*/  FFMA.FTZ R10, R49, R57, R10 ;  /* 0x00000039310a7223 */ /* 0x000fe2000001000a */
[----:B------:R-:W-:Y:S01]  /*0a60*/  FMUL.FTZ R59, R74, R101 ;  /* 0x000000654a3b7220 */ /* 0x000fe20000410000 */
[----:B------:R-:W-:Y:S01]  /*0a70*/  FMUL.FTZ R57, R100, R111 ;  /* 0x0000006f64397220 */ /* 0x000fe20000410000 */
[-C--:B------:R-:W-:Y:S01]  /*0a80*/  FMUL.FTZ R104, R73, R58.reuse ;  /* 0x0000003a49687220 */ /* 0x080fe20000410000 */
[----:B------:R-:W-:Y:S01]  /*0a90*/  FADD.FTZ R17, R58, R17 ;  /* 0x000000113a117221 */ /* 0x000fe20000010000 */
[----:B------:R-:W-:Y:S01]  /*0aa0*/  FFMA.FTZ R13, R54, R58, R13 ;  /* 0x0000003a360d7223 */ /* 0x000fe2000001000d */
[----:B---3--:R-:W-:Y:S01]  /*0ab0*/  @P1 SHF.R.U64 R58, R80, 0x8, R81 ;  /* 0x00000008503a1819 */ /* 0x008fe20000001251 */
[----:B------:R-:W-:Y:S01]  /*0ac0*/  FADD.FTZ R7, R56, R7 ;  /* 0x0000000738077221 */ /* 0x000fe20000010000 */
[----:B------:R-:W-:Y:S01]  /*0ad0*/  FFMA.FTZ R3, R48, R56, R3 ;  /* 0x0000003830037223 */ /* 0x000fe20000010003 */
[----:B------:R-:W-:Y:S01]  /*0ae0*/  FMUL.FTZ R45, R82, R121 ;  /* 0x00000079522d7220 */ /* 0x000fe20000410000 */
[----:B------:R-:W-:Y:S01]  /*0af0*/  FFMA.FTZ R56, R84, R103, R59 ;  /* 0x0000006754387223 */ /* 0x000fe2000001003b */
[----:B------:R-:W-:Y:S01]  /*0b00*/  FADD.FTZ R9, R102, R9 ;  /* 0x0000000966097221 */ /* 0x000fe20000010000 */
[-C--:B------:R-:W-:Y:S01]  /*0b10*/  FFMA.FTZ R59, R83, R102.reuse, R104 ;  /* 0x00000066533b7223 */ /* 0x080fe20000010068 */
[----:B------:R-:W-:Y:S01]  /*0b20*/  FFMA.FTZ R5, R54, R102, R5 ;  /* 0x0000006636057223 */ /* 0x000fe20000010005 */
[----:B------:R-:W-:Y:S01]  /*0b30*/  FADD.FTZ R16, R101, R16 ;  /* 0x0000001065107221 */ /* 0x000fe20000010000 */
[----:B------:R-:W-:Y:S01]  /*0b40*/  FFMA.FTZ R12, R57, R101, R12 ;  /* 0x00000065390c7223 */ /* 0x000fe2000001000c */
[----:B------:R-:W-:-:S02]  /*0b50*/  @P1 SHF.R.U64 R101, R80, 0x10, R81 ;  /* 0x0000001050651819 */ /* 0x000fc40000001251 */
[C---:B------:R-:W-:Y:S02]  /*0b60*/  @P1 SHF.R.U64 R102, R80.reuse, 0x18, R81 ;  /* 0x0000001850661819 */ /* 0x040fe40000001251 */
[----:B------:R-:W-:Y:S02]  /*0b70*/  @P1 PRMT R92, R80, 0x7610, R92 ;  /* 0x00007610505c1816 */ /* 0x000fe4000000005c */
[----:B------:R-:W-:Y:S01]  /*0b80*/  @P1 PRMT R93, R58, 0x7610, R93 ;  /* 0x000076103a5d1816 */ /* 0x000fe2000000005d */
[----:B------:R-:W-:Y:S01]  /*0b90*/  FFMA.FTZ R45, R90, R117, R45 ;  /* 0x000000755a2d7223 */ /* 0x000fe2000001002d */
[----:B------:R-:W-:Y:S02]  /*0ba0*/  @P1 PRMT R96, R81, 0x7610, R96 ;  /* 0x0000761051601816 */ /* 0x000fe40000000060 */
[--C-:B------:R-:W-:Y:S02]  /*0bb0*/  @P1 SHF.R.U32.HI R58, RZ, 0x8, R81.reuse ;  /* 0x00000008ff3a1819 */ /* 0x100fe40000011651 */
[--C-:B------:R-:W-:Y:S01]  /*0bc0*/  @P1 SHF.R.U32.HI R80, RZ, 0x10, R81.reuse ;  /* 0x00000010ff501819 */ /* 0x100fe20000011651 */
[----:B------:R-:W-:Y:S01]  /*0bd0*/  FMUL.FTZ R0, R100, R119 ;  /* 0x0000007764007220 */ /* 0x000fe20000410000 */
[----:B------:R-:W-:-:S02]  /*0be0*/  @P1 SHF.R.U32.HI R81, RZ, 0x18, R81 ;  /* 0x00000018ff511819 */ /* 0x000fc40000011651 */
[----:B------:R-:W-:Y:S01]  /*0bf0*/  @P1 PRMT R97, R58, 0x7610, R97 ;  /* 0x000076103a611816 */ /* 0x000fe20000000061 */
[----:B------:R-:W-:Y:S01]  /*0c00*/  FADD.FTZ R58, RZ, R45 ;  /* 0x0000002dff3a7221 */ /* 0x000fe20000010000 */
[----:B------:R-:W-:Y:S01]  /*0c10*/  @P1 PRMT R99, R81, 0x7610, R99 ;  /* 0x0000761051631816 */ /* 0x000fe20000000063 */
[----:B------:R-:W-:Y:S02]  /*0c20*/  FFMA.FTZ R81, R0, R45, RZ ;  /* 0x0000002d00517223 */ /* 0x000fe400000100ff */
[----:B------:R-:W-:Y:S02]  /*0c30*/  FADD.FTZ R58, R58, R47 ;  /* 0x0000002f3a3a7221 */ /* 0x000fe40000010000 */
[----:B------:R-:W-:Y:S01]  /*0c40*/  FFMA.FTZ R81, R44, R47, R81 ;  /* 0x0000002f2c517223 */ /* 0x000fe20000010051 */
[----:B------:R-:W-:Y:S01]  /*0c50*/  FADD.FTZ R20, R55, R20 ;  /* 0x0000001437147221 */ /* 0x000fe20000010000 */
[-C--:B------:R-:W-:Y:S01]  /*0c60*/  FFMA.FTZ R21, R52, R55.reuse, R21 ;  /* 0x0000003734157223 */ /* 0x080fe20000010015 */
[----:B------:R-:W-:Y:S01]  /*0c70*/  FFMA.FTZ R55, R87, R55, R106 ;  /* 0x0000003757377223 */ /* 0x000fe2000001006a */
[----:B------:R-:W-:Y:S01]  /*0c80*/  FADD.FTZ R58, R58, R53 ;  /* 0x000000353a3a7221 */ /* 0x000fe20000010000 */
[----:B------:R-:W-:Y:S01]  /*0c90*/  FFMA.FTZ R81, R46, R53, R81 ;  /* 0x000000352e517223 */ /* 0x000fe20000010051 */
[----:B------:R-:W-:-:S02]  /*0ca0*/  @P1 PRMT R98, R80, 0x7610, R98 ;  /* 0x0000761050621816 */ /* 0x000fc40000000062 */
[----:B------:R-:W-:Y:S01]  /*0cb0*/  @P1 PRMT R94, R101, 0x7610, R94 ;  /* 0x00007610655e1816 */ /* 0x000fe2000000005e */
[----:B------:R-:W-:Y:S01]  /*0cc0*/  FADD.FTZ R101, R58, R55 ;  /* 0x000000373a657221 */ /* 0x000fe20000010000 */
[----:B------:R-:W-:Y:S01]  /*0cd0*/  MOV R80, R108 ;  /* 0x0000006c00507202 */ /* 0x000fe20000000f00 */
[----:B------:R-:W-:-:S03]  /*0ce0*/  FFMA.FTZ R58, R52, R55, R81 ;  /* 0x00000037343a7223 */ /* 0x000fc60000010051 */
[----:B------:R-:W-:Y:S01]  /*0cf0*/  PRMT R104, R80, 0x7610, R104 ;  /* 0x0000761050687816 */ /* 0x000fe20000000068 */
[----:B------:R-:W-:Y:S01]  /*0d00*/  FADD.FTZ R80, R101, R50 ;  /* 0x0000003265507221 */ /* 0x000fe20000010000 */
[----:B------:R-:W-:Y:S01]  /*0d10*/  FFMA.FTZ R81, R49, R50, R58 ;  /* 0x0000003231517223 */ /* 0x000fe2000001003a */
[----:B------:R-:W-:Y:S01]  /*0d20*/  FADD.FTZ R6, R105, R6 ;  /* 0x0000000669067221 */ /* 0x000fe20000010000 */
[----:B------:R-:W-:Y:S01]  /*0d30*/  FFMA.FTZ R2, R49, R105, R2 ;  /* 0x0000006931027223 */ /* 0x000fe20000010002 */
[----:B------:R-:W-:Y:S01]  /*0d40*/  SHF.R.U64 R106, R108, 0x18, R109 ;  /* 0x000000186c6a7819 */ /* 0x000fe2000000126d */
[----:B------:R-:W-:Y:S01]  /*0d50*/  FADD.FTZ R105, R80, R51 ;  /* 0x0000003350697221 */ /* 0x000fe20000010000 */
[----:B------:R-:W-:Y:S02]  /*0d60*/  FFMA.FTZ R58, R48, R51, R81 ;  /* 0x00000033303a7223 */ /* 0x000fe40000010051 */
        /* <DEDUP_REMOVED lines=8> */
[----:B------:R-:W-:Y:S01]  /*0df0*/  @P1 PRMT R95, R102, 0x7610, R95 ;  /* 0x00007610665f1816 */ /* 0x000fe2000000005f */
[----:B------:R-:W-:Y:S01]  /*0e00*/  FADD.FTZ R66, R121, R66 ;  /* 0x0000004279427221 */ /* 0x000fe20000010000 */
[C---:B------:R-:W-:Y:S01]  /*0e10*/  FFMA.FTZ R67, R0.reuse, R121, R67 ;  /* 0x0000007900437223 */ /* 0x040fe20000010043 */
[----:B------:R-:W-:Y:S01]  /*0e20*/  FADD.FTZ R68, R117, R68 ;  /* 0x0000004475447221 */ /* 0x000fe20000010000 */
[----:B------:R-:W-:Y:S01]  /*0e30*/  FFMA.FTZ R71, R0, R117, R71 ;  /* 0x0000007500477223 */ /* 0x000fe20000010047 */
[----:B------:R-:W-:Y:S01]  /*0e40*/  FADD.FTZ R63, R115, R63 ;  /* 0x0000003f733f7221 */ /* 0x000fe20000010000 */
[----:B------:R-:W-:Y:S01]  /*0e50*/  FFMA.FTZ R62, R44, R115, R62 ;  /* 0x000000732c3e7223 */ /* 0x000fe2000001003e */
[----:B------:R-:W-:Y:S01]  /*0e60*/  SHF.R.U64 R103, R108, 0x8, R109 ;  /* 0x000000086c677819 */ /* 0x000fe2000000126d */
[----:B------:R-:W-:Y:S01]  /*0e70*/  FADD.FTZ R112, R106, R59 ;  /* 0x0000003b6a707221 */ /* 0x000fe20000010000 */
[----:B------:R-:W-:Y:S01]  /*0e80*/  SHF.R.U64 R102, R108, 0x10, R109 ;  /* 0x000000106c667819 */ /* 0x000fe2000000126d */
[----:B------:R-:W-:Y:S01]  /*0e90*/  FFMA.FTZ R105, R54, R59, R105 ;  /* 0x0000003b36697223 */ /* 0x000fe20000010069 */
[----:B------:R-:W-:-:S02]  /*0ea0*/  PRMT R81, R107, 0x7610, R81 ;  /* 0x000076106b517816 */ /* 0x000fc40000000051 */
        /* <DEDUP_REMOVED lines=21> */
.L_x_1737:
        /* <DEDUP_REMOVED lines=66> */
.L_x_1720:
        /* <DEDUP_REMOVED lines=54> */
.L_x_1719:
        /* <DEDUP_REMOVED lines=8> */
[C---:B-----5:R-:W-:Y:S01]  /*1800*/  FFMA.FTZ R49, R100.reuse, R49, R30 ;  /* 0x0000003164317223 */ /* 0x060fe2000001001e */
[C---:B------:R-:W-:Y:S01]  /*1810*/  FFMA.FTZ R53, R100.reuse, R53, R24 ;  /* 0x0000003564357223 */ /* 0x040fe20000010018 */
[----:B------:R-:W-:Y:S01]  /*1820*/  LOP3.LUT P6, RZ, R81, 0xff, RZ, 0xc0, !PT ;  /* 0x000000ff51ff7812 */ /* 0x000fe200078cc0ff */
[----:B------:R-:W-:Y:S01]  /*1830*/  FFMA.FTZ R57, R100, R57, R26 ;  /* 0x0000003964397223 */ /* 0x000fe2000001001a */
[----:B------:R-:W-:Y:S01]  /*1840*/  FMUL.FTZ R46, R49, UR16 ;  /* 0x00000010312e7c20 */ /* 0x000fe20008410000 */
[----:B------:R-:W-:Y:S01]  /*1850*/  FMUL.FTZ R54, R53, UR16 ;  /* 0x0000001035367c20 */ /* 0x000fe20008410000 */
[-CC-:B------:R-:W-:Y:S01]  /*1860*/  FFMA.FTZ R0, R0, R105.reuse, R107.reuse ;  /* 0x0000006900007223 */ /* 0x180fe2000001006b */
[-CC-:B------:R-:W-:Y:S01]  /*1870*/  FFMA.FTZ R44, R44, R105.reuse, R107.reuse ;  /* 0x000000692c2c7223 */ /* 0x180fe2000001006b */
[-CC-:B------:R-:W-:Y:S01]  /*1880*/  FFMA.FTZ R52, R52, R105.reuse, R107.reuse ;  /* 0x0000006934347223 */ /* 0x180fe2000001006b */
[----:B------:R-:W-:Y:S01]  /*1890*/  FSEL R50, R46, RZ, P2 ;  /* 0x000000ff2e327208 */ /* 0x000fe20001000000 */
[----:B------:R-:W-:Y:S01]  /*18a0*/  FMUL.FTZ R46, R57, UR16 ;  /* 0x00000010392e7c20 */ /* 0x000fe20008410000 */
[----:B------:R-:W-:Y:S01]  /*18b0*/  FSEL R54, R54, RZ, P6 ;  /* 0x000000ff36367208 */ /* 0x000fe20003000000 */
[----:B------:R-:W-:Y:S01]  /*18c0*/  FFMA.FTZ R48, R48, R105, R107 ;  /* 0x0000006930307223 */ /* 0x000fe2000001006b */
[----:B------:R-:W-:Y:S01]  /*18d0*/  LOP3.LUT P6, RZ, R58, 0xff, RZ, 0xc0, !PT ;  /* 0x000000ff3aff7812 */ /* 0x000fe200078cc0ff */
[----:B------:R-:W-:Y:S01]  /*18e0*/  FADD.FTZ R45, R45, -R0 ;  /* 0x800000002d2d7221 */ /* 0x000fe20000010000 */
[----:B------:R-:W-:Y:S01]  /*18f0*/  FADD.FTZ R44, R47, -R44 ;  /* 0x8000002c2f2c7221 */ /* 0x000fe20000010000 */
[----:B------:R-:W-:Y:S01]  /*1900*/  FADD.FTZ R52, R55, -R52 ;  /* 0x8000003437347221 */ /* 0x000fe20000010000 */
[----:B------:R-:W-:Y:S01]  /*1910*/  FSEL R47, R46, RZ, P6 ;  /* 0x000000ff2e2f7208 */ /* 0x000fe20003000000 */
[----:B------:R-:W-:Y:S01]  /*1920*/  FADD.FTZ R48, R51, -R48 ;  /* 0x8000003033307221 */ /* 0x000fe20000010000 */
[----:B------:R-:W-:Y:S01]  /*1930*/  ISETP.NE.U32.AND P6, PT, RZ, UR4, PT ;  /* 0x00000004ff007c0c */ /* 0x000fe2000bfc5070 */
[C---:B------:R-:W-:Y:S01]  /*1940*/  FFMA.FTZ R45, R100.reuse, R45, R28 ;  /* 0x0000002d642d7223 */ /* 0x040fe2000001001c */
[----:B------:R-:W-:Y:S01]  /*1950*/  FADD.FTZ R106, R59, -R106 ;  /* 0x8000006a3b6a7221 */ /* 0x000fe20000010000 */
[C---:B------:R-:W-:Y:S01]  /*1960*/  FFMA.FTZ R44, R100.reuse, R44, R29 ;  /* 0x0000002c642c7223 */ /* 0x040fe2000001001d */
[----:B------:R-:W-:Y:S01]  /*1970*/  ISETP.NE.AND.EX P6, PT, RZ, UR5, PT, P6 ;  /* 0x00000005ff007c0c */ /* 0x000fe2000bfc5360 */
[C---:B------:R-:W-:Y:S01]  /*1980*/  FFMA.FTZ R46, R100.reuse, R52, R31 ;  /* 0x00000034642e7223 */ /* 0x040fe2000001001f */
[C---:B------:R-:W-:Y:S01]  /*1990*/  FFMA.FTZ R48, R100.reuse, R48, R25 ;  /* 0x0000003064307223 */ /* 0x040fe20000010019 */
        /* <DEDUP_REMOVED lines=25> */
[----:B------:R-:W-:Y:S02]  /*1b30*/  F2FP.F16.F32.PACK_AB R47, R52, R47 ;  /* 0x0000002f342f723e */ /* 0x000fe400000000ff */
[----:B------:R-:W-:Y:S02]  /*1b40*/  F2FP.F16.F32.PACK_AB R46, R51, R54 ;  /* 0x00000036332e723e */ /* 0x000fe400000000ff */
[----:B------:R-:W-:Y:S02]  /*1b50*/  F2FP.F16.F32.PACK_AB R45, R45, R50 ;  /* 0x000000322d2d723e */ /* 0x000fe400000000ff */
[----:B------:R-:W-:Y:S01]  /*1b60*/  F2FP.F16.F32.PACK_AB R44, R49, R0 ;  /* 0x00000000312c723e */ /* 0x000fe200000000ff */
[----:B------:R-:W-:Y:S06]  /*1b70*/  BRA `(.L_x_1721) ;  /* 0x0000001000c07947 */ /* 0x000fec0003800000 */
.L_x_1718:
        /* <DEDUP_REMOVED lines=29> */
[-CC-:B------:R-:W-:Y:S01]  /*1d50*/  FFMA.FTZ R44, R44, R105.reuse, R107.reuse ;  /* 0x000000692c2c7223 */ /* 0x180fe2000001006b */
        /* <DEDUP_REMOVED lines=28> */
[----:B------:R-:W-:Y:S02]  /*1f20*/  F2FP.F16.F32.PACK_AB R38, R37, R38 ;  /* 0x000000262526723e */ /* 0x000fe400000000ff */
[----:B------:R-:W-:Y:S02]  /*1f30*/  F2FP.F16.F32.PACK_AB R46, R57, R48 ;  /* 0x00000030392e723e */ /* 0x000fe400000000ff */
[----:B------:R-:W-:Y:S02]  /*1f40*/  LOP3.LUT P5, RZ, R103, 0xff, RZ, 0xc0, !PT ;  /* 0x000000ff67ff7812 */ /* 0x000fe400078ac0ff */
[----:B------:R-:W-:Y:S02]  /*1f50*/  FSEL R48, R53, RZ, P6 ;  /* 0x000000ff35307208 */ /* 0x000fe40003000000 */
[----:B------:R-:W-:Y:S02]  /*1f60*/  FSEL R57, R55, RZ, P4 ;  /* 0x000000ff37397208 */ /* 0x000fe40002000000 */
[----:B------:R-:W-:-:S02]  /*1f70*/  FSEL R37, R53, RZ, P2 ;  /* 0x000000ff35257208 */ /* 0x000fc40001000000 */
[----:B------:R-:W-:Y:S02]  /*1f80*/  LOP3.LUT P3, RZ, R104, 0xff, RZ, 0xc0, !PT ;  /* 0x000000ff68ff7812 */ /* 0x000fe4000786c0ff */
[----:B------:R-:W-:Y:S02]  /*1f90*/  LOP3.LUT P6, RZ, R95, 0xff, RZ, 0xc0, !PT ;  /* 0x000000ff5fff7812 */ /* 0x000fe400078cc0ff */
[----:B------:R-:W-:Y:S02]  /*1fa0*/  LOP3.LUT P4, RZ, R93, 0xff, RZ, 0xc0, !PT ;  /* 0x000000ff5dff7812 */ /* 0x000fe4000788c0ff */
[----:B------:R-:W-:Y:S02]  /*1fb0*/  LOP3.LUT P2, RZ, R92, 0xff, RZ, 0xc0, !PT ;  /* 0x000000ff5cff7812 */ /* 0x000fe4000784c0ff */
[----:B------:R-:W-:Y:S02]  /*1fc0*/  F2FP.F16.F32.PACK_AB R39, R36, R39 ;  /* 0x000000272427723e */ /* 0x000fe400000000ff */
[----:B------:R-:W-:-:S02]  /*1fd0*/  FSEL R51, R49, RZ, P5 ;  /* 0x000000ff31337208 */ /* 0x000fc40002800000 */
[----:B------:R-:W-:Y:S02]  /*1fe0*/  FSEL R0, R55, RZ, P6 ;  /* 0x000000ff37007208 */ /* 0x000fe40003000000 */
[----:B------:R-:W-:Y:S02]  /*1ff0*/  FSEL R49, R49, RZ, P4 ;  /* 0x000000ff31317208 */ /* 0x000fe40002000000 */
[C---:B------:R-:W-:Y:S02]  /*2000*/  FSEL R36, R45.reuse, RZ, P2 ;  /* 0x000000ff2d247208 */ /* 0x040fe40001000000 */
[----:B------:R-:W-:Y:S02]  /*2010*/  FSEL R44, R45, RZ, P3 ;  /* 0x000000ff2d2c7208 */ /* 0x000fe40001800000 */
[----:B------:R-:W-:Y:S02]  /*2020*/  F2FP.F16.F32.PACK_AB R47, R81, R50 ;  /* 0x00000032512f723e */ /* 0x000fe400000000ff */
[----:B------:R-:W-:-:S02]  /*2030*/  F2FP.F16.F32.PACK_AB R37, R0, R37 ;  /* 0x000000250025723e */ /* 0x000fc400000000ff */
[----:B------:R-:W-:Y:S02]  /*2040*/  F2FP.F16.F32.PACK_AB R45, R57, R48 ;  /* 0x00000030392d723e */ /* 0x000fe400000000ff */
[----:B------:R-:W-:Y:S02]  /*2050*/  F2FP.F16.F32.PACK_AB R36, R49, R36 ;  /* 0x000000243124723e */ /* 0x000fe400000000ff */
[----:B------:R-:W-:Y:S01]  /*2060*/  F2FP.F16.F32.PACK_AB R44, R51, R44 ;  /* 0x0000002c332c723e */ /* 0x000fe200000000ff */
[----:B------:R-:W-:Y:S06]  /*2070*/  BRA `(.L_x_1721) ;  /* 0x0000000c00807947 */ /* 0x000fec0003800000 */
.L_x_1723:
        /* <DEDUP_REMOVED lines=10> */
[--C-:B------:R-:W-:Y:S01]  /*2120*/  FFMA.FTZ R48, R48, R105, R107.reuse ;  /* 0x0000006930307223 */ /* 0x100fe2000001006b */
        /* <DEDUP_REMOVED lines=11> */
[-CC-:B------:R-:W-:Y:S01]  /*21e0*/  FFMA.FTZ R0, R0, R105.reuse, R107.reuse ;  /* 0x0000006900007223 */ /* 0x180fe2000001006b */
[----:B------:R-:W-:Y:S01]  /*21f0*/  FSEL R39, R36, RZ, P6 ;  /* 0x000000ff24277208 */ /* 0x000fe20003000000 */
[----:B------:R-:W-:Y:S01]  /*2200*/  FMUL.FTZ R36, R32, UR16 ;  /* 0x0000001020247c20 */ /* 0x000fe20008410000 */
[----:B------:R-:W-:Y:S01]  /*2210*/  LOP3.LUT P6, RZ, R99, 0xff, RZ, 0xc0, !PT ;  /* 0x000000ff63ff7812 */ /* 0x000fe200078cc0ff */
[----:B------:R-:W-:Y:S01]  /*2220*/  FADD.FTZ R53, R53, -R46 ;  /* 0x8000002e35357221 */ /* 0x000fe20000010000 */
[----:B------:R-:W-:Y:S01]  /*2230*/  LOP3.LUT P2, RZ, R81, 0xff, RZ, 0xc0, !PT ;  /* 0x000000ff51ff7812 */ /* 0x000fe2000784c0ff */
[----:B------:R-:W-:Y:S01]  /*2240*/  FFMA.FTZ R44, R44, R105, R107 ;  /* 0x000000692c2c7223 */ /* 0x000fe2000001006b */
[----:B------:R-:W-:Y:S01]  /*2250*/  FSEL R48, R37, RZ, P6 ;  /* 0x000000ff25307208 */ /* 0x000fe20003000000 */
[----:B------:R-:W-:Y:S01]  /*2260*/  FADD.FTZ R43, R55, -R52 ;  /* 0x80000034372b7221 */ /* 0x000fe20000010000 */
[----:B------:R-:W-:Y:S01]  /*2270*/  LOP3.LUT P6, RZ, R96, 0xff, RZ, 0xc0, !PT ;  /* 0x000000ff60ff7812 */ /* 0x000fe200078cc0ff */
[----:B------:R-:W-:Y:S01]  /*2280*/  FADD.FTZ R45, R45, -R0 ;  /* 0x800000002d2d7221 */ /* 0x000fe20000010000 */
[----:B------:R-:W-:Y:S01]  /*2290*/  FSEL R37, R36, RZ, P2 ;  /* 0x000000ff24257208 */ /* 0x000fe20001000000 */
[----:B------:R-:W-:Y:S01]  /*22a0*/  FMUL.FTZ R42, R100, R53 ;  /* 0x00000035642a7220 */ /* 0x000fe20000410000 */
[----:B------:R-:W-:Y:S01]  /*22b0*/  FSEL R38, R36, RZ, P6 ;  /* 0x000000ff24267208 */ /* 0x000fe20003000000 */
[----:B------:R-:W-:Y:S01]  /*22c0*/  FMUL.FTZ R36, R33, UR16 ;  /* 0x0000001021247c20 */ /* 0x000fe20008410000 */
[----:B------:R-:W-:Y:S01]  /*22d0*/  LOP3.LUT P6, RZ, R80, 0xff, RZ, 0xc0, !PT ;  /* 0x000000ff50ff7812 */ /* 0x000fe200078cc0ff */
[----:B------:R-:W-:Y:S01]  /*22e0*/  FADD.FTZ R41, R47, -R44 ;  /* 0x8000002c2f297221 */ /* 0x000fe20000010000 */
[C---:B------:R-:W-:Y:S01]  /*22f0*/  FMUL.FTZ R43, R100.reuse, R43 ;  /* 0x0000002b642b7220 */ /* 0x040fe20000410000 */
[----:B------:R-:W-:Y:S01]  /*2300*/  FMUL.FTZ R40, R100, R45 ;  /* 0x0000002d64287220 */ /* 0x000fe20000410000 */
[----:B------:R-:W-:Y:S01]  /*2310*/  FSEL R46, R36, RZ, P6 ;  /* 0x000000ff242e7208 */ /* 0x000fe20003000000 */
[----:B------:R-:W-:Y:S01]  /*2320*/  FMUL.FTZ R0, R42, UR16 ;  /* 0x000000102a007c20 */ /* 0x000fe20008410000 */
[----:B------:R-:W-:Y:S01]  /*2330*/  LOP3.LUT P6, RZ, R97, 0xff, RZ, 0xc0, !PT ;  /* 0x000000ff61ff7812 */ /* 0x000fe200078cc0ff */
[----:B------:R-:W-:Y:S01]  /*2340*/  FMUL.FTZ R41, R100, R41 ;  /* 0x0000002964297220 */ /* 0x000fe20000410000 */
[----:B------:R-:W-:Y:S01]  /*2350*/  LOP3.LUT P4, RZ, R102, 0xff, RZ, 0xc0, !PT ;  /* 0x000000ff66ff7812 */ /* 0x000fe2000788c0ff */
[----:B------:R-:W-:Y:S01]  /*2360*/  FMUL.FTZ R44, R43, UR16 ;  /* 0x000000102b2c7c20 */ /* 0x000fe20008410000 */
[----:B------:R-:W-:Y:S01]  /*2370*/  FSEL R45, R36, RZ, P6 ;  /* 0x000000ff242d7208 */ /* 0x000fe20003000000 */
[----:B------:R-:W-:Y:S01]  /*2380*/  FMUL.FTZ R36, R41, UR16 ;  /* 0x0000001029247c20 */ /* 0x000fe20008410000 */
[----:B------:R-:W-:-:S02]  /*2390*/  LOP3.LUT P6, RZ, R94, 0xff, RZ, 0xc0, !PT ;  /* 0x000000ff5eff7812 */ /* 0x000fc400078cc0ff */
[----:B------:R-:W-:Y:S02]  /*23a0*/  LOP3.LUT P2, RZ, R101, 0xff, RZ, 0xc0, !PT ;  /* 0x000000ff65ff7812 */ /* 0x000fe4000784c0ff */
[----:B------:R-:W-:Y:S02]  /*23b0*/  F2FP.F16.F32.PACK_AB R38, R45, R38 ;  /* 0x000000262d26723e */ /* 0x000fe400000000ff */
[----:B------:R-:W-:Y:S02]  /*23c0*/  F2FP.F16.F32.PACK_AB R46, R46, R37 ;  /* 0x000000252e2e723e */ /* 0x000fe400000000ff */
[----:B------:R-:W-:Y:S02]  /*23d0*/  F2FP.F16.F32.PACK_AB R39, R48, R39 ;  /* 0x000000273027723e */ /* 0x000fe400000000ff */
        /* <DEDUP_REMOVED lines=20> */
.L_x_1722:
        /* <DEDUP_REMOVED lines=10> */
[----:B------:R-:W-:Y:S01]  /*25c0*/  FFMA.FTZ R57, R57, R105, R107 ;  /* 0x0000006939397223 */ /* 0x000fe2000001006b */
[----:B-----5:R-:W-:Y:S01]  /*25d0*/  FFMA.FTZ R54, R100, R54, R27 ;  /* 0x0000003664367223 */ /* 0x020fe2000001001b */
[----:B------:R-:W-:Y:S01]  /*25e0*/  FADD.FTZ R49, R50, -R49 ;  /* 0x8000003132317221 */ /* 0x000fe20000010000 */
[----:B------:R-:W-:Y:S01]  /*25f0*/  FFMA.FTZ R48, R100, R48, R25 ;  /* 0x0000003064307223 */ /* 0x000fe20000010019 */
[----:B------:R-:W-:Y:S01]  /*2600*/  FADD.FTZ R57, R56, -R57 ;  /* 0x8000003938397221 */ /* 0x000fe20000010000 */
[----:B------:R-:W-:Y:S01]  /*2610*/  FMUL.FTZ R54, R54, UR16 ;  /* 0x0000001036367c20 */ /* 0x000fe20008410000 */
[----:B------:R-:W-:Y:S01]  /*2620*/  FFMA.FTZ R49, R100, R49, R24 ;  /* 0x0000003164317223 */ /* 0x000fe20000010018 */
[-CC-:B------:R-:W-:Y:S01]  /*2630*/  FFMA.FTZ R52, R52, R105.reuse, R107.reuse ;  /* 0x0000006934347223 */ /* 0x180fe2000001006b */
[--C-:B------:R-:W-:Y:S01]  /*2640*/  FFMA.FTZ R46, R46, R105, R107.reuse ;  /* 0x000000692e2e7223 */ /* 0x100fe2000001006b */
[----:B------:R-:W-:Y:S01]  /*2650*/  FMUL.FTZ R37, R48, UR16 ;  /* 0x0000001030257c20 */ /* 0x000fe20008410000 */
[----:B------:R-:W-:Y:S01]  /*2660*/  FSEL R59, R54, RZ, P2 ;  /* 0x000000ff363b7208 */ /* 0x000fe20001000000 */
[----:B------:R-:W-:Y:S01]  /*2670*/  FMUL.FTZ R49, R49, UR16 ;  /* 0x0000001031317c20 */ /* 0x000fe20008410000 */
[----:B------:R-:W-:Y:S01]  /*2680*/  LOP3.LUT P2, RZ, R99, 0xff, RZ, 0xc0, !PT ;  /* 0x000000ff63ff7812 */ /* 0x000fe2000784c0ff */
[----:B------:R-:W-:Y:S01]  /*2690*/  FFMA.FTZ R57, R100, R57, R26 ;  /* 0x0000003964397223 */ /* 0x000fe2000001001a */
[----:B------:R-:W-:Y:S01]  /*26a0*/  LOP3.LUT P4, RZ, R80, 0xff, RZ, 0xc0, !PT ;  /* 0x000000ff50ff7812 */ /* 0x000fe2000788c0ff */
[----:B------:R-:W-:Y:S01]  /*26b0*/  FADD.FTZ R52, R55, -R52 ;  /* 0x8000003437347221 */ /* 0x000fe20000010000 */
[----:B------:R-:W-:Y:S01]  /*26c0*/  FSEL R36, R54, RZ, P2 ;  /* 0x000000ff36247208 */ /* 0x000fe20001000000 */
[-CC-:B------:R-:W-:Y:S01]  /*26d0*/  FFMA.FTZ R44, R44, R105.reuse, R107.reuse ;  /* 0x000000692c2c7223 */ /* 0x180fe2000001006b */
[----:B------:R-:W-:Y:S01]  /*26e0*/  LOP3.LUT P6, RZ, R81, 0xff, RZ, 0xc0, !PT ;  /* 0x000000ff51ff7812 */ /* 0x000fe200078cc0ff */
[----:B------:R-:W-:Y:S01]  /*26f0*/  FADD.FTZ R53, R53, -R46 ;  /* 0x8000002e35357221 */ /* 0x000fe20000010000 */
[----:B------:R-:W-:Y:S01]  /*2700*/  LOP3.LUT P2, RZ, R96, 0xff, RZ, 0xc0, !PT ;  /* 0x000000ff60ff7812 */ /* 0x000fe2000784c0ff */
[----:B------:R-:W-:Y:S01]  /*2710*/  FFMA.FTZ R0, R0, R105, R107 ;  /* 0x0000006900007223 */ /* 0x000fe2000001006b */
[----:B------:R-:W-:Y:S01]  /*2720*/  FMUL.FTZ R57, R57, UR16 ;  /* 0x0000001039397c20 */ /* 0x000fe20008410000 */
[----:B------:R-:W-:Y:S01]  /*2730*/  FSEL R51, R37, RZ, P4 ;  /* 0x000000ff25337208 */ /* 0x000fe20002000000 */
[----:B------:R-:W-:Y:S01]  /*2740*/  FFMA.FTZ R52, R100, R52, R31 ;  /* 0x0000003464347223 */ /* 0x000fe2000001001f */
[----:B------:R-:W-:Y:S01]  /*2750*/  FSEL R48, R49, RZ, P6 ;  /* 0x000000ff31307208 */ /* 0x000fe20003000000 */
[----:B------:R-:W-:Y:S01]  /*2760*/  FADD.FTZ R44, R47, -R44 ;  /* 0x8000002c2f2c7221 */ /* 0x000fe20000010000 */
[----:B------:R-:W-:Y:S01]  /*2770*/  LOP3.LUT P4, RZ, R98, 0xff, RZ, 0xc0, !PT ;  /* 0x000000ff62ff7812 */ /* 0x000fe2000788c0ff */
[----:B------:R-:W-:Y:S01]  /*2780*/  FFMA.FTZ R53, R100, R53, R30 ;  /* 0x0000003564357223 */ /* 0x000fe2000001001e */
[----:B------:R-:W-:Y:S01]  /*2790*/  FSEL R38, R49, RZ, P2 ;  /* 0x000000ff31267208 */ /* 0x000fe20001000000 */
[----:B------:R-:W-:Y:S01]  /*27a0*/  FADD.FTZ R45, R45, -R0 ;  /* 0x800000002d2d7221 */ /* 0x000fe20000010000 */
[----:B------:R-:W-:Y:S01]  /*27b0*/  LOP3.LUT P6, RZ, R58, 0xff, RZ, 0xc0, !PT ;  /* 0x000000ff3aff7812 */ /* 0x000fe200078cc0ff */
[----:B------:R-:W-:Y:S01]  /*27c0*/  FMUL.FTZ R52, R52, UR16 ;  /* 0x0000001034347c20 */ /* 0x000fe20008410000 */
[----:B------:R-:W-:Y:S01]  /*27d0*/  LOP3.LUT P2, RZ, R97, 0xff, RZ, 0xc0, !PT ;  /* 0x000000ff61ff7812 */ /* 0x000fe2000784c0ff */
[C---:B------:R-:W-:Y:S01]  /*27e0*/  FFMA.FTZ R44, R100.reuse, R44, R29 ;  /* 0x0000002c642c7223 */ /* 0x040fe2000001001d */
[----:B------:R-:W-:Y:S01]  /*27f0*/  FSEL R39, R57, RZ, P4 ;  /* 0x000000ff39277208 */ /* 0x000fe20002000000 */
[----:B------:R-:W-:Y:S01]  /*2800*/  FMUL.FTZ R53, R53, UR16 ;  /* 0x0000001035357c20 */ /* 0x000fe20008410000 */
[----:B------:R-:W-:Y:S01]  /*2810*/  FSEL R50, R57, RZ, P6 ;  /* 0x000000ff39327208 */ /* 0x000fe20003000000 */
[----:B------:R-:W-:Y:S01]  /*2820*/  FFMA.FTZ R45, R100, R45, R28 ;  /* 0x0000002d642d7223 */ /* 0x000fe2000001001c */
        /* <DEDUP_REMOVED lines=8> */
[----:B------:R-:W-:Y:S02]  /*28b0*/  FSEL R55, R52, RZ, P4 ;  /* 0x000000ff34377208 */ /* 0x000fe40002000000 */
        /* <DEDUP_REMOVED lines=19> */
.L_x_1724:
        /* <DEDUP_REMOVED lines=10> */
[--C-:B------:R-:W-:Y:S01]  /*2a90*/  FFMA.FTZ R48, R48, R105, R107.reuse ;  /* 0x0000006930307223 */ /* 0x100fe2000001006b */
        /* <DEDUP_REMOVED lines=27> */
[C---:B------:R-:W-:Y:S01]  /*2c50*/  FFMA.FTZ R42, R100.reuse, R53, R30 ;  /* 0x00000035642a7223 */ /* 0x040fe2000001001e */
[C---:B------:R-:W-:Y:S01]  /*2c60*/  FFMA.FTZ R43, R100.reuse, R52, R31 ;  /* 0x00000034642b7223 */ /* 0x040fe2000001001f */
[----:B------:R-:W-:Y:S01]  /*2c70*/  FFMA.FTZ R40, R100, R45, R28 ;  /* 0x0000002d64287223 */ /* 0x000fe2000001001c */
[----:B------:R-:W-:Y:S01]  /*2c80*/  FSEL R46, R36, RZ, P6 ;  /* 0x000000ff242e7208 */ /* 0x000fe20003000000 */
[----:B------:R-:W-:Y:S01]  /*2c90*/  FFMA.FTZ R41, R100, R44, R29 ;  /* 0x0000002c64297223 */ /* 0x000fe2000001001d */
        /* <DEDUP_REMOVED lines=29> */
[----:B------:R-:W-:-:S07]  /*2e70*/  F2FP.F16.F32.PACK_AB R44, R49, R44 ;  /* 0x0000002c312c723e */ /* 0x000fce00000000ff */
.L_x_1721:
        /* <DEDUP_REMOVED lines=17> */
.L_x_1716:
        /* <DEDUP_REMOVED lines=32> */
.L_x_1715:
[----:B------:R-:W-:Y:S05]  /*3190*/  BSYNC B0 ;  /* 0x0000000000007941 */ /* 0x000fea0003800000 */
.L_x_1714:
        /* <DEDUP_REMOVED lines=111> */
.L_x_1717:
[----:B------:R-:W-:Y:S01]  /*3890*/  HFMA2 R111, -RZ, RZ, 0, 5.9604644775390625e-08 ;  /* 0x00000001ff6f7431 */ /* 0x000fe200000001ff */
[----:B------:R-:W-:Y:S01]  /*38a0*/  BSSY B2, `(.L_x_1726) ;  /* 0x0000006000027945 */ /* 0x000fe20003800000 */
[----:B------:R-:W-:Y:S02]  /*38b0*/  MOV R110, 0x1f ;  /* 0x0000001f006e7802 */ /* 0x000fe40000000f00 */
[----:B------:R-:W-:-:S07]  /*38c0*/  MOV R113, 0xffffffff ;  /* 0xffffffff00717802 */ /* 0x000fce0000000f00 */
[----:B-----5:R-:W-:Y:S05]  /*38d0*/  WARPSYNC.COLLECTIVE R113, `(.L_x_1727) ;  /* 0x0000000071087348 */ /* 0x020fea0003c00000 */
[----:B------:R0:W1:Y:S02]  /*38e0*/  SHFL.BFLY P4, R114, R112, R111, R110 ;  /* 0x0c00006f70727389 */ /* 0x000064000008006e */
[----:B01---5:R-:W-:Y:S05]  /*38f0*/  ENDCOLLECTIVE ;  /* 0x000000000000791b */ /* 0x023fea0003800000 */
.L_x_1727:
[----:B------:R-:W-:Y:S05]  /*3900*/  BSYNC B2 ;  /* 0x0000000000027941 */ /* 0x000fea0003800000 */
.L_x_1726:
        /* <DEDUP_REMOVED lines=8> */
.L_x_1728:
[----:B------:R-:W-:Y:S01]  /*3990*/  HFMA2 R111, -RZ, RZ, 0, 1.1920928955078125e-07 ;  /* 0x00000002ff6f7431 */ /* 0x000fe200000001ff */
[----:B------:R-:W-:Y:S02]  /*39a0*/  MOV R112, R107 ;  /* 0x0000006b00707202 */ /* 0x000fe40000000f00 */
[----:B------:R-:W-:-:S07]  /*39b0*/  MOV R106, R114 ;  /* 0x00000072006a7202 */ /* 0x000fce0000000f00 */
[----:B------:R-:W-:Y:S05]  /*39c0*/  WARPSYNC.COLLECTIVE R113, `(.L_x_1729) ;  /* 0x0000000071087348 */ /* 0x000fea0003c00000 */
[----:B------:R0:W1:Y:S02]  /*39d0*/  SHFL.BFLY P4, R114, R112, R111, R110 ;  /* 0x0c00006f70727389 */ /* 0x000064000008006e */
[----:B01----:R-:W-:Y:S05]  /*39e0*/  ENDCOLLECTIVE ;  /* 0x000000000000791b */ /* 0x003fea0003800000 */
.L_x_1729:
[----:B------:R-:W-:-:S05]  /*39f0*/  FADD.FTZ R115, R105, R106 ;  /* 0x0000006a69737221 */ /* 0x000fca0000010000 */
[----:B------:R-:W-:Y:S01]  /*3a00*/  MOV R112, R115 ;  /* 0x0000007300707202 */ /* 0x000fe20000000f00 */
[----:B------:R-:W-:-:S07]  /*3a10*/  FADD.FTZ R116, R107, R114 ;  /* 0x000000726b747221 */ /* 0x000fce0000010000 */
[----:B------:R-:W-:Y:S05]  /*3a20*/  WARPSYNC.COLLECTIVE R113, `(.L_x_1730) ;  /* 0x0000000071087348 */ /* 0x000fea0003c00000 */
[----:B------:R0:W1:Y:S02]  /*3a30*/  SHFL.BFLY P4, R114, R112, R111, R110 ;  /* 0x0c00006f70727389 */ /* 0x000064000008006e */
[----:B01----:R-:W-:Y:S05]  /*3a40*/  ENDCOLLECTIVE ;  /* 0x000000000000791b */ /* 0x003fea0003800000 */
.L_x_1730:
[----:B------:R-:W-:Y:S01]  /*3a50*/  HFMA2 R111, -RZ, RZ, 0, 2.384185791015625e-07 ;  /* 0x00000004ff6f7431 */ /* 0x000fe200000001ff */
[----:B------:R-:W-:Y:S02]  /*3a60*/  MOV R112, R116 ;  /* 0x0000007400707202 */ /* 0x000fe40000000f00 */
[----:B------:R-:W-:-:S07]  /*3a70*/  MOV R106, R114 ;  /* 0x00000072006a7202 */ /* 0x000fce0000000f00 */
[----:B------:R-:W-:Y:S05]  /*3a80*/  WARPSYNC.COLLECTIVE R113, `(.L_x_1731) ;  /* 0x0000000071087348 */ /* 0x000fea0003c00000 */
[----:B------:R0:W1:Y:S02]  /*3a90*/  SHFL.BFLY P4, R114, R112, R111, R110 ;  /* 0x0c00006f70727389 */ /* 0x000064000008006e */
[----:B01----:R-:W-:Y:S05]  /*3aa0*/  ENDCOLLECTIVE ;  /* 0x000000000000791b */ /* 0x003fea0003800000 */
.L_x_1731:
[----:B------:R-:W-:-:S05]  /*3ab0*/  FADD.FTZ R117, R115, R106 ;  /* 0x0000006a73757221 */ /* 0x000fca0000010000 */
[----:B------:R-:W-:Y:S01]  /*3ac0*/  MOV R112, R117 ;  /* 0x0000007500707202 */ /* 0x000fe20000000f00 */
[----:B------:R-:W-:-:S07]  /*3ad0*/  FADD.FTZ R118, R116, R114 ;  /* 0x0000007274767221 */ /* 0x000fce0000010000 */
[----:B------:R-:W-:Y:S05]  /*3ae0*/  WARPSYNC.COLLECTIVE R113, `(.L_x_1732) ;  /* 0x0000000071087348 */ /* 0x000fea0003c00000 */
[----:B------:R0:W1:Y:S02]  /*3af0*/  SHFL.BFLY P4, R114, R112, R111, R110 ;  /* 0x0c00006f70727389 */ /* 0x000064000008006e */
[----:B01----:R-:W-:Y:S05]  /*3b00*/  ENDCOLLECTIVE ;  /* 0x000000000000791b */ /* 0x003fea0003800000 */
.L_x_1732:
[----:B------:R-:W-:Y:S01]  /*3b10*/  HFMA2 R111, -RZ, RZ, 0, 4.76837158203125e-07 ;  /* 0x00000008ff6f7431 */ /* 0x000fe200000001ff */
[----:B------:R-:W-:Y:S02]  /*3b20*/  MOV R112, R118 ;  /* 0x0000007600707202 */ /* 0x000fe40000000f00 */
[----:B------:R-:W-:-:S07]  /*3b30*/  MOV R106, R114 ;  /* 0x00000072006a7202 */ /* 0x000fce0000000f00 */
[----:B------:R-:W-:Y:S05]  /*3b40*/  WARPSYNC.COLLECTIVE R113, `(.L_x_1733) ;  /* 0x0000000071087348 */ /* 0x000fea0003c00000 */
[----:B------:R0:W1:Y:S02]  /*3b50*/  SHFL.BFLY P4, R114, R112, R111, R110 ;  /* 0x0c00006f70727389 */ /* 0x000064000008006e */
[----:B01----:R-:W-:Y:S05]  /*3b60*/  ENDCOLLECTIVE ;  /* 0x000000000000791b */ /* 0x003fea0003800000 */
.L_x_1733:
[----:B------:R-:W-:-:S05]  /*3b70*/  FADD.FTZ R119, R117, R106 ;  /* 0x0000006a75777221 */ /* 0x000fca0000010000 */
[----:B------:R-:W-:Y:S01]  /*3b80*/  MOV R112, R119 ;  /* 0x0000007700707202 */ /* 0x000fe20000000f00 */
[----:B------:R-:W-:-:S07]  /*3b90*/  FADD.FTZ R106, R118, R114 ;  /* 0x00000072766a7221 */ /* 0x000fce0000010000 */
[----:B------:R-:W-:Y:S05]  /*3ba0*/  WARPSYNC.COLLECTIVE R113, `(.L_x_1734) ;  /* 0x0000000071087348 */ /* 0x000fea0003c00000 */
[----:B------:R0:W1:Y:S02]  /*3bb0*/  SHFL.BFLY P4, R114, R112, R111, R110 ;  /* 0x0c00006f70727389 */ /* 0x000064000008006e */
[----:B01----:R-:W-:Y:S05]  /*3bc0*/  ENDCOLLECTIVE ;  /* 0x000000000000791b */ /* 0x003fea0003800000 */
.L_x_1734:
[----:B------:R-:W-:Y:S01]  /*3bd0*/  HFMA2 R111, -RZ, RZ, 0, 9.5367431640625e-07 ;  /* 0x00000010ff6f7431 */ /* 0x000fe200000001ff */
[----:B------:R-:W-:Y:S02]  /*3be0*/  MOV R112, R106 ;  /* 0x0000006a00707202 */ /* 0x000fe40000000f00 */
[----:B------:R-:W-:-:S07]  /*3bf0*/  MOV R120, R114 ;  /* 0x0000007200787202 */ /* 0x000fce0000000f00 */
[----:B------:R-:W-:Y:S05]  /*3c00*/  WARPSYNC.COLLECTIVE R113, `(.L_x_1735) ;  /* 0x0000000071087348 */ /* 0x000fea0003c00000 */
[----:B------:R0:W1:Y:S02]  /*3c10*/  SHFL.BFLY P4, R114, R112, R111, R110 ;  /* 0x0c00006f70727389 */ /* 0x000064000008006e */
[----:B01----:R-:W-:Y:S05]  /*3c20*/  ENDCOLLECTIVE ;  /* 0x000000000000791b */ /* 0x003fea0003800000 */
.L_x_1735:
[----:B------:R-:W-:-:S05]  /*3c30*/  FADD.FTZ R105, R119, R120 ;  /* 0x0000007877697221 */ /* 0x000fca0000010000 */
[----:B------:R-:W-:Y:S02]  /*3c40*/  MOV R112, R105 ;  /* 0x0000006900707202 */ /* 0x000fe40000000f00 */
[----:B------:R-:W-:-:S07]  /*3c50*/  MOV R107, R114 ;  /* 0x00000072006b7202 */ /* 0x000fce0000000f00 */
[----:B------:R-:W-:Y:S05]  /*3c60*/  WARPSYNC.COLLECTIVE R113, `(.L_x_1736) ;  /* 0x0000000071087348 */ /* 0x000fea0003c00000 */
[----:B------:R0:W1:Y:S02]  /*3c70*/  SHFL.BFLY P4, R114, R112, R111, R110 ;  /* 0x0c00006f70727389 */ /* 0x000064000008006e */
[----:B01----:R-:W-:Y:S05]  /*3c80*/  ENDCOLLECTIVE ;  /* 0x000000000000791b */ /* 0x003fea0003800000 */
.L_x_1736:
[----:B------:R-:W-:Y:S05]  /*3c90*/  BRA `(.L_x_1737) ;  /* 0xffffffd000d87947 */ /* 0x000fea000383ffff */
.L_x_1738:
        /* <DEDUP_REMOVED lines=14> */
.L_x_2877:


//--------------------- .text._ZN10layer_norm22ln_bwd_finalize_kernelINS_22Kernel_traits_finalizeILj256E6__halfS2_fS2_fjLb0ELj1024ELj4ENS_18Kernel_traits_baseILj256ES2_S2_fS2_fjLj1024EEEEELb0ELb0EEEvNS_9BwdParamsE --------------------------
	.section	.text._ZN10layer_norm22ln_bwd_finalize_kernelINS_22Kernel_traits_finalizeILj256E6__halfS2_fS2_fjLb0ELj1024ELj4ENS_18Kernel_traits_baseILj256ES2_S2_fS2_fjLj1024EEEEELb0ELb0EEEvNS_9BwdParamsE,"ax",@progbits
	.align	128
        .global         _ZN10layer_norm22ln_bwd_finalize_kernelINS_22Kernel_traits_finalizeILj256E6__halfS2_fS2_fjLb0ELj1024ELj4ENS_18Kernel_traits_baseILj256ES2_S2_fS2_fjLj1024EEEEELb0ELb0EEEvNS_9BwdParamsE
        .type           _ZN10layer_norm22ln_bwd_finalize_kernelINS_22Kernel_traits_finalizeILj256E6__halfS2_fS2_fjLb0ELj1024ELj4ENS_18Kernel_traits_baseILj256ES2_S2_fS2_fjLj1024EEEEELb0ELb0EEEvNS_9BwdParamsE,@function
        .size           _ZN10layer_norm22ln_bwd_finalize_kernelINS_22Kernel_traits_finalizeILj256E6__halfS2_fS2_fjLb0ELj1024ELj4ENS_18Kernel_traits_baseILj256ES2_S2_fS2_fjLj1024EEEEELb0ELb0EEEvNS_9BwdParamsE,(.L_x_2878 - _ZN10layer_norm22ln_bwd_finalize_kernelINS_22Kernel_traits_finalizeILj256E6__halfS2_fS2_fjLb0ELj1024ELj4ENS_18Kernel_traits_baseILj256ES2_S2_fS2_fjLj1024EEEEELb0ELb0EEEvNS_9BwdParamsE)
        .other          _ZN10layer_norm22ln_bwd_finalize_kernelINS_22Kernel_traits_finalizeILj256E6__halfS2_fS2_fjLb0ELj1024ELj4ENS_18Kernel_traits_baseILj256ES2_S2_fS2_fjLj1024EEEEELb0ELb0EEEvNS_9BwdParamsE,@"STO_CUDA_ENTRY STV_DEFAULT"
_ZN10layer_norm22ln_bwd_finalize_kernelINS_22Kernel_traits_finalizeILj256E6__halfS2_fS2_fjLb0ELj1024ELj4ENS_18Kernel_traits_baseILj256ES2_S2_fS2_fjLj1024EEEEELb0ELb0EEEvNS_9BwdParamsE:
.text._ZN10layer_norm22ln_bwd_finalize_kernelINS_22Kernel_traits_finalizeILj256E6__halfS2_fS2_fjLb0ELj1024ELj4ENS_18Kernel_traits_baseILj256ES2_S2_fS2_fjLj1024EEEEELb0ELb0EEEvNS_9BwdParamsE:
        /* <DEDUP_REMOVED lines=78> */
.L_x_1743:
        /* <DEDUP_REMOVED lines=118> */
.L_x_1742:
[----:B------:R-:W-:Y:S05]  /*0c40*/  BSYNC.RECONVERGENT B1 ;  /* 0x0000000000017941 */ /* 0x000fea0003800200 */
.L_x_1741:
        /* <DEDUP_REMOVED lines=68> */
.L_x_1745:
[----:B------:R-:W-:Y:S05]  /*1090*/  BSYNC.RECONVERGENT B1 ;  /* 0x0000000000017941 */ /* 0x000fea0003800200 */
.L_x_1744:
        /* <DEDUP_REMOVED lines=37> */
.L_x_1747:
[----:B------:R-:W-:Y:S05]  /*12f0*/  BSYNC.RECONVERGENT B1 ;  /* 0x0000000000017941 */ /* 0x000fea0003800200 */
.L_x_1746:
[----:B------:R-:W-:Y:S05]  /*1300*/  @!P1 BRA `(.L_x_1740) ;  /* 0x00000000003c9947 */ /* 0x000fea0003800000 */
[----:B------:R-:W0:Y:S01]  /*1310*/  LDC.64 R8, c[0x0][0x440] ;  /* 0x00011000ff087b82 */ /* 0x000e220000000a00 */
[----:B------:R-:W-:Y:S01]  /*1320*/  IMAD R2, R2, R54, R7 ;  /* 0x0000003602027224 */ /* 0x000fe200078e0207 */
[----:B------:R-:W-:-:S04]  /*1330*/  IADD3 R0, PT, PT, -R0, RZ, RZ ;  /* 0x000000ff00007210 */ /* 0x000fc80007ffe1ff */
[----:B------:R-:W-:Y:S02]  /*1340*/  IADD3 R13, PT, PT, R57, R2, RZ ;  /* 0x00000002390d7210 */ /* 0x000fe40007ffe0ff */
[----:B------:R-:W1:Y:S05]  /*1350*/  LDC.64 R10, c[0x0][0x448] ;  /* 0x00011200ff0a7b82 */ /* 0x000e6a0000000a00 */
.L_x_1748:
        /* <DEDUP_REMOVED lines=10> */
.L_x_1740:
[----:B------:R-:W-:Y:S05]  /*1400*/  BSYNC.RECONVERGENT B0 ;  /* 0x0000000000007941 */ /* 0x000fea0003800200 */
.L_x_1739:
        /* <DEDUP_REMOVED lines=62> */
.L_x_1749:
        /* <DEDUP_REMOVED lines=9> */
.L_x_2878:


//--------------------- .text._ZN10layer_norm40ln_parallel_residual_bwd_finalize_kernelINS_22Kernel_traits_finalizeILj256E6__halfS2_fS2_fjLb0ELj1024ELj4ENS_18Kernel_traits_baseILj256ES2_S2_fS2_fjLj1024EEEEELb0EEEvNS_9BwdParamsE --------------------------
	.section	.text._ZN10layer_norm40ln_parallel_residual_bwd_finalize_kernelINS_22Kernel_traits_finalizeILj256E6__halfS2_fS2_fjLb0ELj1024ELj4ENS_18Kernel_traits_baseILj256ES2_S2_fS2_fjLj1024EEEEELb0EEEvNS_9BwdParamsE,"ax",@progbits
	.align	128
        .global         _ZN10layer_norm40ln_parallel_residual_bwd_finalize_kernelINS_22Kernel_traits_finalizeILj256E6__halfS2_fS2_fjLb0ELj1024ELj4ENS_18Kernel_traits_baseILj256ES2_S2_fS2_fjLj1024EEEEELb0EEEvNS_9BwdParamsE
        .type           _ZN10layer_norm40ln_parallel_residual_bwd_finalize_kernelINS_22Kernel_traits_finalizeILj256E6__halfS2_fS2_fjLb0ELj1024ELj4ENS_18Kernel_traits_baseILj256ES2_S2_fS2_fjLj1024EEEEELb0EEEvNS_9BwdParamsE,@function
        .size           _ZN10layer_norm40ln_parallel_residual_bwd_finalize_kernelINS_22Kernel_traits_finalizeILj256E6__halfS2_fS2_fjLb0ELj1024ELj4ENS_18Kernel_traits_baseILj256ES2_S2_fS2_fjLj1024EEEEELb0EEEvNS_9BwdParamsE,(.L_x_2879 - _ZN10layer_norm40ln_parallel_residual_bwd_finalize_kernelINS_22Kernel_traits_finalizeILj256E6__halfS2_fS2_fjLb0ELj1024ELj4ENS_18Kernel_traits_baseILj256ES2_S2_fS2_fjLj1024EEEEELb0EEEvNS_9BwdParamsE)
        .other          _ZN10layer_norm40ln_parallel_residual_bwd_finalize_kernelINS_22Kernel_traits_finalizeILj256E6__halfS2_fS2_fjLb0ELj1024ELj4ENS_18Kernel_traits_baseILj256ES2_S2_fS2_fjLj1024EEEEELb0EEEvNS_9BwdParamsE,@"STO_CUDA_ENTRY STV_DEFAULT"
_ZN10layer_norm40ln_parallel_residual_bwd_finalize_kernelINS_22Kernel_traits_finalizeILj256E6__halfS2_fS2_fjLb0ELj1024ELj4ENS_18Kernel_traits_baseILj256ES2_S2_fS2_fjLj1024EEEEELb0EEEvNS_9BwdParamsE:
.text._ZN10layer_norm40ln_parallel_residual_bwd_finalize_kernelINS_22Kernel_traits_finalizeILj256E6__halfS2_fS2_fjLb0ELj1024ELj4ENS_18Kernel_traits_baseILj256ES2_S2_fS2_fjLj1024EEEEELb0EEEvNS_9BwdParamsE:
        /* <DEDUP_REMOVED lines=58> */
.L_x_1754:
        /* <DEDUP_REMOVED lines=112> */
.L_x_1753:
[----:B------:R-:W-:Y:S05]  /*0aa0*/  BSYNC.RECONVERGENT B1 ;  /* 0x0000000000017941 */ /* 0x000fea0003800200 */
.L_x_1752:
        /* <DEDUP_REMOVED lines=66> */
.L_x_1756:
[----:B------:R-:W-:Y:S05]  /*0ed0*/  BSYNC.RECONVERGENT B1 ;  /* 0x0000000000017941 */ /* 0x000fea0003800200 */
.L_x_1755:
        /* <DEDUP_REMOVED lines=36> */
.L_x_1758:
[----:B------:R-:W-:Y:S05]  /*1120*/  BSYNC.RECONVERGENT B1 ;  /* 0x0000000000017941 */ /* 0x000fea0003800200 */
.L_x_1757:
        /* <DEDUP_REMOVED lines=18> */
.L_x_1751:
[----:B------:R-:W-:Y:S05]  /*1250*/  BSYNC.RECONVERGENT B0 ;  /* 0x0000000000007941 */ /* 0x000fea0003800200 */
.L_x_1750:
        /* <DEDUP_REMOVED lines=96> */
.L_x_1759:
        /* <DEDUP_REMOVED lines=10> */
.L_x_2879:


//--------------------- .text._ZN10layer_norm31ln_parallel_residual_bwd_kernelINS_13Kernel_traitsI6__halfS2_fS2_fjLj256ELj1ELj4ELj1ELj16ENS_18Kernel_traits_baseILj256ES2_S2_fS2_fjLj128EEEEELb1ELb1ELb0EEEvNS_9BwdParamsE --------------------------
	.section	.text._ZN10layer_norm31ln_parallel_residual_bwd_kernelINS_13Kernel_traitsI6__halfS2_fS2_fjLj256ELj1ELj4ELj1ELj16ENS_18Kernel_traits_baseILj256ES2_S2_fS2_fjLj128EEEEELb1ELb1ELb0EEEvNS_9BwdParamsE,"ax",@progbits
	.align	128
        .global         _ZN10layer_norm31ln_parallel_residual_bwd_kernelINS_13Kernel_traitsI6__halfS2_fS2_fjLj256ELj1ELj4ELj1ELj16ENS_18Kernel_traits_baseILj256ES2_S2_fS2_fjLj128EEEEELb1ELb1ELb0EEEvNS_9BwdParamsE
        .type           _ZN10layer_norm31ln_parallel_residual_bwd_kernelINS_13Kernel_traitsI6__halfS2_fS2_fjLj256ELj1ELj4ELj1ELj16ENS_18Kernel_traits_baseILj256ES2_S2_fS2_fjLj128EEEEELb1ELb1ELb0EEEvNS_9BwdParamsE,@function
        .size           _ZN10layer_norm31ln_parallel_residual_bwd_kernelINS_13Kernel_traitsI6__halfS2_fS2_fjLj256ELj1ELj4ELj1ELj16ENS_18Kernel_traits_baseILj256ES2_S2_fS2_fjLj128EEEEELb1ELb1ELb0EEEvNS_9BwdParamsE,(.L_x_2880 - _ZN10layer_norm31ln_parallel_residual_bwd_kernelINS_13Kernel_traitsI6__halfS2_fS2_fjLj256ELj1ELj4ELj1ELj16ENS_18Kernel_traits_baseILj256ES2_S2_fS2_fjLj128EEEEELb1ELb1ELb0EEEvNS_9BwdParamsE)
        .other          _ZN10layer_norm31ln_parallel_residual_bwd_kernelINS_13Kernel_traitsI6__halfS2_fS2_fjLj256ELj1ELj4ELj1ELj16ENS_18Kernel_traits_baseILj256ES2_S2_fS2_fjLj128EEEEELb1ELb1ELb0EEEvNS_9BwdParamsE,@"STO_CUDA_ENTRY STV_DEFAULT"
_ZN10layer_norm31ln_parallel_residual_bwd_kernelINS_13Kernel_traitsI6__halfS2_fS2_fjLj256ELj1ELj4ELj1ELj16ENS_18Kernel_traits_baseILj256ES2_S2_fS2_fjLj128EEEEELb1ELb1ELb0EEEvNS_9BwdParamsE:
.text._ZN10layer_norm31ln_parallel_residual_bwd_kernelINS_13Kernel_traitsI6__halfS2_fS2_fjLj256ELj1ELj4ELj1ELj16ENS_18Kernel_traits_baseILj256ES2_S2_fS2_fjLj128EEEEELb1ELb1ELb0EEEvNS_9BwdParamsE:
        /* <DEDUP_REMOVED lines=37> */
[----:B------:R-:W-:-:S07]  /*0250*/  HFMA2 R40, -RZ, RZ, 0, 0 ;  /* 0x00000000ff287431 */ /* 0x000fce00000001ff */
.L_x_1774:
[----:B0-----:R-:W0:Y:S02]  /*0260*/  LDC.64 R52, c[0x0][0x3c8] ;  /* 0x0000f200ff347b82 */ /* 0x001e240000000a00 */
[----:B0-----:R-:W-:-:S06]  /*0270*/  IMAD.WIDE R54, R65, 0x4, R52 ;  /* 0x0000000441367825 */ /* 0x001fcc00078e0234 */
[----:B------:R-:W0:Y:S01]  /*0280*/  LDC.64 R52, c[0x0][0x3c0] ;  /* 0x0000f000ff347b82 */ /* 0x000e220000000a00 */
        /* <DEDUP_REMOVED lines=9> */
[----:B-1----:R-:W-:Y:S06]  /*0320*/  @!P2 BRA `(.L_x_1763) ;  /* 0x0000000400dca947 */ /* 0x002fec0003800000 */
[----:B------:R-:W-:Y:S01]  /*0330*/  ISETP.NE.U32.AND P1, PT, RZ, UR12, PT ;  /* 0x0000000cff007c0c */ /* 0x000fe2000bf25070 */
[----:B------:R-:W1:Y:S03]  /*0340*/  LDC.64 R76, c[0x0][0x3a8] ;  /* 0x0000ea00ff4c7b82 */ /* 0x000e660000000a00 */
[----:B------:R-:W-:-:S05]  /*0350*/  ISETP.NE.AND.EX P1, PT, RZ, UR13, PT, P1 ;  /* 0x0000000dff007c0c */ /* 0x000fca000bf25310 */
[----:B------:R-:W2:Y:S08]  /*0360*/  LDC.64 R60, c[0x0][0x428] ;  /* 0x00010a00ff3c7b82 */ /* 0x000eb00000000a00 */
[----:B------:R-:W3:Y:S01]  /*0370*/  @P1 LDC.64 R72, c[0x0][0x3b8] ;  /* 0x0000ee00ff481b82 */ /* 0x000ee20000000a00 */
[----:B0-----:R-:W-:-:S05]  /*0380*/  IMAD.WIDE R74, R65, 0x4, R52 ;  /* 0x00000004414a7825 */ /* 0x001fca00078e0234 */
[----:B------:R0:W4:Y:S01]  /*0390*/  LDG.E R80, desc[UR8][R74.64] ;  /* 0x000000084a507981 */ /* 0x000122000c1e1900 */
[C---:B-1----:R-:W-:Y:S01]  /*03a0*/  IMAD.WIDE.U32 R76, R66.reuse, 0x20, R76 ;  /* 0x00000020424c7825 */ /* 0x042fe200078e004c */
[----:B------:R-:W1:Y:S04]  /*03b0*/  LDC.64 R70, c[0x0][0x3b0] ;  /* 0x0000ec00ff467b82 */ /* 0x000e680000000a00 */
[----:B------:R-:W4:Y:S01]  /*03c0*/  LDG.E.128 R52, desc[UR8][R76.64] ;  /* 0x000000084c347981 */ /* 0x000f22000c1e1d00 */
[----:B--2---:R-:W-:-:S03]  /*03d0*/  IMAD.WIDE.U32 R60, R66, 0x10, R60 ;  /* 0x00000010423c7825 */ /* 0x004fc600078e003c */
[----:B------:R2:W4:Y:S04]  /*03e0*/  LDG.E.128 R56, desc[UR8][R76.64+0x10] ;  /* 0x000010084c387981 */ /* 0x000528000c1e1d00 */
[----:B------:R-:W4:Y:S01]  /*03f0*/  LDG.E.128 R60, desc[UR8][R60.64] ;  /* 0x000000083c3c7981 */ /* 0x000f22000c1e1d00 */
[----:B---3--:R-:W-:-:S06]  /*0400*/  @P1 IMAD.WIDE.U32 R72, R66, 0x8, R72 ;  /* 0x0000000842481825 */ /* 0x008fcc00078e0048 */
[----:B------:R-:W3:Y:S01]  /*0410*/  @P1 LDG.E.64 R72, desc[UR8][R72.64] ;  /* 0x0000000848481981 */ /* 0x000ee2000c1e1b00 */
[----:B-1----:R-:W-:-:S06]  /*0420*/  IMAD.WIDE.U32 R70, R66, 0x8, R70 ;  /* 0x0000000842467825 */ /* 0x002fcc00078e0046 */
[----:B------:R-:W3:Y:S01]  /*0430*/  LDG.E.64 R70, desc[UR8][R70.64] ;  /* 0x0000000846467981 */ /* 0x000ee2000c1e1b00 */
[----:B------:R-:W-:-:S04]  /*0440*/  ISETP.NE.U32.AND P0, PT, RZ, UR20, PT ;  /* 0x00000014ff007c0c */ /* 0x000fc8000bf05070 */
[----:B------:R-:W-:-:S13]  /*0450*/  ISETP.NE.AND.EX P0, PT, RZ, UR21, PT, P0 ;  /* 0x00000015ff007c0c */ /* 0x000fda000bf05300 */
[----:B------:R-:W0:Y:S02]  /*0460*/  @P0 LDC.64 R78, c[0x0][0x438] ;  /* 0x00010e00ff4e0b82 */ /* 0x000e240000000a00 */
[----:B0-----:R-:W-:-:S05]  /*0470*/  @P0 IMAD.WIDE.U32 R74, R66, 0x20, R78 ;  /* 0x00000020424a0825 */ /* 0x001fca00078e004e */
[----:B------:R-:W5:Y:S04]  /*0480*/  @P0 LDG.E.128 R16, desc[UR8][R74.64] ;  /* 0x000000084a100981 */ /* 0x000f68000c1e1d00 */
[----:B------:R0:W5:Y:S01]  /*0490*/  @P0 LDG.E.128 R12, desc[UR8][R74.64+0x10] ;  /* 0x000010084a0c0981 */ /* 0x000162000c1e1d00 */
[----:B------:R-:W-:Y:S01]  /*04a0*/  ISETP.NE.AND P0, PT, RZ, UR11, PT ;  /* 0x0000000bff007c0c */ /* 0x000fe2000bf05270 */
[----:B--2---:R-:W-:-:S03]  /*04b0*/  HADD2.F32 R77, -RZ, R23.H1_H1 ;  /* 0x30000017ff4d7230 */ /* 0x004fc60000004100 */
[----:B----4-:R-:W-:-:S05]  /*04c0*/  FSEL R80, R80, RZ, !P0 ;  /* 0x000000ff50507208 */ /* 0x010fca0004000000 */
[--C-:B------:R-:W-:Y:S01]  /*04d0*/  FADD.FTZ R92, R52, -R80.reuse ;  /* 0x80000050345c7221 */ /* 0x100fe20000010000 */
[--C-:B------:R-:W-:Y:S01]  /*04e0*/  FADD.FTZ R78, R53, -R80.reuse ;  /* 0x80000050354e7221 */ /* 0x100fe20000010000 */
[--C-:B0-----:R-:W-:Y:S01]  /*04f0*/  FADD.FTZ R74, R54, -R80.reuse ;  /* 0x80000050364a7221 */ /* 0x101fe20000010000 */
[--C-:B------:R-:W-:Y:S01]  /*0500*/  FADD.FTZ R54, R56, -R80.reuse ;  /* 0x8000005038367221 */ /* 0x100fe20000010000 */
[--C-:B------:R-:W-:Y:S01]  /*0510*/  FADD.FTZ R76, R57, -R80.reuse ;  /* 0x80000050394c7221 */ /* 0x100fe20000010000 */
[----:B------:R-:W-:Y:S01]  /*0520*/  FADD.FTZ R52, R58, -R80 ;  /* 0x800000503a347221 */ /* 0x000fe20000010000 */
[----:B------:R-:W-:Y:S01]  /*0530*/  HADD2.F32 R56, -RZ, R20.H0_H0 ;  /* 0x20000014ff387230 */ /* 0x000fe20000004100 */
[C-C-:B---3--:R-:W-:Y:S02]  /*0540*/  @P1 SHF.R.U64 R3, R72.reuse, 0x8, R73.reuse ;  /* 0x0000000848031819 */ /* 0x148fe40000001249 */
[C---:B------:R-:W-:Y:S02]  /*0550*/  @P1 SHF.R.U64 R67, R72.reuse, 0x10, R73 ;  /* 0x0000001048431819 */ /* 0x040fe40000001249 */
[----:B------:R-:W-:-:S02]  /*0560*/  @P1 PRMT R7, R72, 0x7610, R7 ;  /* 0x0000761048071816 */ /* 0x000fc40000000007 */
[----:B------:R-:W-:Y:S02]  /*0570*/  @P1 SHF.R.U64 R72, R72, 0x18, R73 ;  /* 0x0000001848481819 */ /* 0x000fe40000001249 */
[----:B------:R-:W-:Y:S02]  /*0580*/  @P1 PRMT R5, R3, 0x7610, R5 ;  /* 0x0000761003051816 */ /* 0x000fe40000000005 */
[----:B------:R-:W-:Y:S02]  /*0590*/  @P1 PRMT R6, R67, 0x7610, R6 ;  /* 0x0000761043061816 */ /* 0x000fe40000000006 */
[--C-:B------:R-:W-:Y:S02]  /*05a0*/  @P1 SHF.R.U32.HI R3, RZ, 0x8, R73.reuse ;  /* 0x00000008ff031819 */ /* 0x100fe40000011649 */
[----:B------:R-:W-:Y:S02]  /*05b0*/  @P1 SHF.R.U32.HI R67, RZ, 0x10, R73 ;  /* 0x00000010ff431819 */ /* 0x000fe40000011649 */
[----:B------:R-:W-:Y:S01]  /*05c0*/  @P1 PRMT R9, R72, 0x7610, R9 ;  /* 0x0000761048091816 */ /* 0x000fe20000000009 */
[----:B------:R-:W-:Y:S01]  /*05d0*/  FADD.FTZ R72, R55, -R80 ;  /* 0x8000005037487221 */ /* 0x000fe20000010000 */
[----:B------:R-:W-:Y:S01]  /*05e0*/  @P1 PRMT R10, R3, 0x7610, R10 ;  /* 0x00007610030a1816 */ /* 0x000fe2000000000a */
[----:B------:R-:W-:Y:S01]  /*05f0*/  FADD.FTZ R80, R59, -R80 ;  /* 0x800000503b507221 */ /* 0x000fe20000010000 */
[----:B------:R-:W-:Y:S01]  /*0600*/  @P1 PRMT R11, R67, 0x7610, R11 ;  /* 0x00007610430b1816 */ /* 0x000fe2000000000b */
[----:B------:R-:W-:-:S02]  /*0610*/  HADD2.F32 R57, -RZ, R60.H0_H0 ;  /* 0x2000003cff397230 */ /* 0x000fc40000004100 */
[C---:B-----5:R-:W-:Y:S01]  /*0620*/  FMUL.FTZ R3, R69.reuse, R92 ;  /* 0x0000005c45037220 */ /* 0x060fe20000410000 */
[----:B------:R-:W-:Y:S02]  /*0630*/  HADD2.F32 R60, -RZ, R60.H1_H1 ;  /* 0x3000003cff3c7230 */ /* 0x000fe40000004100 */
[----:B------:R-:W-:Y:S01]  /*0640*/  FMUL.FTZ R58, R69, R78 ;  /* 0x0000004e453a7220 */ /* 0x000fe20000410000 */
[--C-:B------:R-:W-:Y:S02]  /*0650*/  HADD2.F32 R67, -RZ, R61.reuse.H0_H0 ;  /* 0x2000003dff437230 */ /* 0x100fe40000004100 */
[----:B------:R-:W-:Y:S02]  /*0660*/  HADD2.F32 R90, -RZ, R61.H1_H1 ;  /* 0x3000003dff5a7230 */ /* 0x000fe40000004100 */
[----:B------:R-:W-:Y:S02]  /*0670*/  HADD2.F32 R59, -RZ, R20.H1_H1 ;  /* 0x30000014ff3b7230 */ /* 0x000fe40000004100 */
[----:B------:R-:W-:-:S02]  /*0680*/  HADD2.F32 R53, -RZ, R63.H0_H0 ;  /* 0x2000003fff357230 */ /* 0x000fc40000004100 */
[----:B------:R-:W-:Y:S02]  /*0690*/  HADD2.F32 R68, -RZ, R63.H1_H1 ;  /* 0x3000003fff447230 */ /* 0x000fe40000004100 */
[--C-:B------:R-:W-:Y:S02]  /*06a0*/  HADD2.F32 R61, -RZ, R21.reuse.H0_H0 ;  /* 0x20000015ff3d7230 */ /* 0x100fe40000004100 */
[----:B------:R-:W-:Y:S02]  /*06b0*/  HADD2.F32 R63, -RZ, R21.H1_H1 ;  /* 0x30000015ff3f7230 */ /* 0x000fe40000004100 */
[-C--:B------:R-:W-:Y:S01]  /*06c0*/  FMUL.FTZ R56, R56, R57.reuse ;  /* 0x0000003938387220 */ /* 0x080fe20000410000 */
[----:B------:R-:W-:Y:S01]  /*06d0*/  FADD.FTZ R36, R36, R57 ;  /* 0x0000003924247221 */ /* 0x000fe20000010000 */
[----:B------:R-:W-:Y:S01]  /*06e0*/  FFMA.FTZ R28, R3, R57, R28 ;  /* 0x00000039031c7223 */ /* 0x000fe2000001001c */
[-C--:B------:R-:W-:Y:S01]  /*06f0*/  FMUL.FTZ R57, R59, R60.reuse ;  /* 0x0000003c3b397220 */ /* 0x080fe20000410000 */
[----:B------:R-:W-:Y:S01]  /*0700*/  FADD.FTZ R37, R37, R60 ;  /* 0x0000003c25257221 */ /* 0x000fe20000010000 */
[----:B------:R-:W-:Y:S01]  /*0710*/  FFMA.FTZ R29, R58, R60, R29 ;  /* 0x0000003c3a1d7223 */ /* 0x000fe2000001001d */
[----:B------:R-:W-:Y:S01]  /*0720*/  FMUL.FTZ R59, R69, R74 ;  /* 0x0000004a453b7220 */ /* 0x000fe20000410000 */
[----:B------:R-:W-:Y:S01]  /*0730*/  FMUL.FTZ R60, R61, R67 ;  /* 0x000000433d3c7220 */ /* 0x000fe20000410000 */
[----:B------:R-:W-:-:S02]  /*0740*/  HADD2.F32 R55, -RZ, R62.H0_H0 ;  /* 0x2000003eff377230 */ /* 0x000fc40000004100 */
[----:B------:R-:W-:Y:S01]  /*0750*/  FMUL.FTZ R61, R63, R90 ;  /* 0x0000005a3f3d7220 */ /* 0x000fe20000410000 */
[----:B------:R-:W-:Y:S02]  /*0760*/  HADD2.F32 R74, -RZ, R22.H0_H0 ;  /* 0x20000016ff4a7230 */ /* 0x000fe40000004100 */
[C---:B------:R-:W-:Y:S01]  /*0770*/  FMUL.FTZ R63, R69.reuse, R54 ;  /* 0x00000036453f7220 */ /* 0x040fe20000410000 */
[----:B------:R-:W-:Y:S02]  /*0780*/  HADD2.F32 R78, -RZ, R23.H0_H0 ;  /* 0x20000017ff4e7230 */ /* 0x000fe40000004100 */
[----:B------:R-:W-:Y:S01]  /*0790*/  FMUL.FTZ R75, R69, R52 ;  /* 0x00000034454b7220 */ /* 0x000fe20000410000 */
[----:B------:R-:W-:Y:S01]  /*07a0*/  FADD.FTZ R40, R40, R55 ;  /* 0x0000003728287221 */ /* 0x000fe20000010000 */
[-C--:B------:R-:W-:Y:S01]  /*07b0*/  FMUL.FTZ R74, R74, R55.reuse ;  /* 0x000000374a4a7220 */ /* 0x080fe20000410000 */
[----:B------:R-:W-:Y:S01]  /*07c0*/  FFMA.FTZ R24, R63, R55, R24 ;  /* 0x000000373f187223 */ /* 0x000fe20000010018 */
[----:B------:R-:W-:Y:S01]  /*07d0*/  FADD.FTZ R52, RZ, R56 ;  /* 0x00000038ff347221 */ /* 0x000fe20000010000 */
[----:B------:R-:W-:Y:S01]  /*07e0*/  FFMA.FTZ R55, R3, R56, RZ ;  /* 0x0000003803377223 */ /* 0x000fe200000100ff */
[-C--:B------:R-:W-:Y:S01]  /*07f0*/  FMUL.FTZ R78, R78, R53.reuse ;  /* 0x000000354e4e7220 */ /* 0x080fe20000410000 */
[----:B------:R-:W-:Y:S01]  /*0800*/  FADD.FTZ R42, R42, R53 ;  /* 0x000000352a2a7221 */ /* 0x000fe20000010000 */
[----:B------:R-:W-:Y:S01]  /*0810*/  FFMA.FTZ R26, R75, R53, R26 ;  /* 0x000000354b1a7223 */ /* 0x000fe2000001001a */
[----:B------:R-:W-:Y:S01]  /*0820*/  FADD.FTZ R53, R52, R57 ;  /* 0x0000003934357221 */ /* 0x000fe20000010000 */
[----:B------:R-:W-:Y:S01]  /*0830*/  FFMA.FTZ R52, R58, R57, R55 ;  /* 0x000000393a347223 */ /* 0x000fe20000010037 */
[----:B------:R-:W-:-:S02]  /*0840*/  HADD2.F32 R88, -RZ, R62.H1_H1 ;  /* 0x3000003eff587230 */ /* 0x000fc40000004100 */
[----:B------:R-:W-:Y:S01]  /*0850*/  FMUL.FTZ R62, R69, R72 ;  /* 0x00000048453e7220 */ /* 0x000fe20000410000 */
[----:B------:R-:W-:Y:S01]  /*0860*/  FADD.FTZ R54, R53, R60 ;  /* 0x0000003c35367221 */ /* 0x000fe20000010000 */
[C---:B------:R-:W-:Y:S01]  /*0870*/  FFMA.FTZ R53, R59.reuse, R60, R52 ;  /* 0x0000003c3b357223 */ /* 0x040fe20000010034 */
[----:B------:R-:W-:Y:S01]  /*0880*/  FADD.FTZ R38, R38, R67 ;  /* 0x0000004326267221 */ /* 0x000fe20000010000 */
[----:B------:R-:W-:Y:S01]  /*0890*/  FFMA.FTZ R30, R59, R67, R30 ;  /* 0x000000433b1e7223 */ /* 0x000fe2000001001e */
[----:B------:R-:W-:Y:S02]  /*08a0*/  HADD2.F32 R67, -RZ, R22.H1_H1 ;  /* 0x30000016ff437230 */ /* 0x000fe40000004100 */
[----:B------:R-:W-:Y:S01]  /*08b0*/  FADD.FTZ R55, R54, R61 ;  /* 0x0000003d36377221 */ /* 0x000fe20000010000 */
[----:B------:R-:W-:Y:S01]  /*08c0*/  FFMA.FTZ R52, R62, R61, R53 ;  /* 0x0000003d3e347223 */ /* 0x000fe20000010035 */
[----:B------:R-:W-:Y:S01]  /*08d0*/  FMUL.FTZ R76, R69, R76 ;  /* 0x0000004c454c7220 */ /* 0x000fe20000410000 */
[----:B------:R-:W-:Y:S01]  /*08e0*/  FMUL.FTZ R67, R67, R88 ;  /* 0x0000005843437220 */ /* 0x000fe20000410000 */
[----:B------:R-:W-:Y:S01]  /*08f0*/  FADD.FTZ R54, R55, R74 ;  /* 0x0000004a37367221 */ /* 0x000fe20000010000 */
[----:B------:R-:W-:Y:S01]  /*0900*/  FFMA.FTZ R53, R63, R74, R52 ;  /* 0x0000004a3f357223 */ /* 0x000fe20000010034 */
[----:B------:R-:W-:-:S02]  /*0910*/  FMUL.FTZ R80, R69, R80 ;  /* 0x0000005045507220 */ /* 0x000fc40000410000 */
[----:B------:R-:W-:Y:S01]  /*0920*/  FADD.FTZ R55, R54, R67 ;  /* 0x0000004336377221 */ /* 0x000fe20000010000 */
[----:B------:R-:W-:Y:S01]  /*0930*/  FFMA.FTZ R52, R76, R67, R53 ;  /* 0x000000434c347223 */ /* 0x000fe20000010035 */
[----:B------:R-:W-:Y:S01]  /*0940*/  @P1 PRMT R8, R73, 0x7610, R8 ;  /* 0x0000761049081816 */ /* 0x000fe20000000008 */
[-C--:B------:R-:W-:Y:S01]  /*0950*/  FMUL.FTZ R77, R77, R68.reuse ;  /* 0x000000444d4d7220 */ /* 0x080fe20000410000 */
[----:B------:R-:W-:Y:S01]  /*0960*/  FADD.FTZ R43, R43, R68 ;  /* 0x000000442b2b7221 */ /* 0x000fe20000010000 */
[----:B------:R-:W-:Y:S01]  /*0970*/  FFMA.FTZ R27, R80, R68, R27 ;  /* 0x00000044501b7223 */ /* 0x000fe2000001001b */
[----:B------:R-:W-:Y:S01]  /*0980*/  @P1 SHF.R.U32.HI R73, RZ, 0x18, R73 ;  /* 0x00000018ff491819 */ /* 0x000fe20000011649 */
[----:B------:R-:W-:Y:S01]  /*0990*/  FADD.FTZ R68, R55, R78 ;  /* 0x0000004e37447221 */ /* 0x000fe20000010000 */
[----:B------:R-:W-:Y:S01]  /*09a0*/  FFMA.FTZ R53, R75, R78, R52 ;  /* 0x0000004e4b357223 */ /* 0x000fe20000010034 */
[C-C-:B------:R-:W-:Y:S01]  /*09b0*/  SHF.R.U64 R84, R70.reuse, 0x18, R71.reuse ;  /* 0x0000001846547819 */ /* 0x140fe20000001247 */
[----:B------:R-:W-:Y:S01]  /*09c0*/  FADD.FTZ R39, R39, R90 ;  /* 0x0000005a27277221 */ /* 0x000fe20000010000 */
[----:B------:R-:W-:Y:S01]  /*09d0*/  SHF.R.U64 R85, R70, 0x10, R71 ;  /* 0x0000001046557819 */ /* 0x000fe20000001247 */
[----:B------:R-:W-:Y:S01]  /*09e0*/  FFMA.FTZ R31, R62, R90, R31 ;  /* 0x0000005a3e1f7223 */ /* 0x000fe2000001001f */
[C---:B------:R-:W-:Y:S01]  /*09f0*/  SHF.R.U64 R86, R70.reuse, 0x8, R71 ;  /* 0x0000000846567819 */ /* 0x040fe20000001247 */
[----:B------:R-:W-:Y:S01]  /*0a00*/  FADD.FTZ R41, R41, R88 ;  /* 0x0000005829297221 */ /* 0x000fe20000010000 */
[----:B------:R-:W-:Y:S01]  /*0a10*/  PRMT R87, R70, 0x7610, R87 ;  /* 0x0000761046577816 */ /* 0x000fe20000000057 */
[----:B------:R-:W-:Y:S01]  /*0a20*/  FFMA.FTZ R25, R76, R88, R25 ;  /* 0x000000584c197223 */ /* 0x000fe20000010019 */
[----:B------:R-:W-:Y:S01]  /*0a30*/  @P1 PRMT R64, R73, 0x7610, R64 ;  /* 0x0000761049401816 */ /* 0x000fe20000000040 */
[----:B------:R-:W-:Y:S01]  /*0a40*/  FADD.FTZ R68, R68, R77 ;  /* 0x0000004d44447221 */ /* 0x000fe20000010000 */
[----:B------:R-:W-:Y:S01]  /*0a50*/  SHF.R.U32.HI R79, RZ, 0x18, R71 ;  /* 0x00000018ff4f7819 */ /* 0x000fe20000011647 */
[----:B------:R-:W-:Y:S01]  /*0a60*/  FFMA.FTZ R70, R80, R77, R53 ;  /* 0x0000004d50467223 */ /* 0x000fe20000010035 */
[----:B------:R-:W-:-:S02]  /*0a70*/  SHF.R.U32.HI R81, RZ, 0x10, R71 ;  /* 0x00000010ff517819 */ /* 0x000fc40000011647 */
[----:B------:R-:W-:Y:S02]  /*0a80*/  SHF.R.U32.HI R82, RZ, 0x8, R71 ;  /* 0x00000008ff527819 */ /* 0x000fe40000011647 */
[----:B------:R-:W-:-:S07]  /*0a90*/  MOV R83, R71 ;  /* 0x0000004700537202 */ /* 0x000fce0000000f00 */
.L_x_1763:
[----:B------:R-:W-:Y:S05]  /*0aa0*/  BSYNC.RECONVERGENT B1 ;  /* 0x0000000000017941 */ /* 0x000fea0003800200 */
.L_x_1762:
        /* <DEDUP_REMOVED lines=21> */
.L_x_1786:
        /* <DEDUP_REMOVED lines=20> */
[-C--:B------:R-:W-:Y:S01]  /*0d40*/  FFMA.FTZ R71, R59, R54.reuse, R55 ;  /* 0x000000363b477223 */ /* 0x080fe20000010037 */
[----:B------:R-:W-:Y:S01]  /*0d50*/  FADD.FTZ R88, R78, -R89 ;  /* 0x800000594e587221 */ /* 0x000fe20000010000 */
[-CC-:B------:R-:W-:Y:S01]  /*0d60*/  FFMA.FTZ R72, R62, R54.reuse, R55.reuse ;  /* 0x000000363e487223 */ /* 0x180fe20000010037 */
[-CC-:B------:R-:W-:Y:S01]  /*0d70*/  FFMA.FTZ R73, R63, R54.reuse, R55.reuse ;  /* 0x000000363f497223 */ /* 0x180fe20000010037 */
[-CC-:B------:R-:W-:Y:S01]  /*0d80*/  FFMA.FTZ R52, R76, R54.reuse, R55.reuse ;  /* 0x000000364c347223 */ /* 0x180fe20000010037 */
[----:B------:R-:W-:Y:S01]  /*0d90*/  FADD.FTZ R90, R77, -R70 ;  /* 0x800000464d5a7221 */ /* 0x000fe20000010000 */
[----:B------:R-:W-:Y:S01]  /*0da0*/  FFMA.FTZ R53, R3, R54, R55 ;  /* 0x0000003603357223 */ /* 0x000fe20000010037 */
[----:B------:R-:W-:Y:S01]  /*0db0*/  FADD.FTZ R54, R57, -R68 ;  /* 0x8000004439367221 */ /* 0x000fe20000010000 */
[----:B-----5:R-:W-:Y:S01]  /*0dc0*/  FMUL.FTZ R55, R69, R88 ;  /* 0x0000005845377220 */ /* 0x020fe20000410000 */
[----:B------:R-:W-:Y:S01]  /*0dd0*/  FADD.FTZ R68, R60, -R71 ;  /* 0x800000473c447221 */ /* 0x000fe20000010000 */
[----:B------:R-:W-:Y:S01]  /*0de0*/  FADD.FTZ R72, R61, -R72 ;  /* 0x800000483d487221 */ /* 0x000fe20000010000 */
[----:B------:R-:W-:Y:S01]  /*0df0*/  FADD.FTZ R70, R74, -R73 ;  /* 0x800000494a467221 */ /* 0x000fe20000010000 */
[----:B------:R-:W-:Y:S01]  /*0e00*/  FMUL.FTZ R90, R69, R90 ;  /* 0x0000005a455a7220 */ /* 0x000fe20000410000 */
[----:B------:R-:W-:Y:S01]  /*0e10*/  FADD.FTZ R88, R67, -R52 ;  /* 0x8000003443587221 */ /* 0x000fe20000010000 */
[----:B------:R-:W-:Y:S01]  /*0e20*/  FADD.FTZ R52, R56, -R53 ;  /* 0x8000003538347221 */ /* 0x000fe20000010000 */
[----:B------:R-:W-:Y:S01]  /*0e30*/  FMUL.FTZ R71, R69, R54 ;  /* 0x0000003645477220 */ /* 0x000fe20000410000 */
[----:B------:R-:W-:Y:S01]  /*0e40*/  FMUL.FTZ R55, R55, UR15 ;  /* 0x0000000f37377c20 */ /* 0x000fe20008410000 */
[----:B------:R-:W-:Y:S01]  /*0e50*/  FMUL.FTZ R90, R90, UR15 ;  /* 0x0000000f5a5a7c20 */ /* 0x000fe20008410000 */
[C---:B------:R-:W-:Y:S01]  /*0e60*/  FMUL.FTZ R54, R69.reuse, R68 ;  /* 0x0000004445367220 */ /* 0x040fe20000410000 */
[C---:B------:R-:W-:Y:S01]  /*0e70*/  FMUL.FTZ R53, R69.reuse, R72 ;  /* 0x0000004845357220 */ /* 0x040fe20000410000 */
[C---:B------:R-:W-:Y:S01]  /*0e80*/  FMUL.FTZ R70, R69.reuse, R70 ;  /* 0x0000004645467220 */ /* 0x040fe20000410000 */
[----:B------:R-:W-:Y:S01]  /*0e90*/  FMUL.FTZ R88, R69, R88 ;  /* 0x0000005845587220 */ /* 0x000fe20000410000 */
[----:B------:R-:W-:Y:S01]  /*0ea0*/  LOP3.LUT P0, RZ, R81, 0xff, RZ, 0xc0, !PT ;  /* 0x000000ff51ff7812 */ /* 0x000fe2000780c0ff */
[----:B------:R-:W-:Y:S01]  /*0eb0*/  FMUL.FTZ R69, R69, R52 ;  /* 0x0000003445457220 */ /* 0x000fe20000410000 */
        /* <DEDUP_REMOVED lines=26> */
.L_x_1769:
        /* <DEDUP_REMOVED lines=8> */
[----:B0-----:R-:W-:Y:S01]  /*10e0*/  FADD.FTZ R68, R78, -R51 ;  /* 0x800000334e447221 */ /* 0x001fe20000010000 */
[----:B------:R-:W-:Y:S01]  /*10f0*/  FADD.FTZ R52, R61, -R46 ;  /* 0x8000002e3d347221 */ /* 0x000fe20000010000 */
        /* <DEDUP_REMOVED lines=9> */
[----:B------:R-:W-:Y:S01]  /*1190*/  FMUL.FTZ R53, R47, UR15 ;  /* 0x0000000f2f357c20 */ /* 0x000fe20008410000 */
[----:B------:R-:W-:Y:S01]  /*11a0*/  LOP3.LUT P1, RZ, R79, 0xff, RZ, 0xc0, !PT ;  /* 0x000000ff4fff7812 */ /* 0x000fe2000782c0ff */
        /* <DEDUP_REMOVED lines=10> */
[----:B------:R-:W-:Y:S01]  /*1250*/  F2FP.F16.F32.PACK_AB R55, R52, R55 ;  /* 0x000000373437723e */ /* 0x000fe200000000ff */
        /* <DEDUP_REMOVED lines=19> */
[----:B------:R-:W-:Y:S01]  /*1390*/  F2FP.F16.F32.PACK_AB R52, R69, R52 ;  /* 0x000000344534723e */ /* 0x000fe200000000ff */
[----:B------:R-:W-:Y:S06]  /*13a0*/  BRA `(.L_x_1770) ;  /* 0x0000001400ac7947 */ /* 0x000fec0003800000 */
.L_x_1768:
[-CC-:B0-----:R-:W-:Y:S01]  /*13b0*/  FFMA.FTZ R68, R62, R54.reuse, R55.reuse ;  /* 0x000000363e447223 */ /* 0x181fe20000010037 */
        /* <DEDUP_REMOVED lines=14> */
[----:B------:R-:W-:Y:S01]  /*14a0*/  FADD.FTZ R52, R57, -R52 ;  /* 0x8000003439347221 */ /* 0x000fe20000010000 */
[----:B------:R-:W-:Y:S01]  /*14b0*/  FADD.FTZ R89, R74, -R89 ;  /* 0x800000594a597221 */ /* 0x000fe20000010000 */
[C---:B-----5:R-:W-:Y:S01]  /*14c0*/  FFMA.FTZ R70, R69.reuse, R70, R15 ;  /* 0x0000004645467223 */ /* 0x060fe2000001000f */
[C---:B------:R-:W-:Y:S01]  /*14d0*/  FFMA.FTZ R55, R69.reuse, R55, R14 ;  /* 0x0000003745377223 */ /* 0x040fe2000001000e */
[C---:B------:R-:W-:Y:S01]  /*14e0*/  FFMA.FTZ R53, R69.reuse, R73, R18 ;  /* 0x0000004945357223 */ /* 0x040fe20000010012 */
[----:B------:R-:W-:Y:S01]  /*14f0*/  ISETP.NE.AND.EX P0, PT, RZ, UR5, PT, P0 ;  /* 0x00000005ff007c0c */ /* 0x000fe2000bf05300 */
[C---:B------:R-:W-:Y:S01]  /*1500*/  FFMA.FTZ R71, R69.reuse, R71, R16 ;  /* 0x0000004745477223 */ /* 0x040fe20000010010 */
[C---:B------:R-:W-:Y:S01]  /*1510*/  FFMA.FTZ R52, R69.reuse, R52, R17 ;  /* 0x0000003445347223 */ /* 0x040fe20000010011 */
[C---:B------:R-:W-:Y:S01]  /*1520*/  FFMA.FTZ R54, R69.reuse, R54, R19 ;  /* 0x0000003645367223 */ /* 0x040fe20000010013 */
[C---:B------:R-:W-:Y:S01]  /*1530*/  FFMA.FTZ R73, R69.reuse, R89, R12 ;  /* 0x0000005945497223 */ /* 0x040fe2000001000c */
[----:B------:R-:W-:Y:S01]  /*1540*/  FFMA.FTZ R68, R69, R68, R13 ;  /* 0x0000004445447223 */ /* 0x000fe2000001000d */
[----:B------:R-:W-:Y:S01]  /*1550*/  FMUL.FTZ R69, R70, UR15 ;  /* 0x0000000f46457c20 */ /* 0x000fe20008410000 */
[----:B------:R-:W-:-:S02]  /*1560*/  LOP3.LUT P3, RZ, R79, 0xff, RZ, 0xc0, !PT ;  /* 0x000000ff4fff7812 */ /* 0x000fc4000786c0ff */
[----:B------:R-:W-:Y:S01]  /*1570*/  SEL R46, R46, R55, !P0 ;  /* 0x000000372e2e7207 */ /* 0x000fe20004000000 */
[----:B------:R-:W-:Y:S01]  /*1580*/  FMUL.FTZ R55, R55, UR15 ;  /* 0x0000000f37377c20 */ /* 0x000fe20008410000 */
[----:B------:R-:W-:Y:S02]  /*1590*/  LOP3.LUT P1, RZ, R81, 0xff, RZ, 0xc0, !PT ;  /* 0x000000ff51ff7812 */ /* 0x000fe4000782c0ff */
[----:B------:R-:W-:Y:S01]  /*15a0*/  FSEL R72, R69, RZ, P3 ;  /* 0x000000ff45487208 */ /* 0x000fe20001800000 */
[----:B------:R-:W-:Y:S01]  /*15b0*/  FMUL.FTZ R69, R68, UR15 ;  /* 0x0000000f44457c20 */ /* 0x000fe20008410000 */
        /* <DEDUP_REMOVED lines=11> */
[----:B------:R-:W-:Y:S02]  /*1670*/  SEL R47, R47, R70, !P0 ;  /* 0x000000462f2f7207 */ /* 0x000fe40004000000 */
[----:B------:R-:W-:Y:S02]  /*1680*/  LOP3.LUT P5, RZ, R83, 0xff, RZ, 0xc0, !PT ;  /* 0x000000ff53ff7812 */ /* 0x000fe400078ac0ff */
[----:B------:R-:W-:Y:S02]  /*1690*/  LOP3.LUT P4, RZ, R82, 0xff, RZ, 0xc0, !PT ;  /* 0x000000ff52ff7812 */ /* 0x000fe4000788c0ff */
[----:B------:R-:W-:Y:S02]  /*16a0*/  SEL R49, R49, R52, !P0 ;  /* 0x0000003431317207 */ /* 0x000fe40004000000 */
[----:B------:R-:W-:Y:S02]  /*16b0*/  LOP3.LUT P3, RZ, R85, 0xff, RZ, 0xc0, !PT ;  /* 0x000000ff55ff7812 */ /* 0x000fe4000786c0ff */
        /* <DEDUP_REMOVED lines=14> */
.L_x_1767:
        /* <DEDUP_REMOVED lines=15> */
[----:B0-----:R-:W-:Y:S01]  /*1890*/  FADD.FTZ R68, R67, -R34 ;  /* 0x8000002243447221 */ /* 0x001fe20000010000 */
[----:B------:R-:W-:Y:S01]  /*18a0*/  FADD.FTZ R34, R60, -R35 ;  /* 0x800000233c227221 */ /* 0x000fe20000010000 */
[----:B------:R-:W-:Y:S01]  /*18b0*/  FADD.FTZ R70, R61, -R52 ;  /* 0x800000343d467221 */ /* 0x000fe20000010000 */
[C---:B-----5:R-:W-:Y:S01]  /*18c0*/  FMUL.FTZ R35, R69.reuse, R54 ;  /* 0x0000003645237220 */ /* 0x060fe20000410000 */
[----:B------:R-:W-:Y:S01]  /*18d0*/  FMUL.FTZ R52, R69, R68 ;  /* 0x0000004445347220 */ /* 0x000fe20000410000 */
[----:B------:R-:W-:Y:S01]  /*18e0*/  FADD.FTZ R54, R56, -R33 ;  /* 0x8000002138367221 */ /* 0x000fe20000010000 */
[----:B------:R-:W-:Y:S01]  /*18f0*/  LOP3.LUT P0, RZ, R8, 0xff, RZ, 0xc0, !PT ;  /* 0x000000ff08ff7812 */ /* 0x000fe2000780c0ff */
[----:B------:R-:W-:Y:S01]  /*1900*/  FMUL.FTZ R33, R35, UR15 ;  /* 0x0000000f23217c20 */ /* 0x000fe20008410000 */
[----:B------:R-:W-:Y:S01]  /*1910*/  FMUL.FTZ R52, R52, UR15 ;  /* 0x0000000f34347c20 */ /* 0x000fe20008410000 */
[----:B------:R-:W-:Y:S01]  /*1920*/  LOP3.LUT P1, RZ, R10, 0xff, RZ, 0xc0, !PT ;  /* 0x000000ff0aff7812 */ /* 0x000fe2000782c0ff */
[C---:B------:R-:W-:Y:S01]  /*1930*/  FMUL.FTZ R68, R69.reuse, R34 ;  /* 0x0000002245447220 */ /* 0x040fe20000410000 */
[----:B------:R-:W-:Y:S01]  /*1940*/  FMUL.FTZ R70, R69, R70 ;  /* 0x0000004645467220 */ /* 0x000fe20000410000 */
[----:B------:R-:W-:Y:S01]  /*1950*/  FSEL R34, R33, RZ, P0 ;  /* 0x000000ff21227208 */ /* 0x000fe20000000000 */
[----:B------:R-:W-:Y:S01]  /*1960*/  FADD.FTZ R32, R57, -R32 ;  /* 0x8000002039207221 */ /* 0x000fe20000010000 */
[----:B------:R-:W-:Y:S01]  /*1970*/  FSEL R55, R52, RZ, P1 ;  /* 0x000000ff34377208 */ /* 0x000fe20000800000 */
[----:B------:R-:W-:Y:S01]  /*1980*/  FMUL.FTZ R70, R70, UR15 ;  /* 0x0000000f46467c20 */ /* 0x000fe20008410000 */
[----:B------:R-:W-:Y:S01]  /*1990*/  LOP3.LUT P3, RZ, R83, 0xff, RZ, 0xc0, !PT ;  /* 0x000000ff53ff7812 */ /* 0x000fe2000786c0ff */
[----:B------:R-:W-:Y:S01]  /*19a0*/  FADD.FTZ R72, R78, -R71 ;  /* 0x800000474e487221 */ /* 0x000fe20000010000 */
[----:B------:R-:W-:Y:S01]  /*19b0*/  F2FP.F16.F32.PACK_AB R34, R55, R34 ;  /* 0x000000223722723e */ /* 0x000fe200000000ff */
[----:B------:R-:W-:Y:S01]  /*19c0*/  FMUL.FTZ R55, R68, UR15 ;  /* 0x0000000f44377c20 */ /* 0x000fe20008410000 */
[----:B------:R-:W-:Y:S01]  /*19d0*/  LOP3.LUT P4, RZ, R82, 0xff, RZ, 0xc0, !PT ;  /* 0x000000ff52ff7812 */ /* 0x000fe2000788c0ff */
[C---:B------:R-:W-:Y:S01]  /*19e0*/  FMUL.FTZ R53, R69.reuse, R54 ;  /* 0x0000003645357220 */ /* 0x040fe20000410000 */
        /* <DEDUP_REMOVED lines=8> */
[----:B------:R-:W-:Y:S01]  /*1a70*/  FSEL R33, R55, RZ, P0 ;  /* 0x000000ff37217208 */ /* 0x000fe20000000000 */
[----:B------:R-:W-:Y:S01]  /*1a80*/  FMUL.FTZ R69, R69, R88 ;  /* 0x0000005845457220 */ /* 0x000fe20000410000 */
[----:B------:R-:W-:Y:S01]  /*1a90*/  FSEL R52, R70, RZ, P1 ;  /* 0x000000ff46347208 */ /* 0x000fe20000800000 */
[----:B------:R-:W-:Y:S01]  /*1aa0*/  FMUL.FTZ R35, R35, UR15 ;  /* 0x0000000f23237c20 */ /* 0x000fe20008410000 */
[----:B------:R-:W-:-:S02]  /*1ab0*/  LOP3.LUT P3, RZ, R85, 0xff, RZ, 0xc0, !PT ;  /* 0x000000ff55ff7812 */ /* 0x000fc4000786c0ff */
[----:B------:R-:W-:Y:S02]  /*1ac0*/  LOP3.LUT P4, RZ, R84, 0xff, RZ, 0xc0, !PT ;  /* 0x000000ff54ff7812 */ /* 0x000fe4000788c0ff */
[----:B------:R-:W-:Y:S01]  /*1ad0*/  F2FP.F16.F32.PACK_AB R33, R52, R33 ;  /* 0x000000213421723e */ /* 0x000fe200000000ff */
[----:B------:R-:W-:Y:S01]  /*1ae0*/  FMUL.FTZ R52, R53, UR15 ;  /* 0x0000000f35347c20 */ /* 0x000fe20008410000 */
[----:B------:R-:W-:Y:S02]  /*1af0*/  LOP3.LUT P0, RZ, R7, 0xff, RZ, 0xc0, !PT ;  /* 0x000000ff07ff7812 */ /* 0x000fe4000780c0ff */
[----:B------:R-:W-:Y:S02]  /*1b00*/  LOP3.LUT P1, RZ, R5, 0xff, RZ, 0xc0, !PT ;  /* 0x000000ff05ff7812 */ /* 0x000fe4000782c0ff */
[----:B------:R-:W-:Y:S02]  /*1b10*/  FSEL R53, R55, RZ, P3 ;  /* 0x000000ff37357208 */ /* 0x000fe40001800000 */
[----:B------:R-:W-:-:S02]  /*1b20*/  FSEL R70, R70, RZ, P4 ;  /* 0x000000ff46467208 */ /* 0x000fc40002000000 */
[----:B------:R-:W-:Y:S02]  /*1b30*/  FSEL R32, R52, RZ, P0 ;  /* 0x000000ff34207208 */ /* 0x000fe40000000000 */
[----:B------:R-:W-:Y:S02]  /*1b40*/  FSEL R55, R68, RZ, P1 ;  /* 0x000000ff44377208 */ /* 0x000fe40000800000 */
[----:B------:R-:W-:Y:S01]  /*1b50*/  F2FP.F16.F32.PACK_AB R53, R70, R53 ;  /* 0x000000354635723e */ /* 0x000fe200000000ff */
[----:B------:R-:W-:Y:S01]  /*1b60*/  FMUL.FTZ R70, R69, UR15 ;  /* 0x0000000f45467c20 */ /* 0x000fe20008410000 */
[----:B------:R-:W-:Y:S02]  /*1b70*/  LOP3.LUT P4, RZ, R86, 0xff, RZ, 0xc0, !PT ;  /* 0x000000ff56ff7812 */ /* 0x000fe4000788c0ff */
[----:B------:R-:W-:Y:S02]  /*1b80*/  LOP3.LUT P3, RZ, R87, 0xff, RZ, 0xc0, !PT ;  /* 0x000000ff57ff7812 */ /* 0x000fe4000786c0ff */
[----:B------:R-:W-:-:S02]  /*1b90*/  LOP3.LUT P5, RZ, R81, 0xff, RZ, 0xc0, !PT ;  /* 0x000000ff51ff7812 */ /* 0x000fc400078ac0ff */
[----:B------:R-:W-:Y:S02]  /*1ba0*/  LOP3.LUT P1, RZ, R64, 0xff, RZ, 0xc0, !PT ;  /* 0x000000ff40ff7812 */ /* 0x000fe4000782c0ff */
[----:B------:R-:W-:Y:S02]  /*1bb0*/  LOP3.LUT P0, RZ, R11, 0xff, RZ, 0xc0, !PT ;  /* 0x000000ff0bff7812 */ /* 0x000fe4000780c0ff */
[----:B------:R-:W-:Y:S02]  /*1bc0*/  LOP3.LUT P6, RZ, R79, 0xff, RZ, 0xc0, !PT ;  /* 0x000000ff4fff7812 */ /* 0x000fe400078cc0ff */
[----:B------:R-:W-:Y:S02]  /*1bd0*/  F2FP.F16.F32.PACK_AB R32, R55, R32 ;  /* 0x000000203720723e */ /* 0x000fe400000000ff */
[----:B------:R-:W-:Y:S02]  /*1be0*/  FSEL R55, R68, RZ, P4 ;  /* 0x000000ff44377208 */ /* 0x000fe40002000000 */
[----:B------:R-:W-:-:S02]  /*1bf0*/  FSEL R52, R52, RZ, P3 ;  /* 0x000000ff34347208 */ /* 0x000fc40001800000 */
[C---:B------:R-:W-:Y:S02]  /*1c00*/  FSEL R69, R35.reuse, RZ, P5 ;  /* 0x000000ff23457208 */ /* 0x040fe40002800000 */
[C---:B------:R-:W-:Y:S02]  /*1c10*/  FSEL R68, R70.reuse, RZ, P1 ;  /* 0x000000ff46447208 */ /* 0x040fe40000800000 */
[----:B------:R-:W-:Y:S02]  /*1c20*/  FSEL R35, R35, RZ, P0 ;  /* 0x000000ff23237208 */ /* 0x000fe40000000000 */
[----:B------:R-:W-:Y:S02]  /*1c30*/  FSEL R70, R70, RZ, P6 ;  /* 0x000000ff46467208 */ /* 0x000fe40003000000 */
[----:B------:R-:W-:Y:S02]  /*1c40*/  F2FP.F16.F32.PACK_AB R52, R55, R52 ;  /* 0x000000343734723e */ /* 0x000fe400000000ff */
[----:B------:R-:W-:-:S02]  /*1c50*/  F2FP.F16.F32.PACK_AB R54, R71, R54 ;  /* 0x000000364736723e */ /* 0x000fc400000000ff */
[----:B------:R-:W-:Y:S02]  /*1c60*/  F2FP.F16.F32.PACK_AB R35, R68, R35 ;  /* 0x000000234423723e */ /* 0x000fe400000000ff */
[----:B------:R-:W-:Y:S01]  /*1c70*/  F2FP.F16.F32.PACK_AB R55, R70, R69 ;  /* 0x000000454637723e */ /* 0x000fe200000000ff */
[----:B------:R-:W-:Y:S06]  /*1c80*/  BRA `(.L_x_1770) ;  /* 0x0000000c00747947 */ /* 0x000fec0003800000 */
.L_x_1772:
[-CC-:B------:R-:W-:Y:S01]  /*1c90*/  FFMA.FTZ R45, R63, R54.reuse, R55.reuse ;  /* 0x000000363f2d7223 */ /* 0x180fe20000010037 */
[-CC-:B------:R-:W-:Y:S01]  /*1ca0*/  FFMA.FTZ R46, R76, R54.reuse, R55.reuse ;  /* 0x000000364c2e7223 */ /* 0x180fe20000010037 */
[-CC-:B------:R-:W-:Y:S01]  /*1cb0*/  FFMA.FTZ R33, R3, R54.reuse, R55.reuse ;  /* 0x0000003603217223 */ /* 0x180fe20000010037 */
[-C--:B------:R-:W-:Y:S01]  /*1cc0*/  FFMA.FTZ R35, R59, R54.reuse, R55 ;  /* 0x000000363b237223 */ /* 0x080fe20000010037 */
[----:B------:R-:W-:Y:S01]  /*1cd0*/  FADD.FTZ R44, R74, -R45 ;  /* 0x8000002d4a2c7221 */ /* 0x000fe20000010000 */
[----:B------:R-:W-:Y:S01]  /*1ce0*/  FADD.FTZ R46, R67, -R46 ;  /* 0x8000002e432e7221 */ /* 0x000fe20000010000 */
[-CC-:B------:R-:W-:Y:S01]  /*1cf0*/  FFMA.FTZ R34, R62, R54.reuse, R55.reuse ;  /* 0x000000363e227223 */ /* 0x180fe20000010037 */
[--C-:B------:R-:W-:Y:S01]  /*1d00*/  FFMA.FTZ R32, R58, R54, R55.reuse ;  /* 0x000000363a207223 */ /* 0x100fe20000010037 */
[C---:B-----5:R-:W-:Y:S01]  /*1d10*/  FMUL.FTZ R44, R69.reuse, R44 ;  /* 0x0000002c452c7220 */ /* 0x060fe20000410000 */
[----:B------:R-:W-:Y:S01]  /*1d20*/  FMUL.FTZ R45, R69, R46 ;  /* 0x0000002e452d7220 */ /* 0x000fe20000410000 */
[-C--:B------:R-:W-:Y:S01]  /*1d30*/  FFMA.FTZ R47, R75, R54.reuse, R55 ;  /* 0x000000364b2f7223 */ /* 0x080fe20000010037 */
[----:B------:R-:W-:Y:S01]  /*1d40*/  FADD.FTZ R48, R56, -R33 ;  /* 0x8000002138307221 */ /* 0x000fe20000010000 */
[----:B------:R-:W-:Y:S01]  /*1d50*/  FFMA.FTZ R54, R80, R54, R55 ;  /* 0x0000003650367223 */ /* 0x000fe20000010037 */
[----:B------:R-:W-:Y:S01]  /*1d60*/  FADD.FTZ R50, R60, -R35 ;  /* 0x800000233c327221 */ /* 0x000fe20000010000 */
[----:B------:R-:W-:Y:S01]  /*1d70*/  FADD.FTZ R34, R61, -R34 ;  /* 0x800000223d227221 */ /* 0x000fe20000010000 */
        /* <DEDUP_REMOVED lines=8> */
[----:B0-----:R-:W-:Y:S01]  /*1e00*/  FADD.FTZ R68, R77, -R54 ;  /* 0x800000364d447221 */ /* 0x001fe20000010000 */
[C---:B------:R-:W-:Y:S01]  /*1e10*/  FMUL.FTZ R50, R69.reuse, R50 ;  /* 0x0000003245327220 */ /* 0x040fe20000410000 */
[----:B------:R-:W-:Y:S01]  /*1e20*/  FMUL.FTZ R51, R69, R34 ;  /* 0x0000002245337220 */ /* 0x000fe20000410000 */
[----:B------:R-:W-:Y:S01]  /*1e30*/  FSEL R54, R33, RZ, P0 ;  /* 0x000000ff21367208 */ /* 0x000fe20000000000 */
[----:B------:R-:W-:Y:S01]  /*1e40*/  FMUL.FTZ R49, R69, R32 ;  /* 0x0000002045317220 */ /* 0x000fe20000410000 */
[----:B------:R-:W-:Y:S01]  /*1e50*/  FSEL R34, R33, RZ, P1 ;  /* 0x000000ff21227208 */ /* 0x000fe20000800000 */
[----:B------:R-:W-:Y:S01]  /*1e60*/  FMUL.FTZ R46, R69, R52 ;  /* 0x00000034452e7220 */ /* 0x000fe20000410000 */
[----:B------:R-:W-:Y:S01]  /*1e70*/  FSEL R33, R35, RZ, P4 ;  /* 0x000000ff23217208 */ /* 0x000fe20002000000 */
[----:B------:R-:W-:Y:S01]  /*1e80*/  FMUL.FTZ R48, R69, R48 ;  /* 0x0000003045307220 */ /* 0x000fe20000410000 */
[----:B------:R-:W-:Y:S01]  /*1e90*/  FSEL R35, R35, RZ, P3 ;  /* 0x000000ff23237208 */ /* 0x000fe20001800000 */
[----:B------:R-:W-:Y:S01]  /*1ea0*/  FMUL.FTZ R32, R50, UR15 ;  /* 0x0000000f32207c20 */ /* 0x000fe20008410000 */
[----:B------:R-:W-:Y:S01]  /*1eb0*/  FMUL.FTZ R52, R51, UR15 ;  /* 0x0000000f33347c20 */ /* 0x000fe20008410000 */
[----:B------:R-:W-:Y:S01]  /*1ec0*/  LOP3.LUT P3, RZ, R85, 0xff, RZ, 0xc0, !PT ;  /* 0x000000ff55ff7812 */ /* 0x000fe2000786c0ff */
[----:B------:R-:W-:Y:S01]  /*1ed0*/  FMUL.FTZ R47, R69, R68 ;  /* 0x00000044452f7220 */ /* 0x000fe20000410000 */
[----:B------:R-:W-:Y:S01]  /*1ee0*/  LOP3.LUT P5, RZ, R84, 0xff, RZ, 0xc0, !PT ;  /* 0x000000ff54ff7812 */ /* 0x000fe200078ac0ff */
[----:B------:R-:W-:Y:S01]  /*1ef0*/  FMUL.FTZ R55, R49, UR15 ;  /* 0x0000000f31377c20 */ /* 0x000fe20008410000 */
[----:B------:R-:W-:Y:S01]  /*1f00*/  F2FP.F16.F32.PACK_AB R54, R35, R54 ;  /* 0x000000362336723e */ /* 0x000fe200000000ff */
[----:B------:R-:W-:Y:S01]  /*1f10*/  FMUL.FTZ R35, R48, UR15 ;  /* 0x0000000f30237c20 */ /* 0x000fe20008410000 */
[----:B------:R-:W-:Y:S01]  /*1f20*/  LOP3.LUT P4, RZ, R6, 0xff, RZ, 0xc0, !PT ;  /* 0x000000ff06ff7812 */ /* 0x000fe2000788c0ff */
[----:B------:R-:W-:Y:S01]  /*1f30*/  FMUL.FTZ R70, R47, UR15 ;  /* 0x0000000f2f467c20 */ /* 0x000fe20008410000 */
[----:B------:R-:W-:-:S02]  /*1f40*/  LOP3.LUT P6, RZ, R9, 0xff, RZ, 0xc0, !PT ;  /* 0x000000ff09ff7812 */ /* 0x000fc400078cc0ff */
[----:B------:R-:W-:Y:S02]  /*1f50*/  LOP3.LUT P0, RZ, R7, 0xff, RZ, 0xc0, !PT ;  /* 0x000000ff07ff7812 */ /* 0x000fe4000780c0ff */
[----:B------:R-:W-:Y:S02]  /*1f60*/  FSEL R53, R32, RZ, P3 ;  /* 0x000000ff20357208 */ /* 0x000fe40001800000 */
[----:B------:R-:W-:Y:S02]  /*1f70*/  FSEL R68, R52, RZ, P5 ;  /* 0x000000ff34447208 */ /* 0x000fe40002800000 */
[----:B------:R-:W-:Y:S02]  /*1f80*/  LOP3.LUT P1, RZ, R5, 0xff, RZ, 0xc0, !PT ;  /* 0x000000ff05ff7812 */ /* 0x000fe4000782c0ff */
[----:B------:R-:W-:Y:S02]  /*1f90*/  F2FP.F16.F32.PACK_AB R34, R33, R34 ;  /* 0x000000222122723e */ /* 0x000fe400000000ff */
[----:B------:R-:W-:-:S02]  /*1fa0*/  FSEL R33, R32, RZ, P4 ;  /* 0x000000ff20217208 */ /* 0x000fc40002000000 */
[----:B------:R-:W-:Y:S02]  /*1fb0*/  FSEL R52, R52, RZ, P6 ;  /* 0x000000ff34347208 */ /* 0x000fe40003000000 */
[----:B------:R-:W-:Y:S02]  /*1fc0*/  FSEL R32, R35, RZ, P0 ;  /* 0x000000ff23207208 */ /* 0x000fe40000000000 */
[----:B------:R-:W-:Y:S01]  /*1fd0*/  F2FP.F16.F32.PACK_AB R53, R68, R53 ;  /* 0x000000354435723e */ /* 0x000fe200000000ff */
[----:B------:R-:W-:Y:S01]  /*1fe0*/  FMUL.FTZ R68, R46, UR15 ;  /* 0x0000000f2e447c20 */ /* 0x000fe20008410000 */
[----:B------:R-:W-:Y:S02]  /*1ff0*/  FSEL R69, R55, RZ, P1 ;  /* 0x000000ff37457208 */ /* 0x000fe40000800000 */
[----:B------:R-:W-:Y:S02]  /*2000*/  LOP3.LUT P0, RZ, R87, 0xff, RZ, 0xc0, !PT ;  /* 0x000000ff57ff7812 */ /* 0x000fe4000780c0ff */
[----:B------:R-:W-:-:S02]  /*2010*/  LOP3.LUT P3, RZ, R81, 0xff, RZ, 0xc0, !PT ;  /* 0x000000ff51ff7812 */ /* 0x000fc4000786c0ff */
[----:B------:R-:W-:Y:S02]  /*2020*/  LOP3.LUT P4, RZ, R11, 0xff, RZ, 0xc0, !PT ;  /* 0x000000ff0bff7812 */ /* 0x000fe4000788c0ff */
[----:B------:R-:W-:Y:S02]  /*2030*/  LOP3.LUT P1, RZ, R86, 0xff, RZ, 0xc0, !PT ;  /* 0x000000ff56ff7812 */ /* 0x000fe4000782c0ff */
[----:B------:R-:W-:Y:S02]  /*2040*/  LOP3.LUT P6, RZ, R64, 0xff, RZ, 0xc0, !PT ;  /* 0x000000ff40ff7812 */ /* 0x000fe400078cc0ff */
[----:B------:R-:W-:Y:S02]  /*2050*/  F2FP.F16.F32.PACK_AB R33, R52, R33 ;  /* 0x000000213421723e */ /* 0x000fe400000000ff */
[----:B------:R-:W-:Y:S02]  /*2060*/  LOP3.LUT P5, RZ, R79, 0xff, RZ, 0xc0, !PT ;  /* 0x000000ff4fff7812 */ /* 0x000fe400078ac0ff */
[----:B------:R-:W-:-:S02]  /*2070*/  F2FP.F16.F32.PACK_AB R32, R69, R32 ;  /* 0x000000204520723e */ /* 0x000fc400000000ff */
[----:B------:R-:W-:Y:S02]  /*2080*/  FSEL R52, R35, RZ, P0 ;  /* 0x000000ff23347208 */ /* 0x000fe40000000000 */
[C---:B------:R-:W-:Y:S02]  /*2090*/  FSEL R69, R68.reuse, RZ, P3 ;  /* 0x000000ff44457208 */ /* 0x040fe40001800000 */
[----:B------:R-:W-:Y:S02]  /*20a0*/  FSEL R35, R68, RZ, P4 ;  /* 0x000000ff44237208 */ /* 0x000fe40002000000 */
[----:B------:R-:W-:Y:S02]  /*20b0*/  FSEL R55, R55, RZ, P1 ;  /* 0x000000ff37377208 */ /* 0x000fe40000800000 */
[C---:B------:R-:W-:Y:S02]  /*20c0*/  FSEL R68, R70.reuse, RZ, P6 ;  /* 0x000000ff46447208 */ /* 0x040fe40003000000 */
[----:B------:R-:W-:-:S02]  /*20d0*/  FSEL R70, R70, RZ, P5 ;  /* 0x000000ff46467208 */ /* 0x000fc40002800000 */
[----:B------:R-:W-:Y:S02]  /*20e0*/  F2FP.F16.F32.PACK_AB R52, R55, R52 ;  /* 0x000000343734723e */ /* 0x000fe400000000ff */
[----:B------:R-:W-:Y:S02]  /*20f0*/  F2FP.F16.F32.PACK_AB R35, R68, R35 ;  /* 0x000000234423723e */ /* 0x000fe400000000ff */
[----:B------:R-:W-:Y:S01]  /*2100*/  F2FP.F16.F32.PACK_AB R55, R70, R69 ;  /* 0x000000454637723e */ /* 0x000fe200000000ff */
[----:B------:R-:W-:Y:S06]  /*2110*/  BRA `(.L_x_1770) ;  /* 0x0000000800507947 */ /* 0x000fec0003800000 */
.L_x_1771:
        /* <DEDUP_REMOVED lines=14> */
[----:B------:R-:W-:Y:S01]  /*2200*/  LOP3.LUT P0, RZ, R8, 0xff, RZ, 0xc0, !PT ;  /* 0x000000ff08ff7812 */ /* 0x000fe2000780c0ff */
[C---:B-----5:R-:W-:Y:S01]  /*2210*/  FFMA.FTZ R52, R69.reuse, R53, R12 ;  /* 0x0000003545347223 */ /* 0x060fe2000001000c */
[----:B------:R-:W-:Y:S01]  /*2220*/  FFMA.FTZ R54, R69, R54, R13 ;  /* 0x0000003645367223 */ /* 0x000fe2000001000d */
[----:B------:R-:W-:Y:S01]  /*2230*/  FADD.FTZ R53, R56, -R33 ;  /* 0x8000002138357221 */ /* 0x000fe20000010000 */
[----:B------:R-:W-:Y:S01]  /*2240*/  LOP3.LUT P1, RZ, R10, 0xff, RZ, 0xc0, !PT ;  /* 0x000000ff0aff7812 */ /* 0x000fe2000782c0ff */
[----:B------:R-:W-:Y:S01]  /*2250*/  FMUL.FTZ R33, R52, UR15 ;  /* 0x0000000f34217c20 */ /* 0x000fe20008410000 */
[----:B------:R-:W-:Y:S01]  /*2260*/  FMUL.FTZ R52, R54, UR15 ;  /* 0x0000000f36347c20 */ /* 0x000fe20008410000 */
[----:B------:R-:W-:Y:S01]  /*2270*/  FADD.FTZ R35, R60, -R35 ;  /* 0x800000233c237221 */ /* 0x000fe20000010000 */
[----:B------:R-:W-:Y:S01]  /*2280*/  FADD.FTZ R70, R77, -R68 ;  /* 0x800000444d467221 */ /* 0x000fe20000010000 */
[----:B------:R-:W-:Y:S01]  /*2290*/  FADD.FTZ R32, R57, -R32 ;  /* 0x8000002039207221 */ /* 0x000fe20000010000 */
[----:B------:R-:W-:Y:S01]  /*22a0*/  FADD.FTZ R71, R78, -R71 ;  /* 0x800000474e477221 */ /* 0x000fe20000010000 */
[----:B------:R-:W-:Y:S01]  /*22b0*/  FFMA.FTZ R68, R69, R34, R19 ;  /* 0x0000002245447223 */ /* 0x000fe20000010013 */
[----:B------:R-:W-:Y:S01]  /*22c0*/  FSEL R34, R33, RZ, P0 ;  /* 0x000000ff21227208 */ /* 0x000fe20000000000 */
[C---:B------:R-:W-:Y:S01]  /*22d0*/  FFMA.FTZ R54, R69.reuse, R35, R18 ;  /* 0x0000002345367223 */ /* 0x040fe20000010012 */
[----:B------:R-:W-:Y:S01]  /*22e0*/  FSEL R55, R52, RZ, P1 ;  /* 0x000000ff34377208 */ /* 0x000fe20000800000 */
[C---:B------:R-:W-:Y:S01]  /*22f0*/  FFMA.FTZ R32, R69.reuse, R32, R17 ;  /* 0x0000002045207223 */ /* 0x040fe20000010011 */
[C---:B------:R-:W-:Y:S01]  /*2300*/  FFMA.FTZ R35, R69.reuse, R71, R14 ;  /* 0x0000004745237223 */ /* 0x040fe2000001000e */
[C---:B------:R-:W-:Y:S01]  /*2310*/  FFMA.FTZ R53, R69.reuse, R53, R16 ;  /* 0x0000003545357223 */ /* 0x040fe20000010010 */
[----:B------:R-:W-:Y:S01]  /*2320*/  FFMA.FTZ R69, R69, R70, R15 ;  /* 0x0000004645457223 */ /* 0x000fe2000001000f */
        /* <DEDUP_REMOVED lines=8> */
[----:B------:R-:W-:-:S02]  /*23b0*/  LOP3.LUT P1, RZ, R9, 0xff, RZ, 0xc0, !PT ;  /* 0x000000ff09ff7812 */ /* 0x000fc4000782c0ff */
[----:B------:R-:W-:Y:S02]  /*23c0*/  FSEL R54, R33, RZ, P3 ;  /* 0x000000ff21367208 */ /* 0x000fe40001800000 */
[----:B------:R-:W-:Y:S02]  /*23d0*/  FSEL R71, R52, RZ, P4 ;  /* 0x000000ff34477208 */ /* 0x000fe40002000000 */
[----:B------:R-:W-:Y:S02]  /*23e0*/  FSEL R33, R55, RZ, P0 ;  /* 0x000000ff37217208 */ /* 0x000fe40000000000 */
[----:B------:R-:W-:Y:S02]  /*23f0*/  FSEL R52, R70, RZ, P1 ;  /* 0x000000ff46347208 */ /* 0x000fe40000800000 */
[----:B------:R-:W-:Y:S02]  /*2400*/  LOP3.LUT P3, RZ, R85, 0xff, RZ, 0xc0, !PT ;  /* 0x000000ff55ff7812 */ /* 0x000fe4000786c0ff */
[----:B------:R-:W-:-:S02]  /*2410*/  LOP3.LUT P4, RZ, R84, 0xff, RZ, 0xc0, !PT ;  /* 0x000000ff54ff7812 */ /* 0x000fc4000788c0ff */
[----:B------:R-:W-:Y:S01]  /*2420*/  F2FP.F16.F32.PACK_AB R33, R52, R33 ;  /* 0x000000213421723e */ /* 0x000fe200000000ff */
[----:B------:R-:W-:Y:S01]  /*2430*/  FMUL.FTZ R52, R53, UR15 ;  /* 0x0000000f35347c20 */ /* 0x000fe20008410000 */
[----:B------:R-:W-:Y:S02]  /*2440*/  LOP3.LUT P0, RZ, R7, 0xff, RZ, 0xc0, !PT ;  /* 0x000000ff07ff7812 */ /* 0x000fe4000780c0ff */
[----:B------:R-:W-:Y:S02]  /*2450*/  LOP3.LUT P1, RZ, R5, 0xff, RZ, 0xc0, !PT ;  /* 0x000000ff05ff7812 */ /* 0x000fe4000782c0ff */
[----:B------:R-:W-:Y:S02]  /*2460*/  FSEL R53, R55, RZ, P3 ;  /* 0x000000ff37357208 */ /* 0x000fe40001800000 */
[----:B------:R-:W-:Y:S02]  /*2470*/  FSEL R70, R70, RZ, P4 ;  /* 0x000000ff46467208 */ /* 0x000fe40002000000 */
[----:B------:R-:W-:-:S02]  /*2480*/  FSEL R32, R52, RZ, P0 ;  /* 0x000000ff34207208 */ /* 0x000fc40000000000 */
[----:B------:R-:W-:Y:S02]  /*2490*/  FSEL R55, R68, RZ, P1 ;  /* 0x000000ff44377208 */ /* 0x000fe40000800000 */
[----:B------:R-:W-:Y:S01]  /*24a0*/  F2FP.F16.F32.PACK_AB R53, R70, R53 ;  /* 0x000000354635723e */ /* 0x000fe200000000ff */
[----:B------:R-:W-:Y:S01]  /*24b0*/  FMUL.FTZ R70, R69, UR15 ;  /* 0x0000000f45467c20 */ /* 0x000fe20008410000 */
[----:B------:R-:W-:Y:S02]  /*24c0*/  LOP3.LUT P1, RZ, R86, 0xff, RZ, 0xc0, !PT ;  /* 0x000000ff56ff7812 */ /* 0x000fe4000782c0ff */
[----:B------:R-:W-:Y:S02]  /*24d0*/  LOP3.LUT P0, RZ, R87, 0xff, RZ, 0xc0, !PT ;  /* 0x000000ff57ff7812 */ /* 0x000fe4000780c0ff */
[----:B------:R-:W-:Y:S02]  /*24e0*/  LOP3.LUT P3, RZ, R81, 0xff, RZ, 0xc0, !PT ;  /* 0x000000ff51ff7812 */ /* 0x000fe4000786c0ff */
[----:B------:R-:W-:-:S02]  /*24f0*/  LOP3.LUT P6, RZ, R64, 0xff, RZ, 0xc0, !PT ;  /* 0x000000ff40ff7812 */ /* 0x000fc400078cc0ff */
[----:B------:R-:W-:Y:S02]  /*2500*/  LOP3.LUT P4, RZ, R11, 0xff, RZ, 0xc0, !PT ;  /* 0x000000ff0bff7812 */ /* 0x000fe4000788c0ff */
[----:B------:R-:W-:Y:S02]  /*2510*/  LOP3.LUT P5, RZ, R79, 0xff, RZ, 0xc0, !PT ;  /* 0x000000ff4fff7812 */ /* 0x000fe400078ac0ff */
[----:B------:R-:W-:Y:S02]  /*2520*/  F2FP.F16.F32.PACK_AB R32, R55, R32 ;  /* 0x000000203720723e */ /* 0x000fe400000000ff */
[----:B------:R-:W-:Y:S02]  /*2530*/  FSEL R55, R68, RZ, P1 ;  /* 0x000000ff44377208 */ /* 0x000fe40000800000 */
[----:B------:R-:W-:Y:S02]  /*2540*/  FSEL R52, R52, RZ, P0 ;  /* 0x000000ff34347208 */ /* 0x000fe40000000000 */
[----:B------:R-:W-:-:S02]  /*2550*/  FSEL R69, R35, RZ, P3 ;  /* 0x000000ff23457208 */ /* 0x000fc40001800000 */
[C---:B------:R-:W-:Y:S02]  /*2560*/  FSEL R68, R70.reuse, RZ, P6 ;  /* 0x000000ff46447208 */ /* 0x040fe40003000000 */
[----:B------:R-:W-:Y:S02]  /*2570*/  FSEL R35, R35, RZ, P4 ;  /* 0x000000ff23237208 */ /* 0x000fe40002000000 */
[----:B------:R-:W-:Y:S02]  /*2580*/  FSEL R70, R70, RZ, P5 ;  /* 0x000000ff46467208 */ /* 0x000fe40002800000 */
[----:B------:R-:W-:Y:S02]  /*2590*/  F2FP.F16.F32.PACK_AB R52, R55, R52 ;  /* 0x000000343734723e */ /* 0x000fe400000000ff */
[----:B------:R-:W-:Y:S02]  /*25a0*/  F2FP.F16.F32.PACK_AB R54, R71, R54 ;  /* 0x000000364736723e */ /* 0x000fe400000000ff */
[----:B------:R-:W-:-:S02]  /*25b0*/  F2FP.F16.F32.PACK_AB R35, R68, R35 ;  /* 0x000000234423723e */ /* 0x000fc400000000ff */
[----:B------:R-:W-:Y:S01]  /*25c0*/  F2FP.F16.F32.PACK_AB R55, R70, R69 ;  /* 0x000000454637723e */ /* 0x000fe200000000ff */
[----:B------:R-:W-:Y:S06]  /*25d0*/  BRA `(.L_x_1770) ;  /* 0x0000000400207947 */ /* 0x000fec0003800000 */
.L_x_1773:
[-CC-:B------:R-:W-:Y:S01]  /*25e0*/  FFMA.FTZ R45, R63, R54.reuse, R55.reuse ;  /* 0x000000363f2d7223 */ /* 0x180fe20000010037 */
[-CC-:B------:R-:W-:Y:S01]  /*25f0*/  FFMA.FTZ R44, R76, R54.reuse, R55.reuse ;  /* 0x000000364c2c7223 */ /* 0x180fe20000010037 */
[-CC-:B------:R-:W-:Y:S01]  /*2600*/  FFMA.FTZ R35, R59, R54.reuse, R55.reuse ;  /* 0x000000363b237223 */ /* 0x180fe20000010037 */
[-C--:B------:R-:W-:Y:S01]  /*2610*/  FFMA.FTZ R34, R62, R54.reuse, R55 ;  /* 0x000000363e227223 */ /* 0x080fe20000010037 */
        /* <DEDUP_REMOVED lines=20> */
[----:B------:R-:W-:Y:S01]  /*2760*/  FADD.FTZ R33, R56, -R33 ;  /* 0x8000002138217221 */ /* 0x000fe20000010000 */
[C---:B------:R-:W-:Y:S01]  /*2770*/  FFMA.FTZ R51, R69.reuse, R34, R19 ;  /* 0x0000002245337223 */ /* 0x040fe20000010013 */
[----:B------:R-:W-:Y:S01]  /*2780*/  FFMA.FTZ R46, R69, R53, R14 ;  /* 0x00000035452e7223 */ /* 0x000fe2000001000e */
[----:B------:R-:W-:Y:S01]  /*2790*/  FSEL R54, R35, RZ, P0 ;  /* 0x000000ff23367208 */ /* 0x000fe20000000000 */
[----:B------:R-:W-:Y:S01]  /*27a0*/  FFMA.FTZ R49, R69, R32, R17 ;  /* 0x0000002045317223 */ /* 0x000fe20000010011 */
[----:B------:R-:W-:Y:S01]  /*27b0*/  FSEL R34, R35, RZ, P1 ;  /* 0x000000ff23227208 */ /* 0x000fe20000800000 */
[----:B------:R-:W-:Y:S01]  /*27c0*/  FFMA.FTZ R48, R69, R33, R16 ;  /* 0x0000002145307223 */ /* 0x000fe20000010010 */
[C---:B------:R-:W-:Y:S01]  /*27d0*/  FSEL R53, R47.reuse, RZ, P4 ;  /* 0x000000ff2f357208 */ /* 0x040fe20002000000 */
[----:B------:R-:W-:Y:S01]  /*27e0*/  FMUL.FTZ R32, R50, UR15 ;  /* 0x0000000f32207c20 */ /* 0x000fe20008410000 */
[----:B------:R-:W-:Y:S01]  /*27f0*/  FSEL R35, R47, RZ, P3 ;  /* 0x000000ff2f237208 */ /* 0x000fe20001800000 */
[----:B------:R-:W-:Y:S01]  /*2800*/  FFMA.FTZ R47, R69, R52, R15 ;  /* 0x00000034452f7223 */ /* 0x000fe2000001000f */
[----:B------:R-:W-:Y:S01]  /*2810*/  FMUL.FTZ R52, R51, UR15 ;  /* 0x0000000f33347c20 */ /* 0x000fe20008410000 */
[----:B------:R-:W-:Y:S01]  /*2820*/  LOP3.LUT P3, RZ, R85, 0xff, RZ, 0xc0, !PT ;  /* 0x000000ff55ff7812 */ /* 0x000fe2000786c0ff */
[----:B------:R-:W-:Y:S01]  /*2830*/  FMUL.FTZ R55, R49, UR15 ;  /* 0x0000000f31377c20 */ /* 0x000fe20008410000 */
[----:B------:R-:W-:Y:S01]  /*2840*/  LOP3.LUT P5, RZ, R84, 0xff, RZ, 0xc0, !PT ;  /* 0x000000ff54ff7812 */ /* 0x000fe200078ac0ff */
[----:B0-----:R-:W-:Y:S01]  /*2850*/  FMUL.FTZ R70, R47, UR15 ;  /* 0x0000000f2f467c20 */ /* 0x001fe20008410000 */
[----:B------:R-:W-:Y:S01]  /*2860*/  F2FP.F16.F32.PACK_AB R54, R35, R54 ;  /* 0x000000362336723e */ /* 0x000fe200000000ff */
[----:B------:R-:W-:Y:S01]  /*2870*/  FMUL.FTZ R35, R48, UR15 ;  /* 0x0000000f30237c20 */ /* 0x000fe20008410000 */
[----:B------:R-:W-:-:S02]  /*2880*/  F2FP.F16.F32.PACK_AB R34, R53, R34 ;  /* 0x000000223522723e */ /* 0x000fc400000000ff */
[----:B------:R-:W-:Y:S02]  /*2890*/  LOP3.LUT P4, RZ, R6, 0xff, RZ, 0xc0, !PT ;  /* 0x000000ff06ff7812 */ /* 0x000fe4000788c0ff */
        /* <DEDUP_REMOVED lines=8> */
[----:B------:R-:W-:Y:S01]  /*2920*/  F2FP.F16.F32.PACK_AB R53, R68, R53 ;  /* 0x000000354435723e */ /* 0x000fe200000000ff */
[----:B------:R-:W-:Y:S01]  /*2930*/  FMUL.FTZ R68, R46, UR15 ;  /* 0x0000000f2e447c20 */ /* 0x000fe20008410000 */
[----:B------:R-:W-:Y:S02]  /*2940*/  FSEL R69, R55, RZ, P1 ;  /* 0x000000ff37457208 */ /* 0x000fe40000800000 */
[----:B------:R-:W-:-:S02]  /*2950*/  LOP3.LUT P0, RZ, R87, 0xff, RZ, 0xc0, !PT ;  /* 0x000000ff57ff7812 */ /* 0x000fc4000780c0ff */
[----:B------:R-:W-:Y:S02]  /*2960*/  LOP3.LUT P3, RZ, R81, 0xff, RZ, 0xc0, !PT ;  /* 0x000000ff51ff7812 */ /* 0x000fe4000786c0ff */
[----:B------:R-:W-:Y:S02]  /*2970*/  LOP3.LUT P4, RZ, R11, 0xff, RZ, 0xc0, !PT ;  /* 0x000000ff0bff7812 */ /* 0x000fe4000788c0ff */
[----:B------:R-:W-:Y:S02]  /*2980*/  LOP3.LUT P1, RZ, R86, 0xff, RZ, 0xc0, !PT ;  /* 0x000000ff56ff7812 */ /* 0x000fe4000782c0ff */
[----:B------:R-:W-:Y:S02]  /*2990*/  LOP3.LUT P6, RZ, R64, 0xff, RZ, 0xc0, !PT ;  /* 0x000000ff40ff7812 */ /* 0x000fe400078cc0ff */
[----:B------:R-:W-:Y:S02]  /*29a0*/  F2FP.F16.F32.PACK_AB R33, R52, R33 ;  /* 0x000000213421723e */ /* 0x000fe400000000ff */
[----:B------:R-:W-:-:S02]  /*29b0*/  LOP3.LUT P5, RZ, R79, 0xff, RZ, 0xc0, !PT ;  /* 0x000000ff4fff7812 */ /* 0x000fc400078ac0ff */
[----:B------:R-:W-:Y:S02]  /*29c0*/  F2FP.F16.F32.PACK_AB R32, R69, R32 ;  /* 0x000000204520723e */ /* 0x000fe400000000ff */
[----:B------:R-:W-:Y:S02]  /*29d0*/  FSEL R52, R35, RZ, P0 ;  /* 0x000000ff23347208 */ /* 0x000fe40000000000 */
[C---:B------:R-:W-:Y:S02]  /*29e0*/  FSEL R69, R68.reuse, RZ, P3 ;  /* 0x000000ff44457208 */ /* 0x040fe40001800000 */
[----:B------:R-:W-:Y:S02]  /*29f0*/  FSEL R35, R68, RZ, P4 ;  /* 0x000000ff44237208 */ /* 0x000fe40002000000 */
[----:B------:R-:W-:Y:S02]  /*2a00*/  FSEL R55, R55, RZ, P1 ;  /* 0x000000ff37377208 */ /* 0x000fe40000800000 */
[----:B------:R-:W-:-:S02]  /*2a10*/  FSEL R68, R70, RZ, P6 ;  /* 0x000000ff46447208 */ /* 0x000fc40003000000 */
[----:B------:R-:W-:Y:S02]  /*2a20*/  FSEL R70, R70, RZ, P5 ;  /* 0x000000ff46467208 */ /* 0x000fe40002800000 */
[----:B------:R-:W-:Y:S02]  /*2a30*/  F2FP.F16.F32.PACK_AB R52, R55, R52 ;  /* 0x000000343734723e */ /* 0x000fe400000000ff */
[----:B------:R-:W-:Y:S02]  /*2a40*/  F2FP.F16.F32.PACK_AB R35, R68, R35 ;  /* 0x000000234423723e */ /* 0x000fe400000000ff */
[----:B------:R-:W-:-:S07]  /*2a50*/  F2FP.F16.F32.PACK_AB R55, R70, R69 ;  /* 0x000000454637723e */ /* 0x000fce00000000ff */
.L_x_1770:
        /* <DEDUP_REMOVED lines=14> */
.L_x_1766:
[----:B------:R-:W-:Y:S05]  /*2b40*/  BSYNC.RECONVERGENT B1 ;  /* 0x0000000000017941 */ /* 0x000fea0003800200 */
.L_x_1765:
[----:B-1----:R-:W1:Y:S02]  /*2b50*/  LDC.64 R52, c[0x0][0x380] ;  /* 0x0000e000ff347b82 */ /* 0x002e640000000a00 */
[----:B-1----:R-:W-:-:S04]  /*2b60*/  LEA R65, R52, R65, 0x2 ;  /* 0x0000004134417211 */ /* 0x002fc800078e10ff */
[----:B------:R-:W-:-:S13]  /*2b70*/  ISETP.GE.AND P0, PT, R65, R53, PT ;  /* 0x000000354100720c */ /* 0x000fda0003f06270 */
[----:B------:R-:W-:Y:S05]  /*2b80*/  @!P0 BRA `(.L_x_1774) ;  /* 0xffffffd400b48947 */ /* 0x000fea000383ffff */
.L_x_1761:
[----:B------:R-:W-:Y:S05]  /*2b90*/  BSYNC B0 ;  /* 0x0000000000007941 */ /* 0x000fea0003800000 */
.L_x_1760:
[----:B------:R-:W1:Y:S01]  /*2ba0*/  S2R R14, SR_TID.X ;  /* 0x00000000000e7919 */ /* 0x000e620000002100 */
        /* <DEDUP_REMOVED lines=37> */
[----:B------:R-:W-:Y:S02]  /*2e00*/  ISETP.GE.U32.AND P0, PT, R27, 0x80, PT ;  /* 0x000000801b00780c */ /* 0x000fe40003f06070 */
[C---:B------:R-:W-:Y:S01]  /*2e10*/  SHF.L.U32 R0, R2.reuse, 0x2, RZ ;  /* 0x0000000202007819 */ /* 0x040fe200000006ff */
[----:B------:R-:W0:Y:S01]  /*2e20*/  LDS R10, [R3] ;  /* 0x00000000030a7984 */ /* 0x000e220000000800 */
[----:B------:R-:W-:-:S02]  /*2e30*/  SHF.L.U64.HI R2, R2, 0x2, R29 ;  /* 0x0000000202027819 */ /* 0x000fc4000001021d */
[C---:B------:R-:W-:Y:S01]  /*2e40*/  IADD3 R14, P2, PT, R0.reuse, UR18, RZ ;  /* 0x00000012000e7c10 */ /* 0x040fe2000ff5e0ff */
[----:B------:R-:W1:Y:S01]  /*2e50*/  LDS R15, [R3+0x400] ;  /* 0x00040000030f7984 */ /* 0x000e620000000800 */
[----:B------:R-:W-:Y:S02]  /*2e60*/  IADD3 R0, P3, PT, R0, UR16, RZ ;  /* 0x0000001000007c10 */ /* 0x000fe4000ff7e0ff */
[----:B------:R-:W-:Y:S01]  /*2e70*/  ISETP.GE.U32.AND P1, PT, R27, 0x100, PT ;  /* 0x000001001b00780c */ /* 0x000fe20003f26070 */
[----:B------:R-:W2:Y:S01]  /*2e80*/  LDS R19, [R3+0x800] ;  /* 0x0008000003137984 */ /* 0x000ea20000000800 */
[----:B------:R-:W-:Y:S02]  /*2e90*/  IADD3.X R7, PT, PT, R2, UR17, RZ, P3, !PT ;  /* 0x0000001102077c10 */ /* 0x000fe40009ffe4ff */
[----:B------:R-:W-:Y:S01]  /*2ea0*/  @P0 MOV R4, R0 ;  /* 0x0000000000040202 */ /* 0x000fe20000000f00 */
[----:B------:R-:W3:Y:S01]  /*2eb0*/  LDS R12, [R3+0x200] ;  /* 0x00020000030c7984 */ /* 0x000ee20000000800 */
[----:B------:R-:W-:Y:S01]  /*2ec0*/  @P0 IADD3 R0, P3, PT, R0, 0x200, RZ ;  /* 0x0000020000000810 */ /* 0x000fe20007f7e0ff */
[----:B------:R-:W-:-:S02]  /*2ed0*/  @P0 IMAD.MOV.U32 R5, RZ, RZ, R7 ;  /* 0x000000ffff050224 */ /* 0x000fc400078e0007 */
[----:B-----5:R-:W4:Y:S01]  /*2ee0*/  LDS R23, [R3+0xc00] ;  /* 0x000c000003177984 */ /* 0x020f220000000800 */
        /* <DEDUP_REMOVED lines=27> */
.L_x_1764:
        /* <DEDUP_REMOVED lines=8> */
.L_x_1776:
[----:B------:R-:W-:Y:S05]  /*3120*/  BSYNC B1 ;  /* 0x0000000000017941 */ /* 0x000fea0003800000 */
.L_x_1775:
[----:B------:R-:W-:Y:S02]  /*3130*/  HFMA2 R90, -RZ, RZ, 0, 5.9604644775390625e-08 ;  /* 0x00000001ff5a7431 */ /* 0x000fe400000001ff */
[----:B------:R-:W-:Y:S01]  /*3140*/  IMAD.MOV.U32 R89, RZ, RZ, R70 ;  /* 0x000000ffff597224 */ /* 0x000fe200078e0046 */
[----:B------:R-:W-:Y:S02]  /*3150*/  MOV R91, 0x1f ;  /* 0x0000001f005b7802 */ /* 0x000fe40000000f00 */
[----:B------:R-:W-:Y:S02]  /*3160*/  MOV R72, 0xffffffff ;  /* 0xffffffff00487802 */ /* 0x000fe40000000f00 */
[----:B------:R-:W-:-:S07]  /*3170*/  MOV R53, R88 ;  /* 0x0000005800357202 */ /* 0x000fce0000000f00 */
[----:B------:R-:W-:Y:S05]  /*3180*/  WARPSYNC.COLLECTIVE R72, `(.L_x_1777) ;  /* 0x0000000048087348 */ /* 0x000fea0003c00000 */
[----:B------:R0:W1:Y:S02]  /*3190*/  SHFL.BFLY P0, R88, R89, R90, R91 ;  /* 0x0c00005a59587389 */ /* 0x000064000000005b */
[----:B01----:R-:W-:Y:S05]  /*31a0*/  ENDCOLLECTIVE ;  /* 0x000000000000791b */ /* 0x003fea0003800000 */
.L_x_1777:
[----:B------:R-:W-:Y:S01]  /*31b0*/  FADD.FTZ R53, R53, R68 ;  /* 0x0000004435357221 */ /* 0x000fe20000010000 */
[----:B------:R-:W-:-:S04]  /*31c0*/  HFMA2 R90, -RZ, RZ, 0, 1.1920928955078125e-07 ;  /* 0x00000002ff5a7431 */ /* 0x000fc800000001ff */
[----:B------:R-:W-:Y:S02]  /*31d0*/  MOV R89, R53 ;  /* 0x0000003500597202 */ /* 0x000fe40000000f00 */
[----:B------:R-:W-:-:S07]  /*31e0*/  MOV R55, R88 ;  /* 0x0000005800377202 */ /* 0x000fce0000000f00 */
[----:B------:R-:W-:Y:S05]  /*31f0*/  WARPSYNC.COLLECTIVE R72, `(.L_x_1778) ;  /* 0x0000000048087348 */ /* 0x000fea0003c00000 */
[----:B------:R0:W1:Y:S02]  /*3200*/  SHFL.BFLY P0, R88, R89, R90, R91 ;  /* 0x0c00005a59587389 */ /* 0x000064000000005b */
[----:B01----:R-:W-:Y:S05]  /*3210*/  ENDCOLLECTIVE ;  /* 0x000000000000791b */ /* 0x003fea0003800000 */
.L_x_1778:
[----:B------:R-:W-:-:S05]  /*3220*/  FADD.FTZ R55, R55, R70 ;  /* 0x0000004637377221 */ /* 0x000fca0000010000 */
[----:B------:R-:W-:Y:S02]  /*3230*/  MOV R89, R55 ;  /* 0x0000003700597202 */ /* 0x000fe40000000f00 */
[----:B------:R-:W-:-:S07]  /*3240*/  MOV R52, R88 ;  /* 0x0000005800347202 */ /* 0x000fce0000000f00 */
[----:B------:R-:W-:Y:S05]  /*3250*/  WARPSYNC.COLLECTIVE R72, `(.L_x_1779) ;  /* 0x0000000048087348 */ /* 0x000fea0003c00000 */
[----:B------:R0:W1:Y:S02]  /*3260*/  SHFL.BFLY P0, R88, R89, R90, R91 ;  /* 0x0c00005a59587389 */ /* 0x000064000000005b */
[----:B01----:R-:W-:Y:S05]  /*3270*/  ENDCOLLECTIVE ;  /* 0x000000000000791b */ /* 0x003fea0003800000 */
.L_x_1779:
[----:B------:R-:W-:Y:S01]  /*3280*/  FADD.FTZ R52, R53, R52 ;  /* 0x0000003435347221 */ /* 0x000fe20000010000 */
[----:B------:R-:W-:-:S04]  /*3290*/  HFMA2 R90, -RZ, RZ, 0, 2.384185791015625e-07 ;  /* 0x00000004ff5a7431 */ /* 0x000fc800000001ff */
[----:B------:R-:W-:Y:S02]  /*32a0*/  MOV R89, R52 ;  /* 0x0000003400597202 */ /* 0x000fe40000000f00 */
[----:B------:R-:W-:-:S07]  /*32b0*/  MOV R54, R88 ;  /* 0x0000005800367202 */ /* 0x000fce0000000f00 */
[----:B------:R-:W-:Y:S05]  /*32c0*/  WARPSYNC.COLLECTIVE R72, `(.L_x_1780) ;  /* 0x0000000048087348 */ /* 0x000fea0003c00000 */
[----:B------:R0:W1:Y:S02]  /*32d0*/  SHFL.BFLY P0, R88, R89, R90, R91 ;  /* 0x0c00005a59587389 */ /* 0x000064000000005b */
[----:B01----:R-:W-:Y:S05]  /*32e0*/  ENDCOLLECTIVE ;  /* 0x000000000000791b */ /* 0x003fea0003800000 */
.L_x_1780:
[----:B------:R-:W-:-:S05]  /*32f0*/  FADD.FTZ R54, R55, R54 ;  /* 0x0000003637367221 */ /* 0x000fca0000010000 */
[----:B------:R-:W-:Y:S01]  /*3300*/  MOV R89, R54 ;  /* 0x0000003600597202 */ /* 0x000fe20000000f00 */
[----:B------:R-:W-:-:S07]  /*3310*/  IMAD.MOV.U32 R71, RZ, RZ, R88 ;  /* 0x000000ffff477224 */ /* 0x000fce00078e0058 */
[----:B------:R-:W-:Y:S05]  /*3320*/  WARPSYNC.COLLECTIVE R72, `(.L_x_1781) ;  /* 0x0000000048087348 */ /* 0x000fea0003c00000 */
[----:B------:R0:W1:Y:S02]  /*3330*/  SHFL.BFLY P0, R88, R89, R90, R91 ;  /* 0x0c00005a59587389 */ /* 0x000064000000005b */
[----:B01----:R-:W-:Y:S05]  /*3340*/  ENDCOLLECTIVE ;  /* 0x000000000000791b */ /* 0x003fea0003800000 */
.L_x_1781:
[----:B------:R-:W-:Y:S01]  /*3350*/  FADD.FTZ R71, R52, R71 ;  /* 0x0000004734477221 */ /* 0x000fe20000010000 */
[----:B------:R-:W-:-:S04]  /*3360*/  HFMA2 R90, -RZ, RZ, 0, 4.76837158203125e-07 ;  /* 0x00000008ff5a7431 */ /* 0x000fc800000001ff */
[----:B------:R-:W-:Y:S02]  /*3370*/  MOV R89, R71 ;  /* 0x0000004700597202 */ /* 0x000fe40000000f00 */
[----:B------:R-:W-:-:S07]  /*3380*/  MOV R73, R88 ;  /* 0x0000005800497202 */ /* 0x000fce0000000f00 */
[----:B------:R-:W-:Y:S05]  /*3390*/  WARPSYNC.COLLECTIVE R72, `(.L_x_1782) ;  /* 0x0000000048087348 */ /* 0x000fea0003c00000 */
[----:B------:R0:W1:Y:S02]  /*33a0*/  SHFL.BFLY P0, R88, R89, R90, R91 ;  /* 0x0c00005a59587389 */ /* 0x000064000000005b */
[----:B01----:R-:W-:Y:S05]  /*33b0*/  ENDCOLLECTIVE ;  /* 0x000000000000791b */ /* 0x003fea0003800000 */
.L_x_1782:
[----:B------:R-:W-:-:S05]  /*33c0*/  FADD.FTZ R73, R54, R73 ;  /* 0x0000004936497221 */ /* 0x000fca0000010000 */
[----:B------:R-:W-:Y:S02]  /*33d0*/  MOV R89, R73 ;  /* 0x0000004900597202 */ /* 0x000fe40000000f00 */
[----:B------:R-:W-:-:S07]  /*33e0*/  MOV R68, R88 ;  /* 0x0000005800447202 */ /* 0x000fce0000000f00 */
[----:B------:R-:W-:Y:S05]  /*33f0*/  WARPSYNC.COLLECTIVE R72, `(.L_x_1783) ;  /* 0x0000000048087348 */ /* 0x000fea0003c00000 */
[----:B------:R0:W1:Y:S02]  /*3400*/  SHFL.BFLY P0, R88, R89, R90, R91 ;  /* 0x0c00005a59587389 */ /* 0x000064000000005b */
[----:B01----:R-:W-:Y:S05]  /*3410*/  ENDCOLLECTIVE ;  /* 0x000000000000791b */ /* 0x003fea0003800000 */
.L_x_1783:
[----:B------:R-:W-:Y:S01]  /*3420*/  FADD.FTZ R68, R71, R68 ;  /* 0x0000004447447221 */ /* 0x000fe20000010000 */
[----:B------:R-:W-:-:S04]  /*3430*/  HFMA2 R90, -RZ, RZ, 0, 9.5367431640625e-07 ;  /* 0x00000010ff5a7431 */ /* 0x000fc800000001ff */
[----:B------:R-:W-:Y:S02]  /*3440*/  MOV R89, R68 ;  /* 0x0000004400597202 */ /* 0x000fe40000000f00 */
[----:B------:R-:W-:-:S07]  /*3450*/  MOV R70, R88 ;  /* 0x0000005800467202 */ /* 0x000fce0000000f00 */
[----:B------:R-:W-:Y:S05]  /*3460*/  WARPSYNC.COLLECTIVE R72, `(.L_x_1784) ;  /* 0x0000000048087348 */ /* 0x000fea0003c00000 */
[----:B------:R0:W1:Y:S02]  /*3470*/  SHFL.BFLY P0, R88, R89, R90, R91 ;  /* 0x0c00005a59587389 */ /* 0x000064000000005b */
[----:B01----:R-:W-:Y:S05]  /*3480*/  ENDCOLLECTIVE ;  /* 0x000000000000791b */ /* 0x003fea0003800000 */
.L_x_1784:
[----:B------:R-:W-:-:S05]  /*3490*/  FADD.FTZ R70, R73, R70 ;  /* 0x0000004649467221 */ /* 0x000fca0000010000 */
[----:B------:R-:W-:Y:S02]  /*34a0*/  MOV R89, R70 ;  /* 0x0000004600597202 */ /* 0x000fe40000000f00 */
[----:B------:R-:W-:-:S07]  /*34b0*/  MOV R53, R88 ;  /* 0x0000005800357202 */ /* 0x000fce0000000f00 */
[----:B------:R-:W-:Y:S05]  /*34c0*/  WARPSYNC.COLLECTIVE R72, `(.L_x_1785) ;  /* 0x0000000048087348 */ /* 0x000fea0003c00000 */
[----:B------:R0:W1:Y:S02]  /*34d0*/  SHFL.BFLY P0, R88, R89, R90, R91 ;  /* 0x0c00005a59587389 */ /* 0x000064000000005b */
[----:B01----:R-:W-:Y:S05]  /*34e0*/  ENDCOLLECTIVE ;  /* 0x000000000000791b */ /* 0x003fea0003800000 */
.L_x_1785:
[----:B------:R-:W-:Y:S01]  /*34f0*/  MOV R55, R88 ;  /* 0x0000005800377202 */ /* 0x000fe20000000f00 */
[----:B------:R-:W-:Y:S06]  /*3500*/  BRA `(.L_x_1786) ;  /* 0xffffffd400bc7947 */ /* 0x000fec000383ffff */
.L_x_1787:
        /* <DEDUP_REMOVED lines=15> */
.L_x_2880:


//--------------------- .text._ZN10layer_norm22ln_bwd_finalize_kernelINS_22Kernel_traits_finalizeILj256E6__halfS2_fS2_fjLb0ELj1024ELj4ENS_18Kernel_traits_baseILj256ES2_S2_fS2_fjLj1024EEEEELb0ELb1EEEvNS_9BwdParamsE --------------------------
	.section	.text._ZN10layer_norm22ln_bwd_finalize_kernelINS_22Kernel_traits_finalizeILj256E6__halfS2_fS2_fjLb0ELj1024ELj4ENS_18Kernel_traits_baseILj256ES2_S2_fS2_fjLj1024EEEEELb0ELb1EEEvNS_9BwdParamsE,"ax",@progbits
	.align	128
        .global         _ZN10layer_norm22ln_bwd_finalize_kernelINS_22Kernel_traits_finalizeILj256E6__halfS2_fS2_fjLb0ELj1024ELj4ENS_18Kernel_traits_baseILj256ES2_S2_fS2_fjLj1024EEEEELb0ELb1EEEvNS_9BwdParamsE
        .type           _ZN10layer_norm22ln_bwd_finalize_kernelINS_22Kernel_traits_finalizeILj256E6__halfS2_fS2_fjLb0ELj1024ELj4ENS_18Kernel_traits_baseILj256ES2_S2_fS2_fjLj1024EEEEELb0ELb1EEEvNS_9BwdParamsE,@function
        .size           _ZN10layer_norm22ln_bwd_finalize_kernelINS_22Kernel_traits_finalizeILj256E6__halfS2_fS2_fjLb0ELj1024ELj4ENS_18Kernel_traits_baseILj256ES2_S2_fS2_fjLj1024EEEEELb0ELb1EEEvNS_9BwdParamsE,(.L_x_2881 - _ZN10layer_norm22ln_bwd_finalize_kernelINS_22Kernel_traits_finalizeILj256E6__halfS2_fS2_fjLb0ELj1024ELj4ENS_18Kernel_traits_baseILj256ES2_S2_fS2_fjLj1024EEEEELb0ELb1EEEvNS_9BwdParamsE)
        .other          _ZN10layer_norm22ln_bwd_finalize_kernelINS_22Kernel_traits_finalizeILj256E6__halfS2_fS2_fjLb0ELj1024ELj4ENS_18Kernel_traits_baseILj256ES2_S2_fS2_fjLj1024EEEEELb0ELb1EEEvNS_9BwdParamsE,@"STO_CUDA_ENTRY STV_DEFAULT"
_ZN10layer_norm22ln_bwd_finalize_kernelINS_22Kernel_traits_finalizeILj256E6__halfS2_fS2_fjLb0ELj1024ELj4ENS_18Kernel_traits_baseILj256ES2_S2_fS2_fjLj1024EEEEELb0ELb1EEEvNS_9BwdParamsE:
.text._ZN10layer_norm22ln_bwd_finalize_kernelINS_22Kernel_traits_finalizeILj256E6__halfS2_fS2_fjLb0ELj1024ELj4ENS_18Kernel_traits_baseILj256ES2_S2_fS2_fjLj1024EEEEELb0ELb1EEEvNS_9BwdParamsE:
        /* <DEDUP_REMOVED lines=77> */
.L_x_1792:
        /* <DEDUP_REMOVED lines=118> */
.L_x_1791:
[----:B------:R-:W-:Y:S05]  /*0c30*/  BSYNC.RECONVERGENT B1 ;  /* 0x0000000000017941 */ /* 0x000fea0003800200 */
.L_x_1790:
        /* <DEDUP_REMOVED lines=69> */
.L_x_1794:
[----:B------:R-:W-:Y:S05]  /*1090*/  BSYNC.RECONVERGENT B1 ;  /* 0x0000000000017941 */ /* 0x000fea0003800200 */
.L_x_1793:
        /* <DEDUP_REMOVED lines=38> */
.L_x_1796:
[----:B------:R-:W-:Y:S05]  /*1300*/  BSYNC.RECONVERGENT B1 ;  /* 0x0000000000017941 */ /* 0x000fea0003800200 */
.L_x_1795:
[----:B------:R-:W-:Y:S05]  /*1310*/  @!P1 BRA `(.L_x_1789) ;  /* 0x0000000000409947 */ /* 0x000fea0003800000 */
[----:B------:R-:W0:Y:S01]  /*1320*/  LDC R12, c[0x0][0x388] ;  /* 0x0000e200ff0c7b82 */ /* 0x000e220000000800 */
[----:B------:R-:W-:-:S07]  /*1330*/  IADD3 R0, PT, PT, -R0, RZ, RZ ;  /* 0x000000ff00007210 */ /* 0x000fce0007ffe1ff */
[----:B------:R-:W1:Y:S08]  /*1340*/  LDC.64 R8, c[0x0][0x440] ;  /* 0x00011000ff087b82 */ /* 0x000e700000000a00 */
[----:B------:R-:W2:Y:S01]  /*1350*/  LDC.64 R10, c[0x0][0x448] ;  /* 0x00011200ff0a7b82 */ /* 0x000ea20000000a00 */
[----:B0-----:R-:W-:-:S05]  /*1360*/  IMAD R2, R2, R12, R5 ;  /* 0x0000000c02027224 */ /* 0x001fca00078e0205 */
[----:B------:R-:W-:-:S07]  /*1370*/  IADD3 R13, PT, PT, R57, R2, RZ ;  /* 0x00000002390d7210 */ /* 0x000fce0007ffe0ff */
.L_x_1797:
        /* <DEDUP_REMOVED lines=10> */
.L_x_1789:
[----:B------:R-:W-:Y:S05]  /*1420*/  BSYNC.RECONVERGENT B0 ;  /* 0x0000000000007941 */ /* 0x000fea0003800200 */
.L_x_1788:
        /* <DEDUP_REMOVED lines=59> */
.L_x_1798:
        /* <DEDUP_REMOVED lines=10> */
.L_x_2881:


//--------------------- .text._ZN10layer_norm40ln_parallel_residual_bwd_finalize_kernelINS_22Kernel_traits_finalizeILj256E6__halfS2_fS2_fjLb0ELj1024ELj4ENS_18Kernel_traits_baseILj256ES2_S2_fS2_fjLj1024EEEEELb1EEEvNS_9BwdParamsE --------------------------
	.section	.text._ZN10layer_norm40ln_parallel_residual_bwd_finalize_kernelINS_22Kernel_traits_finalizeILj256E6__halfS2_fS2_fjLb0ELj1024ELj4ENS_18Kernel_traits_baseILj256ES2_S2_fS2_fjLj1024EEEEELb1EEEvNS_9BwdParamsE,"ax",@progbits
	.align	128
        .global         _ZN10layer_norm40ln_parallel_residual_bwd_finalize_kernelINS_22Kernel_traits_finalizeILj256E6__halfS2_fS2_fjLb0ELj1024ELj4ENS_18Kernel_traits_baseILj256ES2_S2_fS2_fjLj1024EEEEELb1EEEvNS_9BwdParamsE
        .type           _ZN10layer_norm40ln_parallel_residual_bwd_finalize_kernelINS_22Kernel_traits_finalizeILj256E6__halfS2_fS2_fjLb0ELj1024ELj4ENS_18Kernel_traits_baseILj256ES2_S2_fS2_fjLj1024EEEEELb1EEEvNS_9BwdParamsE,@function
        .size           _ZN10layer_norm40ln_parallel_residual_bwd_finalize_kernelINS_22Kernel_traits_finalizeILj256E6__halfS2_fS2_fjLb0ELj1024ELj4ENS_18Kernel_traits_baseILj256ES2_S2_fS2_fjLj1024EEEEELb1EEEvNS_9BwdParamsE,(.L_x_2882 - _ZN10layer_norm40ln_parallel_residual_bwd_finalize_kernelINS_22Kernel_traits_finalizeILj256E6__halfS2_fS2_fjLb0ELj1024ELj4ENS_18Kernel_traits_baseILj256ES2_S2_fS2_fjLj1024EEEEELb1EEEvNS_9BwdParamsE)
        .other          _ZN10layer_norm40ln_parallel_residual_bwd_finalize_kernelINS_22Kernel_traits_finalizeILj256E6__halfS2_fS2_fjLb0ELj1024ELj4ENS_18Kernel_traits_baseILj256ES2_S2_fS2_fjLj1024EEEEELb1EEEvNS_9BwdParamsE,@"STO_CUDA_ENTRY STV_DEFAULT"
_ZN10layer_norm40ln_parallel_residual_bwd_finalize_kernelINS_22Kernel_traits_finalizeILj256E6__halfS2_fS2_fjLb0ELj1024ELj4ENS_18Kernel_traits_baseILj256ES2_S2_fS2_fjLj1024EEEEELb1EEEvNS_9BwdParamsE:
.text._ZN10layer_norm40ln_parallel_residual_bwd_finalize_kernelINS_22Kernel_traits_finalizeILj256E6__halfS2_fS2_fjLb0ELj1024ELj4ENS_18Kernel_traits_baseILj256ES2_S2_fS2_fjLj1024EEEEELb1EEEvNS_9BwdParamsE:
        /* <DEDUP_REMOVED lines=57> */
.L_x_1803:
        /* <DEDUP_REMOVED lines=112> */
.L_x_1802:
[----:B------:R-:W-:Y:S05]  /*0a90*/  BSYNC.RECONVERGENT B1 ;  /* 0x0000000000017941 */ /* 0x000fea0003800200 */
.L_x_1801:
        /* <DEDUP_REMOVED lines=67> */
.L_x_1805:
[----:B------:R-:W-:Y:S05]  /*0ed0*/  BSYNC.RECONVERGENT B1 ;  /* 0x0000000000017941 */ /* 0x000fea0003800200 */
.L_x_1804:
        /* <DEDUP_REMOVED lines=37> */
.L_x_1807:
[----:B------:R-:W-:Y:S05]  /*1130*/  BSYNC.RECONVERGENT B1 ;  /* 0x0000000000017941 */ /* 0x000fea0003800200 */
.L_x_1806:
        /* <DEDUP_REMOVED lines=19> */
.L_x_1800:
[----:B------:R-:W-:Y:S05]  /*1270*/  BSYNC.RECONVERGENT B0 ;  /* 0x0000000000007941 */ /* 0x000fea0003800200 */
.L_x_1799:
        /* <DEDUP_REMOVED lines=93> */
.L_x_1808:
        /* <DEDUP_REMOVED lines=11> */
.L_x_2882:


//--------------------- .text._ZN10layer_norm31ln_parallel_residual_bwd_kernelINS_13Kernel_traitsI6__halfS2_fS2_fjLj256ELj1ELj4ELj1ELj16ENS_18Kernel_traits_baseILj256ES2_S2_fS2_fjLj128EEEEELb1ELb1ELb1EEEvNS_9BwdParamsE --------------------------
	.section	.text._ZN10layer_norm31ln_parallel_residual_bwd_kernelINS_13Kernel_traitsI6__halfS2_fS2_fjLj256ELj1ELj4ELj1ELj16ENS_18Kernel_traits_baseILj256ES2_S2_fS2_fjLj128EEEEELb1ELb1ELb1EEEvNS_9BwdParamsE,"ax",@progbits
	.align	128
        .global         _ZN10layer_norm31ln_parallel_residual_bwd_kernelINS_13Kernel_traitsI6__halfS2_fS2_fjLj256ELj1ELj4ELj1ELj16ENS_18Kernel_traits_baseILj256ES2_S2_fS2_fjLj128EEEEELb1ELb1ELb1EEEvNS_9BwdParamsE
        .type           _ZN10layer_norm31ln_parallel_residual_bwd_kernelINS_13Kernel_traitsI6__halfS2_fS2_fjLj256ELj1ELj4ELj1ELj16ENS_18Kernel_traits_baseILj256ES2_S2_fS2_fjLj128EEEEELb1ELb1ELb1EEEvNS_9BwdParamsE,@function
        .size           _ZN10layer_norm31ln_parallel_residual_bwd_kernelINS_13Kernel_traitsI6__halfS2_fS2_fjLj256ELj1ELj4ELj1ELj16ENS_18Kernel_traits_baseILj256ES2_S2_fS2_fjLj128EEEEELb1ELb1ELb1EEEvNS_9BwdParamsE,(.L_x_2883 - _ZN10layer_norm31ln_parallel_residual_bwd_kernelINS_13Kernel_traitsI6__halfS2_fS2_fjLj256ELj1ELj4ELj1ELj16ENS_18Kernel_traits_baseILj256ES2_S2_fS2_fjLj128EEEEELb1ELb1ELb1EEEvNS_9BwdParamsE)
        .other          _ZN10layer_norm31ln_parallel_residual_bwd_kernelINS_13Kernel_traitsI6__halfS2_fS2_fjLj256ELj1ELj4ELj1ELj16ENS_18Kernel_traits_baseILj256ES2_S2_fS2_fjLj128EEEEELb1ELb1ELb1EEEvNS_9BwdParamsE,@"STO_CUDA_ENTRY STV_DEFAULT"
_ZN10layer_norm31ln_parallel_residual_bwd_kernelINS_13Kernel_traitsI6__halfS2_fS2_fjLj256ELj1ELj4ELj1ELj16ENS_18Kernel_traits_baseILj256ES2_S2_fS2_fjLj128EEEEELb1ELb1ELb1EEEvNS_9BwdParamsE:
.text._ZN10layer_norm31ln_parallel_residual_bwd_kernelINS_13Kernel_traitsI6__halfS2_fS2_fjLj256ELj1ELj4ELj1ELj16ENS_18Kernel_traits_baseILj256ES2_S2_fS2_fjLj128EEEEELb1ELb1ELb1EEEvNS_9BwdParamsE:
        /* <DEDUP_REMOVED lines=29> */
[----:B0-----:R-:W-:-:S06]  /*01d0*/  IMAD.WIDE.U32 R12, R2, 0x10, R12 ;  /* 0x00000010020c7825 */ /* 0x001fcc00078e000c */
[----:B------:R-:W3:Y:S01]  /*01e0*/  LDG.E.128 R12, desc[UR8][R12.64] ;  /* 0x000000080c0c7981 */ /* 0x000ee2000c1e1d00 */
        /* <DEDUP_REMOVED lines=9> */
[----:B------:R-:W-:Y:S02]  /*0280*/  CS2R R56, SRZ ;  /* 0x0000000000387805 */ /* 0x000fe4000001ff00 */
[----:B------:R-:W-:Y:S01]  /*0290*/  CS2R R54, SRZ ;  /* 0x0000000000367805 */ /* 0x000fe2000001ff00 */
[--C-:B---3--:R-:W-:Y:S02]  /*02a0*/  HADD2.F32 R3, -RZ, R12.reuse.H0_H0 ;  /* 0x2000000cff037230 */ /* 0x108fe40000004100 */
[----:B------:R-:W-:Y:S01]  /*02b0*/  HADD2.F32 R4, -RZ, R12.H1_H1 ;  /* 0x3000000cff047230 */ /* 0x000fe20000004100 */
[----:B------:R-:W-:Y:S01]  /*02c0*/  MOV R12, R0 ;  /* 0x00000000000c7202 */ /* 0x000fe20000000f00 */
[----:B------:R-:W-:-:S02]  /*02d0*/  HADD2.F32 R5, -RZ, R13.H0_H0 ;  /* 0x2000000dff057230 */ /* 0x000fc40000004100 */
[----:B------:R-:W-:Y:S02]  /*02e0*/  HADD2.F32 R6, -RZ, R13.H1_H1 ;  /* 0x3000000dff067230 */ /* 0x000fe40000004100 */
[--C-:B------:R-:W-:Y:S02]  /*02f0*/  HADD2.F32 R7, -RZ, R14.reuse.H0_H0 ;  /* 0x2000000eff077230 */ /* 0x100fe40000004100 */
[----:B------:R-:W-:Y:S02]  /*0300*/  HADD2.F32 R8, -RZ, R14.H1_H1 ;  /* 0x3000000eff087230 */ /* 0x000fe40000004100 */
[--C-:B------:R-:W-:Y:S02]  /*0310*/  HADD2.F32 R9, -RZ, R15.reuse.H0_H0 ;  /* 0x2000000fff097230 */ /* 0x100fe40000004100 */
[----:B--2---:R-:W-:-:S07]  /*0320*/  HADD2.F32 R10, -RZ, R15.H1_H1 ;  /* 0x3000000fff0a7230 */ /* 0x004fce0000004100 */
.L_x_1820:
[----:B------:R-:W-:Y:S01]  /*0330*/  ISETP.NE.U32.AND P1, PT, RZ, UR14, PT ;  /* 0x0000000eff007c0c */ /* 0x000fe2000bf25070 */
[----:B------:R-:W-:Y:S01]  /*0340*/  IMAD R0, R12, UR12, RZ ;  /* 0x0000000c0c007c24 */ /* 0x000fe2000f8e02ff */
[----:B0-----:R-:W0:Y:S02]  /*0350*/  LDC.64 R78, c[0x0][0x3c0] ;  /* 0x0000f000ff4e7b82 */ /* 0x001e240000000a00 */
[----:B------:R-:W-:Y:S02]  /*0360*/  ISETP.NE.AND.EX P1, PT, RZ, UR15, PT, P1 ;  /* 0x0000000fff007c0c */ /* 0x000fe4000bf25310 */
[----:B------:R-:W-:-:S04]  /*0370*/  SHF.R.S32.HI R13, RZ, 0x1f, R0 ;  /* 0x0000001fff0d7819 */ /* 0x000fc80000011400 */
[----:B------:R-:W1:Y:S01]  /*0380*/  LDC.64 R76, c[0x0][0x3a8] ;  /* 0x0000ea00ff4c7b82 */ /* 0x000e620000000a00 */
[----:B------:R-:W-:-:S04]  /*0390*/  LEA.HI R13, R13, R0, RZ, 0x3 ;  /* 0x000000000d0d7211 */ /* 0x000fc800078f18ff */
[----:B------:R-:W-:-:S03]  /*03a0*/  LEA.HI.SX32 R13, R13, R2, 0x1d ;  /* 0x000000020d0d7211 */ /* 0x000fc600078feaff */
[----:B------:R-:W2:Y:S08]  /*03b0*/  @P1 LDC.64 R64, c[0x0][0x3b8] ;  /* 0x0000ee00ff401b82 */ /* 0x000eb00000000a00 */
[----:B------:R-:W3:Y:S08]  /*03c0*/  LDC.64 R44, c[0x0][0x428] ;  /* 0x00010a00ff2c7b82 */ /* 0x000ef00000000a00 */
[----:B------:R-:W4:Y:S01]  /*03d0*/  LDC.64 R72, c[0x0][0x3c8] ;  /* 0x0000f200ff487b82 */ /* 0x000f220000000a00 */
[----:B0-----:R-:W-:-:S04]  /*03e0*/  IMAD.WIDE R78, R12, 0x4, R78 ;  /* 0x000000040c4e7825 */ /* 0x001fc800078e024e */
[C---:B-1----:R-:W-:Y:S01]  /*03f0*/  IMAD.WIDE.U32 R76, R13.reuse, 0x20, R76 ;  /* 0x000000200d4c7825 */ /* 0x042fe200078e004c */
[----:B------:R-:W4:Y:S02]  /*0400*/  LDG.E R0, desc[UR8][R78.64] ;  /* 0x000000084e007981 */ /* 0x000f24000c1e1900 */
[----:B------:R-:W0:Y:S01]  /*0410*/  LDC.64 R74, c[0x0][0x3b0] ;  /* 0x0000ec00ff4a7b82 */ /* 0x000e220000000a00 */
[C---:B--2---:R-:W-:Y:S01]  /*0420*/  @P1 IMAD.WIDE.U32 R64, R13.reuse, 0x8, R64 ;  /* 0x000000080d401825 */ /* 0x044fe200078e0040 */
[----:B------:R-:W2:Y:S04]  /*0430*/  LDG.E.128 R36, desc[UR8][R76.64] ;  /* 0x000000084c247981 */ /* 0x000ea8000c1e1d00 */
[----:B------:R1:W2:Y:S04]  /*0440*/  LDG.E.128 R40, desc[UR8][R76.64+0x10] ;  /* 0x000010084c287981 */ /* 0x0002a8000c1e1d00 */
[----:B------:R-:W1:Y:S01]  /*0450*/  @P1 LDG.E.64 R64, desc[UR8][R64.64] ;  /* 0x0000000840401981 */ /* 0x000e62000c1e1b00 */
[----:B---3--:R-:W-:-:S04]  /*0460*/  IMAD.WIDE.U32 R44, R13, 0x10, R44 ;  /* 0x000000100d2c7825 */ /* 0x008fc800078e002c */
[----:B----4-:R-:W-:Y:S02]  /*0470*/  IMAD.WIDE R72, R12, 0x4, R72 ;  /* 0x000000040c487825 */ /* 0x010fe400078e0248 */
[----:B------:R-:W3:Y:S04]  /*0480*/  LDG.E.128 R44, desc[UR8][R44.64] ;  /* 0x000000082c2c7981 */ /* 0x000ee8000c1e1d00 */
[----:B------:R4:W3:Y:S01]  /*0490*/  LDG.E R72, desc[UR8][R72.64] ;  /* 0x0000000848487981 */ /* 0x0008e2000c1e1900 */
[----:B0-----:R-:W-:Y:S01]  /*04a0*/  IMAD.WIDE.U32 R86, R13, 0x8, R74 ;  /* 0x000000080d567825 */ /* 0x001fe200078e004a */
[----:B------:R-:W-:Y:S01]  /*04b0*/  ISETP.NE.AND P3, PT, R11, RZ, PT ;  /* 0x000000ff0b00720c */ /* 0x000fe20003f65270 */
[----:B------:R-:W0:Y:S04]  /*04c0*/  @P0 LDC.64 R74, c[0x0][0x438] ;  /* 0x00010e00ff4a0b82 */ /* 0x000e280000000a00 */
[----:B------:R-:W3:Y:S01]  /*04d0*/  LDG.E.64 R86, desc[UR8][R86.64] ;  /* 0x0000000856567981 */ /* 0x000ee2000c1e1b00 */
[----:B------:R-:W-:Y:S01]  /*04e0*/  UMOV UR6, 0xffffffff ;  /* 0xffffffff00067882 */ /* 0x000fe20000000000 */
[----:B------:R-:W-:-:S04]  /*04f0*/  ISETP.NE.U32.AND P2, PT, RZ, UR14, PT ;  /* 0x0000000eff007c0c */ /* 0x000fc8000bf45070 */
[----:B------:R-:W-:Y:S01]  /*0500*/  ISETP.NE.AND.EX P2, PT, RZ, UR15, PT, P2 ;  /* 0x0000000fff007c0c */ /* 0x000fe2000bf45320 */
[----:B0-----:R-:W-:-:S05]  /*0510*/  @P0 IMAD.WIDE.U32 R74, R13, 0x20, R74 ;  /* 0x000000200d4a0825 */ /* 0x001fca00078e004a */
[----:B-----5:R-:W5:Y:S04]  /*0520*/  @P0 LDG.E.128 R20, desc[UR8][R74.64] ;  /* 0x000000084a140981 */ /* 0x020f68000c1e1d00 */
[----:B------:R0:W5:Y:S01]  /*0530*/  @P0 LDG.E.128 R16, desc[UR8][R74.64+0x10] ;  /* 0x000010084a100981 */ /* 0x000162000c1e1d00 */
[----:B------:R-:W-:Y:S02]  /*0540*/  FSEL R0, R0, RZ, !P3 ;  /* 0x000000ff00007208 */ /* 0x000fe40005800000 */
[C-C-:B-1----:R-:W-:Y:S02]  /*0550*/  @P1 SHF.R.U64 R76, R64.reuse, 0x10, R65.reuse ;  /* 0x00000010404c1819 */ /* 0x142fe40000001241 */
[----:B------:R-:W-:Y:S02]  /*0560*/  @P1 SHF.R.U64 R78, R64, 0x8, R65 ;  /* 0x00000008404e1819 */ /* 0x000fe40000001241 */
[----:B------:R-:W-:-:S02]  /*0570*/  @P1 PRMT R15, R76, 0x7610, R15 ;  /* 0x000076104c0f1816 */ /* 0x000fc4000000000f */
[C---:B------:R-:W-:Y:S02]  /*0580*/  @P1 PRMT R48, R64.reuse, 0x7610, R48 ;  /* 0x0000761040301816 */ /* 0x040fe40000000030 */
[----:B------:R-:W-:Y:S02]  /*0590*/  @P1 PRMT R49, R65, 0x7610, R49 ;  /* 0x0000761041311816 */ /* 0x000fe40000000031 */
[--C-:B------:R-:W-:Y:S02]  /*05a0*/  @P1 SHF.R.U64 R64, R64, 0x18, R65.reuse ;  /* 0x0000001840401819 */ /* 0x100fe40000001241 */
[--C-:B----4-:R-:W-:Y:S02]  /*05b0*/  @P1 SHF.R.U32.HI R73, RZ, 0x8, R65.reuse ;  /* 0x00000008ff491819 */ /* 0x110fe40000011641 */
[--C-:B------:R-:W-:Y:S02]  /*05c0*/  @P1 SHF.R.U32.HI R76, RZ, 0x10, R65.reuse ;  /* 0x00000010ff4c1819 */ /* 0x100fe40000011641 */
[----:B------:R-:W-:Y:S01]  /*05d0*/  @P1 SHF.R.U32.HI R65, RZ, 0x18, R65 ;  /* 0x00000018ff411819 */ /* 0x000fe20000011641 */
[----:B--2---:R-:W-:-:S03]  /*05e0*/  FADD.FTZ R91, R41, -R0 ;  /* 0x80000000295b7221 */ /* 0x004fc60000010000 */
[----:B------:R-:W-:Y:S01]  /*05f0*/  @P1 PRMT R53, R65, 0x7610, R53 ;  /* 0x0000761041351816 */ /* 0x000fe20000000035 */
[--C-:B------:R-:W-:Y:S01]  /*0600*/  FADD.FTZ R65, R36, -R0.reuse ;  /* 0x8000000024417221 */ /* 0x100fe20000010000 */
[--C-:B------:R-:W-:Y:S01]  /*0610*/  FADD.FTZ R93, R42, -R0.reuse ;  /* 0x800000002a5d7221 */ /* 0x100fe20000010000 */
[--C-:B------:R-:W-:Y:S01]  /*0620*/  FADD.FTZ R81, R37, -R0.reuse ;  /* 0x8000000025517221 */ /* 0x100fe20000010000 */
[--C-:B------:R-:W-:Y:S01]  /*0630*/  FADD.FTZ R83, R38, -R0.reuse ;  /* 0x8000000026537221 */ /* 0x100fe20000010000 */
[--C-:B------:R-:W-:Y:S01]  /*0640*/  FADD.FTZ R85, R39, -R0.reuse ;  /* 0x8000000027557221 */ /* 0x100fe20000010000 */
[--C-:B------:R-:W-:Y:S01]  /*0650*/  FADD.FTZ R89, R40, -R0.reuse ;  /* 0x8000000028597221 */ /* 0x100fe20000010000 */
[----:B------:R-:W-:Y:S01]  /*0660*/  FADD.FTZ R42, R43, -R0 ;  /* 0x800000002b2a7221 */ /* 0x000fe20000010000 */
[--C-:B---3--:R-:W-:Y:S02]  /*0670*/  HADD2.F32 R41, -RZ, R44.reuse.H0_H0 ;  /* 0x2000002cff297230 */ /* 0x108fe40000004100 */
[----:B------:R-:W-:Y:S01]  /*0680*/  FMUL.FTZ R0, R72, R65 ;  /* 0x0000004148007220 */ /* 0x000fe20000410000 */
[----:B------:R-:W-:-:S02]  /*0690*/  HADD2.F32 R40, -RZ, R44.H1_H1 ;  /* 0x3000002cff287230 */ /* 0x000fc40000004100 */
[----:B------:R-:W-:Y:S01]  /*06a0*/  FMUL.FTZ R65, R72, R81 ;  /* 0x0000005148417220 */ /* 0x000fe20000410000 */
[----:B------:R-:W-:Y:S01]  /*06b0*/  FADD.FTZ R62, R41, R62 ;  /* 0x0000003e293e7221 */ /* 0x000fe20000010000 */
[-C--:B------:R-:W-:Y:S01]  /*06c0*/  FFMA.FTZ R55, R0, R41.reuse, R55 ;  /* 0x0000002900377223 */ /* 0x080fe20000010037 */
[----:B------:R-:W-:Y:S01]  /*06d0*/  FMUL.FTZ R41, R3, R41 ;  /* 0x0000002903297220 */ /* 0x000fe20000410000 */
[----:B------:R-:W-:Y:S01]  /*06e0*/  @P1 PRMT R50, R64, 0x7610, R50 ;  /* 0x0000761040321816 */ /* 0x000fe20000000032 */
[----:B------:R-:W-:Y:S01]  /*06f0*/  HADD2.F32 R39, -RZ, R45.H0_H0 ;  /* 0x2000002dff277230 */ /* 0x000fe20000004100 */
[----:B------:R-:W-:Y:S01]  /*0700*/  @P1 PRMT R51, R73, 0x7610, R51 ;  /* 0x0000761049331816 */ /* 0x000fe20000000033 */
[--C-:B------:R-:W-:Y:S02]  /*0710*/  HADD2.F32 R64, -RZ, R47.reuse.H0_H0 ;  /* 0x2000002fff407230 */ /* 0x100fe40000004100 */
[----:B------:R-:W-:Y:S01]  /*0720*/  FADD.FTZ R63, R40, R63 ;  /* 0x0000003f283f7221 */ /* 0x000fe20000010000 */
[----:B------:R-:W-:-:S02]  /*0730*/  HADD2.F32 R73, -RZ, R47.H1_H1 ;  /* 0x3000002fff497230 */ /* 0x000fc40000004100 */
[----:B------:R-:W-:Y:S01]  /*0740*/  FMUL.FTZ R47, R72, R83 ;  /* 0x00000053482f7220 */ /* 0x000fe20000410000 */
[-C--:B------:R-:W-:Y:S01]  /*0750*/  FFMA.FTZ R54, R65, R40.reuse, R54 ;  /* 0x0000002841367223 */ /* 0x080fe20000010036 */
[----:B------:R-:W-:Y:S01]  /*0760*/  FMUL.FTZ R40, R4, R40 ;  /* 0x0000002804287220 */ /* 0x000fe20000410000 */
[----:B------:R-:W-:Y:S01]  /*0770*/  FADD.FTZ R81, RZ, R41 ;  /* 0x00000029ff517221 */ /* 0x000fe20000010000 */
[----:B------:R-:W-:Y:S01]  /*0780*/  FFMA.FTZ R80, R0, R41, RZ ;  /* 0x0000002900507223 */ /* 0x000fe200000100ff */
[----:B------:R-:W-:Y:S02]  /*0790*/  HADD2.F32 R38, -RZ, R45.H1_H1 ;  /* 0x3000002dff267230 */ /* 0x000fe40000004100 */
[----:B------:R-:W-:Y:S01]  /*07a0*/  FADD.FTZ R66, R39, R66 ;  /* 0x0000004227427221 */ /* 0x000fe20000010000 */
[--C-:B------:R-:W-:Y:S02]  /*07b0*/  HADD2.F32 R37, -RZ, R46.reuse.H0_H0 ;  /* 0x2000002eff257230 */ /* 0x100fe40000004100 */
[----:B------:R-:W-:Y:S01]  /*07c0*/  FFMA.FTZ R56, R47, R39, R56 ;  /* 0x000000272f387223 */ /* 0x000fe20000010038 */
[----:B------:R-:W-:-:S02]  /*07d0*/  HADD2.F32 R36, -RZ, R46.H1_H1 ;  /* 0x3000002eff247230 */ /* 0x000fc40000004100 */
[C---:B------:R-:W-:Y:S01]  /*07e0*/  FMUL.FTZ R46, R72.reuse, R85 ;  /* 0x00000055482e7220 */ /* 0x040fe20000410000 */
        /* <DEDUP_REMOVED lines=31> */
[----:B------:R-:W-:Y:S01]  /*09e0*/  SHF.R.U32.HI R83, RZ, 0x10, R87 ;  /* 0x00000010ff537819 */ /* 0x000fe20000011657 */
[----:B------:R-:W-:Y:S01]  /*09f0*/  FFMA.FTZ R81, R43, R64, R80 ;  /* 0x000000402b517223 */ /* 0x000fe20000010050 */
[----:B------:R-:W-:Y:S01]  /*0a00*/  @P1 PRMT R14, R78, 0x7610, R14 ;  /* 0x000076104e0e1816 */ /* 0x000fe2000000000e */
[----:B------:R-:W-:Y:S01]  /*0a10*/  FADD.FTZ R90, R82, R73 ;  /* 0x00000049525a7221 */ /* 0x000fe20000010000 */
[----:B------:R-:W-:Y:S01]  /*0a20*/  @P1 PRMT R52, R76, 0x7610, R52 ;  /* 0x000076104c341816 */ /* 0x000fe20000000034 */
[----:B------:R-:W-:Y:S01]  /*0a30*/  FFMA.FTZ R81, R42, R73, R81 ;  /* 0x000000492a517223 */ /* 0x000fe20000010051 */
[----:B0-----:R-:W-:-:S02]  /*0a40*/  MOV R74, R86 ;  /* 0x00000056004a7202 */ /* 0x001fc40000000f00 */
[C-C-:B------:R-:W-:Y:S02]  /*0a50*/  SHF.R.U64 R75, R86.reuse, 0x8, R87.reuse ;  /* 0x00000008564b7819 */ /* 0x140fe40000001257 */
[C-C-:B------:R-:W-:Y:S02]  /*0a60*/  SHF.R.U64 R76, R86.reuse, 0x10, R87.reuse ;  /* 0x00000010564c7819 */ /* 0x140fe40000001257 */
[--C-:B------:R-:W-:Y:S02]  /*0a70*/  SHF.R.U64 R77, R86, 0x18, R87.reuse ;  /* 0x00000018564d7819 */ /* 0x100fe40000001257 */
[----:B------:R-:W-:Y:S02]  /*0a80*/  MOV R78, R87 ;  /* 0x00000057004e7202 */ /* 0x000fe40000000f00 */
        /* <DEDUP_REMOVED lines=21> */
.L_x_1832:
        /* <DEDUP_REMOVED lines=19> */
[----:B------:R-:W-:Y:S01]  /*0d10*/  FADD.FTZ R37, R37, -R46 ;  /* 0x8000002e25257221 */ /* 0x000fe20000010000 */
[----:B------:R-:W-:Y:S01]  /*0d20*/  FMUL.FTZ R65, R72, R65 ;  /* 0x0000004148417220 */ /* 0x000fe20000410000 */
[----:B------:R-:W-:Y:S01]  /*0d30*/  FADD.FTZ R39, R39, -R84 ;  /* 0x8000005427277221 */ /* 0x000fe20000010000 */
[-CC-:B------:R-:W-:Y:S01]  /*0d40*/  FFMA.FTZ R45, R44, R82.reuse, R81.reuse ;  /* 0x000000522c2d7223 */ /* 0x180fe20000010051 */
[----:B------:R-:W-:Y:S01]  /*0d50*/  FFMA.FTZ R0, R0, R82, R81 ;  /* 0x0000005200007223 */ /* 0x000fe20000010051 */
[C---:B------:R-:W-:Y:S01]  /*0d60*/  FMUL.FTZ R44, R72.reuse, R37 ;  /* 0x00000025482c7220 */ /* 0x040fe20000410000 */
        /* <DEDUP_REMOVED lines=12> */
[----:B------:R-:W-:Y:S01]  /*0e30*/  FSEL R40, R40, RZ, P2 ;  /* 0x000000ff28287208 */ /* 0x000fe20001000000 */
[----:B------:R-:W-:Y:S01]  /*0e40*/  FMUL.FTZ R73, R72, R73 ;  /* 0x0000004948497220 */ /* 0x000fe20000410000 */
        /* <DEDUP_REMOVED lines=27> */
.L_x_1815:
[-CC-:B------:R-:W-:Y:S01]  /*1000*/  FFMA.FTZ R42, R42, R82.reuse, R81.reuse ;  /* 0x000000522a2a7223 */ /* 0x180fe20000010051 */
[-CC-:B------:R-:W-:Y:S01]  /*1010*/  FFMA.FTZ R28, R45, R82.reuse, R81.reuse ;  /* 0x000000522d1c7223 */ /* 0x180fe20000010051 */
[-C--:B------:R-:W-:Y:S01]  /*1020*/  FFMA.FTZ R43, R43, R82.reuse, R81 ;  /* 0x000000522b2b7223 */ /* 0x080fe20000010051 */
[----:B------:R-:W-:Y:S01]  /*1030*/  ISETP.GE.U32.AND P2, PT, R86, RZ, PT ;  /* 0x000000ff5600720c */ /* 0x000fe20003f46070 */
[----:B------:R-:W-:Y:S01]  /*1040*/  FADD.FTZ R31, R73, -R42 ;  /* 0x8000002a491f7221 */ /* 0x000fe20000010000 */
[----:B------:R-:W-:Y:S01]  /*1050*/  FADD.FTZ R37, R37, -R28 ;  /* 0x8000001c25257221 */ /* 0x000fe20000010000 */
[----:B------:R-:W-:Y:S01]  /*1060*/  FADD.FTZ R43, R64, -R43 ;  /* 0x8000002b402b7221 */ /* 0x000fe20000010000 */
[----:B------:R-:W-:Y:S01]  /*1070*/  ISETP.GE.U32.AND.EX P2, PT, R87, 0x1000000, PT, P2 ;  /* 0x010000005700780c */ /* 0x000fe20003f46120 */
        /* <DEDUP_REMOVED lines=11> */
[----:B------:R-:W-:Y:S01]  /*1130*/  FSEL R45, R37, RZ, P2 ;  /* 0x000000ff252d7208 */ /* 0x000fe20001000000 */
[----:B------:R-:W-:Y:S01]  /*1140*/  FADD.FTZ R37, R36, -R35 ;  /* 0x8000002324257221 */ /* 0x000fe20000010000 */
[----:B------:R-:W-:Y:S01]  /*1150*/  LOP3.LUT P5, RZ, R78, 0xff, RZ, 0xc0, !PT ;  /* 0x000000ff4eff7812 */ /* 0x000fe200078ac0ff */
[----:B------:R-:W-:Y:S01]  /*1160*/  FADD.FTZ R65, R40, -R65 ;  /* 0x8000004128417221 */ /* 0x000fe20000010000 */
[----:B------:R-:W-:Y:S01]  /*1170*/  LOP3.LUT P6, RZ, R80, 0xff, RZ, 0xc0, !PT ;  /* 0x000000ff50ff7812 */ /* 0x000fe200078cc0ff */
[----:B------:R-:W-:Y:S01]  /*1180*/  FADD.FTZ R39, R39, -R32 ;  /* 0x8000002027277221 */ /* 0x000fe20000010000 */
[----:B------:R-:W-:Y:S01]  /*1190*/  FADD.FTZ R35, R38, -R29 ;  /* 0x8000001d26237221 */ /* 0x000fe20000010000 */
[----:B------:R-:W-:Y:S01]  /*11a0*/  FADD.FTZ R41, R41, -R0 ;  /* 0x8000000029297221 */ /* 0x000fe20000010000 */
[----:B------:R-:W-:Y:S01]  /*11b0*/  FSEL R44, R34, RZ, P6 ;  /* 0x000000ff222c7208 */ /* 0x000fe20003000000 */
[C---:B------:R-:W-:Y:S01]  /*11c0*/  FMUL.FTZ R29, R72.reuse, R37 ;  /* 0x00000025481d7220 */ /* 0x040fe20000410000 */
[----:B------:R-:W-:Y:S01]  /*11d0*/  FSEL R42, R33, RZ, P5 ;  /* 0x000000ff212a7208 */ /* 0x000fe20002800000 */
        /* <DEDUP_REMOVED lines=24> */
.L_x_1814:
[-CC-:B------:R-:W-:Y:S01]  /*1360*/  FFMA.FTZ R84, R47, R82.reuse, R81.reuse ;  /* 0x000000522f547223 */ /* 0x180fe20000010051 */
[-CC-:B------:R-:W-:Y:S01]  /*1370*/  FFMA.FTZ R47, R46, R82.reuse, R81.reuse ;  /* 0x000000522e2f7223 */ /* 0x180fe20000010051 */
[-CC-:B------:R-:W-:Y:S01]  /*1380*/  FFMA.FTZ R46, R45, R82.reuse, R81.reuse ;  /* 0x000000522d2e7223 */ /* 0x180fe20000010051 */
[-CC-:B------:R-:W-:Y:S01]  /*1390*/  FFMA.FTZ R0, R0, R82.reuse, R81.reuse ;  /* 0x0000005200007223 */ /* 0x180fe20000010051 */
[----:B------:R-:W-:Y:S01]  /*13a0*/  LOP3.LUT P3, RZ, R75, 0xff, RZ, 0xc0, !PT ;  /* 0x000000ff4bff7812 */ /* 0x000fe2000786c0ff */
[-C--:B------:R-:W-:Y:S01]  /*13b0*/  FFMA.FTZ R83, R43, R82.reuse, R81 ;  /* 0x000000522b537223 */ /* 0x080fe20000010051 */
[----:B------:R-:W-:Y:S01]  /*13c0*/  FADD.FTZ R75, R37, -R46 ;  /* 0x8000002e254b7221 */ /* 0x000fe20000010000 */
[----:B------:R-:W-:Y:S01]  /*13d0*/  FADD.FTZ R41, R41, -R0 ;  /* 0x8000000029297221 */ /* 0x000fe20000010000 */
[----:B------:R-:W-:Y:S01]  /*13e0*/  FADD.FTZ R43, R39, -R84 ;  /* 0x80000054272b7221 */ /* 0x000fe20000010000 */
[----:B------:R-:W-:Y:S01]  /*13f0*/  LOP3.LUT P4, RZ, R77, 0xff, RZ, 0xc0, !PT ;  /* 0x000000ff4dff7812 */ /* 0x000fe2000788c0ff */
[----:B-----5:R-:W-:Y:S01]  /*1400*/  FFMA.FTZ R75, R72, R75, R16 ;  /* 0x0000004b484b7223 */ /* 0x020fe20000010010 */
[----:B------:R-:W-:Y:S01]  /*1410*/  FADD.FTZ R77, R64, -R83 ;  /* 0x80000053404d7221 */ /* 0x000fe20000010000 */
[C---:B------:R-:W-:Y:S01]  /*1420*/  FFMA.FTZ R39, R72.reuse, R41, R20 ;  /* 0x0000002948277223 */ /* 0x040fe20000010014 */
[----:B------:R-:W-:Y:S01]  /*1430*/  FFMA.FTZ R41, R72, R43, R22 ;  /* 0x0000002b48297223 */ /* 0x000fe20000010016 */
[----:B------:R-:W-:Y:S01]  /*1440*/  FMUL.FTZ R43, R75, UR16 ;  /* 0x000000104b2b7c20 */ /* 0x000fe20008410000 */
[----:B------:R-:W-:Y:S01]  /*1450*/  LOP3.LUT P6, RZ, R78, 0xff, RZ, 0xc0, !PT ;  /* 0x000000ff4eff7812 */ /* 0x000fe200078cc0ff */
[----:B------:R-:W-:Y:S01]  /*1460*/  FFMA.FTZ R77, R72, R77, R18 ;  /* 0x0000004d484d7223 */ /* 0x000fe20000010012 */
[-CC-:B------:R-:W-:Y:S01]  /*1470*/  FFMA.FTZ R45, R44, R82.reuse, R81.reuse ;  /* 0x000000522c2d7223 */ /* 0x180fe20000010051 */
[-CC-:B------:R-:W-:Y:S01]  /*1480*/  FFMA.FTZ R65, R65, R82.reuse, R81.reuse ;  /* 0x0000005241417223 */ /* 0x180fe20000010051 */
[----:B------:R-:W-:Y:S01]  /*1490*/  FSEL R43, R43, RZ, P6 ;  /* 0x000000ff2b2b7208 */ /* 0x000fe20003000000 */
[----:B------:R-:W-:Y:S01]  /*14a0*/  FMUL.FTZ R44, R77, UR16 ;  /* 0x000000104d2c7c20 */ /* 0x000fe20008410000 */
[----:B------:R-:W-:Y:S01]  /*14b0*/  LOP3.LUT P6, RZ, R80, 0xff, RZ, 0xc0, !PT ;  /* 0x000000ff50ff7812 */ /* 0x000fe200078cc0ff */
[----:B------:R-:W-:Y:S01]  /*14c0*/  FFMA.FTZ R42, R42, R82, R81 ;  /* 0x000000522a2a7223 */ /* 0x000fe20000010051 */
[----:B------:R-:W-:Y:S01]  /*14d0*/  FADD.FTZ R65, R40, -R65 ;  /* 0x8000004128417221 */ /* 0x000fe20000010000 */
[----:B------:R-:W-:Y:S01]  /*14e0*/  FADD.FTZ R40, R36, -R45 ;  /* 0x8000002d24287221 */ /* 0x000fe20000010000 */
[----:B------:R-:W-:Y:S01]  /*14f0*/  FSEL R44, R44, RZ, P6 ;  /* 0x000000ff2c2c7208 */ /* 0x000fe20003000000 */
[----:B------:R-:W-:Y:S01]  /*1500*/  FADD.FTZ R38, R38, -R47 ;  /* 0x8000002f26267221 */ /* 0x000fe20000010000 */
[----:B------:R-:W-:Y:S01]  /*1510*/  ISETP.NE.U32.AND P6, PT, RZ, UR4, PT ;  /* 0x00000004ff007c0c */ /* 0x000fe2000bfc5070 */
[----:B------:R-:W-:Y:S01]  /*1520*/  FMUL.FTZ R37, R41, UR16 ;  /* 0x0000001029257c20 */ /* 0x000fe20008410000 */
[----:B------:R-:W-:Y:S01]  /*1530*/  LOP3.LUT P2, RZ, R76, 0xff, RZ, 0xc0, !PT ;  /* 0x000000ff4cff7812 */ /* 0x000fe2000784c0ff */
[----:B------:R-:W-:Y:S01]  /*1540*/  FADD.FTZ R42, R73, -R42 ;  /* 0x8000002a492a7221 */ /* 0x000fe20000010000 */
[C---:B------:R-:W-:Y:S01]  /*1550*/  FFMA.FTZ R40, R72.reuse, R40, R17 ;  /* 0x0000002848287223 */ /* 0x040fe20000010011 */
[----:B------:R-:W-:Y:S01]  /*1560*/  FMUL.FTZ R0, R39, UR16 ;  /* 0x0000001027007c20 */ /* 0x000fe20008410000 */
[C---:B------:R-:W-:Y:S01]  /*1570*/  FFMA.FTZ R36, R72.reuse, R65, R21 ;  /* 0x0000004148247223 */ /* 0x040fe20000010015 */
[----:B------:R-:W-:Y:S01]  /*1580*/  ISETP.NE.AND.EX P6, PT, RZ, UR5, PT, P6 ;  /* 0x00000005ff007c0c */ /* 0x000fe2000bfc5360 */
[----:B------:R-:W-:Y:S01]  /*1590*/  FFMA.FTZ R38, R72, R38, R23 ;  /* 0x0000002648267223 */ /* 0x000fe20000010017 */
[----:B------:R-:W-:Y:S01]  /*15a0*/  LOP3.LUT P5, RZ, R74, 0xff, RZ, 0xc0, !PT ;  /* 0x000000ff4aff7812 */ /* 0x000fe200078ac0ff */
[----:B------:R-:W-:Y:S01]  /*15b0*/  FFMA.FTZ R72, R72, R42, R19 ;  /* 0x0000002a48487223 */ /* 0x000fe20000010013 */
[----:B------:R-:W-:-:S02]  /*15c0*/  FSEL R37, R37, RZ, P2 ;  /* 0x000000ff25257208 */ /* 0x000fc40001000000 */
[----:B------:R-:W-:Y:S02]  /*15d0*/  ISETP.GE.U32.AND P2, PT, R86, RZ, PT ;  /* 0x000000ff5600720c */ /* 0x000fe40003f46070 */
[----:B------:R-:W-:Y:S01]  /*15e0*/  SEL R29, R29, R40, !P6 ;  /* 0x000000281d1d7207 */ /* 0x000fe20007000000 */
[----:B------:R-:W-:Y:S01]  /*15f0*/  FMUL.FTZ R40, R40, UR16 ;  /* 0x0000001028287c20 */ /* 0x000fe20008410000 */
[----:B------:R-:W-:Y:S02]  /*1600*/  FSEL R0, R0, RZ, P5 ;  /* 0x000000ff00007208 */ /* 0x000fe40002800000 */
[----:B------:R-:W-:Y:S01]  /*1610*/  SEL R32, R32, R39, !P6 ;  /* 0x0000002720207207 */ /* 0x000fe20007000000 */
[----:B------:R-:W-:Y:S01]  /*1620*/  FMUL.FTZ R39, R72, UR16 ;  /* 0x0000001048277c20 */ /* 0x000fe20008410000 */
[----:B------:R-:W-:Y:S01]  /*1630*/  SEL R35, R35, R38, !P6 ;  /* 0x0000002623237207 */ /* 0x000fe20007000000 */
[----:B------:R-:W-:Y:S01]  /*1640*/  FMUL.FTZ R38, R38, UR16 ;  /* 0x0000001026267c20 */ /* 0x000fe20008410000 */
[----:B------:R-:W-:Y:S01]  /*1650*/  SEL R33, R33, R36, !P6 ;  /* 0x0000002421217207 */ /* 0x000fe20007000000 */
[----:B------:R-:W-:Y:S01]  /*1660*/  FMUL.FTZ R36, R36, UR16 ;  /* 0x0000001024247c20 */ /* 0x000fe20008410000 */
[----:B------:R-:W-:-:S02]  /*1670*/  LOP3.LUT P5, RZ, R79, 0xff, RZ, 0xc0, !PT ;  /* 0x000000ff4fff7812 */ /* 0x000fc400078ac0ff */
[----:B------:R-:W-:Y:S02]  /*1680*/  ISETP.GE.U32.AND.EX P2, PT, R87, 0x1000000, PT, P2 ;  /* 0x010000005700780c */ /* 0x000fe40003f46120 */
[----:B------:R-:W-:Y:S02]  /*1690*/  SEL R34, R34, R41, !P6 ;  /* 0x0000002922227207 */ /* 0x000fe40007000000 */
[----:B------:R-:W-:Y:S02]  /*16a0*/  FSEL R42, R40, RZ, P5 ;  /* 0x000000ff282a7208 */ /* 0x000fe40002800000 */
[----:B------:R-:W-:Y:S02]  /*16b0*/  FSEL R39, R39, RZ, P2 ;  /* 0x000000ff27277208 */ /* 0x000fe40001000000 */
[----:B------:R-:W-:Y:S02]  /*16c0*/  FSEL R40, R38, RZ, P4 ;  /* 0x000000ff26287208 */ /* 0x000fe40002000000 */
[----:B------:R-:W-:-:S02]  /*16d0*/  FSEL R41, R36, RZ, P3 ;  /* 0x000000ff24297208 */ /* 0x000fc40001800000 */
[----:B------:R-:W-:Y:S02]  /*16e0*/  SEL R28, R28, R75, !P6 ;  /* 0x0000004b1c1c7207 */ /* 0x000fe40007000000 */
[----:B------:R-:W-:Y:S02]  /*16f0*/  SEL R30, R30, R77, !P6 ;  /* 0x0000004d1e1e7207 */ /* 0x000fe40007000000 */
[----:B------:R-:W-:Y:S02]  /*1700*/  SEL R31, R31, R72, !P6 ;  /* 0x000000481f1f7207 */ /* 0x000fe40007000000 */
[----:B------:R-:W-:Y:S02]  /*1710*/  F2FP.F16.F32.PACK_AB R39, R39, R44 ;  /* 0x0000002c2727723e */ /* 0x000fe400000000ff */
[----:B------:R-:W-:Y:S02]  /*1720*/  F2FP.F16.F32.PACK_AB R38, R42, R43 ;  /* 0x0000002b2a26723e */ /* 0x000fe400000000ff */
[----:B------:R-:W-:-:S02]  /*1730*/  F2FP.F16.F32.PACK_AB R37, R40, R37 ;  /* 0x000000252825723e */ /* 0x000fc400000000ff */
[----:B------:R-:W-:Y:S01]  /*1740*/  F2FP.F16.F32.PACK_AB R36, R41, R0 ;  /* 0x000000002924723e */ /* 0x000fe200000000ff */
[----:B------:R-:W-:Y:S06]  /*1750*/  BRA `(.L_x_1816) ;  /* 0x0000001000c07947 */ /* 0x000fec0003800000 */
.L_x_1813:
        /* <DEDUP_REMOVED lines=13> */
[----:B------:R-:W-:Y:S01]  /*1830*/  ISETP.GE.U32.AND P2, PT, R86, RZ, PT ;  /* 0x000000ff5600720c */ /* 0x000fe20003f46070 */
[----:B------:R-:W-:Y:S01]  /*1840*/  FMUL.FTZ R73, R72, R73 ;  /* 0x0000004948497220 */ /* 0x000fe20000410000 */
[----:B------:R-:W-:Y:S01]  /*1850*/  FADD.FTZ R43, R64, -R43 ;  /* 0x8000002b402b7221 */ /* 0x000fe20000010000 */
[C---:B------:R-:W-:Y:S01]  /*1860*/  FMUL.FTZ R37, R72.reuse, R37 ;  /* 0x0000002548257220 */ /* 0x040fe20000410000 */
[C---:B------:R-:W-:Y:S01]  /*1870*/  FMUL.FTZ R27, R72.reuse, R27 ;  /* 0x0000001b481b7220 */ /* 0x040fe20000410000 */
[----:B------:R-:W-:Y:S01]  /*1880*/  FMUL.FTZ R73, R73, UR16 ;  /* 0x0000001049497c20 */ /* 0x000fe20008410000 */
[----:B------:R-:W-:Y:S01]  /*1890*/  ISETP.GE.U32.AND.EX P2, PT, R87, 0x1000000, PT, P2 ;  /* 0x010000005700780c */ /* 0x000fe20003f46120 */
[----:B------:R-:W-:Y:S01]  /*18a0*/  FMUL.FTZ R26, R72, R43 ;  /* 0x0000002b481a7220 */ /* 0x000fe20000410000 */
[-CC-:B------:R-:W-:Y:S01]  /*18b0*/  FFMA.FTZ R24, R47, R82.reuse, R81.reuse ;  /* 0x000000522f187223 */ /* 0x180fe20000010051 */
[----:B------:R-:W-:Y:S01]  /*18c0*/  FMUL.FTZ R37, R37, UR16 ;  /* 0x0000001025257c20 */ /* 0x000fe20008410000 */
[----:B------:R-:W-:Y:S01]  /*18d0*/  FMUL.FTZ R43, R27, UR16 ;  /* 0x000000101b2b7c20 */ /* 0x000fe20008410000 */
[----:B------:R-:W-:Y:S01]  /*18e0*/  LOP3.LUT P6, RZ, R78, 0xff, RZ, 0xc0, !PT ;  /* 0x000000ff4eff7812 */ /* 0x000fe200078cc0ff */
[-CC-:B------:R-:W-:Y:S01]  /*18f0*/  FFMA.FTZ R25, R46, R82.reuse, R81.reuse ;  /* 0x000000522e197223 */ /* 0x180fe20000010051 */
[----:B------:R-:W-:Y:S01]  /*1900*/  LOP3.LUT P4, RZ, R79, 0xff, RZ, 0xc0, !PT ;  /* 0x000000ff4fff7812 */ /* 0x000fe2000788c0ff */
[----:B------:R-:W-:Y:S01]  /*1910*/  FMUL.FTZ R26, R26, UR16 ;  /* 0x000000101a1a7c20 */ /* 0x000fe20008410000 */
[----:B------:R-:W-:Y:S01]  /*1920*/  FSEL R47, R73, RZ, P2 ;  /* 0x000000ff492f7208 */ /* 0x000fe20001000000 */
[-C--:B------:R-:W-:Y:S01]  /*1930*/  FFMA.FTZ R0, R0, R82.reuse, R81 ;  /* 0x0000005200007223 */ /* 0x080fe20000010051 */
[----:B------:R-:W-:Y:S01]  /*1940*/  LOP3.LUT P2, RZ, R53, 0xff, RZ, 0xc0, !PT ;  /* 0x000000ff35ff7812 */ /* 0x000fe2000784c0ff */
[----:B------:R-:W-:Y:S01]  /*1950*/  FADD.FTZ R39, R39, -R24 ;  /* 0x8000001827277221 */ /* 0x000fe20000010000 */
[----:B------:R-:W-:Y:S01]  /*1960*/  FSEL R42, R37, RZ, P6 ;  /* 0x000000ff252a7208 */ /* 0x000fe20003000000 */
[----:B------:R-:W-:Y:S01]  /*1970*/  FADD.FTZ R25, R38, -R25 ;  /* 0x8000001926197221 */ /* 0x000fe20000010000 */
[----:B------:R-:W-:Y:S01]  /*1980*/  FSEL R45, R43, RZ, P4 ;  /* 0x000000ff2b2d7208 */ /* 0x000fe20002000000 */
[----:B------:R-:W-:Y:S01]  /*1990*/  FFMA.FTZ R65, R65, R82, R81 ;  /* 0x0000005241417223 */ /* 0x000fe20000010051 */
[----:B------:R-:W-:Y:S01]  /*19a0*/  LOP3.LUT P6, RZ, R80, 0xff, RZ, 0xc0, !PT ;  /* 0x000000ff50ff7812 */ /* 0x000fe200078cc0ff */
[----:B------:R-:W-:Y:S01]  /*19b0*/  FADD.FTZ R41, R41, -R0 ;  /* 0x8000000029297221 */ /* 0x000fe20000010000 */
[----:B------:R-:W-:Y:S01]  /*19c0*/  LOP3.LUT P4, RZ, R52, 0xff, RZ, 0xc0, !PT ;  /* 0x000000ff34ff7812 */ /* 0x000fe2000788c0ff */
[C---:B------:R-:W-:Y:S01]  /*19d0*/  FMUL.FTZ R0, R72.reuse, R39 ;  /* 0x0000002748007220 */ /* 0x040fe20000410000 */
[----:B------:R-:W-:Y:S01]  /*19e0*/  FSEL R36, R73, RZ, P2 ;  /* 0x000000ff49247208 */ /* 0x000fe20001000000 */
        /* <DEDUP_REMOVED lines=8> */
[----:B------:R-:W-:Y:S01]  /*1a70*/  FMUL.FTZ R24, R24, UR16 ;  /* 0x0000001018187c20 */ /* 0x000fe20008410000 */
[----:B------:R-:W-:Y:S01]  /*1a80*/  LOP3.LUT P2, RZ, R51, 0xff, RZ, 0xc0, !PT ;  /* 0x000000ff33ff7812 */ /* 0x000fe2000784c0ff */
[----:B------:R-:W-:Y:S01]  /*1a90*/  FMUL.FTZ R65, R72, R65 ;  /* 0x0000004148417220 */ /* 0x000fe20000410000 */
[----:B------:R-:W-:-:S02]  /*1aa0*/  LOP3.LUT P6, RZ, R76, 0xff, RZ, 0xc0, !PT ;  /* 0x000000ff4cff7812 */ /* 0x000fc400078cc0ff */
[----:B------:R-:W-:Y:S01]  /*1ab0*/  FSEL R25, R43, RZ, P2 ;  /* 0x000000ff2b197208 */ /* 0x000fe20001000000 */
[----:B------:R-:W-:Y:S01]  /*1ac0*/  FMUL.FTZ R65, R65, UR16 ;  /* 0x0000001041417c20 */ /* 0x000fe20008410000 */
[----:B------:R-:W-:Y:S02]  /*1ad0*/  LOP3.LUT P2, RZ, R15, 0xff, RZ, 0xc0, !PT ;  /* 0x000000ff0fff7812 */ /* 0x000fe4000784c0ff */
[----:B------:R-:W-:Y:S02]  /*1ae0*/  LOP3.LUT P4, RZ, R77, 0xff, RZ, 0xc0, !PT ;  /* 0x000000ff4dff7812 */ /* 0x000fe4000788c0ff */
[----:B------:R-:W-:Y:S01]  /*1af0*/  F2FP.F16.F32.PACK_AB R27, R36, R27 ;  /* 0x0000001b241b723e */ /* 0x000fe200000000ff */
[----:B------:R-:W-:Y:S01]  /*1b00*/  FMUL.FTZ R36, R41, UR16 ;  /* 0x0000001029247c20 */ /* 0x000fe20008410000 */
[----:B------:R-:W-:Y:S02]  /*1b10*/  F2FP.F16.F32.PACK_AB R26, R25, R26 ;  /* 0x0000001a191a723e */ /* 0x000fe400000000ff */
        /* <DEDUP_REMOVED lines=17> */
[----:B------:R-:W-:Y:S02]  /*1c30*/  F2FP.F16.F32.PACK_AB R24, R41, R24 ;  /* 0x000000182918723e */ /* 0x000fe400000000ff */
[----:B------:R-:W-:Y:S01]  /*1c40*/  F2FP.F16.F32.PACK_AB R36, R43, R36 ;  /* 0x000000242b24723e */ /* 0x000fe200000000ff */
[----:B------:R-:W-:Y:S06]  /*1c50*/  BRA `(.L_x_1816) ;  /* 0x0000000c00807947 */ /* 0x000fec0003800000 */
.L_x_1818:
        /* <DEDUP_REMOVED lines=10> */
[-C--:B------:R-:W-:Y:S01]  /*1d00*/  FFMA.FTZ R27, R44, R82.reuse, R81 ;  /* 0x000000522c1b7223 */ /* 0x080fe20000010051 */
[----:B------:R-:W-:Y:S01]  /*1d10*/  ISETP.GE.U32.AND.EX P2, PT, R87, 0x1000000, PT, P2 ;  /* 0x010000005700780c */ /* 0x000fe20003f46120 */
[----:B------:R-:W-:Y:S01]  /*1d20*/  FMUL.FTZ R29, R30, UR16 ;  /* 0x000000101e1d7c20 */ /* 0x000fe20008410000 */
[----:B------:R-:W-:Y:S01]  /*1d30*/  FMUL.FTZ R32, R31, UR16 ;  /* 0x000000101f207c20 */ /* 0x000fe20008410000 */
[----:B------:R-:W-:Y:S01]  /*1d40*/  FMUL.FTZ R28, R72, R37 ;  /* 0x00000025481c7220 */ /* 0x000fe20000410000 */
[----:B------:R-:W-:Y:S01]  /*1d50*/  FADD.FTZ R27, R36, -R27 ;  /* 0x8000001b241b7221 */ /* 0x000fe20000010000 */
[-CC-:B------:R-:W-:Y:S01]  /*1d60*/  FFMA.FTZ R24, R47, R82.reuse, R81.reuse ;  /* 0x000000522f187223 */ /* 0x180fe20000010051 */
[----:B------:R-:W-:Y:S01]  /*1d70*/  FSEL R42, R29, RZ, P6 ;  /* 0x000000ff1d2a7208 */ /* 0x000fe20003000000 */
[----:B------:R-:W-:Y:S01]  /*1d80*/  FMUL.FTZ R26, R28, UR16 ;  /* 0x000000101c1a7c20 */ /* 0x000fe20008410000 */
[----:B------:R-:W-:Y:S01]  /*1d90*/  LOP3.LUT P6, RZ, R52, 0xff, RZ, 0xc0, !PT ;  /* 0x000000ff34ff7812 */ /* 0x000fe200078cc0ff */
[-CC-:B------:R-:W-:Y:S01]  /*1da0*/  FFMA.FTZ R25, R46, R82.reuse, R81.reuse ;  /* 0x000000522e197223 */ /* 0x180fe20000010051 */
[----:B------:R-:W-:Y:S01]  /*1db0*/  FSEL R45, R32, RZ, P2 ;  /* 0x000000ff202d7208 */ /* 0x000fe20001000000 */
[----:B------:R-:W-:Y:S01]  /*1dc0*/  FADD.FTZ R39, R39, -R24 ;  /* 0x8000001827277221 */ /* 0x000fe20000010000 */
[----:B------:R-:W-:Y:S01]  /*1dd0*/  FSEL R43, R29, RZ, P6 ;  /* 0x000000ff1d2b7208 */ /* 0x000fe20003000000 */
[----:B------:R-:W-:Y:S01]  /*1de0*/  FMUL.FTZ R29, R72, R27 ;  /* 0x0000001b481d7220 */ /* 0x000fe20000410000 */
[----:B------:R-:W-:Y:S01]  /*1df0*/  LOP3.LUT P6, RZ, R53, 0xff, RZ, 0xc0, !PT ;  /* 0x000000ff35ff7812 */ /* 0x000fe200078cc0ff */
[-C--:B------:R-:W-:Y:S01]  /*1e00*/  FFMA.FTZ R65, R65, R82.reuse, R81 ;  /* 0x0000005241417223 */ /* 0x080fe20000010051 */
[----:B------:R-:W-:Y:S01]  /*1e10*/  LOP3.LUT P2, RZ, R78, 0xff, RZ, 0xc0, !PT ;  /* 0x000000ff4eff7812 */ /* 0x000fe2000784c0ff */
[----:B------:R-:W-:Y:S01]  /*1e20*/  FMUL.FTZ R27, R29, UR16 ;  /* 0x000000101d1b7c20 */ /* 0x000fe20008410000 */
[----:B------:R-:W-:Y:S01]  /*1e30*/  FSEL R44, R32, RZ, P6 ;  /* 0x000000ff202c7208 */ /* 0x000fe20003000000 */
[----:B------:R-:W-:Y:S01]  /*1e40*/  FADD.FTZ R25, R38, -R25 ;  /* 0x8000001926197221 */ /* 0x000fe20000010000 */
[----:B------:R-:W-:Y:S01]  /*1e50*/  LOP3.LUT P6, RZ, R49, 0xff, RZ, 0xc0, !PT ;  /* 0x000000ff31ff7812 */ /* 0x000fe200078cc0ff */
[----:B------:R-:W-:Y:S01]  /*1e60*/  FFMA.FTZ R0, R0, R82, R81 ;  /* 0x0000005200007223 */ /* 0x000fe20000010051 */
[----:B------:R-:W-:Y:S01]  /*1e70*/  FSEL R36, R26, RZ, P2 ;  /* 0x000000ff1a247208 */ /* 0x000fe20001000000 */
[----:B------:R-:W-:Y:S01]  /*1e80*/  FMUL.FTZ R34, R72, R39 ;  /* 0x0000002748227220 */ /* 0x000fe20000410000 */
[----:B------:R-:W-:Y:S01]  /*1e90*/  FSEL R26, R26, RZ, P6 ;  /* 0x000000ff1a1a7208 */ /* 0x000fe20003000000 */
[----:B------:R-:W-:Y:S01]  /*1ea0*/  FADD.FTZ R65, R40, -R65 ;  /* 0x8000004128417221 */ /* 0x000fe20000010000 */
        /* <DEDUP_REMOVED lines=37> */
.L_x_1817:
        /* <DEDUP_REMOVED lines=11> */
[C---:B-----5:R-:W-:Y:S01]  /*21b0*/  FFMA.FTZ R36, R72.reuse, R36, R17 ;  /* 0x0000002448247223 */ /* 0x060fe20000010011 */
[----:B------:R-:W-:Y:S01]  /*21c0*/  FFMA.FTZ R27, R72, R42, R19 ;  /* 0x0000002a481b7223 */ /* 0x000fe20000010013 */
[----:B------:R-:W-:Y:S01]  /*21d0*/  ISETP.GE.U32.AND P2, PT, R86, RZ, PT ;  /* 0x000000ff5600720c */ /* 0x000fe20003f46070 */
[----:B------:R-:W-:Y:S01]  /*21e0*/  FFMA.FTZ R26, R72, R43, R18 ;  /* 0x0000002b481a7223 */ /* 0x000fe20000010012 */
[----:B------:R-:W-:Y:S01]  /*21f0*/  FMUL.FTZ R43, R36, UR16 ;  /* 0x00000010242b7c20 */ /* 0x000fe20008410000 */
[----:B------:R-:W-:Y:S01]  /*2200*/  FFMA.FTZ R37, R72, R37, R16 ;  /* 0x0000002548257223 */ /* 0x000fe20000010010 */
[----:B------:R-:W-:Y:S01]  /*2210*/  FMUL.FTZ R36, R27, UR16 ;  /* 0x000000101b247c20 */ /* 0x000fe20008410000 */
[----:B------:R-:W-:Y:S01]  /*2220*/  ISETP.GE.U32.AND.EX P2, PT, R87, 0x1000000, PT, P2 ;  /* 0x010000005700780c */ /* 0x000fe20003f46120 */
[-CC-:B------:R-:W-:Y:S01]  /*2230*/  FFMA.FTZ R24, R47, R82.reuse, R81.reuse ;  /* 0x000000522f187223 */ /* 0x180fe20000010051 */
        /* <DEDUP_REMOVED lines=16> */
[----:B------:R-:W-:Y:S01]  /*2340*/  FFMA.FTZ R0, R72, R39, R22 ;  /* 0x0000002748007223 */ /* 0x000fe20000010016 */
[----:B------:R-:W-:Y:S01]  /*2350*/  FSEL R36, R36, RZ, P2 ;  /* 0x000000ff24247208 */ /* 0x000fe20001000000 */
[----:B------:R-:W-:Y:S01]  /*2360*/  FFMA.FTZ R38, R72, R38, R23 ;  /* 0x0000002648267223 */ /* 0x000fe20000010017 */
[----:B------:R-:W-:Y:S01]  /*2370*/  LOP3.LUT P2, RZ, R49, 0xff, RZ, 0xc0, !PT ;  /* 0x000000ff31ff7812 */ /* 0x000fe2000784c0ff */
[----:B------:R-:W-:Y:S01]  /*2380*/  FADD.FTZ R65, R40, -R65 ;  /* 0x8000004128417221 */ /* 0x000fe20000010000 */
[----:B------:R-:W-:Y:S01]  /*2390*/  FSEL R44, R26, RZ, P6 ;  /* 0x000000ff1a2c7208 */ /* 0x000fe20003000000 */
[----:B------:R-:W-:Y:S01]  /*23a0*/  FMUL.FTZ R0, R0, UR16 ;  /* 0x0000001000007c20 */ /* 0x000fe20008410000 */
[----:B------:R-:W-:Y:S01]  /*23b0*/  FSEL R27, R26, RZ, P4 ;  /* 0x000000ff1a1b7208 */ /* 0x000fe20002000000 */
[----:B------:R-:W-:Y:S01]  /*23c0*/  FFMA.FTZ R41, R72, R41, R20 ;  /* 0x0000002948297223 */ /* 0x000fe20000010014 */
[----:B------:R-:W-:Y:S01]  /*23d0*/  FSEL R26, R37, RZ, P2 ;  /* 0x000000ff251a7208 */ /* 0x000fe20001000000 */
[----:B------:R-:W-:Y:S01]  /*23e0*/  FMUL.FTZ R24, R38, UR16 ;  /* 0x0000001026187c20 */ /* 0x000fe20008410000 */
[----:B------:R-:W-:Y:S01]  /*23f0*/  LOP3.LUT P2, RZ, R51, 0xff, RZ, 0xc0, !PT ;  /* 0x000000ff33ff7812 */ /* 0x000fe2000784c0ff */
[----:B------:R-:W-:Y:S01]  /*2400*/  FFMA.FTZ R65, R72, R65, R21 ;  /* 0x0000004148417223 */ /* 0x000fe20000010015 */
        /* <DEDUP_REMOVED lines=28> */
.L_x_1819:
        /* <DEDUP_REMOVED lines=10> */
[-C--:B------:R-:W-:Y:S01]  /*2670*/  FFMA.FTZ R27, R44, R82.reuse, R81 ;  /* 0x000000522c1b7223 */ /* 0x080fe20000010051 */
        /* <DEDUP_REMOVED lines=9> */
[-C--:B------:R-:W-:Y:S01]  /*2710*/  FFMA.FTZ R25, R46, R82.reuse, R81 ;  /* 0x000000522e197223 */ /* 0x080fe20000010051 */
[----:B------:R-:W-:Y:S01]  /*2720*/  FSEL R45, R32, RZ, P2 ;  /* 0x000000ff202d7208 */ /* 0x000fe20001000000 */
[----:B------:R-:W-:Y:S01]  /*2730*/  FADD.FTZ R39, R39, -R24 ;  /* 0x8000001827277221 */ /* 0x000fe20000010000 */
[----:B------:R-:W-:Y:S01]  /*2740*/  FSEL R43, R29, RZ, P6 ;  /* 0x000000ff1d2b7208 */ /* 0x000fe20003000000 */
[----:B------:R-:W-:Y:S01]  /*2750*/  FFMA.FTZ R29, R72, R27, R17 ;  /* 0x0000001b481d7223 */ /* 0x000fe20000010011 */
        /* <DEDUP_REMOVED lines=9> */
[----:B------:R-:W-:Y:S01]  /*27f0*/  FFMA.FTZ R34, R72, R39, R22 ;  /* 0x0000002748227223 */ /* 0x000fe20000010016 */
[----:B------:R-:W-:Y:S01]  /*2800*/  FSEL R26, R26, RZ, P6 ;  /* 0x000000ff1a1a7208 */ /* 0x000fe20003000000 */
[----:B------:R-:W-:Y:S01]  /*2810*/  FADD.FTZ R65, R40, -R65 ;  /* 0x8000004128417221 */ /* 0x000fe20000010000 */
        /* <DEDUP_REMOVED lines=35> */
[----:B------:R-:W-:-:S07]  /*2a50*/  F2FP.F16.F32.PACK_AB R36, R41, R36 ;  /* 0x000000242924723e */ /* 0x000fce00000000ff */
.L_x_1816:
        /* <DEDUP_REMOVED lines=17> */
.L_x_1811:
        /* <DEDUP_REMOVED lines=10> */
.L_x_1810:
[----:B------:R-:W-:Y:S05]  /*2c10*/  BSYNC B0 ;  /* 0x0000000000007941 */ /* 0x000fea0003800000 */
.L_x_1809:
[----:B------:R-:W1:Y:S01]  /*2c20*/  S2R R3, SR_CgaCtaId ;  /* 0x0000000000037919 */ /* 0x000e620000008800 */
[----:B------:R-:W-:Y:S01]  /*2c30*/  MOV R0, 0x400 ;  /* 0x0000040000007802 */ /* 0x000fe20000000f00 */
[----:B------:R-:W-:Y:S05]  /*2c40*/  WARPSYNC.ALL ;  /* 0x0000000000007948 */ /* 0x000fea0003800000 */
[----:B0-----:R-:W0:Y:S01]  /*2c50*/  S2R R29, SR_TID.X ;  /* 0x00000000001d7919 */ /* 0x001e220000002100 */
[----:B------:R-:W2:Y:S01]  /*2c60*/  LDC R27, c[0x0][0x388] ;  /* 0x0000e200ff1b7b82 */ /* 0x000ea20000000800 */
[----:B------:R-:W3:Y:S01]  /*2c70*/  LDCU.128 UR20, c[0x0][0x440] ;  /* 0x00008800ff1477ac */ /* 0x000ee20008000c00 */
[----:B-1----:R-:W-:-:S04]  /*2c80*/  LEA R0, R3, R0, 0x18 ;  /* 0x0000000003007211 */ /* 0x002fc800078ec0ff */
[CC--:B0-----:R-:W-:Y:S02]  /*2c90*/  LEA R2, R29.reuse, R0.reuse, 0x5 ;  /* 0x000000001d027211 */ /* 0x0c1fe400078e28ff */
        /* <DEDUP_REMOVED lines=54> */
.L_x_1812:
[----:B------:R-:W-:Y:S01]  /*3000*/  HFMA2 R89, -RZ, RZ, 0, 5.9604644775390625e-08 ;  /* 0x00000001ff597431 */ /* 0x000fe200000001ff */
[----:B------:R-:W-:Y:S01]  /*3010*/  BSSY B2, `(.L_x_1821) ;  /* 0x0000006000027945 */ /* 0x000fe20003800000 */
[----:B------:R-:W-:Y:S02]  /*3020*/  MOV R88, 0x1f ;  /* 0x0000001f00587802 */ /* 0x000fe40000000f00 */
[----:B------:R-:W-:-:S07]  /*3030*/  MOV R85, 0xffffffff ;  /* 0xffffffff00557802 */ /* 0x000fce0000000f00 */
[----:B-----5:R-:W-:Y:S05]  /*3040*/  WARPSYNC.COLLECTIVE R85, `(.L_x_1822) ;  /* 0x0000000055087348 */ /* 0x020fea0003c00000 */
[----:B------:R0:W1:Y:S02]  /*3050*/  SHFL.BFLY P4, R83, R90, R89, R88 ;  /* 0x0c0000595a537389 */ /* 0x0000640000080058 */
[----:B01---5:R-:W-:Y:S05]  /*3060*/  ENDCOLLECTIVE ;  /* 0x000000000000791b */ /* 0x023fea0003800000 */
.L_x_1822:
[----:B------:R-:W-:Y:S05]  /*3070*/  BSYNC B2 ;  /* 0x0000000000027941 */ /* 0x000fea0003800000 */
.L_x_1821:
        /* <DEDUP_REMOVED lines=8> */
.L_x_1823:
[----:B------:R-:W-:Y:S01]  /*3100*/  HFMA2 R89, -RZ, RZ, 0, 1.1920928955078125e-07 ;  /* 0x00000002ff597431 */ /* 0x000fe200000001ff */
[----:B------:R-:W-:Y:S02]  /*3110*/  MOV R90, R84 ;  /* 0x00000054005a7202 */ /* 0x000fe40000000f00 */
[----:B------:R-:W-:-:S07]  /*3120*/  MOV R82, R83 ;  /* 0x0000005300527202 */ /* 0x000fce0000000f00 */
[----:B------:R-:W-:Y:S05]  /*3130*/  WARPSYNC.COLLECTIVE R85, `(.L_x_1824) ;  /* 0x0000000055087348 */ /* 0x000fea0003c00000 */
[----:B------:R0:W1:Y:S02]  /*3140*/  SHFL.BFLY P4, R83, R90, R89, R88 ;  /* 0x0c0000595a537389 */ /* 0x0000640000080058 */
[----:B01----:R-:W-:Y:S05]  /*3150*/  ENDCOLLECTIVE ;  /* 0x000000000000791b */ /* 0x003fea0003800000 */
.L_x_1824:
[----:B------:R-:W-:-:S05]  /*3160*/  FADD.FTZ R91, R81, R82 ;  /* 0x00000052515b7221 */ /* 0x000fca0000010000 */
[----:B------:R-:W-:Y:S01]  /*3170*/  MOV R90, R91 ;  /* 0x0000005b005a7202 */ /* 0x000fe20000000f00 */
[----:B------:R-:W-:-:S07]  /*3180*/  FADD.FTZ R92, R84, R83 ;  /* 0x00000053545c7221 */ /* 0x000fce0000010000 */
[----:B------:R-:W-:Y:S05]  /*3190*/  WARPSYNC.COLLECTIVE R85, `(.L_x_1825) ;  /* 0x0000000055087348 */ /* 0x000fea0003c00000 */
[----:B------:R0:W1:Y:S02]  /*31a0*/  SHFL.BFLY P4, R83, R90, R89, R88 ;  /* 0x0c0000595a537389 */ /* 0x0000640000080058 */
[----:B01----:R-:W-:Y:S05]  /*31b0*/  ENDCOLLECTIVE ;  /* 0x000000000000791b */ /* 0x003fea0003800000 */
.L_x_1825:
[----:B------:R-:W-:Y:S01]  /*31c0*/  HFMA2 R89, -RZ, RZ, 0, 2.384185791015625e-07 ;  /* 0x00000004ff597431 */ /* 0x000fe200000001ff */
[----:B------:R-:W-:Y:S02]  /*31d0*/  MOV R90, R92 ;  /* 0x0000005c005a7202 */ /* 0x000fe40000000f00 */
[----:B------:R-:W-:-:S07]  /*31e0*/  MOV R82, R83 ;  /* 0x0000005300527202 */ /* 0x000fce0000000f00 */
[----:B------:R-:W-:Y:S05]  /*31f0*/  WARPSYNC.COLLECTIVE R85, `(.L_x_1826) ;  /* 0x0000000055087348 */ /* 0x000fea0003c00000 */
[----:B------:R0:W1:Y:S02]  /*3200*/  SHFL.BFLY P4, R83, R90, R89, R88 ;  /* 0x0c0000595a537389 */ /* 0x0000640000080058 */
[----:B01----:R-:W-:Y:S05]  /*3210*/  ENDCOLLECTIVE ;  /* 0x000000000000791b */ /* 0x003fea0003800000 */
.L_x_1826:
[----:B------:R-:W-:-:S05]  /*3220*/  FADD.FTZ R93, R91, R82 ;  /* 0x000000525b5d7221 */ /* 0x000fca0000010000 */
[----:B------:R-:W-:Y:S01]  /*3230*/  MOV R90, R93 ;  /* 0x0000005d005a7202 */ /* 0x000fe20000000f00 */
[----:B------:R-:W-:-:S07]  /*3240*/  FADD.FTZ R92, R92, R83 ;  /* 0x000000535c5c7221 */ /* 0x000fce0000010000 */
[----:B------:R-:W-:Y:S05]  /*3250*/  WARPSYNC.COLLECTIVE R85, `(.L_x_1827) ;  /* 0x0000000055087348 */ /* 0x000fea0003c00000 */
[----:B------:R0:W1:Y:S02]  /*3260*/  SHFL.BFLY P4, R83, R90, R89, R88 ;  /* 0x0c0000595a537389 */ /* 0x0000640000080058 */
[----:B01----:R-:W-:Y:S05]  /*3270*/  ENDCOLLECTIVE ;  /* 0x000000000000791b */ /* 0x003fea0003800000 */
.L_x_1827:
[----:B------:R-:W-:Y:S01]  /*3280*/  HFMA2 R89, -RZ, RZ, 0, 4.76837158203125e-07 ;  /* 0x00000008ff597431 */ /* 0x000fe200000001ff */
[----:B------:R-:W-:Y:S02]  /*3290*/  MOV R90, R92 ;  /* 0x0000005c005a7202 */ /* 0x000fe40000000f00 */
[----:B------:R-:W-:-:S07]  /*32a0*/  MOV R82, R83 ;  /* 0x0000005300527202 */ /* 0x000fce0000000f00 */
[----:B------:R-:W-:Y:S05]  /*32b0*/  WARPSYNC.COLLECTIVE R85, `(.L_x_1828) ;  /* 0x0000000055087348 */ /* 0x000fea0003c00000 */
[----:B------:R0:W1:Y:S02]  /*32c0*/  SHFL.BFLY P4, R83, R90, R89, R88 ;  /* 0x0c0000595a537389 */ /* 0x0000640000080058 */
[----:B01----:R-:W-:Y:S05]  /*32d0*/  ENDCOLLECTIVE ;  /* 0x000000000000791b */ /* 0x003fea0003800000 */
.L_x_1828:
[----:B------:R-:W-:-:S05]  /*32e0*/  FADD.FTZ R82, R93, R82 ;  /* 0x000000525d527221 */ /* 0x000fca0000010000 */
[----:B------:R-:W-:Y:S01]  /*32f0*/  MOV R90, R82 ;  /* 0x00000052005a7202 */ /* 0x000fe20000000f00 */
[----:B------:R-:W-:-:S07]  /*3300*/  FADD.FTZ R81, R92, R83 ;  /* 0x000000535c517221 */ /* 0x000fce0000010000 */
[----:B------:R-:W-:Y:S05]  /*3310*/  WARPSYNC.COLLECTIVE R85, `(.L_x_1829) ;  /* 0x0000000055087348 */ /* 0x000fea0003c00000 */
[----:B------:R0:W1:Y:S02]  /*3320*/  SHFL.BFLY P4, R83, R90, R89, R88 ;  /* 0x0c0000595a537389 */ /* 0x0000640000080058 */
[----:B01----:R-:W-:Y:S05]  /*3330*/  ENDCOLLECTIVE ;  /* 0x000000000000791b */ /* 0x003fea0003800000 */
.L_x_1829:
[----:B------:R-:W-:Y:S01]  /*3340*/  HFMA2 R89, -RZ, RZ, 0, 9.5367431640625e-07 ;  /* 0x00000010ff597431 */ /* 0x000fe200000001ff */
[----:B------:R-:W-:Y:S02]  /*3350*/  MOV R90, R81 ;  /* 0x00000051005a7202 */ /* 0x000fe40000000f00 */
[----:B------:R-:W-:-:S07]  /*3360*/  MOV R91, R83 ;  /* 0x00000053005b7202 */ /* 0x000fce0000000f00 */
[----:B------:R-:W-:Y:S05]  /*3370*/  WARPSYNC.COLLECTIVE R85, `(.L_x_1830) ;  /* 0x0000000055087348 */ /* 0x000fea0003c00000 */
[----:B------:R0:W1:Y:S02]  /*3380*/  SHFL.BFLY P4, R83, R90, R89, R88 ;  /* 0x0c0000595a537389 */ /* 0x0000640000080058 */
[----:B01----:R-:W-:Y:S05]  /*3390*/  ENDCOLLECTIVE ;  /* 0x000000000000791b */ /* 0x003fea0003800000 */
.L_x_1830:
[----:B------:R-:W-:-:S05]  /*33a0*/  FADD.FTZ R82, R82, R91 ;  /* 0x0000005b52527221 */ /* 0x000fca0000010000 */
[----:B------:R-:W-:Y:S02]  /*33b0*/  MOV R90, R82 ;  /* 0x00000052005a7202 */ /* 0x000fe40000000f00 */
[----:B------:R-:W-:-:S07]  /*33c0*/  MOV R84, R83 ;  /* 0x0000005300547202 */ /* 0x000fce0000000f00 */
[----:B------:R-:W-:Y:S05]  /*33d0*/  WARPSYNC.COLLECTIVE R85, `(.L_x_1831) ;  /* 0x0000000055087348 */ /* 0x000fea0003c00000 */
[----:B------:R0:W1:Y:S02]  /*33e0*/  SHFL.BFLY P4, R83, R90, R89, R88 ;  /* 0x0c0000595a537389 */ /* 0x0000640000080058 */
[----:B01----:R-:W-:Y:S05]  /*33f0*/  ENDCOLLECTIVE ;  /* 0x000000000000791b */ /* 0x003fea0003800000 */
.L_x_1831:
[----:B------:R-:W-:Y:S05]  /*3400*/  BRA `(.L_x_1832) ;  /* 0xffffffd400f47947 */ /* 0x000fea000383ffff */
.L_x_1833:
        /* <DEDUP_REMOVED lines=15> */
.L_x_2883:


//--------------------- .text._ZN10layer_norm31ln_parallel_residual_bwd_kernelINS_13Kernel_traitsIf6__halffS2_fjLj256ELj1ELj4ELj1ELj16ENS_18Kernel_traits_baseILj256EfS2_fS2_fjLj128EEEEELb0ELb0ELb0EEEvNS_9BwdParamsE --------------------------
	.section	.text._ZN10layer_norm31ln_parallel_residual_bwd_kernelINS_13Kernel_traitsIf6__halffS2_fjLj256ELj1ELj4ELj1ELj16ENS_18Kernel_traits_baseILj256EfS2_fS2_fjLj128EEEEELb0ELb0ELb0EEEvNS_9BwdParamsE,"ax",@progbits
	.align	128
        .global         _ZN10layer_norm31ln_parallel_residual_bwd_kernelINS_13Kernel_traitsIf6__halffS2_fjLj256ELj1ELj4ELj1ELj16ENS_18Kernel_traits_baseILj256EfS2_fS2_fjLj128EEEEELb0ELb0ELb0EEEvNS_9BwdParamsE
        .type           _ZN10layer_norm31ln_parallel_residual_bwd_kernelINS_13Kernel_traitsIf6__halffS2_fjLj256ELj1ELj4ELj1ELj16ENS_18Kernel_traits_baseILj256EfS2_fS2_fjLj128EEEEELb0ELb0ELb0EEEvNS_9BwdParamsE,@function
        .size           _ZN10layer_norm31ln_parallel_residual_bwd_kernelINS_13Kernel_traitsIf6__halffS2_fjLj256ELj1ELj4ELj1ELj16ENS_18Kernel_traits_baseILj256EfS2_fS2_fjLj128EEEEELb0ELb0ELb0EEEvNS_9BwdParamsE,(.L_x_2884 - _ZN10layer_norm31ln_parallel_residual_bwd_kernelINS_13Kernel_traitsIf6__halffS2_fjLj256ELj1ELj4ELj1ELj16ENS_18Kernel_traits_baseILj256EfS2_fS2_fjLj128EEEEELb0ELb0ELb0EEEvNS_9BwdParamsE)
        .other          _ZN10layer_norm31ln_parallel_residual_bwd_kernelINS_13Kernel_traitsIf6__halffS2_fjLj256ELj1ELj4ELj1ELj16ENS_18Kernel_traits_baseILj256EfS2_fS2_fjLj128EEEEELb0ELb0ELb0EEEvNS_9BwdParamsE,@"STO_CUDA_ENTRY STV_DEFAULT"
_ZN10layer_norm31ln_parallel_residual_bwd_kernelINS_13Kernel_traitsIf6__halffS2_fjLj256ELj1ELj4ELj1ELj16ENS_18Kernel_traits_baseILj256EfS2_fS2_fjLj128EEEEELb0ELb0ELb0EEEvNS_9BwdParamsE:
.text._ZN10layer_norm31ln_parallel_residual_bwd_kernelINS_13Kernel_traitsIf6__halffS2_fjLj256ELj1ELj4ELj1ELj16ENS_18Kernel_traits_baseILj256EfS2_fS2_fjLj128EEEEELb0ELb0ELb0EEEvNS_9BwdParamsE:
        /* <DEDUP_REMOVED lines=50> */
.L_x_1849:
        /* <DEDUP_REMOVED lines=18> */
[----:B0-----:R-:W-:-:S06]  /*0440*/  IMAD.WIDE.U32 R84, R82, 0x10, R84 ;  /* 0x0000001052547825 */ /* 0x001fcc00078e0054 */
[----:B------:R-:W2:Y:S01]  /*0450*/  LDG.E.128 R84, desc[UR10][R84.64] ;  /* 0x0000000a54547981 */ /* 0x000ea2000c1e1d00 */
[----:B---3--:R-:W-:-:S06]  /*0460*/  IMAD.WIDE.U32 R76, R82, 0x10, R76 ;  /* 0x00000010524c7825 */ /* 0x008fcc00078e004c */
[----:B------:R-:W3:Y:S01]  /*0470*/  LDG.E.128 R76, desc[UR10][R76.64] ;  /* 0x0000000a4c4c7981 */ /* 0x000ee2000c1e1d00 */
[----:B----4-:R-:W-:-:S05]  /*0480*/  IMAD.WIDE.U32 R94, R82, 0x20, R94 ;  /* 0x00000020525e7825 */ /* 0x010fca00078e005e */
[----:B------:R-:W4:Y:S04]  /*0490*/  LDG.E.128 R88, desc[UR10][R94.64] ;  /* 0x0000000a5e587981 */ /* 0x000f28000c1e1d00 */
        /* <DEDUP_REMOVED lines=8> */
[----:B--2---:R-:W-:Y:S01]  /*0520*/  FSEL R98, R98, RZ, !P0 ;  /* 0x000000ff62627208 */ /* 0x004fe20004000000 */
[--C-:B0-----:R-:W-:Y:S02]  /*0530*/  HADD2.F32 R93, -RZ, R87.reuse.H0_H0 ;  /* 0x20000057ff5d7230 */ /* 0x101fe40000004100 */
[----:B------:R-:W-:Y:S02]  /*0540*/  HADD2.F32 R94, -RZ, R87.H1_H1 ;  /* 0x30000057ff5e7230 */ /* 0x000fe40000004100 */
[--C-:B---3--:R-:W-:Y:S02]  /*0550*/  HADD2.F32 R87, -RZ, R76.reuse.H0_H0 ;  /* 0x2000004cff577230 */ /* 0x108fe40000004100 */
[----:B------:R-:W-:Y:S02]  /*0560*/  HADD2.F32 R99, -RZ, R77.H0_H0 ;  /* 0x2000004dff637230 */ /* 0x000fe40000004100 */
[----:B----4-:R-:W-:Y:S01]  /*0570*/  FADD.FTZ R102, R90, -R98 ;  /* 0x800000625a667221 */ /* 0x010fe20000010000 */
[----:B------:R-:W-:-:S02]  /*0580*/  HADD2.F32 R90, -RZ, R76.H1_H1 ;  /* 0x3000004cff5a7230 */ /* 0x000fc40000004100 */
[--C-:B------:R-:W-:Y:S01]  /*0590*/  FADD.FTZ R104, R91, -R98.reuse ;  /* 0x800000625b687221 */ /* 0x100fe20000010000 */
[--C-:B------:R-:W-:Y:S02]  /*05a0*/  HADD2.F32 R91, -RZ, R84.reuse.H0_H0 ;  /* 0x20000054ff5b7230 */ /* 0x100fe40000004100 */
[--C-:B------:R-:W-:Y:S01]  /*05b0*/  FADD.FTZ R112, R73, -R98.reuse ;  /* 0x8000006249707221 */ /* 0x100fe20000010000 */
[----:B------:R-:W-:Y:S02]  /*05c0*/  HADD2.F32 R84, -RZ, R84.H1_H1 ;  /* 0x30000054ff547230 */ /* 0x000fe40000004100 */
[--C-:B------:R-:W-:Y:S01]  /*05d0*/  FADD.FTZ R110, R72, -R98.reuse ;  /* 0x80000062486e7221 */ /* 0x100fe20000010000 */
[----:B------:R-:W-:Y:S01]  /*05e0*/  FMUL.FTZ R73, R48, R87 ;  /* 0x0000005730497220 */ /* 0x000fe20000410000 */
[----:B------:R-:W-:Y:S01]  /*05f0*/  FADD.FTZ R88, R88, -R98 ;  /* 0x8000006258587221 */ /* 0x000fe20000010000 */
[----:B------:R-:W-:Y:S02]  /*0600*/  HADD2.F32 R108, -RZ, R77.H1_H1 ;  /* 0x3000004dff6c7230 */ /* 0x000fe40000004100 */
[----:B------:R-:W-:Y:S01]  /*0610*/  FMUL.FTZ R72, R49, R90 ;  /* 0x0000005a31487220 */ /* 0x000fe20000410000 */
[----:B------:R-:W-:-:S02]  /*0620*/  HADD2.F32 R101, -RZ, R78.H0_H0 ;  /* 0x2000004eff657230 */ /* 0x000fc40000004100 */
[----:B------:R-:W-:Y:S02]  /*0630*/  HADD2.F32 R114, -RZ, R78.H1_H1 ;  /* 0x3000004eff727230 */ /* 0x000fe40000004100 */
[----:B------:R-:W-:Y:S01]  /*0640*/  FFMA.FTZ R78, R56, R91, R73 ;  /* 0x0000005b384e7223 */ /* 0x000fe20000010049 */
[--C-:B------:R-:W-:Y:S02]  /*0650*/  HADD2.F32 R97, -RZ, R85.reuse.H0_H0 ;  /* 0x20000055ff617230 */ /* 0x100fe40000004100 */
[----:B------:R-:W-:Y:S01]  /*0660*/  FADD.FTZ R100, R89, -R98 ;  /* 0x8000006259647221 */ /* 0x000fe20000010000 */
[----:B------:R-:W-:Y:S02]  /*0670*/  HADD2.F32 R106, -RZ, R85.H1_H1 ;  /* 0x30000055ff6a7230 */ /* 0x000fe40000004100 */
[----:B-----5:R-:W-:Y:S01]  /*0680*/  FMUL.FTZ R3, R83, R88 ;  /* 0x0000005853037220 */ /* 0x020fe20000410000 */
[----:B------:R-:W-:Y:S01]  /*0690*/  FFMA.FTZ R77, R57, R84, R72 ;  /* 0x00000054394d7223 */ /* 0x000fe20000010048 */
[----:B------:R-:W-:Y:S01]  /*06a0*/  FMUL.FTZ R73, R50, R99 ;  /* 0x0000006332497220 */ /* 0x000fe20000410000 */
[----:B------:R-:W-:Y:S01]  /*06b0*/  FMUL.FTZ R72, R51, R108 ;  /* 0x0000006c33487220 */ /* 0x000fe20000410000 */
[----:B------:R-:W-:-:S02]  /*06c0*/  HADD2.F32 R89, -RZ, R86.H0_H0 ;  /* 0x20000056ff597230 */ /* 0x000fc40000004100 */
[----:B------:R-:W-:Y:S01]  /*06d0*/  FMUL.FTZ R76, R83, R100 ;  /* 0x00000064534c7220 */ /* 0x000fe20000410000 */
[----:B------:R-:W-:Y:S02]  /*06e0*/  HADD2.F32 R92, -RZ, R86.H1_H1 ;  /* 0x30000056ff5c7230 */ /* 0x000fe40000004100 */
[----:B------:R-:W-:Y:S01]  /*06f0*/  FFMA.FTZ R86, R58, R97, R73 ;  /* 0x000000613a567223 */ /* 0x000fe20000010049 */
[----:B------:R-:W-:Y:S01]  /*0700*/  FADD.FTZ R32, R32, R87 ;  /* 0x0000005720207221 */ /* 0x000fe20000010000 */
[----:B------:R-:W-:Y:S01]  /*0710*/  FFMA.FTZ R40, R3, R87, R40 ;  /* 0x0000005703287223 */ /* 0x000fe20000010028 */
[----:B------:R-:W-:Y:S01]  /*0720*/  FFMA.FTZ R85, R59, R106, R72 ;  /* 0x0000006a3b557223 */ /* 0x000fe20000010048 */
[----:B------:R-:W-:Y:S01]  /*0730*/  FMUL.FTZ R73, R44, R101 ;  /* 0x000000652c497220 */ /* 0x000fe20000410000 */
[----:B------:R-:W-:Y:S01]  /*0740*/  FMUL.FTZ R87, R83, R110 ;  /* 0x0000006e53577220 */ /* 0x000fe20000410000 */
[----:B------:R-:W-:Y:S01]  /*0750*/  FMUL.FTZ R72, R45, R114 ;  /* 0x000000722d487220 */ /* 0x000fe20000410000 */
[----:B------:R-:W-:Y:S01]  /*0760*/  FADD.FTZ R33, R33, R90 ;  /* 0x0000005a21217221 */ /* 0x000fe20000010000 */
[----:B------:R-:W-:Y:S01]  /*0770*/  FFMA.FTZ R41, R76, R90, R41 ;  /* 0x0000005a4c297223 */ /* 0x000fe20000010029 */
[----:B------:R-:W-:Y:S01]  /*0780*/  FADD.FTZ R24, R24, R89 ;  /* 0x0000005918187221 */ /* 0x000fe20000010000 */
[-C--:B------:R-:W-:Y:S01]  /*0790*/  FFMA.FTZ R90, R52, R89.reuse, R73 ;  /* 0x00000059345a7223 */ /* 0x080fe20000010049 */
[----:B------:R-:W-:Y:S01]  /*07a0*/  FFMA.FTZ R16, R87, R89, R16 ;  /* 0x0000005957107223 */ /* 0x000fe20000010010 */
[----:B------:R-:W-:Y:S01]  /*07b0*/  FFMA.FTZ R89, R53, R92, R72 ;  /* 0x0000005c35597223 */ /* 0x000fe20000010048 */
[----:B------:R-:W-:Y:S01]  /*07c0*/  FADD.FTZ R72, RZ, R78 ;  /* 0x0000004eff487221 */ /* 0x000fe20000010000 */
[----:B------:R-:W-:Y:S01]  /*07d0*/  FFMA.FTZ R73, R3, R78, RZ ;  /* 0x0000004e03497223 */ /* 0x000fe200000100ff */
[--C-:B------:R-:W-:Y:S01]  /*07e0*/  FADD.FTZ R74, R74, -R98.reuse ;  /* 0x800000624a4a7221 */ /* 0x100fe20000010000 */
[----:B------:R-:W-:Y:S01]  /*07f0*/  FADD.FTZ R98, R75, -R98 ;  /* 0x800000624b627221 */ /* 0x000fe20000010000 */
[----:B------:R-:W-:-:S02]  /*0800*/  HADD2.F32 R95, -RZ, R79.H0_H0 ;  /* 0x2000004fff5f7230 */ /* 0x000fc40000004100 */
[----:B------:R-:W-:Y:S01]  /*0810*/  FADD.FTZ R75, R72, R77 ;  /* 0x0000004d484b7221 */ /* 0x000fe20000010000 */
[----:B------:R-:W-:Y:S02]  /*0820*/  HADD2.F32 R96, -RZ, R79.H1_H1 ;  /* 0x3000004fff607230 */ /* 0x000fe40000004100 */
[----:B------:R-:W-:Y:S01]  /*0830*/  FMUL.FTZ R79, R83, R102 ;  /* 0x00000066534f7220 */ /* 0x000fe20000410000 */
[----:B------:R-:W-:Y:S01]  /*0840*/  FFMA.FTZ R72, R76, R77, R73 ;  /* 0x0000004d4c487223 */ /* 0x000fe20000010049 */
[----:B------:R-:W-:Y:S01]  /*0850*/  FADD.FTZ R20, R20, R91 ;  /* 0x0000005b14147221 */ /* 0x000fe20000010000 */
[----:B------:R-:W-:Y:S01]  /*0860*/  FFMA.FTZ R12, R3, R91, R12 ;  /* 0x0000005b030c7223 */ /* 0x000fe2000001000c */
[----:B------:R-:W-:Y:S01]  /*0870*/  FADD.FTZ R21, R21, R84 ;  /* 0x0000005415157221 */ /* 0x000fe20000010000 */
[----:B------:R-:W-:Y:S01]  /*0880*/  FFMA.FTZ R13, R76, R84, R13 ;  /* 0x000000544c0d7223 */ /* 0x000fe2000001000d */
[C---:B------:R-:W-:Y:S01]  /*0890*/  FMUL.FTZ R91, R83.reuse, R74 ;  /* 0x0000004a535b7220 */ /* 0x040fe20000410000 */
        /* <DEDUP_REMOVED lines=13> */
[----:B------:R-:W-:Y:S01]  /*0970*/  FMUL.FTZ R100, R47, R96 ;  /* 0x000000602f647220 */ /* 0x000fe20000410000 */
[----:B------:R-:W-:Y:S01]  /*0980*/  FMUL.FTZ R98, R83, R98 ;  /* 0x0000006253627220 */ /* 0x000fe20000410000 */
[----:B------:R-:W-:Y:S01]  /*0990*/  FFMA.FTZ R92, R54, R93, R97 ;  /* 0x0000005d365c7223 */ /* 0x000fe20000010061 */
[----:B------:R-:W-:Y:S01]  /*09a0*/  FADD.FTZ R75, R74, R89 ;  /* 0x000000594a4b7221 */ /* 0x000fe20000010000 */
[----:B------:R-:W-:Y:S01]  /*09b0*/  FFMA.FTZ R73, R88, R89, R73 ;  /* 0x0000005958497223 */ /* 0x000fe20000010049 */
[----:B------:R-:W-:Y:S01]  /*09c0*/  FADD.FTZ R26, R26, R93 ;  /* 0x0000005d1a1a7221 */ /* 0x000fe20000010000 */
[----:B------:R-:W-:Y:S01]  /*09d0*/  FFMA.FTZ R18, R91, R93, R18 ;  /* 0x0000005d5b127223 */ /* 0x000fe20000010012 */
[----:B------:R-:W-:Y:S01]  /*09e0*/  FADD.FTZ R27, R27, R94 ;  /* 0x0000005e1b1b7221 */ /* 0x000fe20000010000 */
[-C--:B------:R-:W-:Y:S01]  /*09f0*/  FFMA.FTZ R93, R55, R94.reuse, R100 ;  /* 0x0000005e375d7223 */ /* 0x080fe20000010064 */
        /* <DEDUP_REMOVED lines=19> */
.L_x_1837:
[----:B------:R-:W-:Y:S05]  /*0b30*/  BSYNC.RECONVERGENT B1 ;  /* 0x0000000000017941 */ /* 0x000fea0003800200 */
.L_x_1836:
        /* <DEDUP_REMOVED lines=21> */
.L_x_1863:
        /* <DEDUP_REMOVED lines=48> */
.L_x_1843:
        /* <DEDUP_REMOVED lines=33> */
.L_x_1842:
        /* <DEDUP_REMOVED lines=32> */
.L_x_1845:
        /* <DEDUP_REMOVED lines=33> */
.L_x_1841:
        /* <DEDUP_REMOVED lines=37> */
.L_x_1847:
        /* <DEDUP_REMOVED lines=33> */
.L_x_1846:
        /* <DEDUP_REMOVED lines=32> */
.L_x_1848:
        /* <DEDUP_REMOVED lines=32> */
.L_x_1844:
[----:B------:R-:W-:Y:S01]  /*1e10*/  ISETP.NE.U32.AND P0, PT, RZ, UR4, PT ;  /* 0x00000004ff007c0c */ /* 0x000fe2000bf05070 */
[----:B0-----:R-:W0:Y:S01]  /*1e20*/  LDC.64 R96, c[0x0][0x468] ;  /* 0x00011a00ff607b82 */ /* 0x001e220000000a00 */
        /* <DEDUP_REMOVED lines=12> */
.L_x_1840:
[----:B------:R-:W-:Y:S05]  /*1ef0*/  BSYNC.RECONVERGENT B1 ;  /* 0x0000000000017941 */ /* 0x000fea0003800200 */
.L_x_1839:
[----:B-1----:R-:W1:Y:S02]  /*1f00*/  LDC.64 R72, c[0x0][0x380] ;  /* 0x0000e000ff487b82 */ /* 0x002e640000000a00 */
[----:B-1----:R-:W-:-:S04]  /*1f10*/  LEA R81, R72, R81, 0x2 ;  /* 0x0000005148517211 */ /* 0x002fc800078e10ff */
[----:B------:R-:W-:-:S13]  /*1f20*/  ISETP.GE.AND P0, PT, R81, R73, PT ;  /* 0x000000495100720c */ /* 0x000fda0003f06270 */
[----:B------:R-:W-:Y:S05]  /*1f30*/  @!P0 BRA `(.L_x_1849) ;  /* 0xffffffe000f88947 */ /* 0x000fea000383ffff */
.L_x_1835:
[----:B------:R-:W-:Y:S05]  /*1f40*/  BSYNC B0 ;  /* 0x0000000000007941 */ /* 0x000fea0003800000 */
.L_x_1834:
        /* <DEDUP_REMOVED lines=127> */
.L_x_1851:
[----:B------:R-:W-:Y:S05]  /*2740*/  BSYNC.RECONVERGENT B0 ;  /* 0x0000000000007941 */ /* 0x000fea0003800200 */
.L_x_1850:
        /* <DEDUP_REMOVED lines=15> */
.L_x_1838:
        /* <DEDUP_REMOVED lines=8> */
.L_x_1853:
[----:B------:R-:W-:Y:S05]  /*28c0*/  BSYNC B1 ;  /* 0x0000000000017941 */ /* 0x000fea0003800000 */
.L_x_1852:
        /* <DEDUP_REMOVED lines=8> */
.L_x_1854:
[----:B------:R-:W-:Y:S01]  /*2950*/  FADD.FTZ R73, R73, R94 ;  /* 0x0000005e49497221 */ /* 0x000fe20000010000 */
[----:B------:R-:W-:-:S04]  /*2960*/  HFMA2 R101, -RZ, RZ, 0, 1.1920928955078125e-07 ;  /* 0x00000002ff657431 */ /* 0x000fc800000001ff */
[----:B------:R-:W-:Y:S02]  /*2970*/  MOV R102, R73 ;  /* 0x0000004900667202 */ /* 0x000fe40000000f00 */
[----:B------:R-:W-:-:S07]  /*2980*/  MOV R75, R100 ;  /* 0x00000064004b7202 */ /* 0x000fce0000000f00 */
[----:B------:R-:W-:Y:S05]  /*2990*/  WARPSYNC.COLLECTIVE R99, `(.L_x_1855) ;  /* 0x0000000063087348 */ /* 0x000fea0003c00000 */
[----:B------:R0:W1:Y:S02]  /*29a0*/  SHFL.BFLY P0, R100, R102, R101, R104 ;  /* 0x0c00006566647389 */ /* 0x0000640000000068 */
[----:B01----:R-:W-:Y:S05]  /*29b0*/  ENDCOLLECTIVE ;  /* 0x000000000000791b */ /* 0x003fea0003800000 */
.L_x_1855:
[----:B------:R-:W-:-:S05]  /*29c0*/  FADD.FTZ R75, R75, R96 ;  /* 0x000000604b4b7221 */ /* 0x000fca0000010000 */
[----:B------:R-:W-:Y:S02]  /*29d0*/  MOV R102, R75 ;  /* 0x0000004b00667202 */ /* 0x000fe40000000f00 */
[----:B------:R-:W-:-:S07]  /*29e0*/  MOV R72, R100 ;  /* 0x0000006400487202 */ /* 0x000fce0000000f00 */
[----:B------:R-:W-:Y:S05]  /*29f0*/  WARPSYNC.COLLECTIVE R99, `(.L_x_1856) ;  /* 0x0000000063087348 */ /* 0x000fea0003c00000 */
[----:B------:R0:W1:Y:S02]  /*2a00*/  SHFL.BFLY P0, R100, R102, R101, R104 ;  /* 0x0c00006566647389 */ /* 0x0000640000000068 */
[----:B01----:R-:W-:Y:S05]  /*2a10*/  ENDCOLLECTIVE ;  /* 0x000000000000791b */ /* 0x003fea0003800000 */
.L_x_1856:
[----:B------:R-:W-:Y:S01]  /*2a20*/  FADD.FTZ R72, R73, R72 ;  /* 0x0000004849487221 */ /* 0x000fe20000010000 */
[----:B------:R-:W-:-:S04]  /*2a30*/  HFMA2 R101, -RZ, RZ, 0, 2.384185791015625e-07 ;  /* 0x00000004ff657431 */ /* 0x000fc800000001ff */
[----:B------:R-:W-:Y:S02]  /*2a40*/  MOV R102, R72 ;  /* 0x0000004800667202 */ /* 0x000fe40000000f00 */
[----:B------:R-:W-:-:S07]  /*2a50*/  MOV R74, R100 ;  /* 0x00000064004a7202 */ /* 0x000fce0000000f00 */
[----:B------:R-:W-:Y:S05]  /*2a60*/  WARPSYNC.COLLECTIVE R99, `(.L_x_1857) ;  /* 0x0000000063087348 */ /* 0x000fea0003c00000 */
[----:B------:R0:W1:Y:S02]  /*2a70*/  SHFL.BFLY P0, R100, R102, R101, R104 ;  /* 0x0c00006566647389 */ /* 0x0000640000000068 */
[----:B01----:R-:W-:Y:S05]  /*2a80*/  ENDCOLLECTIVE ;  /* 0x000000000000791b */ /* 0x003fea0003800000 */
.L_x_1857:
[----:B------:R-:W-:-:S05]  /*2a90*/  FADD.FTZ R74, R75, R74 ;  /* 0x0000004a4b4a7221 */ /* 0x000fca0000010000 */
[----:B------:R-:W-:Y:S02]  /*2aa0*/  MOV R102, R74 ;  /* 0x0000004a00667202 */ /* 0x000fe40000000f00 */
[----:B------:R-:W-:-:S07]  /*2ab0*/  MOV R95, R100 ;  /* 0x00000064005f7202 */ /* 0x000fce0000000f00 */
[----:B------:R-:W-:Y:S05]  /*2ac0*/  WARPSYNC.COLLECTIVE R99, `(.L_x_1858) ;  /* 0x0000000063087348 */ /* 0x000fea0003c00000 */
[----:B------:R0:W1:Y:S02]  /*2ad0*/  SHFL.BFLY P0, R100, R102, R101, R104 ;  /* 0x0c00006566647389 */ /* 0x0000640000000068 */
[----:B01----:R-:W-:Y:S05]  /*2ae0*/  ENDCOLLECTIVE ;  /* 0x000000000000791b */ /* 0x003fea0003800000 */
.L_x_1858:
[----:B------:R-:W-:Y:S01]  /*2af0*/  FADD.FTZ R95, R72, R95 ;  /* 0x0000005f485f7221 */ /* 0x000fe20000010000 */
[----:B------:R-:W-:-:S04]  /*2b00*/  HFMA2 R101, -RZ, RZ, 0, 4.76837158203125e-07 ;  /* 0x00000008ff657431 */ /* 0x000fc800000001ff */
[----:B------:R-:W-:Y:S02]  /*2b10*/  MOV R102, R95 ;  /* 0x0000005f00667202 */ /* 0x000fe40000000f00 */
[----:B------:R-:W-:-:S07]  /*2b20*/  MOV R97, R100 ;  /* 0x0000006400617202 */ /* 0x000fce0000000f00 */
[----:B------:R-:W-:Y:S05]  /*2b30*/  WARPSYNC.COLLECTIVE R99, `(.L_x_1859) ;  /* 0x0000000063087348 */ /* 0x000fea0003c00000 */
[----:B------:R0:W1:Y:S02]  /*2b40*/  SHFL.BFLY P0, R100, R102, R101, R104 ;  /* 0x0c00006566647389 */ /* 0x0000640000000068 */
[----:B01----:R-:W-:Y:S05]  /*2b50*/  ENDCOLLECTIVE ;  /* 0x000000000000791b */ /* 0x003fea0003800000 */
.L_x_1859:
[----:B------:R-:W-:-:S05]  /*2b60*/  FADD.FTZ R97, R74, R97 ;  /* 0x000000614a617221 */ /* 0x000fca0000010000 */
[----:B------:R-:W-:Y:S02]  /*2b70*/  MOV R102, R97 ;  /* 0x0000006100667202 */ /* 0x000fe40000000f00 */
[----:B------:R-:W-:-:S07]  /*2b80*/  MOV R94, R100 ;  /* 0x00000064005e7202 */ /* 0x000fce0000000f00 */
[----:B------:R-:W-:Y:S05]  /*2b90*/  WARPSYNC.COLLECTIVE R99, `(.L_x_1860) ;  /* 0x0000000063087348 */ /* 0x000fea0003c00000 */
[----:B------:R0:W1:Y:S02]  /*2ba0*/  SHFL.BFLY P0, R100, R102, R101, R104 ;  /* 0x0c00006566647389 */ /* 0x0000640000000068 */
[----:B01----:R-:W-:Y:S05]  /*2bb0*/  ENDCOLLECTIVE ;  /* 0x000000000000791b */ /* 0x003fea0003800000 */
.L_x_1860:
[----:B------:R-:W-:Y:S01]  /*2bc0*/  FADD.FTZ R94, R95, R94 ;  /* 0x0000005e5f5e7221 */ /* 0x000fe20000010000 */
[----:B------:R-:W-:-:S04]  /*2bd0*/  HFMA2 R101, -RZ, RZ, 0, 9.5367431640625e-07 ;  /* 0x00000010ff657431 */ /* 0x000fc800000001ff */
[----:B------:R-:W-:Y:S02]  /*2be0*/  MOV R102, R94 ;  /* 0x0000005e00667202 */ /* 0x000fe40000000f00 */
[----:B------:R-:W-:-:S07]  /*2bf0*/  MOV R96, R100 ;  /* 0x0000006400607202 */ /* 0x000fce0000000f00 */
[----:B------:R-:W-:Y:S05]  /*2c00*/  WARPSYNC.COLLECTIVE R99, `(.L_x_1861) ;  /* 0x0000000063087348 */ /* 0x000fea0003c00000 */
[----:B------:R0:W1:Y:S02]  /*2c10*/  SHFL.BFLY P0, R100, R102, R101, R104 ;  /* 0x0c00006566647389 */ /* 0x0000640000000068 */
[----:B01----:R-:W-:Y:S05]  /*2c20*/  ENDCOLLECTIVE ;  /* 0x000000000000791b */ /* 0x003fea0003800000 */
.L_x_1861:
[----:B------:R-:W-:-:S05]  /*2c30*/  FADD.FTZ R96, R97, R96 ;  /* 0x0000006061607221 */ /* 0x000fca0000010000 */
[----:B------:R-:W-:Y:S02]  /*2c40*/  MOV R102, R96 ;  /* 0x0000006000667202 */ /* 0x000fe40000000f00 */
[----:B------:R-:W-:-:S07]  /*2c50*/  MOV R73, R100 ;  /* 0x0000006400497202 */ /* 0x000fce0000000f00 */
[----:B------:R-:W-:Y:S05]  /*2c60*/  WARPSYNC.COLLECTIVE R99, `(.L_x_1862) ;  /* 0x0000000063087348 */ /* 0x000fea0003c00000 */
[----:B------:R0:W1:Y:S02]  /*2c70*/  SHFL.BFLY P0, R100, R102, R101, R104 ;  /* 0x0c00006566647389 */ /* 0x0000640000000068 */
[----:B01----:R-:W-:Y:S05]  /*2c80*/  ENDCOLLECTIVE ;  /* 0x000000000000791b */ /* 0x003fea0003800000 */
.L_x_1862:
[----:B------:R-:W-:Y:S01]  /*2c90*/  MOV R75, R100 ;  /* 0x00000064004b7202 */ /* 0x000fe20000000f00 */
[----:B------:R-:W-:Y:S06]  /*2ca0*/  BRA `(.L_x_1863) ;  /* 0xffffffdc00f87947 */ /* 0x000fec000383ffff */
.L_x_1864:
        /* <DEDUP_REMOVED lines=13> */
.L_x_2884:


//--------------------- .text._ZN10layer_norm31ln_parallel_residual_bwd_kernelINS_13Kernel_traitsIf6__halffS2_fjLj256ELj1ELj4ELj1ELj16ENS_18Kernel_traits_baseILj256EfS2_fS2_fjLj128EEEEELb0ELb0ELb1EEEvNS_9BwdParamsE --------------------------
	.section	.text._ZN10layer_norm31ln_parallel_residual_bwd_kernelINS_13Kernel_traitsIf6__halffS2_fjLj256ELj1ELj4ELj1ELj16ENS_18Kernel_traits_baseILj256EfS2_fS2_fjLj128EEEEELb0ELb0ELb1EEEvNS_9BwdParamsE,"ax",@progbits
	.align	128
        .global         _ZN10layer_norm31ln_parallel_residual_bwd_kernelINS_13Kernel_traitsIf6__halffS2_fjLj256ELj1ELj4ELj1ELj16ENS_18Kernel_traits_baseILj256EfS2_fS2_fjLj128EEEEELb0ELb0ELb1EEEvNS_9BwdParamsE
        .type           _ZN10layer_norm31ln_parallel_residual_bwd_kernelINS_13Kernel_traitsIf6__halffS2_fjLj256ELj1ELj4ELj1ELj16ENS_18Kernel_traits_baseILj256EfS2_fS2_fjLj128EEEEELb0ELb0ELb1EEEvNS_9BwdParamsE,@function
        .size           _ZN10layer_norm31ln_parallel_residual_bwd_kernelINS_13Kernel_traitsIf6__halffS2_fjLj256ELj1ELj4ELj1ELj16ENS_18Kernel_traits_baseILj256EfS2_fS2_fjLj128EEEEELb0ELb0ELb1EEEvNS_9BwdParamsE,(.L_x_2885 - _ZN10layer_norm31ln_parallel_residual_bwd_kernelINS_13Kernel_traitsIf6__halffS2_fjLj256ELj1ELj4ELj1ELj16ENS_18Kernel_traits_baseILj256EfS2_fS2_fjLj128EEEEELb0ELb0ELb1EEEvNS_9BwdParamsE)
        .other          _ZN10layer_norm31ln_parallel_residual_bwd_kernelINS_13Kernel_traitsIf6__halffS2_fjLj256ELj1ELj4ELj1ELj16ENS_18Kernel_traits_baseILj256EfS2_fS2_fjLj128EEEEELb0ELb0ELb1EEEvNS_9BwdParamsE,@"STO_CUDA_ENTRY STV_DEFAULT"
_ZN10layer_norm31ln_parallel_residual_bwd_kernelINS_13Kernel_traitsIf6__halffS2_fjLj256ELj1ELj4ELj1ELj16ENS_18Kernel_traits_baseILj256EfS2_fS2_fjLj128EEEEELb0ELb0ELb1EEEvNS_9BwdParamsE:
.text._ZN10layer_norm31ln_parallel_residual_bwd_kernelINS_13Kernel_traitsIf6__halffS2_fjLj256ELj1ELj4ELj1ELj16ENS_18Kernel_traits_baseILj256EfS2_fS2_fjLj128EEEEELb0ELb0ELb1EEEvNS_9BwdParamsE:
        /* <DEDUP_REMOVED lines=44> */
[----:B------:R-:W-:Y:S01]  /*02c0*/  ISETP.NE.AND.EX P0, PT, RZ, UR5, PT, P0 ;  /* 0x00000005ff007c0c */ /* 0x000fe2000bf05300 */
[----:B------:R-:W5:Y:S01]  /*02d0*/  LDG.E.128 R16, desc[UR10][R2.64] ;  /* 0x0000000a02107981 */ /* 0x000f62000c1e1d00 */
[----:B------:R-:W-:-:S02]  /*02e0*/  CS2R R68, SRZ ;  /* 0x0000000000447805 */ /* 0x000fc4000001ff00 */
[----:B------:R-:W-:Y:S02]  /*02f0*/  CS2R R66, SRZ ;  /* 0x0000000000427805 */ /* 0x000fe4000001ff00 */
[----:B------:R-:W-:Y:S01]  /*0300*/  CS2R R70, SRZ ;  /* 0x0000000000467805 */ /* 0x000fe2000001ff00 */
[----:B------:R0:W5:Y:S01]  /*0310*/  LDG.E.128 R12, desc[UR10][R2.64+0x10] ;  /* 0x0000100a020c7981 */ /* 0x000162000c1e1d00 */
        /* <DEDUP_REMOVED lines=12> */
[----:B------:R-:W-:-:S07]  /*03e0*/  MOV R83, RZ ;  /* 0x000000ff00537202 */ /* 0x000fce0000000f00 */
.L_x_1877:
        /* <DEDUP_REMOVED lines=9> */
[----:B------:R-:W4:Y:S02]  /*0480*/  LDG.E R92, desc[UR10][R94.64] ;  /* 0x0000000a5e5c7981 */ /* 0x000f24000c1e1900 */
[----:B------:R-:W0:Y:S01]  /*0490*/  LDC.64 R40, c[0x0][0x428] ;  /* 0x00010a00ff287b82 */ /* 0x000e220000000a00 */
[----:B-1----:R-:W-:-:S05]  /*04a0*/  IMAD.WIDE.U32 R90, R80, 0x20, R90 ;  /* 0x00000020505a7825 */ /* 0x002fca00078e005a */
[----:B------:R1:W4:Y:S01]  /*04b0*/  LDG.E.128 R52, desc[UR10][R90.64+0x10] ;  /* 0x0000100a5a347981 */ /* 0x000322000c1e1d00 */
[----:B--2---:R-:W-:-:S06]  /*04c0*/  IMAD.WIDE.U32 R44, R80, 0x10, R42 ;  /* 0x00000010502c7825 */ /* 0x004fcc00078e002a */
[----:B------:R-:W2:Y:S01]  /*04d0*/  LDG.E.128 R44, desc[UR10][R44.64] ;  /* 0x0000000a2c2c7981 */ /* 0x000ea2000c1e1d00 */
[----:B---3--:R-:W-:-:S05]  /*04e0*/  IMAD.WIDE R96, R81, 0x4, R96 ;  /* 0x0000000451607825 */ /* 0x008fca00078e0260 */
        /* <DEDUP_REMOVED lines=15> */
[----:B-----5:R-:W-:Y:S02]  /*05e0*/  FMUL.FTZ R93, R8, R93 ;  /* 0x0000005d085d7220 */ /* 0x020fe40000410000 */
[----:B------:R-:W-:Y:S01]  /*05f0*/  FADD.FTZ R86, R40, R86 ;  /* 0x0000005628567221 */ /* 0x000fe20000010000 */
[-C--:B------:R-:W-:Y:S01]  /*0600*/  FFMA.FTZ R87, R0, R40.reuse, R87 ;  /* 0x0000002800577223 */ /* 0x080fe20000010057 */
[----:B-1----:R-:W-:Y:S01]  /*0610*/  FFMA.FTZ R91, R16, R40, R93 ;  /* 0x00000028105b7223 */ /* 0x002fe2000001005d */
[----:B------:R-:W-:Y:S01]  /*0620*/  FADD.FTZ R40, R41, -R92 ;  /* 0x8000005c29287221 */ /* 0x000fe20000010000 */
[----:B------:R-:W-:-:S02]  /*0630*/  HADD2.F32 R41, -RZ, R44.H1_H1 ;  /* 0x3000002cff297230 */ /* 0x000fc40000004100 */
[----:B------:R-:W-:Y:S02]  /*0640*/  HADD2.F32 R48, -RZ, R48.H1_H1 ;  /* 0x30000030ff307230 */ /* 0x000fe40000004100 */
[----:B------:R-:W-:Y:S01]  /*0650*/  FMUL.FTZ R44, R85, R40 ;  /* 0x00000028552c7220 */ /* 0x000fe20000410000 */
[----:B------:R-:W-:Y:S01]  /*0660*/  FMUL.FTZ R40, R9, R41 ;  /* 0x0000002909287220 */ /* 0x000fe20000410000 */
[----:B------:R-:W-:Y:S01]  /*0670*/  FADD.FTZ R42, R42, -R92 ;  /* 0x8000005c2a2a7221 */ /* 0x000fe20000010000 */
[----:B------:R-:W-:Y:S01]  /*0680*/  FADD.FTZ R84, R48, R84 ;  /* 0x0000005430547221 */ /* 0x000fe20000010000 */
[-C--:B------:R-:W-:Y:S01]  /*0690*/  FFMA.FTZ R83, R44, R48.reuse, R83 ;  /* 0x000000302c537223 */ /* 0x080fe20000010053 */
[----:B------:R-:W-:Y:S01]  /*06a0*/  FFMA.FTZ R40, R17, R48, R40 ;  /* 0x0000003011287223 */ /* 0x000fe20000010028 */
[--C-:B------:R-:W-:Y:S02]  /*06b0*/  HADD2.F32 R48, -RZ, R45.reuse.H0_H0 ;  /* 0x2000002dff307230 */ /* 0x100fe40000004100 */
[----:B------:R-:W-:Y:S01]  /*06c0*/  FMUL.FTZ R93, R85, R42 ;  /* 0x0000002a555d7220 */ /* 0x000fe20000410000 */
[----:B------:R-:W-:-:S02]  /*06d0*/  HADD2.F32 R45, -RZ, R45.H1_H1 ;  /* 0x3000002dff2d7230 */ /* 0x000fc40000004100 */
[----:B------:R-:W-:Y:S01]  /*06e0*/  FADD.FTZ R77, R48, R77 ;  /* 0x0000004d304d7221 */ /* 0x000fe20000010000 */
[-C--:B------:R-:W-:Y:S01]  /*06f0*/  FFMA.FTZ R76, R93, R48.reuse, R76 ;  /* 0x000000305d4c7223 */ /* 0x080fe2000001004c */
[----:B------:R-:W-:Y:S01]  /*0700*/  FMUL.FTZ R95, R10, R48 ;  /* 0x000000300a5f7220 */ /* 0x000fe20000410000 */
[----:B------:R-:W-:Y:S02]  /*0710*/  HADD2.F32 R48, -RZ, R49.H1_H1 ;  /* 0x30000031ff307230 */ /* 0x000fe40000004100 */
[----:B------:R-:W-:Y:S01]  /*0720*/  FMUL.FTZ R90, R11, R45 ;  /* 0x0000002d0b5a7220 */ /* 0x000fe20000410000 */
[--C-:B------:R-:W-:Y:S01]  /*0730*/  FADD.FTZ R42, R43, -R92.reuse ;  /* 0x8000005c2b2a7221 */ /* 0x100fe20000010000 */
[--C-:B------:R-:W-:Y:S01]  /*0740*/  FADD.FTZ R52, R52, -R92.reuse ;  /* 0x8000005c34347221 */ /* 0x100fe20000010000 */
[----:B------:R-:W-:Y:S01]  /*0750*/  FADD.FTZ R94, R54, -R92 ;  /* 0x8000005c365e7221 */ /* 0x000fe20000010000 */
[----:B------:R-:W-:Y:S01]  /*0760*/  FFMA.FTZ R43, R19, R48, R90 ;  /* 0x00000030132b7223 */ /* 0x000fe2000001005a */
[--C-:B------:R-:W-:Y:S01]  /*0770*/  FADD.FTZ R90, R53, -R92.reuse ;  /* 0x8000005c355a7221 */ /* 0x100fe20000010000 */
[----:B------:R-:W-:Y:S01]  /*0780*/  FADD.FTZ R92, R55, -R92 ;  /* 0x8000005c375c7221 */ /* 0x000fe20000010000 */
[----:B------:R-:W-:Y:S01]  /*0790*/  FMUL.FTZ R42, R85, R42 ;  /* 0x0000002a552a7220 */ /* 0x000fe20000410000 */
[----:B------:R-:W-:-:S02]  /*07a0*/  HADD2.F32 R55, -RZ, R46.H0_H0 ;  /* 0x2000002eff377230 */ /* 0x000fc40000004100 */
[----:B------:R-:W-:Y:S01]  /*07b0*/  FADD.FTZ R79, R41, R79 ;  /* 0x0000004f294f7221 */ /* 0x000fe20000010000 */
[----:B------:R-:W-:Y:S01]  /*07c0*/  FFMA.FTZ R78, R44, R41, R78 ;  /* 0x000000292c4e7223 */ /* 0x000fe2000001004e */
[----:B------:R-:W-:Y:S02]  /*07d0*/  HADD2.F32 R41, -RZ, R49.H0_H0 ;  /* 0x20000031ff297230 */ /* 0x000fe40000004100 */
[----:B------:R-:W-:Y:S01]  /*07e0*/  FADD.FTZ R70, R45, R70 ;  /* 0x000000462d467221 */ /* 0x000fe20000010000 */
[----:B------:R-:W-:Y:S02]  /*07f0*/  HADD2.F32 R53, -RZ, R50.H0_H0 ;  /* 0x20000032ff357230 */ /* 0x000fe40000004100 */
[----:B------:R-:W-:Y:S01]  /*0800*/  FFMA.FTZ R71, R42, R45, R71 ;  /* 0x0000002d2a477223 */ /* 0x000fe20000010047 */
[----:B------:R-:W-:Y:S01]  /*0810*/  FMUL.FTZ R49, R85, R52 ;  /* 0x0000003455317220 */ /* 0x000fe20000410000 */
[----:B------:R-:W-:Y:S01]  /*0820*/  FMUL.FTZ R45, R4, R55 ;  /* 0x00000037042d7220 */ /* 0x000fe20000410000 */
[----:B------:R-:W-:-:S02]  /*0830*/  HADD2.F32 R46, -RZ, R46.H1_H1 ;  /* 0x3000002eff2e7230 */ /* 0x000fc40000004100 */
[----:B------:R-:W-:Y:S01]  /*0840*/  FADD.FTZ R72, R48, R72 ;  /* 0x0000004830487221 */ /* 0x000fe20000010000 */
[----:B------:R-:W-:Y:S01]  /*0850*/  FFMA.FTZ R73, R42, R48, R73 ;  /* 0x000000302a497223 */ /* 0x000fe20000010049 */
[-C--:B------:R-:W-:Y:S01]  /*0860*/  FFMA.FTZ R48, R49, R53.reuse, R2 ;  /* 0x0000003531307223 */ /* 0x080fe20000010002 */
[----:B------:R-:W-:Y:S01]  /*0870*/  FFMA.FTZ R45, R12, R53, R45 ;  /* 0x000000350c2d7223 */ /* 0x000fe2000001002d */
[----:B------:R-:W-:Y:S01]  /*0880*/  FADD.FTZ R58, R53, R58 ;  /* 0x0000003a353a7221 */ /* 0x000fe20000010000 */
[----:B------:R-:W-:Y:S02]  /*0890*/  HADD2.F32 R2, -RZ, R50.H1_H1 ;  /* 0x30000032ff027230 */ /* 0x000fe40000004100 */
[----:B------:R-:W-:Y:S01]  /*08a0*/  FFMA.FTZ R62, R49, R55, R62 ;  /* 0x00000037313e7223 */ /* 0x000fe2000001003e */
[----:B------:R-:W-:Y:S01]  /*08b0*/  FADD.FTZ R66, R55, R66 ;  /* 0x0000004237427221 */ /* 0x000fe20000010000 */
[----:B------:R-:W-:Y:S01]  /*08c0*/  FMUL.FTZ R52, R85, R90 ;  /* 0x0000005a55347220 */ /* 0x000fe20000410000 */
[----:B------:R-:W-:Y:S01]  /*08d0*/  FMUL.FTZ R50, R5, R46 ;  /* 0x0000002e05327220 */ /* 0x000fe20000410000 */
[----:B------:R-:W-:Y:S01]  /*08e0*/  FMUL.FTZ R53, R85, R94 ;  /* 0x0000005e55357220 */ /* 0x000fe20000410000 */
[----:B------:R-:W-:-:S02]  /*08f0*/  HADD2.F32 R55, -RZ, R47.H0_H0 ;  /* 0x2000002fff377230 */ /* 0x000fc40000004100 */
[----:B------:R-:W-:Y:S02]  /*0900*/  HADD2.F32 R94, -RZ, R47.H1_H1 ;  /* 0x3000002fff5e7230 */ /* 0x000fe40000004100 */
[----:B------:R-:W-:Y:S01]  /*0910*/  FADD.FTZ R75, R41, R75 ;  /* 0x0000004b294b7221 */ /* 0x000fe20000010000 */
[-C--:B------:R-:W-:Y:S01]  /*0920*/  FFMA.FTZ R74, R93, R41.reuse, R74 ;  /* 0x000000295d4a7223 */ /* 0x080fe2000001004a */
[-C--:B------:R-:W-:Y:S01]  /*0930*/  FFMA.FTZ R50, R13, R2.reuse, R50 ;  /* 0x000000020d327223 */ /* 0x080fe20000010032 */
[----:B------:R-:W-:Y:S01]  /*0940*/  FFMA.FTZ R54, R52, R2, R3 ;  /* 0x0000000234367223 */ /* 0x000fe20000010003 */
[----:B------:R-:W-:Y:S01]  /*0950*/  FADD.FTZ R59, R2, R59 ;  /* 0x0000003b023b7221 */ /* 0x000fe20000010000 */
[----:B------:R-:W-:Y:S01]  /*0960*/  FFMA.FTZ R41, R18, R41, R95 ;  /* 0x0000002912297223 */ /* 0x000fe2000001005f */
[--C-:B------:R-:W-:Y:S02]  /*0970*/  HADD2.F32 R3, -RZ, R51.reuse.H0_H0 ;  /* 0x20000033ff037230 */ /* 0x100fe40000004100 */
[----:B------:R-:W-:Y:S01]  /*0980*/  FMUL.FTZ R90, R85, R92 ;  /* 0x0000005c555a7220 */ /* 0x000fe20000410000 */
[----:B------:R-:W-:-:S02]  /*0990*/  HADD2.F32 R2, -RZ, R51.H1_H1 ;  /* 0x30000033ff027230 */ /* 0x000fc40000004100 */
        /* <DEDUP_REMOVED lines=9> */
[----:B------:R-:W-:Y:S02]  /*0a30*/  FADD.FTZ R61, R2, R61 ;  /* 0x0000003d023d7221 */ /* 0x000fe40000010000 */
[----:B------:R-:W0:Y:S01]  /*0a40*/  @P0 LDC.64 R2, c[0x0][0x438] ;  /* 0x00010e00ff020b82 */ /* 0x000e220000000a00 */
[----:B------:R-:W-:Y:S01]  /*0a50*/  FFMA.FTZ R64, R53, R55, R64 ;  /* 0x0000003735407223 */ /* 0x000fe20000010040 */
[----:B------:R-:W-:Y:S01]  /*0a60*/  FADD.FTZ R68, R55, R68 ;  /* 0x0000004437447221 */ /* 0x000fe20000010000 */
        /* <DEDUP_REMOVED lines=29> */
[----:B-1----:R-:W-:Y:S01]  /*0c40*/  FADD.FTZ R95, R2, R51 ;  /* 0x00000033025f7221 */ /* 0x002fe20000010000 */
[----:B------:R-:W-:-:S03]  /*0c50*/  MOV R2, R48 ;  /* 0x0000003000027202 */ /* 0x000fc60000000f00 */
        /* <DEDUP_REMOVED lines=8> */
[----:B------:R0:W1:Y:S01]  /*0ce0*/  SHFL.BFLY PT, R92, R51, 0x10, 0x1f ;  /* 0x0e001f00335c7f89 */ /* 0x00006200000e0000 */
[----:B------:R-:W-:-:S03]  /*0cf0*/  MOV R3, R54 ;  /* 0x0000003600037202 */ /* 0x000fc60000000f00 */
[----:B------:R0:W2:Y:S04]  /*0d00*/  SHFL.BFLY PT, R94, R55, 0x10, 0x1f ;  /* 0x0e001f00375e7f89 */ /* 0x0000a800000e0000 */
.L_x_1889:
[----:B-1----:R-:W-:Y:S01]  /*0d10*/  FADD.FTZ R92, R51, R92 ;  /* 0x0000005c335c7221 */ /* 0x002fe20000010000 */
[----:B0-2---:R-:W-:-:S03]  /*0d20*/  FADD.FTZ R51, R55, R94 ;  /* 0x0000005e37337221 */ /* 0x005fc60000010000 */
        /* <DEDUP_REMOVED lines=41> */
.L_x_1871:
        /* <DEDUP_REMOVED lines=33> */
.L_x_1870:
        /* <DEDUP_REMOVED lines=32> */
.L_x_1873:
        /* <DEDUP_REMOVED lines=33> */
.L_x_1869:
        /* <DEDUP_REMOVED lines=37> */
.L_x_1875:
        /* <DEDUP_REMOVED lines=33> */
.L_x_1874:
        /* <DEDUP_REMOVED lines=32> */
.L_x_1876:
        /* <DEDUP_REMOVED lines=32> */
.L_x_1872:
        /* <DEDUP_REMOVED lines=19> */
.L_x_1867:
        /* <DEDUP_REMOVED lines=32> */
.L_x_1866:
[----:B------:R-:W-:Y:S05]  /*2170*/  BSYNC B0 ;  /* 0x0000000000007941 */ /* 0x000fea0003800000 */
.L_x_1865:
        /* <DEDUP_REMOVED lines=112> */
.L_x_1868:
        /* <DEDUP_REMOVED lines=8> */
.L_x_1879:
[----:B------:R-:W-:Y:S05]  /*2900*/  BSYNC B2 ;  /* 0x0000000000027941 */ /* 0x000fea0003800000 */
.L_x_1878:
        /* <DEDUP_REMOVED lines=8> */
.L_x_1880:
[----:B------:R-:W-:Y:S01]  /*2990*/  FADD.FTZ R55, R92, R51 ;  /* 0x000000335c377221 */ /* 0x000fe20000010000 */
[----:B------:R-:W-:-:S04]  /*29a0*/  HFMA2 R100, -RZ, RZ, 0, 1.1920928955078125e-07 ;  /* 0x00000002ff647431 */ /* 0x000fc800000001ff */
[----:B------:R-:W-:Y:S02]  /*29b0*/  MOV R101, R55 ;  /* 0x0000003700657202 */ /* 0x000fe40000000f00 */
[----:B------:R-:W-:-:S07]  /*29c0*/  MOV R2, R99 ;  /* 0x0000006300027202 */ /* 0x000fce0000000f00 */
[----:B------:R-:W-:Y:S05]  /*29d0*/  WARPSYNC.COLLECTIVE R98, `(.L_x_1881) ;  /* 0x0000000062087348 */ /* 0x000fea0003c00000 */
[----:B------:R0:W1:Y:S02]  /*29e0*/  SHFL.BFLY P3, R99, R101, R100, R103 ;  /* 0x0c00006465637389 */ /* 0x0000640000060067 */
[----:B01----:R-:W-:Y:S05]  /*29f0*/  ENDCOLLECTIVE ;  /* 0x000000000000791b */ /* 0x003fea0003800000 */
.L_x_1881:
[----:B------:R-:W-:-:S05]  /*2a00*/  FADD.FTZ R2, R3, R2 ;  /* 0x0000000203027221 */ /* 0x000fca0000010000 */
[----:B------:R-:W-:Y:S02]  /*2a10*/  MOV R101, R2 ;  /* 0x0000000200657202 */ /* 0x000fe40000000f00 */
[----:B------:R-:W-:-:S07]  /*2a20*/  MOV R94, R99 ;  /* 0x00000063005e7202 */ /* 0x000fce0000000f00 */
[----:B------:R-:W-:Y:S05]  /*2a30*/  WARPSYNC.COLLECTIVE R98, `(.L_x_1882) ;  /* 0x0000000062087348 */ /* 0x000fea0003c00000 */
[----:B------:R0:W1:Y:S02]  /*2a40*/  SHFL.BFLY P3, R99, R101, R100, R103 ;  /* 0x0c00006465637389 */ /* 0x0000640000060067 */
[----:B01----:R-:W-:Y:S05]  /*2a50*/  ENDCOLLECTIVE ;  /* 0x000000000000791b */ /* 0x003fea0003800000 */
.L_x_1882:
[----:B------:R-:W-:Y:S01]  /*2a60*/  FADD.FTZ R94, R55, R94 ;  /* 0x0000005e375e7221 */ /* 0x000fe20000010000 */
[----:B------:R-:W-:-:S04]  /*2a70*/  HFMA2 R100, -RZ, RZ, 0, 2.384185791015625e-07 ;  /* 0x00000004ff647431 */ /* 0x000fc800000001ff */
[----:B------:R-:W-:Y:S02]  /*2a80*/  MOV R101, R94 ;  /* 0x0000005e00657202 */ /* 0x000fe40000000f00 */
[----:B------:R-:W-:-:S07]  /*2a90*/  MOV R51, R99 ;  /* 0x0000006300337202 */ /* 0x000fce0000000f00 */
[----:B------:R-:W-:Y:S05]  /*2aa0*/  WARPSYNC.COLLECTIVE R98, `(.L_x_1883) ;  /* 0x0000000062087348 */ /* 0x000fea0003c00000 */
[----:B------:R0:W1:Y:S02]  /*2ab0*/  SHFL.BFLY P3, R99, R101, R100, R103 ;  /* 0x0c00006465637389 */ /* 0x0000640000060067 */
[----:B01----:R-:W-:Y:S05]  /*2ac0*/  ENDCOLLECTIVE ;  /* 0x000000000000791b */ /* 0x003fea0003800000 */
.L_x_1883:
[----:B------:R-:W-:Y:S01]  /*2ad0*/  FADD.FTZ R95, R2, R51 ;  /* 0x00000033025f7221 */ /* 0x000fe20000010000 */
[----:B------:R-:W-:-:S04]  /*2ae0*/  MOV R2, R48 ;  /* 0x0000003000027202 */ /* 0x000fc80000000f00 */
[----:B------:R-:W-:Y:S02]  /*2af0*/  MOV R101, R95 ;  /* 0x0000005f00657202 */ /* 0x000fe40000000f00 */
[----:B------:R-:W-:-:S07]  /*2b00*/  MOV R51, R99 ;  /* 0x0000006300337202 */ /* 0x000fce0000000f00 */
[----:B------:R-:W-:Y:S05]  /*2b10*/  WARPSYNC.COLLECTIVE R98, `(.L_x_1884) ;  /* 0x0000000062087348 */ /* 0x000fea0003c00000 */
[----:B------:R0:W1:Y:S02]  /*2b20*/  SHFL.BFLY P3, R99, R101, R100, R103 ;  /* 0x0c00006465637389 */ /* 0x0000640000060067 */
[----:B01----:R-:W-:Y:S05]  /*2b30*/  ENDCOLLECTIVE ;  /* 0x000000000000791b */ /* 0x003fea0003800000 */
.L_x_1884:
[----:B------:R-:W-:Y:S01]  /*2b40*/  FADD.FTZ R97, R94, R51 ;  /* 0x000000335e617221 */ /* 0x000fe20000010000 */
[----:B------:R-:W-:-:S04]  /*2b50*/  HFMA2 R100, -RZ, RZ, 0, 4.76837158203125e-07 ;  /* 0x00000008ff647431 */ /* 0x000fc800000001ff */
[----:B------:R-:W-:Y:S02]  /*2b60*/  MOV R101, R97 ;  /* 0x0000006100657202 */ /* 0x000fe40000000f00 */
[----:B------:R-:W-:-:S07]  /*2b70*/  MOV R96, R99 ;  /* 0x0000006300607202 */ /* 0x000fce0000000f00 */
[----:B------:R-:W-:Y:S05]  /*2b80*/  WARPSYNC.COLLECTIVE R98, `(.L_x_1885) ;  /* 0x0000000062087348 */ /* 0x000fea0003c00000 */
[----:B------:R0:W1:Y:S02]  /*2b90*/  SHFL.BFLY P3, R99, R101, R100, R103 ;  /* 0x0c00006465637389 */ /* 0x0000640000060067 */
[----:B01----:R-:W-:Y:S05]  /*2ba0*/  ENDCOLLECTIVE ;  /* 0x000000000000791b */ /* 0x003fea0003800000 */
.L_x_1885:
[----:B------:R-:W-:-:S05]  /*2bb0*/  FADD.FTZ R96, R95, R96 ;  /* 0x000000605f607221 */ /* 0x000fca0000010000 */
[----:B------:R-:W-:Y:S02]  /*2bc0*/  MOV R101, R96 ;  /* 0x0000006000657202 */ /* 0x000fe40000000f00 */
[----:B------:R-:W-:-:S07]  /*2bd0*/  MOV R92, R99 ;  /* 0x00000063005c7202 */ /* 0x000fce0000000f00 */
[----:B------:R-:W-:Y:S05]  /*2be0*/  WARPSYNC.COLLECTIVE R98, `(.L_x_1886) ;  /* 0x0000000062087348 */ /* 0x000fea0003c00000 */
[----:B------:R0:W1:Y:S02]  /*2bf0*/  SHFL.BFLY P3, R99, R101, R100, R103 ;  /* 0x0c00006465637389 */ /* 0x0000640000060067 */
[----:B01----:R-:W-:Y:S05]  /*2c00*/  ENDCOLLECTIVE ;  /* 0x000000000000791b */ /* 0x003fea0003800000 */
.L_x_1886:
[----:B------:R-:W-:Y:S01]  /*2c10*/  FADD.FTZ R51, R97, R92 ;  /* 0x0000005c61337221 */ /* 0x000fe20000010000 */
[----:B------:R-:W-:-:S04]  /*2c20*/  HFMA2 R100, -RZ, RZ, 0, 9.5367431640625e-07 ;  /* 0x00000010ff647431 */ /* 0x000fc800000001ff */
[----:B------:R-:W-:Y:S02]  /*2c30*/  MOV R101, R51 ;  /* 0x0000003300657202 */ /* 0x000fe40000000f00 */
[----:B------:R-:W-:-:S07]  /*2c40*/  MOV R3, R99 ;  /* 0x0000006300037202 */ /* 0x000fce0000000f00 */
[----:B------:R-:W-:Y:S05]  /*2c50*/  WARPSYNC.COLLECTIVE R98, `(.L_x_1887) ;  /* 0x0000000062087348 */ /* 0x000fea0003c00000 */
[----:B------:R0:W1:Y:S02]  /*2c60*/  SHFL.BFLY P3, R99, R101, R100, R103 ;  /* 0x0c00006465637389 */ /* 0x0000640000060067 */
[----:B01----:R-:W-:Y:S05]  /*2c70*/  ENDCOLLECTIVE ;  /* 0x000000000000791b */ /* 0x003fea0003800000 */
.L_x_1887:
[----:B------:R-:W-:Y:S01]  /*2c80*/  FADD.FTZ R55, R96, R3 ;  /* 0x0000000360377221 */ /* 0x000fe20000010000 */
[----:B------:R-:W-:-:S04]  /*2c90*/  MOV R3, R54 ;  /* 0x0000003600037202 */ /* 0x000fc80000000f00 */
[----:B------:R-:W-:Y:S02]  /*2ca0*/  MOV R101, R55 ;  /* 0x0000003700657202 */ /* 0x000fe40000000f00 */
[----:B------:R-:W-:-:S07]  /*2cb0*/  MOV R92, R99 ;  /* 0x00000063005c7202 */ /* 0x000fce0000000f00 */
[----:B------:R-:W-:Y:S05]  /*2cc0*/  WARPSYNC.COLLECTIVE R98, `(.L_x_1888) ;  /* 0x0000000062087348 */ /* 0x000fea0003c00000 */
[----:B------:R0:W1:Y:S02]  /*2cd0*/  SHFL.BFLY P3, R99, R101, R100, R103 ;  /* 0x0c00006465637389 */ /* 0x0000640000060067 */
[----:B01----:R-:W-:Y:S05]  /*2ce0*/  ENDCOLLECTIVE ;  /* 0x000000000000791b */ /* 0x003fea0003800000 */
.L_x_1888:
[----:B------:R-:W-:Y:S01]  /*2cf0*/  MOV R94, R99 ;  /* 0x00000063005e7202 */ /* 0x000fe20000000f00 */
[----:B------:R-:W-:Y:S06]  /*2d00*/  BRA `(.L_x_1889) ;  /* 0xffffffe000007947 */ /* 0x000fec000383ffff */
.L_x_1890:
        /* <DEDUP_REMOVED lines=15> */
.L_x_2885:


//--------------------- .text._ZN10layer_norm31ln_parallel_residual_bwd_kernelINS_13Kernel_traitsIf6__halffS2_fjLj256ELj1ELj4ELj1ELj16ENS_18Kernel_traits_baseILj256EfS2_fS2_fjLj128EEEEELb0ELb1ELb0EEEvNS_9BwdParamsE --------------------------
	.section	.text._ZN10layer_norm31ln_parallel_residual_bwd_kernelINS_13Kernel_traitsIf6__halffS2_fjLj256ELj1ELj4ELj1ELj16ENS_18Kernel_traits_baseILj256EfS2_fS2_fjLj128EEEEELb0ELb1ELb0EEEvNS_9BwdParamsE,"ax",@progbits
	.align	128
        .global         _ZN10layer_norm31ln_parallel_residual_bwd_kernelINS_13Kernel_traitsIf6__halffS2_fjLj256ELj1ELj4ELj1ELj16ENS_18Kernel_traits_baseILj256EfS2_fS2_fjLj128EEEEELb0ELb1ELb0EEEvNS_9BwdParamsE
        .type           _ZN10layer_norm31ln_parallel_residual_bwd_kernelINS_13Kernel_traitsIf6__halffS2_fjLj256ELj1ELj4ELj1ELj16ENS_18Kernel_traits_baseILj256EfS2_fS2_fjLj128EEEEELb0ELb1ELb0EEEvNS_9BwdParamsE,@function
        .size           _ZN10layer_norm31ln_parallel_residual_bwd_kernelINS_13Kernel_traitsIf6__halffS2_fjLj256ELj1ELj4ELj1ELj16ENS_18Kernel_traits_baseILj256EfS2_fS2_fjLj128EEEEELb0ELb1ELb0EEEvNS_9BwdParamsE,(.L_x_2886 - _ZN10layer_norm31ln_parallel_residual_bwd_kernelINS_13Kernel_traitsIf6__halffS2_fjLj256ELj1ELj4ELj1ELj16ENS_18Kernel_traits_baseILj256EfS2_fS2_fjLj128EEEEELb0ELb1ELb0EEEvNS_9BwdParamsE)
        .other          _ZN10layer_norm31ln_parallel_residual_bwd_kernelINS_13Kernel_traitsIf6__halffS2_fjLj256ELj1ELj4ELj1ELj16ENS_18Kernel_traits_baseILj256EfS2_fS2_fjLj128EEEEELb0ELb1ELb0EEEvNS_9BwdParamsE,@"STO_CUDA_ENTRY STV_DEFAULT"
_ZN10layer_norm31ln_parallel_residual_bwd_kernelINS_13Kernel_traitsIf6__halffS2_fjLj256ELj1ELj4ELj1ELj16ENS_18Kernel_traits_baseILj256EfS2_fS2_fjLj128EEEEELb0ELb1ELb0EEEvNS_9BwdParamsE:
.text._ZN10layer_norm31ln_parallel_residual_bwd_kernelINS_13Kernel_traitsIf6__halffS2_fjLj256ELj1ELj4ELj1ELj16ENS_18Kernel_traits_baseILj256EfS2_fS2_fjLj128EEEEELb0ELb1ELb0EEEvNS_9BwdParamsE:
        /* <DEDUP_REMOVED lines=38> */
.L_x_1906:
        /* <DEDUP_REMOVED lines=31> */
[--C-:B---3--:R-:W-:Y:S01]  /*0450*/  FADD.FTZ R58, R58, -R70.reuse ;  /* 0x800000463a3a7221 */ /* 0x108fe20000010000 */
[--C-:B------:R-:W-:Y:S01]  /*0460*/  FADD.FTZ R54, R54, -R70.reuse ;  /* 0x8000004636367221 */ /* 0x100fe20000010000 */
[--C-:B------:R-:W-:Y:S02]  /*0470*/  HADD2.F32 R53, -RZ, R60.reuse.H0_H0 ;  /* 0x2000003cff357230 */ /* 0x100fe40000004100 */
[----:B-----5:R-:W-:Y:S01]  /*0480*/  FMUL.FTZ R67, R65, R58 ;  /* 0x0000003a41437220 */ /* 0x020fe20000410000 */
[----:B------:R-:W-:Y:S02]  /*0490*/  HADD2.F32 R60, -RZ, R60.H1_H1 ;  /* 0x3000003cff3c7230 */ /* 0x000fe40000004100 */
[--C-:B------:R-:W-:Y:S01]  /*04a0*/  FADD.FTZ R68, R57, -R70.reuse ;  /* 0x8000004639447221 */ /* 0x100fe20000010000 */
[----:B------:R-:W-:Y:S01]  /*04b0*/  FMUL.FTZ R3, R65, R64 ;  /* 0x0000004041037220 */ /* 0x000fe20000410000 */
[----:B------:R-:W-:Y:S01]  /*04c0*/  FMUL.FTZ R58, R16, R53 ;  /* 0x00000035103a7220 */ /* 0x000fe20000410000 */
[--C-:B------:R-:W-:Y:S01]  /*04d0*/  FADD.FTZ R66, R55, -R70.reuse ;  /* 0x8000004637427221 */ /* 0x100fe20000010000 */
[----:B------:R-:W-:Y:S01]  /*04e0*/  FADD.FTZ R56, R56, -R70 ;  /* 0x8000004638387221 */ /* 0x000fe20000010000 */
[----:B------:R-:W-:-:S02]  /*04f0*/  HADD2.F32 R57, -RZ, R62.H0_H0 ;  /* 0x2000003eff397230 */ /* 0x000fc40000004100 */
[----:B------:R-:W-:Y:S01]  /*0500*/  FADD.FTZ R70, R59, -R70 ;  /* 0x800000463b467221 */ /* 0x000fe20000010000 */
[----:B------:R-:W-:Y:S02]  /*0510*/  HADD2.F32 R74, -RZ, R62.H1_H1 ;  /* 0x3000003eff4a7230 */ /* 0x000fe40000004100 */
[C---:B------:R-:W-:Y:S01]  /*0520*/  FMUL.FTZ R62, R65.reuse, R52 ;  /* 0x00000034413e7220 */ /* 0x040fe20000410000 */
[--C-:B------:R-:W-:Y:S02]  /*0530*/  HADD2.F32 R55, -RZ, R61.reuse.H0_H0 ;  /* 0x2000003dff377230 */ /* 0x100fe40000004100 */
[----:B------:R-:W-:Y:S01]  /*0540*/  FMUL.FTZ R59, R65, R54 ;  /* 0x00000036413b7220 */ /* 0x000fe20000410000 */
[----:B------:R-:W-:Y:S01]  /*0550*/  FADD.FTZ R40, R40, R53 ;  /* 0x0000003528287221 */ /* 0x000fe20000010000 */
[----:B------:R-:W-:Y:S01]  /*0560*/  FFMA.FTZ R32, R3, R53, R32 ;  /* 0x0000003503207223 */ /* 0x000fe20000010020 */
[----:B------:R-:W-:Y:S01]  /*0570*/  FMUL.FTZ R69, R17, R60 ;  /* 0x0000003c11457220 */ /* 0x000fe20000410000 */
[----:B------:R-:W-:Y:S01]  /*0580*/  FADD.FTZ R52, RZ, R58 ;  /* 0x0000003aff347221 */ /* 0x000fe20000010000 */
[----:B------:R-:W-:Y:S01]  /*0590*/  FFMA.FTZ R53, R3, R58, RZ ;  /* 0x0000003a03357223 */ /* 0x000fe200000100ff */
[----:B------:R-:W-:Y:S01]  /*05a0*/  FADD.FTZ R41, R41, R60 ;  /* 0x0000003c29297221 */ /* 0x000fe20000010000 */
[----:B------:R-:W-:Y:S01]  /*05b0*/  FFMA.FTZ R33, R62, R60, R33 ;  /* 0x0000003c3e217223 */ /* 0x000fe20000010021 */
[----:B------:R-:W-:Y:S01]  /*05c0*/  FADD.FTZ R42, R42, R55 ;  /* 0x000000372a2a7221 */ /* 0x000fe20000010000 */
[-C--:B------:R-:W-:Y:S01]  /*05d0*/  FFMA.FTZ R34, R59, R55.reuse, R34 ;  /* 0x000000373b227223 */ /* 0x080fe20000010022 */
[----:B------:R-:W-:Y:S01]  /*05e0*/  FMUL.FTZ R60, R18, R55 ;  /* 0x00000037123c7220 */ /* 0x000fe20000410000 */
[----:B-1----:R-:W-:-:S02]  /*05f0*/  HADD2.F32 R72, -RZ, R61.H1_H1 ;  /* 0x3000003dff487230 */ /* 0x002fc40000004100 */
[----:B------:R-:W-:Y:S01]  /*0600*/  FADD.FTZ R55, R52, R69 ;  /* 0x0000004534377221 */ /* 0x000fe20000010000 */
[----:B------:R-:W-:Y:S01]  /*0610*/  FFMA.FTZ R52, R62, R69, R53 ;  /* 0x000000453e347223 */ /* 0x000fe20000010035 */
[----:B------:R-:W-:Y:S01]  /*0620*/  FMUL.FTZ R66, R65, R66 ;  /* 0x0000004241427220 */ /* 0x000fe20000410000 */
[----:B------:R-:W-:Y:S01]  /*0630*/  FMUL.FTZ R71, R19, R72 ;  /* 0x0000004813477220 */ /* 0x000fe20000410000 */
[----:B------:R-:W-:Y:S01]  /*0640*/  FADD.FTZ R54, R55, R60 ;  /* 0x0000003c37367221 */ /* 0x000fe20000010000 */
[----:B------:R-:W-:Y:S01]  /*0650*/  FFMA.FTZ R53, R59, R60, R52 ;  /* 0x0000003c3b357223 */ /* 0x000fe20000010034 */
[--C-:B------:R-:W-:Y:S02]  /*0660*/  HADD2.F32 R61, -RZ, R63.reuse.H0_H0 ;  /* 0x2000003fff3d7230 */ /* 0x100fe40000004100 */
[----:B------:R-:W-:Y:S01]  /*0670*/  FMUL.FTZ R64, R20, R57 ;  /* 0x0000003914407220 */ /* 0x000fe20000410000 */
[----:B------:R-:W-:Y:S02]  /*0680*/  HADD2.F32 R76, -RZ, R63.H1_H1 ;  /* 0x3000003fff4c7230 */ /* 0x000fe40000004100 */
[C---:B------:R-:W-:Y:S01]  /*0690*/  FMUL.FTZ R63, R65.reuse, R56 ;  /* 0x00000038413f7220 */ /* 0x040fe20000410000 */
[----:B------:R-:W-:Y:S01]  /*06a0*/  FADD.FTZ R55, R54, R71 ;  /* 0x0000004736377221 */ /* 0x000fe20000010000 */
[C---:B------:R-:W-:Y:S01]  /*06b0*/  FFMA.FTZ R52, R66.reuse, R71, R53 ;  /* 0x0000004742347223 */ /* 0x040fe20000010035 */
[----:B------:R-:W-:Y:S01]  /*06c0*/  FMUL.FTZ R68, R65, R68 ;  /* 0x0000004441447220 */ /* 0x000fe20000410000 */
        /* <DEDUP_REMOVED lines=22> */
.L_x_1894:
[----:B------:R-:W-:Y:S05]  /*0830*/  BSYNC.RECONVERGENT B1 ;  /* 0x0000000000017941 */ /* 0x000fea0003800200 */
.L_x_1893:
        /* <DEDUP_REMOVED lines=21> */
.L_x_1918:
        /* <DEDUP_REMOVED lines=46> */
.L_x_1900:
        /* <DEDUP_REMOVED lines=33> */
.L_x_1899:
        /* <DEDUP_REMOVED lines=32> */
.L_x_1902:
        /* <DEDUP_REMOVED lines=24> */
[----:B-1----:R-:W-:Y:S02]  /*1200*/  F2FP.F16.F32.PACK_AB R55, R39, R38 ;  /* 0x000000262737723e */ /* 0x002fe400000000ff */
        /* <DEDUP_REMOVED lines=8> */
.L_x_1898:
        /* <DEDUP_REMOVED lines=35> */
.L_x_1904:
        /* <DEDUP_REMOVED lines=33> */
.L_x_1903:
        /* <DEDUP_REMOVED lines=32> */
.L_x_1905:
        /* <DEDUP_REMOVED lines=24> */
[----:B-1----:R-:W-:Y:S02]  /*1a50*/  F2FP.F16.F32.PACK_AB R55, R39, R38 ;  /* 0x000000262737723e */ /* 0x002fe400000000ff */
[----:B------:R-:W-:Y:S02]  /*1a60*/  F2FP.F16.F32.PACK_AB R54, R37, R36 ;  /* 0x000000242536723e */ /* 0x000fe400000000ff */
[----:B------:R-:W-:Y:S02]  /*1a70*/  F2FP.F16.F32.PACK_AB R53, R51, R50 ;  /* 0x000000323335723e */ /* 0x000fe400000000ff */
[----:B------:R-:W-:Y:S02]  /*1a80*/  F2FP.F16.F32.PACK_AB R52, R49, R48 ;  /* 0x000000303134723e */ /* 0x000fe400000000ff */
[----:B------:R-:W-:Y:S02]  /*1a90*/  MOV R47, R55 ;  /* 0x00000037002f7202 */ /* 0x000fe40000000f00 */
[----:B------:R-:W-:-:S02]  /*1aa0*/  MOV R46, R54 ;  /* 0x00000036002e7202 */ /* 0x000fc40000000f00 */
[----:B------:R-:W-:Y:S02]  /*1ab0*/  MOV R45, R53 ;  /* 0x00000035002d7202 */ /* 0x000fe40000000f00 */
[----:B------:R-:W-:-:S07]  /*1ac0*/  MOV R44, R52 ;  /* 0x00000034002c7202 */ /* 0x000fce0000000f00 */
.L_x_1901:
        /* <DEDUP_REMOVED lines=14> */
.L_x_1897:
[----:B------:R-:W-:Y:S05]  /*1bb0*/  BSYNC.RECONVERGENT B1 ;  /* 0x0000000000017941 */ /* 0x000fea0003800200 */
.L_x_1896:
[----:B--2---:R-:W2:Y:S02]  /*1bc0*/  LDC.64 R52, c[0x0][0x380] ;  /* 0x0000e000ff347b82 */ /* 0x004ea40000000a00 */
[----:B--2---:R-:W-:-:S04]  /*1bd0*/  LEA R5, R52, R5, 0x2 ;  /* 0x0000000534057211 */ /* 0x004fc800078e10ff */
[----:B------:R-:W-:-:S13]  /*1be0*/  ISETP.GE.AND P0, PT, R5, R53, PT ;  /* 0x000000350500720c */ /* 0x000fda0003f06270 */
[----:B------:R-:W-:Y:S05]  /*1bf0*/  @!P0 BRA `(.L_x_1906) ;  /* 0xffffffe400988947 */ /* 0x000fea000383ffff */
.L_x_1892:
[----:B------:R-:W-:Y:S05]  /*1c00*/  BSYNC B0 ;  /* 0x0000000000007941 */ /* 0x000fea0003800000 */
.L_x_1891:
        /* <DEDUP_REMOVED lines=11> */
[----:B------:R2:W-:Y:S01]  /*1cc0*/  STS.128 [R2+0x10], R28 ;  /* 0x0000101c02007388 */ /* 0x0005e20000000c00 */
        /* <DEDUP_REMOVED lines=68> */
.L_x_1895:
[----:B------:R-:W-:Y:S01]  /*2110*/  HFMA2 R54, -RZ, RZ, 0, 5.9604644775390625e-08 ;  /* 0x00000001ff367431 */ /* 0x000fe200000001ff */
[----:B------:R-:W-:Y:S01]  /*2120*/  BSSY B1, `(.L_x_1907) ;  /* 0x0000006000017945 */ /* 0x000fe20003800000 */
[----:B--2---:R-:W-:Y:S02]  /*2130*/  MOV R53, 0x1f ;  /* 0x0000001f00357802 */ /* 0x004fe40000000f00 */
[----:B------:R-:W-:-:S07]  /*2140*/  MOV R52, 0xffffffff ;  /* 0xffffffff00347802 */ /* 0x000fce0000000f00 */
[----:B0----5:R-:W-:Y:S05]  /*2150*/  WARPSYNC.COLLECTIVE R52, `(.L_x_1908) ;  /* 0x0000000034087348 */ /* 0x021fea0003c00000 */
[----:B------:R1:W2:Y:S02]  /*2160*/  SHFL.BFLY P0, R76, R57, R54, R53 ;  /* 0x0c000036394c7389 */ /* 0x0002a40000000035 */
[----:B012--5:R-:W-:Y:S05]  /*2170*/  ENDCOLLECTIVE ;  /* 0x000000000000791b */ /* 0x027fea0003800000 */
.L_x_1908:
[----:B------:R-:W-:Y:S05]  /*2180*/  BSYNC B1 ;  /* 0x0000000000017941 */ /* 0x000fea0003800000 */
.L_x_1907:
        /* <DEDUP_REMOVED lines=8> */
.L_x_1909:
[----:B------:R-:W-:Y:S01]  /*2210*/  HFMA2 R54, -RZ, RZ, 0, 1.1920928955078125e-07 ;  /* 0x00000002ff367431 */ /* 0x000fe200000001ff */
[----:B------:R-:W-:Y:S02]  /*2220*/  MOV R57, R55 ;  /* 0x0000003700397202 */ /* 0x000fe40000000f00 */
[----:B------:R-:W-:-:S07]  /*2230*/  MOV R75, R76 ;  /* 0x0000004c004b7202 */ /* 0x000fce0000000f00 */
[----:B------:R-:W-:Y:S05]  /*2240*/  WARPSYNC.COLLECTIVE R52, `(.L_x_1910) ;  /* 0x0000000034087348 */ /* 0x000fea0003c00000 */
[----:B------:R0:W1:Y:S02]  /*2250*/  SHFL.BFLY P0, R76, R57, R54, R53 ;  /* 0x0c000036394c7389 */ /* 0x0000640000000035 */
[----:B01----:R-:W-:Y:S05]  /*2260*/  ENDCOLLECTIVE ;  /* 0x000000000000791b */ /* 0x003fea0003800000 */
.L_x_1910:
[----:B------:R-:W-:-:S05]  /*2270*/  FADD.FTZ R77, R75, R56 ;  /* 0x000000384b4d7221 */ /* 0x000fca0000010000 */
[----:B------:R-:W-:Y:S01]  /*2280*/  MOV R57, R77 ;  /* 0x0000004d00397202 */ /* 0x000fe20000000f00 */
[----:B------:R-:W-:-:S07]  /*2290*/  FADD.FTZ R74, R55, R76 ;  /* 0x0000004c374a7221 */ /* 0x000fce0000010000 */
[----:B------:R-:W-:Y:S05]  /*22a0*/  WARPSYNC.COLLECTIVE R52, `(.L_x_1911) ;  /* 0x0000000034087348 */ /* 0x000fea0003c00000 */
[----:B------:R0:W1:Y:S02]  /*22b0*/  SHFL.BFLY P0, R76, R57, R54, R53 ;  /* 0x0c000036394c7389 */ /* 0x0000640000000035 */
[----:B01----:R-:W-:Y:S05]  /*22c0*/  ENDCOLLECTIVE ;  /* 0x000000000000791b */ /* 0x003fea0003800000 */
.L_x_1911:
[----:B------:R-:W-:Y:S01]  /*22d0*/  HFMA2 R54, -RZ, RZ, 0, 2.384185791015625e-07 ;  /* 0x00000004ff367431 */ /* 0x000fe200000001ff */
[----:B------:R-:W-:Y:S02]  /*22e0*/  MOV R57, R74 ;  /* 0x0000004a00397202 */ /* 0x000fe40000000f00 */
[----:B------:R-:W-:-:S07]  /*22f0*/  MOV R75, R76 ;  /* 0x0000004c004b7202 */ /* 0x000fce0000000f00 */
[----:B------:R-:W-:Y:S05]  /*2300*/  WARPSYNC.COLLECTIVE R52, `(.L_x_1912) ;  /* 0x0000000034087348 */ /* 0x000fea0003c00000 */
[----:B------:R0:W1:Y:S02]  /*2310*/  SHFL.BFLY P0, R76, R57, R54, R53 ;  /* 0x0c000036394c7389 */ /* 0x0000640000000035 */
[----:B01----:R-:W-:Y:S05]  /*2320*/  ENDCOLLECTIVE ;  /* 0x000000000000791b */ /* 0x003fea0003800000 */
.L_x_1912:
[----:B------:R-:W-:-:S05]  /*2330*/  FADD.FTZ R77, R77, R75 ;  /* 0x0000004b4d4d7221 */ /* 0x000fca0000010000 */
[----:B------:R-:W-:Y:S01]  /*2340*/  MOV R57, R77 ;  /* 0x0000004d00397202 */ /* 0x000fe20000000f00 */
[----:B------:R-:W-:-:S07]  /*2350*/  FADD.FTZ R75, R74, R76 ;  /* 0x0000004c4a4b7221 */ /* 0x000fce0000010000 */
[----:B------:R-:W-:Y:S05]  /*2360*/  WARPSYNC.COLLECTIVE R52, `(.L_x_1913) ;  /* 0x0000000034087348 */ /* 0x000fea0003c00000 */
[----:B------:R0:W1:Y:S02]  /*2370*/  SHFL.BFLY P0, R76, R57, R54, R53 ;  /* 0x0c000036394c7389 */ /* 0x0000640000000035 */
[----:B01----:R-:W-:Y:S05]  /*2380*/  ENDCOLLECTIVE ;  /* 0x000000000000791b */ /* 0x003fea0003800000 */
.L_x_1913:
[----:B------:R-:W-:Y:S01]  /*2390*/  HFMA2 R54, -RZ, RZ, 0, 4.76837158203125e-07 ;  /* 0x00000008ff367431 */ /* 0x000fe200000001ff */
[----:B------:R-:W-:Y:S02]  /*23a0*/  MOV R57, R75 ;  /* 0x0000004b00397202 */ /* 0x000fe40000000f00 */
[----:B------:R-:W-:-:S07]  /*23b0*/  MOV R56, R76 ;  /* 0x0000004c00387202 */ /* 0x000fce0000000f00 */
[----:B------:R-:W-:Y:S05]  /*23c0*/  WARPSYNC.COLLECTIVE R52, `(.L_x_1914) ;  /* 0x0000000034087348 */ /* 0x000fea0003c00000 */
[----:B------:R0:W1:Y:S02]  /*23d0*/  SHFL.BFLY P0, R76, R57, R54, R53 ;  /* 0x0c000036394c7389 */ /* 0x0000640000000035 */
[----:B01----:R-:W-:Y:S05]  /*23e0*/  ENDCOLLECTIVE ;  /* 0x000000000000791b */ /* 0x003fea0003800000 */
.L_x_1914:
[----:B------:R-:W-:-:S05]  /*23f0*/  FADD.FTZ R55, R77, R56 ;  /* 0x000000384d377221 */ /* 0x000fca0000010000 */
[----:B------:R-:W-:Y:S01]  /*2400*/  MOV R57, R55 ;  /* 0x0000003700397202 */ /* 0x000fe20000000f00 */
[----:B------:R-:W-:-:S07]  /*2410*/  FADD.FTZ R56, R75, R76 ;  /* 0x0000004c4b387221 */ /* 0x000fce0000010000 */
[----:B------:R-:W-:Y:S05]  /*2420*/  WARPSYNC.COLLECTIVE R52, `(.L_x_1915) ;  /* 0x0000000034087348 */ /* 0x000fea0003c00000 */
[----:B------:R0:W1:Y:S02]  /*2430*/  SHFL.BFLY P0, R76, R57, R54, R53 ;  /* 0x0c000036394c7389 */ /* 0x0000640000000035 */
[----:B01----:R-:W-:Y:S05]  /*2440*/  ENDCOLLECTIVE ;  /* 0x000000000000791b */ /* 0x003fea0003800000 */
.L_x_1915:
[----:B------:R-:W-:Y:S01]  /*2450*/  HFMA2 R54, -RZ, RZ, 0, 9.5367431640625e-07 ;  /* 0x00000010ff367431 */ /* 0x000fe200000001ff */
[----:B------:R-:W-:Y:S02]  /*2460*/  MOV R57, R56 ;  /* 0x0000003800397202 */ /* 0x000fe40000000f00 */
[----:B------:R-:W-:-:S07]  /*2470*/  MOV R74, R76 ;  /* 0x0000004c004a7202 */ /* 0x000fce0000000f00 */
[----:B------:R-:W-:Y:S05]  /*2480*/  WARPSYNC.COLLECTIVE R52, `(.L_x_1916) ;  /* 0x0000000034087348 */ /* 0x000fea0003c00000 */
[----:B------:R0:W1:Y:S02]  /*2490*/  SHFL.BFLY P0, R76, R57, R54, R53 ;  /* 0x0c000036394c7389 */ /* 0x0000640000000035 */
[----:B01----:R-:W-:Y:S05]  /*24a0*/  ENDCOLLECTIVE ;  /* 0x000000000000791b */ /* 0x003fea0003800000 */
.L_x_1916:
[----:B------:R-:W-:-:S05]  /*24b0*/  FADD.FTZ R55, R55, R74 ;  /* 0x0000004a37377221 */ /* 0x000fca0000010000 */
[----:B------:R-:W-:Y:S02]  /*24c0*/  MOV R57, R55 ;  /* 0x0000003700397202 */ /* 0x000fe40000000f00 */
[----:B------:R-:W-:-:S07]  /*24d0*/  MOV R75, R76 ;  /* 0x0000004c004b7202 */ /* 0x000fce0000000f00 */
[----:B------:R-:W-:Y:S05]  /*24e0*/  WARPSYNC.COLLECTIVE R52, `(.L_x_1917) ;  /* 0x0000000034087348 */ /* 0x000fea0003c00000 */
[----:B------:R0:W1:Y:S02]  /*24f0*/  SHFL.BFLY P0, R76, R57, R54, R53 ;  /* 0x0c000036394c7389 */ /* 0x0000640000000035 */
[----:B01----:R-:W-:Y:S05]  /*2500*/  ENDCOLLECTIVE ;  /* 0x000000000000791b */ /* 0x003fea0003800000 */
.L_x_1917:
[----:B------:R-:W-:Y:S05]  /*2510*/  BRA `(.L_x_1918) ;  /* 0xffffffe4001c7947 */ /* 0x000fea000383ffff */
.L_x_1919:
        /* <DEDUP_REMOVED lines=14> */
.L_x_2886:


//--------------------- .text._ZN10layer_norm31ln_parallel_residual_bwd_kernelINS_13Kernel_traitsIf6__halffS2_fjLj256ELj1ELj4ELj1ELj16ENS_18Kernel_traits_baseILj256EfS2_fS2_fjLj128EEEEELb0ELb1ELb1EEEvNS_9BwdParamsE --------------------------
	.section	.text._ZN10layer_norm31ln_parallel_residual_bwd_kernelINS_13Kernel_traitsIf6__halffS2_fjLj256ELj1ELj4ELj1ELj16ENS_18Kernel_traits_baseILj256EfS2_fS2_fjLj128EEEEELb0ELb1ELb1EEEvNS_9BwdParamsE,"ax",@progbits
	.align	128
        .global         _ZN10layer_norm31ln_parallel_residual_bwd_kernelINS_13Kernel_traitsIf6__halffS2_fjLj256ELj1ELj4ELj1ELj16ENS_18Kernel_traits_baseILj256EfS2_fS2_fjLj128EEEEELb0ELb1ELb1EEEvNS_9BwdParamsE
        .type           _ZN10layer_norm31ln_parallel_residual_bwd_kernelINS_13Kernel_traitsIf6__halffS2_fjLj256ELj1ELj4ELj1ELj16ENS_18Kernel_traits_baseILj256EfS2_fS2_fjLj128EEEEELb0ELb1ELb1EEEvNS_9BwdParamsE,@function
        .size           _ZN10layer_norm31ln_parallel_residual_bwd_kernelINS_13Kernel_traitsIf6__halffS2_fjLj256ELj1ELj4ELj1ELj16ENS_18Kernel_traits_baseILj256EfS2_fS2_fjLj128EEEEELb0ELb1ELb1EEEvNS_9BwdParamsE,(.L_x_2887 - _ZN10layer_norm31ln_parallel_residual_bwd_kernelINS_13Kernel_traitsIf6__halffS2_fjLj256ELj1ELj4ELj1ELj16ENS_18Kernel_traits_baseILj256EfS2_fS2_fjLj128EEEEELb0ELb1ELb1EEEvNS_9BwdParamsE)
        .other          _ZN10layer_norm31ln_parallel_residual_bwd_kernelINS_13Kernel_traitsIf6__halffS2_fjLj256ELj1ELj4ELj1ELj16ENS_18Kernel_traits_baseILj256EfS2_fS2_fjLj128EEEEELb0ELb1ELb1EEEvNS_9BwdParamsE,@"STO_CUDA_ENTRY STV_DEFAULT"
_ZN10layer_norm31ln_parallel_residual_bwd_kernelINS_13Kernel_traitsIf6__halffS2_fjLj256ELj1ELj4ELj1ELj16ENS_18Kernel_traits_baseILj256EfS2_fS2_fjLj128EEEEELb0ELb1ELb1EEEvNS_9BwdParamsE:
.text._ZN10layer_norm31ln_parallel_residual_bwd_kernelINS_13Kernel_traitsIf6__halffS2_fjLj256ELj1ELj4ELj1ELj16ENS_18Kernel_traits_baseILj256EfS2_fS2_fjLj128EEEEELb0ELb1ELb1EEEvNS_9BwdParamsE:
        /* <DEDUP_REMOVED lines=43> */
.L_x_1932:
        /* <DEDUP_REMOVED lines=109> */
.L_x_1944:
        /* <DEDUP_REMOVED lines=41> */
.L_x_1926:
        /* <DEDUP_REMOVED lines=33> */
.L_x_1925:
        /* <DEDUP_REMOVED lines=32> */
.L_x_1928:
        /* <DEDUP_REMOVED lines=33> */
.L_x_1924:
        /* <DEDUP_REMOVED lines=35> */
.L_x_1930:
        /* <DEDUP_REMOVED lines=33> */
.L_x_1929:
        /* <DEDUP_REMOVED lines=32> */
.L_x_1931:
        /* <DEDUP_REMOVED lines=32> */
.L_x_1927:
        /* <DEDUP_REMOVED lines=19> */
.L_x_1922:
        /* <DEDUP_REMOVED lines=16> */
.L_x_1921:
[----:B------:R-:W-:Y:S05]  /*1ca0*/  BSYNC B0 ;  /* 0x0000000000007941 */ /* 0x000fea0003800000 */
.L_x_1920:
        /* <DEDUP_REMOVED lines=64> */
.L_x_1923:
        /* <DEDUP_REMOVED lines=8> */
.L_x_1934:
[----:B------:R-:W-:Y:S05]  /*2130*/  BSYNC B2 ;  /* 0x0000000000027941 */ /* 0x000fea0003800000 */
.L_x_1933:
        /* <DEDUP_REMOVED lines=8> */
.L_x_1935:
[----:B------:R-:W-:Y:S01]  /*21c0*/  HFMA2 R69, -RZ, RZ, 0, 1.1920928955078125e-07 ;  /* 0x00000002ff457431 */ /* 0x000fe200000001ff */
[----:B------:R-:W-:Y:S01]  /*21d0*/  MOV R64, R73 ;  /* 0x0000004900407202 */ /* 0x000fe20000000f00 */
[----:B------:R-:W-:-:S07]  /*21e0*/  FADD.FTZ R74, R70, R72 ;  /* 0x00000048464a7221 */ /* 0x000fce0000010000 */
[----:B------:R-:W-:Y:S05]  /*21f0*/  WARPSYNC.COLLECTIVE R71, `(.L_x_1936) ;  /* 0x0000000047087348 */ /* 0x000fea0003c00000 */
[----:B------:R0:W1:Y:S02]  /*2200*/  SHFL.BFLY P3, R72, R64, R69, R66 ;  /* 0x0c00004540487389 */ /* 0x0000640000060042 */
[----:B01----:R-:W-:Y:S05]  /*2210*/  ENDCOLLECTIVE ;  /* 0x000000000000791b */ /* 0x003fea0003800000 */
.L_x_1936:
[----:B------:R-:W-:Y:S01]  /*2220*/  MOV R64, R74 ;  /* 0x0000004a00407202 */ /* 0x000fe20000000f00 */
[----:B------:R-:W-:-:S07]  /*2230*/  FADD.FTZ R75, R73, R72 ;  /* 0x00000048494b7221 */ /* 0x000fce0000010000 */
[----:B------:R-:W-:Y:S05]  /*2240*/  WARPSYNC.COLLECTIVE R71, `(.L_x_1937) ;  /* 0x0000000047087348 */ /* 0x000fea0003c00000 */
[----:B------:R0:W1:Y:S02]  /*2250*/  SHFL.BFLY P3, R72, R64, R69, R66 ;  /* 0x0c00004540487389 */ /* 0x0000640000060042 */
[----:B01----:R-:W-:Y:S05]  /*2260*/  ENDCOLLECTIVE ;  /* 0x000000000000791b */ /* 0x003fea0003800000 */
.L_x_1937:
[----:B------:R-:W-:Y:S01]  /*2270*/  HFMA2 R69, -RZ, RZ, 0, 2.384185791015625e-07 ;  /* 0x00000004ff457431 */ /* 0x000fe200000001ff */
[----:B------:R-:W-:Y:S01]  /*2280*/  MOV R64, R75 ;  /* 0x0000004b00407202 */ /* 0x000fe20000000f00 */
[----:B------:R-:W-:-:S07]  /*2290*/  FADD.FTZ R76, R74, R72 ;  /* 0x000000484a4c7221 */ /* 0x000fce0000010000 */
[----:B------:R-:W-:Y:S05]  /*22a0*/  WARPSYNC.COLLECTIVE R71, `(.L_x_1938) ;  /* 0x0000000047087348 */ /* 0x000fea0003c00000 */
[----:B------:R0:W1:Y:S02]  /*22b0*/  SHFL.BFLY P3, R72, R64, R69, R66 ;  /* 0x0c00004540487389 */ /* 0x0000640000060042 */
[----:B01----:R-:W-:Y:S05]  /*22c0*/  ENDCOLLECTIVE ;  /* 0x000000000000791b */ /* 0x003fea0003800000 */
.L_x_1938:
[----:B------:R-:W-:Y:S01]  /*22d0*/  MOV R64, R76 ;  /* 0x0000004c00407202 */ /* 0x000fe20000000f00 */
[----:B------:R-:W-:-:S07]  /*22e0*/  FADD.FTZ R77, R75, R72 ;  /* 0x000000484b4d7221 */ /* 0x000fce0000010000 */
[----:B------:R-:W-:Y:S05]  /*22f0*/  WARPSYNC.COLLECTIVE R71, `(.L_x_1939) ;  /* 0x0000000047087348 */ /* 0x000fea0003c00000 */
[----:B------:R0:W1:Y:S02]  /*2300*/  SHFL.BFLY P3, R72, R64, R69, R66 ;  /* 0x0c00004540487389 */ /* 0x0000640000060042 */
[----:B01----:R-:W-:Y:S05]  /*2310*/  ENDCOLLECTIVE ;  /* 0x000000000000791b */ /* 0x003fea0003800000 */
.L_x_1939:
[----:B------:R-:W-:Y:S01]  /*2320*/  HFMA2 R69, -RZ, RZ, 0, 4.76837158203125e-07 ;  /* 0x00000008ff457431 */ /* 0x000fe200000001ff */
[----:B------:R-:W-:Y:S01]  /*2330*/  MOV R64, R77 ;  /* 0x0000004d00407202 */ /* 0x000fe20000000f00 */
[----:B------:R-:W-:-:S07]  /*2340*/  FADD.FTZ R76, R76, R72 ;  /* 0x000000484c4c7221 */ /* 0x000fce0000010000 */
[----:B------:R-:W-:Y:S05]  /*2350*/  WARPSYNC.COLLECTIVE R71, `(.L_x_1940) ;  /* 0x0000000047087348 */ /* 0x000fea0003c00000 */
[----:B------:R0:W1:Y:S02]  /*2360*/  SHFL.BFLY P3, R72, R64, R69, R66 ;  /* 0x0c00004540487389 */ /* 0x0000640000060042 */
[----:B01----:R-:W-:Y:S05]  /*2370*/  ENDCOLLECTIVE ;  /* 0x000000000000791b */ /* 0x003fea0003800000 */
.L_x_1940:
[----:B------:R-:W-:Y:S01]  /*2380*/  MOV R64, R76 ;  /* 0x0000004c00407202 */ /* 0x000fe20000000f00 */
[----:B------:R-:W-:-:S07]  /*2390*/  FADD.FTZ R68, R77, R72 ;  /* 0x000000484d447221 */ /* 0x000fce0000010000 */
[----:B------:R-:W-:Y:S05]  /*23a0*/  WARPSYNC.COLLECTIVE R71, `(.L_x_1941) ;  /* 0x0000000047087348 */ /* 0x000fea0003c00000 */
[----:B------:R0:W1:Y:S02]  /*23b0*/  SHFL.BFLY P3, R72, R64, R69, R66 ;  /* 0x0c00004540487389 */ /* 0x0000640000060042 */
[----:B01----:R-:W-:Y:S05]  /*23c0*/  ENDCOLLECTIVE ;  /* 0x000000000000791b */ /* 0x003fea0003800000 */
.L_x_1941:
[----:B------:R-:W-:Y:S01]  /*23d0*/  HFMA2 R69, -RZ, RZ, 0, 9.5367431640625e-07 ;  /* 0x00000010ff457431 */ /* 0x000fe200000001ff */
[----:B------:R-:W-:Y:S01]  /*23e0*/  MOV R64, R68 ;  /* 0x0000004400407202 */ /* 0x000fe20000000f00 */
[----:B------:R-:W-:-:S07]  /*23f0*/  FADD.FTZ R70, R76, R72 ;  /* 0x000000484c467221 */ /* 0x000fce0000010000 */
[----:B------:R-:W-:Y:S05]  /*2400*/  WARPSYNC.COLLECTIVE R71, `(.L_x_1942) ;  /* 0x0000000047087348 */ /* 0x000fea0003c00000 */
[----:B------:R0:W1:Y:S02]  /*2410*/  SHFL.BFLY P3, R72, R64, R69, R66 ;  /* 0x0c00004540487389 */ /* 0x0000640000060042 */
[----:B01----:R-:W-:Y:S05]  /*2420*/  ENDCOLLECTIVE ;  /* 0x000000000000791b */ /* 0x003fea0003800000 */
.L_x_1942:
[----:B------:R-:W-:Y:S02]  /*2430*/  MOV R64, R70 ;  /* 0x0000004600407202 */ /* 0x000fe40000000f00 */
[----:B------:R-:W-:-:S07]  /*2440*/  MOV R73, R72 ;  /* 0x0000004800497202 */ /* 0x000fce0000000f00 */
[----:B------:R-:W-:Y:S05]  /*2450*/  WARPSYNC.COLLECTIVE R71, `(.L_x_1943) ;  /* 0x0000000047087348 */ /* 0x000fea0003c00000 */
[----:B------:R0:W1:Y:S02]  /*2460*/  SHFL.BFLY P3, R72, R64, R69, R66 ;  /* 0x0c00004540487389 */ /* 0x0000640000060042 */
[----:B01----:R-:W-:Y:S05]  /*2470*/  ENDCOLLECTIVE ;  /* 0x000000000000791b */ /* 0x003fea0003800000 */
.L_x_1943:
[----:B------:R-:W-:Y:S05]  /*2480*/  BRA `(.L_x_1944) ;  /* 0xffffffe4003c7947 */ /* 0x000fea000383ffff */
.L_x_1945:
        /* <DEDUP_REMOVED lines=15> */
.L_x_2887:


//--------------------- .text._ZN10layer_norm31ln_parallel_residual_bwd_kernelINS_13Kernel_traitsIf6__halffS2_fjLj256ELj1ELj4ELj1ELj16ENS_18Kernel_traits_baseILj256EfS2_fS2_fjLj128EEEEELb1ELb0ELb0EEEvNS_9BwdParamsE --------------------------
	.section	.text._ZN10layer_norm31ln_parallel_residual_bwd_kernelINS_13Kernel_traitsIf6__halffS2_fjLj256ELj1ELj4ELj1ELj16ENS_18Kernel_traits_baseILj256EfS2_fS2_fjLj128EEEEELb1ELb0ELb0EEEvNS_9BwdParamsE,"ax",@progbits
	.align	128
        .global         _ZN10layer_norm31ln_parallel_residual_bwd_kernelINS_13Kernel_traitsIf6__halffS2_fjLj256ELj1ELj4ELj1ELj16ENS_18Kernel_traits_baseILj256EfS2_fS2_fjLj128EEEEELb1ELb0ELb0EEEvNS_9BwdParamsE
        .type           _ZN10layer_norm31ln_parallel_residual_bwd_kernelINS_13Kernel_traitsIf6__halffS2_fjLj256ELj1ELj4ELj1ELj16ENS_18Kernel_traits_baseILj256EfS2_fS2_fjLj128EEEEELb1ELb0ELb0EEEvNS_9BwdParamsE,@function
        .size           _ZN10layer_norm31ln_parallel_residual_bwd_kernelINS_13Kernel_traitsIf6__halffS2_fjLj256ELj1ELj4ELj1ELj16ENS_18Kernel_traits_baseILj256EfS2_fS2_fjLj128EEEEELb1ELb0ELb0EEEvNS_9BwdParamsE,(.L_x_2888 - _ZN10layer_norm31ln_parallel_residual_bwd_kernelINS_13Kernel_traitsIf6__halffS2_fjLj256ELj1ELj4ELj1ELj16ENS_18Kernel_traits_baseILj256EfS2_fS2_fjLj128EEEEELb1ELb0ELb0EEEvNS_9BwdParamsE)
        .other          _ZN10layer_norm31ln_parallel_residual_bwd_kernelINS_13Kernel_traitsIf6__halffS2_fjLj256ELj1ELj4ELj1ELj16ENS_18Kernel_traits_baseILj256EfS2_fS2_fjLj128EEEEELb1ELb0ELb0EEEvNS_9BwdParamsE,@"STO_CUDA_ENTRY STV_DEFAULT"
_ZN10layer_norm31ln_parallel_residual_bwd_kernelINS_13Kernel_traitsIf6__halffS2_fjLj256ELj1ELj4ELj1ELj16ENS_18Kernel_traits_baseILj256EfS2_fS2_fjLj128EEEEELb1ELb0ELb0EEEvNS_9BwdParamsE:
.text._ZN10layer_norm31ln_parallel_residual_bwd_kernelINS_13Kernel_traitsIf6__halffS2_fjLj256ELj1ELj4ELj1ELj16ENS_18Kernel_traits_baseILj256EfS2_fS2_fjLj128EEEEELb1ELb0ELb0EEEvNS_9BwdParamsE:
        /* <DEDUP_REMOVED lines=51> */
.L_x_1960:
        /* <DEDUP_REMOVED lines=48> */
[----:B0-----:R-:W-:Y:S01]  /*0630*/  FADD.FTZ R108, R95, -R3 ;  /* 0x800000035f6c7221 */ /* 0x001fe20000010000 */
[C-C-:B------:R-:W-:Y:S02]  /*0640*/  @P1 SHF.R.U64 R89, R104.reuse, 0x8, R105.reuse ;  /* 0x0000000868591819 */ /* 0x140fe40000001269 */
[----:B------:R-:W-:-:S02]  /*0650*/  @P1 SHF.R.U64 R91, R104, 0x10, R105 ;  /* 0x00000010685b1819 */ /* 0x000fc40000001269 */
[----:B------:R-:W-:Y:S02]  /*0660*/  @P1 PRMT R9, R89, 0x7610, R9 ;  /* 0x0000761059091816 */ /* 0x000fe40000000009 */
[----:B------:R-:W-:Y:S02]  /*0670*/  @P1 SHF.R.U32.HI R89, RZ, 0x10, R105 ;  /* 0x00000010ff591819 */ /* 0x000fe40000011669 */
[C---:B------:R-:W-:Y:S01]  /*0680*/  @P1 PRMT R7, R104.reuse, 0x7610, R7 ;  /* 0x0000761068071816 */ /* 0x040fe20000000007 */
[--C-:B------:R-:W-:Y:S01]  /*0690*/  HADD2.F32 R93, -RZ, R80.reuse.H0_H0 ;  /* 0x20000050ff5d7230 */ /* 0x100fe20000004100 */
[--C-:B------:R-:W-:Y:S01]  /*06a0*/  @P1 SHF.R.U32.HI R3, RZ, 0x8, R105.reuse ;  /* 0x00000008ff031819 */ /* 0x100fe20000011669 */
[----:B------:R-:W-:Y:S01]  /*06b0*/  HADD2.F32 R80, -RZ, R80.H1_H1 ;  /* 0x30000050ff507230 */ /* 0x000fe20000004100 */
[----:B------:R-:W-:Y:S02]  /*06c0*/  @P1 SHF.R.U64 R104, R104, 0x18, R105 ;  /* 0x0000001868681819 */ /* 0x000fe40000001269 */
[----:B------:R-:W-:Y:S01]  /*06d0*/  @P1 PRMT R2, R89, 0x7610, R2 ;  /* 0x0000761059021816 */ /* 0x000fe20000000002 */
[--C-:B------:R-:W-:Y:S01]  /*06e0*/  HADD2.F32 R89, -RZ, R84.reuse.H0_H0 ;  /* 0x20000054ff597230 */ /* 0x100fe20000004100 */
[----:B------:R-:W-:Y:S01]  /*06f0*/  @P1 PRMT R8, R91, 0x7610, R8 ;  /* 0x000076105b081816 */ /* 0x000fe20000000008 */
[----:B------:R-:W-:Y:S01]  /*0700*/  HADD2.F32 R92, -RZ, R84.H1_H1 ;  /* 0x30000054ff5c7230 */ /* 0x000fe20000004100 */
[----:B------:R-:W-:Y:S01]  /*0710*/  @P1 PRMT R4, R3, 0x7610, R4 ;  /* 0x0000761003041816 */ /* 0x000fe20000000004 */
[----:B-----5:R-:W-:Y:S01]  /*0720*/  FMUL.FTZ R3, R101, R118 ;  /* 0x0000007665037220 */ /* 0x020fe20000410000 */
[----:B------:R-:W-:Y:S01]  /*0730*/  @P1 PRMT R5, R104, 0x7610, R5 ;  /* 0x0000761068051816 */ /* 0x000fe20000000005 */
[----:B------:R-:W-:Y:S01]  /*0740*/  FMUL.FTZ R91, R28, R93 ;  /* 0x0000005d1c5b7220 */ /* 0x000fe20000410000 */
[----:B------:R-:W-:Y:S01]  /*0750*/  FMUL.FTZ R104, R29, R80 ;  /* 0x000000501d687220 */ /* 0x000fe20000410000 */
[----:B------:R-:W-:Y:S01]  /*0760*/  FMUL.FTZ R84, R101, R88 ;  /* 0x0000005865547220 */ /* 0x000fe20000410000 */
[----:B------:R-:W-:-:S02]  /*0770*/  HADD2.F32 R95, -RZ, R81.H0_H0 ;  /* 0x20000051ff5f7230 */ /* 0x000fc40000004100 */
[----:B------:R-:W-:Y:S01]  /*0780*/  FADD.FTZ R48, R48, R89 ;  /* 0x0000005930307221 */ /* 0x000fe20000010000 */
[-C--:B------:R-:W-:Y:S01]  /*0790*/  FFMA.FTZ R88, R20, R89.reuse, R91 ;  /* 0x0000005914587223 */ /* 0x080fe2000001005b */
[----:B------:R-:W-:Y:S01]  /*07a0*/  FFMA.FTZ R64, R3, R89, R64 ;  /* 0x0000005903407223 */ /* 0x000fe20000010040 */
[----:B------:R-:W-:Y:S01]  /*07b0*/  FFMA.FTZ R89, R21, R92, R104 ;  /* 0x0000005c15597223 */ /* 0x000fe20000010068 */
[----:B------:R-:W-:Y:S01]  /*07c0*/  HADD2.F32 R104, -RZ, R81.H1_H1 ;  /* 0x30000051ff687230 */ /* 0x000fe20000004100 */
[----:B------:R-:W-:Y:S01]  /*07d0*/  @P1 PRMT R6, R105, 0x7610, R6 ;  /* 0x0000761069061816 */ /* 0x000fe20000000006 */
[--C-:B------:R-:W-:Y:S01]  /*07e0*/  HADD2.F32 R81, -RZ, R85.reuse.H0_H0 ;  /* 0x20000055ff517230 */ /* 0x100fe20000004100 */
[----:B------:R-:W-:Y:S01]  /*07f0*/  @P1 SHF.R.U32.HI R105, RZ, 0x18, R105 ;  /* 0x00000018ff691819 */ /* 0x000fe20000011669 */
[----:B------:R-:W-:Y:S02]  /*0800*/  HADD2.F32 R118, -RZ, R85.H1_H1 ;  /* 0x30000055ff767230 */ /* 0x000fe40000004100 */
[----:B------:R-:W-:Y:S01]  /*0810*/  FMUL.FTZ R85, R101, R116 ;  /* 0x0000007465557220 */ /* 0x000fe20000410000 */
[----:B------:R-:W-:Y:S01]  /*0820*/  FMUL.FTZ R91, R30, R95 ;  /* 0x0000005f1e5b7220 */ /* 0x000fe20000410000 */
[----:B------:R-:W-:-:S02]  /*0830*/  HADD2.F32 R107, -RZ, R82.H0_H0 ;  /* 0x20000052ff6b7230 */ /* 0x000fc40000004100 */
[----:B------:R-:W-:Y:S01]  /*0840*/  FADD.FTZ R49, R49, R92 ;  /* 0x0000005c31317221 */ /* 0x000fe20000010000 */
[----:B------:R-:W-:Y:S01]  /*0850*/  FFMA.FTZ R65, R84, R92, R65 ;  /* 0x0000005c54417223 */ /* 0x000fe20000010041 */
[----:B------:R-:W-:Y:S01]  /*0860*/  @P1 PRMT R0, R105, 0x7610, R0 ;  /* 0x0000761069001816 */ /* 0x000fe20000000000 */
[----:B------:R-:W-:Y:S01]  /*0870*/  FMUL.FTZ R90, R101, R90 ;  /* 0x0000005a655a7220 */ /* 0x000fe20000410000 */
[----:B------:R-:W-:Y:S01]  /*0880*/  FMUL.FTZ R116, R31, R104 ;  /* 0x000000681f747220 */ /* 0x000fe20000410000 */
[----:B------:R-:W-:Y:S01]  /*0890*/  FADD.FTZ R50, R50, R81 ;  /* 0x0000005132327221 */ /* 0x000fe20000010000 */
[-C--:B------:R-:W-:Y:S01]  /*08a0*/  FFMA.FTZ R92, R22, R81.reuse, R91 ;  /* 0x00000051165c7223 */ /* 0x080fe2000001005b */
[----:B------:R-:W-:Y:S01]  /*08b0*/  FFMA.FTZ R66, R85, R81, R66 ;  /* 0x0000005155427223 */ /* 0x000fe20000010042 */
[----:B------:R-:W-:Y:S01]  /*08c0*/  FADD.FTZ R53, R53, R80 ;  /* 0x0000005035357221 */ /* 0x000fe20000010000 */
[----:B------:R-:W-:Y:S01]  /*08d0*/  FFMA.FTZ R37, R84, R80, R37 ;  /* 0x0000005054257223 */ /* 0x000fe20000010025 */
[----:B------:R-:W-:-:S02]  /*08e0*/  HADD2.F32 R105, -RZ, R86.H0_H0 ;  /* 0x20000056ff697230 */ /* 0x000fc40000004100 */
[--C-:B------:R-:W-:Y:S02]  /*08f0*/  HADD2.F32 R81, -RZ, R83.reuse.H0_H0 ;  /* 0x20000053ff517230 */ /* 0x100fe40000004100 */
[----:B------:R-:W-:Y:S02]  /*0900*/  HADD2.F32 R80, -RZ, R83.H1_H1 ;  /* 0x30000053ff507230 */ /* 0x000fe40000004100 */
[----:B------:R-:W-:Y:S01]  /*0910*/  FMUL.FTZ R83, R32, R107 ;  /* 0x0000006b20537220 */ /* 0x000fe20000410000 */
[----:B------:R-:W-:Y:S01]  /*0920*/  FADD.FTZ R51, R51, R118 ;  /* 0x0000007633337221 */ /* 0x000fe20000010000 */
[-C--:B------:R-:W-:Y:S01]  /*0930*/  FFMA.FTZ R91, R23, R118.reuse, R116 ;  /* 0x00000076175b7223 */ /* 0x080fe20000010074 */
[C---:B------:R-:W-:Y:S01]  /*0940*/  FFMA.FTZ R67, R90.reuse, R118, R67 ;  /* 0x000000765a437223 */ /* 0x040fe20000010043 */
[--C-:B------:R-:W-:Y:S01]  /*0950*/  SHF.R.U32.HI R109, RZ, 0x18, R103.reuse ;  /* 0x00000018ff6d7819 */ /* 0x100fe20000011667 */
[----:B------:R-:W-:Y:S01]  /*0960*/  HADD2.F32 R118, -RZ, R86.H1_H1 ;  /* 0x30000056ff767230 */ /* 0x000fe20000004100 */
[--C-:B------:R-:W-:Y:S01]  /*0970*/  SHF.R.U32.HI R110, RZ, 0x10, R103.reuse ;  /* 0x00000010ff6e7819 */ /* 0x100fe20000011667 */
[----:B------:R-:W-:Y:S01]  /*0980*/  HADD2.F32 R82, -RZ, R82.H1_H1 ;  /* 0x30000052ff527230 */ /* 0x000fe20000004100 */
[----:B------:R-:W-:Y:S01]  /*0990*/  SHF.R.U32.HI R111, RZ, 0x8, R103 ;  /* 0x00000008ff6f7819 */ /* 0x000fe20000011667 */
[----:B------:R-:W-:Y:S01]  /*09a0*/  FADD.FTZ R55, R55, R104 ;  /* 0x0000006837377221 */ /* 0x000fe20000010000 */
[----:B------:R-:W-:Y:S01]  /*09b0*/  MOV R112, R103 ;  /* 0x0000006700707202 */ /* 0x000fe20000000f00 */
[----:B------:R-:W-:Y:S01]  /*09c0*/  FFMA.FTZ R39, R90, R104, R39 ;  /* 0x000000685a277223 */ /* 0x000fe20000010027 */
[C-C-:B------:R-:W-:Y:S01]  /*09d0*/  SHF.R.U64 R113, R102.reuse, 0x18, R103.reuse ;  /* 0x0000001866717819 */ /* 0x140fe20000001267 */
[----:B------:R-:W-:Y:S01]  /*09e0*/  FMUL.FTZ R86, R101, R106 ;  /* 0x0000006a65567220 */ /* 0x000fe20000410000 */
[----:B------:R-:W-:Y:S01]  /*09f0*/  SHF.R.U64 R114, R102, 0x10, R103 ;  /* 0x0000001066727819 */ /* 0x000fe20000001267 */
[----:B------:R-:W-:Y:S01]  /*0a00*/  FFMA.FTZ R104, R24, R105, R83 ;  /* 0x0000006918687223 */ /* 0x000fe20000010053 */
[----:B------:R-:W-:Y:S01]  /*0a10*/  SHF.R.U64 R115, R102, 0x8, R103 ;  /* 0x0000000866737819 */ /* 0x000fe20000001267 */
[----:B------:R-:W-:-:S02]  /*0a20*/  HADD2.F32 R103, -RZ, R87.H0_H0 ;  /* 0x20000057ff677230 */ /* 0x000fc40000004100 */
[----:B------:R-:W-:Y:S01]  /*0a30*/  FMUL.FTZ R83, R34, R81 ;  /* 0x0000005122537220 */ /* 0x000fe20000410000 */
[----:B------:R-:W-:Y:S02]  /*0a40*/  HADD2.F32 R116, -RZ, R87.H1_H1 ;  /* 0x30000057ff747230 */ /* 0x000fe40000004100 */
[----:B------:R-:W-:Y:S01]  /*0a50*/  FMUL.FTZ R87, R101, R100 ;  /* 0x0000006465577220 */ /* 0x000fe20000410000 */
[-C--:B------:R-:W-:Y:S01]  /*0a60*/  FMUL.FTZ R120, R33, R82.reuse ;  /* 0x0000005221787220 */ /* 0x080fe20000410000 */
[----:B------:R-:W-:Y:S01]  /*0a70*/  FADD.FTZ R57, R57, R82 ;  /* 0x0000005239397221 */ /* 0x000fe20000010000 */
[----:B------:R-:W-:Y:S01]  /*0a80*/  FFMA.FTZ R41, R86, R82, R41 ;  /* 0x0000005256297223 */ /* 0x000fe20000010029 */
        /* <DEDUP_REMOVED lines=40> */
[----:B------:R-:W-:-:S07]  /*0d10*/  FFMA.FTZ R100, R108, R107, R81 ;  /* 0x0000006b6c647223 */ /* 0x000fce0000010051 */
.L_x_1949:
[----:B------:R-:W-:Y:S05]  /*0d20*/  BSYNC.RECONVERGENT B1 ;  /* 0x0000000000017941 */ /* 0x000fea0003800200 */
.L_x_1948:
        /* <DEDUP_REMOVED lines=21> */
.L_x_1974:
        /* <DEDUP_REMOVED lines=70> */
.L_x_1955:
        /* <DEDUP_REMOVED lines=53> */
.L_x_1954:
        /* <DEDUP_REMOVED lines=63> */
.L_x_1953:
        /* <DEDUP_REMOVED lines=40> */
[----:B------:R-:W-:Y:S01]  /*1ca0*/  F2FP.F16.F32.PACK_AB R82, R95, R82 ;  /* 0x000000525f52723e */ /* 0x000fe200000000ff */
        /* <DEDUP_REMOVED lines=25> */
[----:B------:R-:W-:Y:S02]  /*1e40*/  F2FP.F16.F32.PACK_AB R61, R80, R61 ;  /* 0x0000003d503d723e */ /* 0x000fe400000000ff */
[----:B------:R-:W-:Y:S02]  /*1e50*/  F2FP.F16.F32.PACK_AB R60, R83, R60 ;  /* 0x0000003c533c723e */ /* 0x000fe400000000ff */
[----:B------:R-:W-:Y:S02]  /*1e60*/  F2FP.F16.F32.PACK_AB R81, R81, R100 ;  /* 0x000000645151723e */ /* 0x000fe400000000ff */
[----:B------:R-:W-:Y:S02]  /*1e70*/  FSEL R80, R94, RZ, P3 ;  /* 0x000000ff5e507208 */ /* 0x000fe40001800000 */
[----:B------:R-:W-:-:S02]  /*1e80*/  FSEL R83, R63, RZ, P5 ;  /* 0x000000ff3f537208 */ /* 0x000fc40002800000 */
[----:B------:R-:W-:Y:S02]  /*1e90*/  FSEL R95, R95, RZ, P4 ;  /* 0x000000ff5f5f7208 */ /* 0x000fe40002000000 */
[----:B------:R-:W-:Y:S02]  /*1ea0*/  FSEL R63, R63, RZ, P0 ;  /* 0x000000ff3f3f7208 */ /* 0x000fe40000000000 */
[C---:B------:R-:W-:Y:S02]  /*1eb0*/  FSEL R94, R101.reuse, RZ, P1 ;  /* 0x000000ff655e7208 */ /* 0x040fe40000800000 */
[----:B------:R-:W-:Y:S02]  /*1ec0*/  FSEL R100, R101, RZ, P6 ;  /* 0x000000ff65647208 */ /* 0x000fe40003000000 */
[----:B------:R-:W-:Y:S02]  /*1ed0*/  F2FP.F16.F32.PACK_AB R80, R95, R80 ;  /* 0x000000505f50723e */ /* 0x000fe400000000ff */
[----:B------:R-:W-:-:S02]  /*1ee0*/  F2FP.F16.F32.PACK_AB R63, R94, R63 ;  /* 0x0000003f5e3f723e */ /* 0x000fc400000000ff */
[----:B------:R-:W-:Y:S01]  /*1ef0*/  F2FP.F16.F32.PACK_AB R83, R100, R83 ;  /* 0x000000536453723e */ /* 0x000fe200000000ff */
[----:B------:R-:W-:Y:S06]  /*1f00*/  BRA `(.L_x_1956) ;  /* 0x0000000c00747947 */ /* 0x000fec0003800000 */
.L_x_1958:
        /* <DEDUP_REMOVED lines=12> */
[----:B------:R-:W-:Y:S01]  /*1fd0*/  FADD.FTZ R62, R91, -R60 ;  /* 0x8000003c5b3e7221 */ /* 0x000fe20000010000 */
[----:B------:R-:W-:Y:S01]  /*1fe0*/  FFMA.FTZ R82, R108, R80, R83 ;  /* 0x000000506c527223 */ /* 0x000fe20000010053 */
[----:B------:R-:W-:Y:S01]  /*1ff0*/  FADD.FTZ R80, R106, -R63 ;  /* 0x8000003f6a507221 */ /* 0x000fe20000010000 */
[----:B------:R-:W-:Y:S01]  /*2000*/  FMUL.FTZ R61, R76, UR14 ;  /* 0x0000000e4c3d7c20 */ /* 0x000fe20008410000 */
[----:B------:R-:W-:Y:S01]  /*2010*/  LOP3.LUT P0, RZ, R6, 0xff, RZ, 0xc0, !PT ;  /* 0x000000ff06ff7812 */ /* 0x000fe2000780c0ff */
[----:B------:R-:W-:Y:S01]  /*2020*/  FADD.FTZ R60, R89, -R44 ;  /* 0x8000002c593c7221 */ /* 0x000fe20000010000 */
[----:B------:R-:W-:Y:S01]  /*2030*/  FMUL.FTZ R63, R77, UR14 ;  /* 0x0000000e4d3f7c20 */ /* 0x000fe20008410000 */
[----:B------:R-:W-:Y:S01]  /*2040*/  LOP3.LUT P1, RZ, R4, 0xff, RZ, 0xc0, !PT ;  /* 0x000000ff04ff7812 */ /* 0x000fe2000782c0ff */
[----:B------:R-:W-:Y:S01]  /*2050*/  FADD.FTZ R44, R88, -R45 ;  /* 0x8000002d582c7221 */ /* 0x000fe20000010000 */
[C---:B------:R-:W-:Y:S01]  /*2060*/  FMUL.FTZ R46, R101.reuse, R46 ;  /* 0x0000002e652e7220 */ /* 0x040fe20000410000 */
[----:B------:R-:W-:Y:S01]  /*2070*/  FMUL.FTZ R47, R101, R62 ;  /* 0x0000003e652f7220 */ /* 0x000fe20000410000 */
[----:B------:R-:W-:Y:S01]  /*2080*/  FADD.FTZ R82, R107, -R82 ;  /* 0x800000526b527221 */ /* 0x000fe20000010000 */
        /* <DEDUP_REMOVED lines=15> */
[----:B------:R-:W-:Y:S01]  /*2180*/  F2FP.F16.F32.PACK_AB R62, R81, R62 ;  /* 0x0000003e513e723e */ /* 0x000fe200000000ff */
        /* <DEDUP_REMOVED lines=33> */
.L_x_1957:
        /* <DEDUP_REMOVED lines=39> */
[----:B------:R-:W-:Y:S01]  /*2610*/  F2FP.F16.F32.PACK_AB R82, R95, R82 ;  /* 0x000000525f52723e */ /* 0x000fe200000000ff */
        /* <DEDUP_REMOVED lines=23> */
[----:B------:R-:W-:Y:S02]  /*2790*/  F2FP.F16.F32.PACK_AB R61, R80, R61 ;  /* 0x0000003d503d723e */ /* 0x000fe400000000ff */
[----:B------:R-:W-:Y:S02]  /*27a0*/  F2FP.F16.F32.PACK_AB R60, R83, R60 ;  /* 0x0000003c533c723e */ /* 0x000fe400000000ff */
[----:B------:R-:W-:-:S02]  /*27b0*/  F2FP.F16.F32.PACK_AB R81, R81, R100 ;  /* 0x000000645151723e */ /* 0x000fc400000000ff */
[----:B------:R-:W-:Y:S02]  /*27c0*/  FSEL R80, R94, RZ, P0 ;  /* 0x000000ff5e507208 */ /* 0x000fe40000000000 */
[----:B------:R-:W-:Y:S02]  /*27d0*/  FSEL R83, R63, RZ, P3 ;  /* 0x000000ff3f537208 */ /* 0x000fe40001800000 */
        /* <DEDUP_REMOVED lines=8> */
.L_x_1959:
        /* <DEDUP_REMOVED lines=10> */
[C---:B-----5:R-:W-:Y:S01]  /*2900*/  FFMA.FTZ R76, R101.reuse, R61, R12 ;  /* 0x0000003d654c7223 */ /* 0x060fe2000001000c */
[----:B------:R-:W-:Y:S01]  /*2910*/  FFMA.FTZ R77, R101, R62, R13 ;  /* 0x0000003e654d7223 */ /* 0x000fe2000001000d */
[----:B------:R-:W-:Y:S01]  /*2920*/  FADD.FTZ R47, R92, -R47 ;  /* 0x8000002f5c2f7221 */ /* 0x000fe20000010000 */
[----:B------:R-:W-:Y:S01]  /*2930*/  FADD.FTZ R60, R91, -R46 ;  /* 0x8000002e5b3c7221 */ /* 0x000fe20000010000 */
[----:B------:R-:W-:Y:S01]  /*2940*/  FADD.FTZ R79, R106, -R63 ;  /* 0x8000003f6a4f7221 */ /* 0x000fe20000010000 */
[----:B------:R-:W-:Y:S01]  /*2950*/  FADD.FTZ R44, R89, -R44 ;  /* 0x8000002c592c7221 */ /* 0x000fe20000010000 */
[----:B------:R-:W-:Y:S01]  /*2960*/  FADD.FTZ R82, R107, -R80 ;  /* 0x800000506b527221 */ /* 0x000fe20000010000 */
[----:B------:R-:W-:Y:S01]  /*2970*/  FMUL.FTZ R63, R76, UR14 ;  /* 0x0000000e4c3f7c20 */ /* 0x000fe20008410000 */
[----:B------:R-:W-:Y:S01]  /*2980*/  LOP3.LUT P0, RZ, R6, 0xff, RZ, 0xc0, !PT ;  /* 0x000000ff06ff7812 */ /* 0x000fe2000780c0ff */
[----:B------:R-:W-:Y:S01]  /*2990*/  FADD.FTZ R61, R88, -R45 ;  /* 0x8000002d583d7221 */ /* 0x000fe20000010000 */
[----:B------:R-:W-:Y:S01]  /*29a0*/  FMUL.FTZ R80, R77, UR14 ;  /* 0x0000000e4d507c20 */ /* 0x000fe20008410000 */
[----:B------:R-:W-:Y:S01]  /*29b0*/  LOP3.LUT P1, RZ, R4, 0xff, RZ, 0xc0, !PT ;  /* 0x000000ff04ff7812 */ /* 0x000fe2000782c0ff */
[----:B------:R-:W-:Y:S01]  /*29c0*/  FFMA.FTZ R46, R101, R47, R18 ;  /* 0x0000002f652e7223 */ /* 0x000fe20000010012 */
[----:B------:R-:W-:Y:S01]  /*29d0*/  LOP3.LUT P6, RZ, R111, 0xff, RZ, 0xc0, !PT ;  /* 0x000000ff6fff7812 */ /* 0x000fe200078cc0ff */
[C---:B------:R-:W-:Y:S01]  /*29e0*/  FFMA.FTZ R47, R101.reuse, R60, R19 ;  /* 0x0000003c652f7223 */ /* 0x040fe20000010013 */
[C---:B------:R-:W-:Y:S01]  /*29f0*/  FFMA.FTZ R45, R101.reuse, R44, R17 ;  /* 0x0000002c652d7223 */ /* 0x040fe20000010011 */
[----:B------:R-:W-:Y:S01]  /*2a00*/  FFMA.FTZ R78, R101, R79, R14 ;  /* 0x0000004f654e7223 */ /* 0x000fe2000001000e */
[----:B------:R-:W-:Y:S01]  /*2a10*/  FSEL R62, R63, RZ, P0 ;  /* 0x000000ff3f3e7208 */ /* 0x000fe20000000000 */
[C---:B------:R-:W-:Y:S01]  /*2a20*/  FFMA.FTZ R44, R101.reuse, R61, R16 ;  /* 0x0000003d652c7223 */ /* 0x040fe20000010010 */
[----:B------:R-:W-:Y:S01]  /*2a30*/  FFMA.FTZ R79, R101, R82, R15 ;  /* 0x00000052654f7223 */ /* 0x000fe2000001000f */
[----:B------:R-:W-:Y:S01]  /*2a40*/  FSEL R81, R80, RZ, P1 ;  /* 0x000000ff50517208 */ /* 0x000fe20000800000 */
[----:B------:R-:W-:Y:S01]  /*2a50*/  FMUL.FTZ R60, R46, UR14 ;  /* 0x0000000e2e3c7c20 */ /* 0x000fe20008410000 */
[----:B------:R-:W-:Y:S01]  /*2a60*/  LOP3.LUT P0, RZ, R112, 0xff, RZ, 0xc0, !PT ;  /* 0x000000ff70ff7812 */ /* 0x000fe2000780c0ff */
[----:B------:R-:W-:Y:S01]  /*2a70*/  FMUL.FTZ R83, R45, UR14 ;  /* 0x0000000e2d537c20 */ /* 0x000fe20008410000 */
[----:B------:R-:W-:Y:S01]  /*2a80*/  FSEL R101, R80, RZ, P6 ;  /* 0x000000ff50657208 */ /* 0x000fe20003000000 */
[----:B------:R-:W-:Y:S01]  /*2a90*/  FMUL.FTZ R80, R47, UR14 ;  /* 0x0000000e2f507c20 */ /* 0x000fe20008410000 */
[----:B------:R-:W-:Y:S01]  /*2aa0*/  LOP3.LUT P5, RZ, R114, 0xff, RZ, 0xc0, !PT ;  /* 0x000000ff72ff7812 */ /* 0x000fe200078ac0ff */
[----:B-1----:R-:W-:Y:S01]  /*2ab0*/  FMUL.FTZ R100, R79, UR14 ;  /* 0x0000000e4f647c20 */ /* 0x002fe20008410000 */
[----:B------:R-:W-:-:S02]  /*2ac0*/  LOP3.LUT P3, RZ, R113, 0xff, RZ, 0xc0, !PT ;  /* 0x000000ff71ff7812 */ /* 0x000fc4000786c0ff */
[----:B------:R-:W-:Y:S01]  /*2ad0*/  FSEL R82, R63, RZ, P0 ;  /* 0x000000ff3f527208 */ /* 0x000fe20000000000 */
[----:B------:R-:W-:Y:S01]  /*2ae0*/  FMUL.FTZ R63, R44, UR14 ;  /* 0x0000000e2c3f7c20 */ /* 0x000fe20008410000 */
[----:B------:R-:W-:Y:S02]  /*2af0*/  F2FP.F16.F32.PACK_AB R62, R81, R62 ;  /* 0x0000003e513e723e */ /* 0x000fe400000000ff */
[----:B------:R-:W-:Y:S02]  /*2b00*/  LOP3.LUT P4, RZ, R8, 0xff, RZ, 0xc0, !PT ;  /* 0x000000ff08ff7812 */ /* 0x000fe4000788c0ff */
[----:B------:R-:W-:Y:S02]  /*2b10*/  LOP3.LUT P1, RZ, R5, 0xff, RZ, 0xc0, !PT ;  /* 0x000000ff05ff7812 */ /* 0x000fe4000782c0ff */
[----:B------:R-:W-:Y:S02]  /*2b20*/  LOP3.LUT P0, RZ, R7, 0xff, RZ, 0xc0, !PT ;  /* 0x000000ff07ff7812 */ /* 0x000fe4000780c0ff */
[----:B------:R-:W-:-:S02]  /*2b30*/  FSEL R81, R60, RZ, P5 ;  /* 0x000000ff3c517208 */ /* 0x000fc40002800000 */
[----:B------:R-:W-:Y:S02]  /*2b40*/  FSEL R94, R80, RZ, P3 ;  /* 0x000000ff505e7208 */ /* 0x000fe40001800000 */
[----:B------:R-:W-:Y:S02]  /*2b50*/  LOP3.LUT P6, RZ, R9, 0xff, RZ, 0xc0, !PT ;  /* 0x000000ff09ff7812 */ /* 0x000fe400078cc0ff */
[----:B------:R-:W-:Y:S02]  /*2b60*/  FSEL R61, R60, RZ, P4 ;  /* 0x000000ff3c3d7208 */ /* 0x000fe40002000000 */
[----:B------:R-:W-:Y:S02]  /*2b70*/  FSEL R80, R80, RZ, P1 ;  /* 0x000000ff50507208 */ /* 0x000fe40000800000 */
[----:B------:R-:W-:Y:S02]  /*2b80*/  FSEL R60, R63, RZ, P0 ;  /* 0x000000ff3f3c7208 */ /* 0x000fe40000000000 */
[----:B------:R-:W-:Y:S01]  /*2b90*/  F2FP.F16.F32.PACK_AB R81, R94, R81 ;  /* 0x000000515e51723e */ /* 0x000fe200000000ff */
[----:B------:R-:W-:Y:S01]  /*2ba0*/  FMUL.FTZ R94, R78, UR14 ;  /* 0x0000000e4e5e7c20 */ /* 0x000fe20008410000 */
[----:B------:R-:W-:-:S02]  /*2bb0*/  FSEL R95, R83, RZ, P6 ;  /* 0x000000ff535f7208 */ /* 0x000fc40003000000 */
[----:B------:R-:W-:Y:S02]  /*2bc0*/  LOP3.LUT P0, RZ, R116, 0xff, RZ, 0xc0, !PT ;  /* 0x000000ff74ff7812 */ /* 0x000fe4000780c0ff */
[----:B------:R-:W-:Y:S02]  /*2bd0*/  LOP3.LUT P3, RZ, R110, 0xff, RZ, 0xc0, !PT ;  /* 0x000000ff6eff7812 */ /* 0x000fe4000786c0ff */
[----:B------:R-:W-:Y:S02]  /*2be0*/  LOP3.LUT P4, RZ, R2, 0xff, RZ, 0xc0, !PT ;  /* 0x000000ff02ff7812 */ /* 0x000fe4000788c0ff */
[----:B------:R-:W-:Y:S02]  /*2bf0*/  LOP3.LUT P1, RZ, R115, 0xff, RZ, 0xc0, !PT ;  /* 0x000000ff73ff7812 */ /* 0x000fe4000782c0ff */
[----:B------:R-:W-:Y:S02]  /*2c00*/  LOP3.LUT P6, RZ, R0, 0xff, RZ, 0xc0, !PT ;  /* 0x000000ff00ff7812 */ /* 0x000fe400078cc0ff */
[----:B------:R-:W-:-:S02]  /*2c10*/  F2FP.F16.F32.PACK_AB R61, R80, R61 ;  /* 0x0000003d503d723e */ /* 0x000fc400000000ff */
[----:B------:R-:W-:Y:S02]  /*2c20*/  LOP3.LUT P5, RZ, R109, 0xff, RZ, 0xc0, !PT ;  /* 0x000000ff6dff7812 */ /* 0x000fe400078ac0ff */
[----:B------:R-:W-:Y:S02]  /*2c30*/  F2FP.F16.F32.PACK_AB R60, R95, R60 ;  /* 0x0000003c5f3c723e */ /* 0x000fe400000000ff */
[----:B------:R-:W-:Y:S02]  /*2c40*/  FSEL R80, R63, RZ, P0 ;  /* 0x000000ff3f507208 */ /* 0x000fe40000000000 */
        /* <DEDUP_REMOVED lines=8> */
[----:B------:R-:W-:-:S07]  /*2cd0*/  F2FP.F16.F32.PACK_AB R83, R100, R95 ;  /* 0x0000005f6453723e */ /* 0x000fce00000000ff */
.L_x_1956:
        /* <DEDUP_REMOVED lines=14> */
.L_x_1952:
[----:B------:R-:W-:Y:S05]  /*2dc0*/  BSYNC.RECONVERGENT B1 ;  /* 0x0000000000017941 */ /* 0x000fea0003800200 */
.L_x_1951:
[----:B---3--:R-:W2:Y:S02]  /*2dd0*/  LDC.64 R80, c[0x0][0x380] ;  /* 0x0000e000ff507b82 */ /* 0x008ea40000000a00 */
[----:B--2---:R-:W-:-:S04]  /*2de0*/  LEA R11, R80, R11, 0x2 ;  /* 0x0000000b500b7211 */ /* 0x004fc800078e10ff */
[----:B------:R-:W-:-:S13]  /*2df0*/  ISETP.GE.AND P0, PT, R11, R81, PT ;  /* 0x000000510b00720c */ /* 0x000fda0003f06270 */
[----:B------:R-:W-:Y:S05]  /*2e00*/  @!P0 BRA `(.L_x_1960) ;  /* 0xffffffd400488947 */ /* 0x000fea000383ffff */
.L_x_1947:
[----:B------:R-:W-:Y:S05]  /*2e10*/  BSYNC B0 ;  /* 0x0000000000007941 */ /* 0x000fea0003800000 */
.L_x_1946:
        /* <DEDUP_REMOVED lines=13> */
[----:B----4-:R-:W-:Y:S02]  /*2ef0*/  IADD3 R22, P2, PT, R24, UR18, RZ ;  /* 0x0000001218167c10 */ /* 0x010fe4000ff5e0ff */
[----:B------:R-:W-:-:S02]  /*2f00*/  LEA R0, R0, R3, 0x5 ;  /* 0x0000000300007211 */ /* 0x000fc400078e28ff */
[----:B------:R-:W-:Y:S02]  /*2f10*/  LEA R3, R14, R3, 0x2 ;  /* 0x000000030e037211 */ /* 0x000fe400078e10ff */
[----:B------:R-:W-:Y:S01]  /*2f20*/  IADD3 R20, P3, PT, R24, UR16, RZ ;  /* 0x0000001018147c10 */ /* 0x000fe2000ff7e0ff */
[----:B------:R2:W-:Y:S04]  /*2f30*/  STS.128 [R0], R48 ;  /* 0x0000003000007388 */ /* 0x0005e80000000c00 */
[----:B------:R-:W-:Y:S01]  /*2f40*/  STS.128 [R0+0x10], R68 ;  /* 0x0000104400007388 */ /* 0x000fe20000000c00 */
[----:B------:R-:W-:Y:S01]  /*2f50*/  BAR.SYNC.DEFER_BLOCKING 0x0 ;  /* 0x0000000000007b1d */ /* 0x000fe20000010000 */
[----:B--2---:R-:W-:-:S04]  /*2f60*/  LOP3.LUT R49, R14, 0x7f, RZ, 0x3c, !PT ;  /* 0x0000007f0e317812 */ /* 0x004fc800078e3cff */
[----:B------:R-:W-:-:S04]  /*2f70*/  IADD3 R98, PT, PT, R49, R98, RZ ;  /* 0x0000006231627210 */ /* 0x000fc80007ffe0ff */
[----:B------:R-:W-:Y:S01]  /*2f80*/  ISETP.GE.U32.AND P1, PT, R98, 0x80, PT ;  /* 0x000000806200780c */ /* 0x000fe20003f26070 */
        /* <DEDUP_REMOVED lines=42> */
[----:B------:R-:W-:-:S02]  /*3230*/  SHF.L.U64.HI R53, R18, 0x2, R53 ;  /* 0x0000000212357819 */ /* 0x000fc40000010235 */
[----:B------:R-:W-:Y:S02]  /*3240*/  IADD3 R18, P4, PT, R24, UR22, RZ ;  /* 0x0000001618127c10 */ /* 0x000fe4000ff9e0ff */
[C---:B-1----:R-:W-:Y:S02]  /*3250*/  IADD3.X R59, PT, PT, R53.reuse, UR19, RZ, P2, !PT ;  /* 0x00000013353b7c10 */ /* 0x042fe400097fe4ff */
        /* <DEDUP_REMOVED lines=60> */
.L_x_1962:
[----:B------:R-:W-:Y:S05]  /*3620*/  BSYNC.RECONVERGENT B0 ;  /* 0x0000000000007941 */ /* 0x000fea0003800200 */
.L_x_1961:
        /* <DEDUP_REMOVED lines=15> */
.L_x_1950:
[----:B------:R-:W-:Y:S01]  /*3720*/  HFMA2 R118, -RZ, RZ, 0, 5.9604644775390625e-08 ;  /* 0x00000001ff767431 */ /* 0x000fe200000001ff */
[----:B------:R-:W-:Y:S01]  /*3730*/  BSSY B1, `(.L_x_1963) ;  /* 0x0000007000017945 */ /* 0x000fe20003800000 */
[----:B------:R-:W-:Y:S02]  /*3740*/  MOV R119, R95 ;  /* 0x0000005f00777202 */ /* 0x000fe40000000f00 */
[----:B------:R-:W-:Y:S02]  /*3750*/  MOV R121, 0x1f ;  /* 0x0000001f00797802 */ /* 0x000fe40000000f00 */
[----:B------:R-:W-:-:S07]  /*3760*/  MOV R102, 0xffffffff ;  /* 0xffffffff00667802 */ /* 0x000fce0000000f00 */
[----:B01---5:R-:W-:Y:S05]  /*3770*/  WARPSYNC.COLLECTIVE R102, `(.L_x_1964) ;  /* 0x0000000066087348 */ /* 0x023fea0003c00000 */
[----:B------:R2:W3:Y:S02]  /*3780*/  SHFL.BFLY P0, R117, R119, R118, R121 ;  /* 0x0c00007677757389 */ /* 0x0004e40000000079 */
[----:B0123-5:R-:W-:Y:S05]  /*3790*/  ENDCOLLECTIVE ;  /* 0x000000000000791b */ /* 0x02ffea0003800000 */
.L_x_1964:
[----:B------:R-:W-:Y:S05]  /*37a0*/  BSYNC B1 ;  /* 0x0000000000017941 */ /* 0x000fea0003800000 */
.L_x_1963:
        /* <DEDUP_REMOVED lines=8> */
.L_x_1965:
[----:B------:R-:W-:Y:S01]  /*3830*/  FADD.FTZ R80, R80, R95 ;  /* 0x0000005f50507221 */ /* 0x000fe20000010000 */
[----:B------:R-:W-:-:S04]  /*3840*/  HFMA2 R118, -RZ, RZ, 0, 1.1920928955078125e-07 ;  /* 0x00000002ff767431 */ /* 0x000fc800000001ff */
[----:B------:R-:W-:Y:S02]  /*3850*/  MOV R119, R80 ;  /* 0x0000005000777202 */ /* 0x000fe40000000f00 */
[----:B------:R-:W-:-:S07]  /*3860*/  MOV R81, R117 ;  /* 0x0000007500517202 */ /* 0x000fce0000000f00 */
[----:B------:R-:W-:Y:S05]  /*3870*/  WARPSYNC.COLLECTIVE R102, `(.L_x_1966) ;  /* 0x0000000066087348 */ /* 0x000fea0003c00000 */
[----:B------:R0:W1:Y:S02]  /*3880*/  SHFL.BFLY P0, R117, R119, R118, R121 ;  /* 0x0c00007677757389 */ /* 0x0000640000000079 */
[----:B01----:R-:W-:Y:S05]  /*3890*/  ENDCOLLECTIVE ;  /* 0x000000000000791b */ /* 0x003fea0003800000 */
.L_x_1966:
[----:B------:R-:W-:-:S05]  /*38a0*/  FADD.FTZ R81, R81, R100 ;  /* 0x0000006451517221 */ /* 0x000fca0000010000 */
[----:B------:R-:W-:Y:S02]  /*38b0*/  MOV R119, R81 ;  /* 0x0000005100777202 */ /* 0x000fe40000000f00 */
[----:B------:R-:W-:-:S07]  /*38c0*/  MOV R83, R117 ;  /* 0x0000007500537202 */ /* 0x000fce0000000f00 */
[----:B------:R-:W-:Y:S05]  /*38d0*/  WARPSYNC.COLLECTIVE R102, `(.L_x_1967) ;  /* 0x0000000066087348 */ /* 0x000fea0003c00000 */
[----:B------:R0:W1:Y:S02]  /*38e0*/  SHFL.BFLY P0, R117, R119, R118, R121 ;  /* 0x0c00007677757389 */ /* 0x0000640000000079 */
[----:B01----:R-:W-:Y:S05]  /*38f0*/  ENDCOLLECTIVE ;  /* 0x000000000000791b */ /* 0x003fea0003800000 */
.L_x_1967:
[----:B------:R-:W-:Y:S01]  /*3900*/  FADD.FTZ R83, R80, R83 ;  /* 0x0000005350537221 */ /* 0x000fe20000010000 */
[----:B------:R-:W-:-:S04]  /*3910*/  HFMA2 R118, -RZ, RZ, 0, 2.384185791015625e-07 ;  /* 0x00000004ff767431 */ /* 0x000fc800000001ff */
[----:B------:R-:W-:Y:S02]  /*3920*/  MOV R119, R83 ;  /* 0x0000005300777202 */ /* 0x000fe40000000f00 */
[----:B------:R-:W-:-:S07]  /*3930*/  MOV R82, R117 ;  /* 0x0000007500527202 */ /* 0x000fce0000000f00 */
[----:B------:R-:W-:Y:S05]  /*3940*/  WARPSYNC.COLLECTIVE R102, `(.L_x_1968) ;  /* 0x0000000066087348 */ /* 0x000fea0003c00000 */
[----:B------:R0:W1:Y:S02]  /*3950*/  SHFL.BFLY P0, R117, R119, R118, R121 ;  /* 0x0c00007677757389 */ /* 0x0000640000000079 */
[----:B01----:R-:W-:Y:S05]  /*3960*/  ENDCOLLECTIVE ;  /* 0x000000000000791b */ /* 0x003fea0003800000 */
.L_x_1968:
[----:B------:R-:W-:-:S05]  /*3970*/  FADD.FTZ R82, R81, R82 ;  /* 0x0000005251527221 */ /* 0x000fca0000010000 */
[----:B------:R-:W-:Y:S02]  /*3980*/  MOV R119, R82 ;  /* 0x0000005200777202 */ /* 0x000fe40000000f00 */
[----:B------:R-:W-:-:S07]  /*3990*/  MOV R94, R117 ;  /* 0x00000075005e7202 */ /* 0x000fce0000000f00 */
[----:B------:R-:W-:Y:S05]  /*39a0*/  WARPSYNC.COLLECTIVE R102, `(.L_x_1969) ;  /* 0x0000000066087348 */ /* 0x000fea0003c00000 */
[----:B------:R0:W1:Y:S02]  /*39b0*/  SHFL.BFLY P0, R117, R119, R118, R121 ;  /* 0x0c00007677757389 */ /* 0x0000640000000079 */
[----:B01----:R-:W-:Y:S05]  /*39c0*/  ENDCOLLECTIVE ;  /* 0x000000000000791b */ /* 0x003fea0003800000 */
.L_x_1969:
[----:B------:R-:W-:Y:S01]  /*39d0*/  FADD.FTZ R94, R83, R94 ;  /* 0x0000005e535e7221 */ /* 0x000fe20000010000 */
[----:B------:R-:W-:-:S04]  /*39e0*/  HFMA2 R118, -RZ, RZ, 0, 4.76837158203125e-07 ;  /* 0x00000008ff767431 */ /* 0x000fc800000001ff */
[----:B------:R-:W-:Y:S02]  /*39f0*/  MOV R119, R94 ;  /* 0x0000005e00777202 */ /* 0x000fe40000000f00 */
[----:B------:R-:W-:-:S07]  /*3a00*/  MOV R103, R117 ;  /* 0x0000007500677202 */ /* 0x000fce0000000f00 */
[----:B------:R-:W-:Y:S05]  /*3a10*/  WARPSYNC.COLLECTIVE R102, `(.L_x_1970) ;  /* 0x0000000066087348 */ /* 0x000fea0003c00000 */
[----:B------:R0:W1:Y:S02]  /*3a20*/  SHFL.BFLY P0, R117, R119, R118, R121 ;  /* 0x0c00007677757389 */ /* 0x0000640000000079 */
[----:B01----:R-:W-:Y:S05]  /*3a30*/  ENDCOLLECTIVE ;  /* 0x000000000000791b */ /* 0x003fea0003800000 */
.L_x_1970:
[----:B------:R-:W-:-:S05]  /*3a40*/  FADD.FTZ R103, R82, R103 ;  /* 0x0000006752677221 */ /* 0x000fca0000010000 */
[----:B------:R-:W-:Y:S02]  /*3a50*/  MOV R119, R103 ;  /* 0x0000006700777202 */ /* 0x000fe40000000f00 */
[----:B------:R-:W-:-:S07]  /*3a60*/  MOV R95, R117 ;  /* 0x00000075005f7202 */ /* 0x000fce0000000f00 */
[----:B------:R-:W-:Y:S05]  /*3a70*/  WARPSYNC.COLLECTIVE R102, `(.L_x_1971) ;  /* 0x0000000066087348 */ /* 0x000fea0003c00000 */
[----:B------:R0:W1:Y:S02]  /*3a80*/  SHFL.BFLY P0, R117, R119, R118, R121 ;  /* 0x0c00007677757389 */ /* 0x0000640000000079 */
[----:B01----:R-:W-:Y:S05]  /*3a90*/  ENDCOLLECTIVE ;  /* 0x000000000000791b */ /* 0x003fea0003800000 */
.L_x_1971:
[----:B------:R-:W-:Y:S01]  /*3aa0*/  FADD.FTZ R95, R94, R95 ;  /* 0x0000005f5e5f7221 */ /* 0x000fe20000010000 */
[----:B------:R-:W-:-:S04]  /*3ab0*/  HFMA2 R118, -RZ, RZ, 0, 9.5367431640625e-07 ;  /* 0x00000010ff767431 */ /* 0x000fc800000001ff */
[----:B------:R-:W-:Y:S02]  /*3ac0*/  MOV R119, R95 ;  /* 0x0000005f00777202 */ /* 0x000fe40000000f00 */
[----:B------:R-:W-:-:S07]  /*3ad0*/  MOV R100, R117 ;  /* 0x0000007500647202 */ /* 0x000fce0000000f00 */
[----:B------:R-:W-:Y:S05]  /*3ae0*/  WARPSYNC.COLLECTIVE R102, `(.L_x_1972) ;  /* 0x0000000066087348 */ /* 0x000fea0003c00000 */
[----:B------:R0:W1:Y:S02]  /*3af0*/  SHFL.BFLY P0, R117, R119, R118, R121 ;  /* 0x0c00007677757389 */ /* 0x0000640000000079 */
[----:B01----:R-:W-:Y:S05]  /*3b00*/  ENDCOLLECTIVE ;  /* 0x000000000000791b */ /* 0x003fea0003800000 */
.L_x_1972:
[----:B------:R-:W-:-:S05]  /*3b10*/  FADD.FTZ R100, R103, R100 ;  /* 0x0000006467647221 */ /* 0x000fca0000010000 */
[----:B------:R-:W-:Y:S02]  /*3b20*/  MOV R119, R100 ;  /* 0x0000006400777202 */ /* 0x000fe40000000f00 */
[----:B------:R-:W-:-:S07]  /*3b30*/  MOV R80, R117 ;  /* 0x0000007500507202 */ /* 0x000fce0000000f00 */
[----:B------:R-:W-:Y:S05]  /*3b40*/  WARPSYNC.COLLECTIVE R102, `(.L_x_1973) ;  /* 0x0000000066087348 */ /* 0x000fea0003c00000 */
[----:B------:R0:W1:Y:S02]  /*3b50*/  SHFL.BFLY P0, R117, R119, R118, R121 ;  /* 0x0c00007677757389 */ /* 0x0000640000000079 */
[----:B01----:R-:W-:Y:S05]  /*3b60*/  ENDCOLLECTIVE ;  /* 0x000000000000791b */ /* 0x003fea0003800000 */
.L_x_1973:
[----:B------:R-:W-:Y:S01]  /*3b70*/  MOV R81, R117 ;  /* 0x0000007500517202 */ /* 0x000fe20000000f00 */
[----:B------:R-:W-:Y:S06]  /*3b80*/  BRA `(.L_x_1974) ;  /* 0xffffffd000bc7947 */ /* 0x000fec000383ffff */
.L_x_1975:
        /* <DEDUP_REMOVED lines=15> */
.L_x_2888:


//--------------------- .text._ZN10layer_norm31ln_parallel_residual_bwd_kernelINS_13Kernel_traitsIf6__halffS2_fjLj256ELj1ELj4ELj1ELj16ENS_18Kernel_traits_baseILj256EfS2_fS2_fjLj128EEEEELb1ELb0ELb1EEEvNS_9BwdParamsE --------------------------
	.section	.text._ZN10layer_norm31ln_parallel_residual_bwd_kernelINS_13Kernel_traitsIf6__halffS2_fjLj256ELj1ELj4ELj1ELj16ENS_18Kernel_traits_baseILj256EfS2_fS2_fjLj128EEEEELb1ELb0ELb1EEEvNS_9BwdParamsE,"ax",@progbits
	.align	128
        .global         _ZN10layer_norm31ln_parallel_residual_bwd_kernelINS_13Kernel_traitsIf6__halffS2_fjLj256ELj1ELj4ELj1ELj16ENS_18Kernel_traits_baseILj256EfS2_fS2_fjLj128EEEEELb1ELb0ELb1EEEvNS_9BwdParamsE
        .type           _ZN10layer_norm31ln_parallel_residual_bwd_kernelINS_13Kernel_traitsIf6__halffS2_fjLj256ELj1ELj4ELj1ELj16ENS_18Kernel_traits_baseILj256EfS2_fS2_fjLj128EEEEELb1ELb0ELb1EEEvNS_9BwdParamsE,@function
        .size           _ZN10layer_norm31ln_parallel_residual_bwd_kernelINS_13Kernel_traitsIf6__halffS2_fjLj256ELj1ELj4ELj1ELj16ENS_18Kernel_traits_baseILj256EfS2_fS2_fjLj128EEEEELb1ELb0ELb1EEEvNS_9BwdParamsE,(.L_x_2889 - _ZN10layer_norm31ln_parallel_residual_bwd_kernelINS_13Kernel_traitsIf6__halffS2_fjLj256ELj1ELj4ELj1ELj16ENS_18Kernel_traits_baseILj256EfS2_fS2_fjLj128EEEEELb1ELb0ELb1EEEvNS_9BwdParamsE)
        .other          _ZN10layer_norm31ln_parallel_residual_bwd_kernelINS_13Kernel_traitsIf6__halffS2_fjLj256ELj1ELj4ELj1ELj16ENS_18Kernel_traits_baseILj256EfS2_fS2_fjLj128EEEEELb1ELb0ELb1EEEvNS_9BwdParamsE,@"STO_CUDA_ENTRY STV_DEFAULT"
_ZN10layer_norm31ln_parallel_residual_bwd_kernelINS_13Kernel_traitsIf6__halffS2_fjLj256ELj1ELj4ELj1ELj16ENS_18Kernel_traits_baseILj256EfS2_fS2_fjLj128EEEEELb1ELb0ELb1EEEvNS_9BwdParamsE:
.text._ZN10layer_norm31ln_parallel_residual_bwd_kernelINS_13Kernel_traitsIf6__halffS2_fjLj256ELj1ELj4ELj1ELj16ENS_18Kernel_traits_baseILj256EfS2_fS2_fjLj128EEEEELb1ELb0ELb1EEEvNS_9BwdParamsE:
        /* <DEDUP_REMOVED lines=64> */
.L_x_1987:
        /* <DEDUP_REMOVED lines=178> */
.L_x_1999:
        /* <DEDUP_REMOVED lines=66> */
.L_x_1982:
        /* <DEDUP_REMOVED lines=54> */
.L_x_1981:
        /* <DEDUP_REMOVED lines=64> */
.L_x_1980:
        /* <DEDUP_REMOVED lines=80> */
.L_x_1985:
        /* <DEDUP_REMOVED lines=74> */
.L_x_1984:
        /* <DEDUP_REMOVED lines=77> */
.L_x_1986:
        /* <DEDUP_REMOVED lines=73> */
.L_x_1983:
        /* <DEDUP_REMOVED lines=17> */
.L_x_1978:
        /* <DEDUP_REMOVED lines=32> */
.L_x_1977:
[----:B------:R-:W-:Y:S05]  /*30b0*/  BSYNC B0 ;  /* 0x0000000000007941 */ /* 0x000fea0003800000 */
.L_x_1976:
        /* <DEDUP_REMOVED lines=111> */
.L_x_1979:
[----:B------:R-:W-:Y:S01]  /*37b0*/  HFMA2 R111, -RZ, RZ, 0, 5.9604644775390625e-08 ;  /* 0x00000001ff6f7431 */ /* 0x000fe200000001ff */
[----:B------:R-:W-:Y:S01]  /*37c0*/  BSSY B2, `(.L_x_1988) ;  /* 0x0000006000027945 */ /* 0x000fe20003800000 */
[----:B------:R-:W-:Y:S02]  /*37d0*/  MOV R110, 0x1f ;  /* 0x0000001f006e7802 */ /* 0x000fe40000000f00 */
[----:B------:R-:W-:-:S07]  /*37e0*/  MOV R113, 0xffffffff ;  /* 0xffffffff00717802 */ /* 0x000fce0000000f00 */
[----:B-----5:R-:W-:Y:S05]  /*37f0*/  WARPSYNC.COLLECTIVE R113, `(.L_x_1989) ;  /* 0x0000000071087348 */ /* 0x020fea0003c00000 */
[----:B------:R0:W1:Y:S02]  /*3800*/  SHFL.BFLY P4, R114, R112, R111, R110 ;  /* 0x0c00006f70727389 */ /* 0x000064000008006e */
[----:B01---5:R-:W-:Y:S05]  /*3810*/  ENDCOLLECTIVE ;  /* 0x000000000000791b */ /* 0x023fea0003800000 */
.L_x_1989:
[----:B------:R-:W-:Y:S05]  /*3820*/  BSYNC B2 ;  /* 0x0000000000027941 */ /* 0x000fea0003800000 */
.L_x_1988:
        /* <DEDUP_REMOVED lines=8> */
.L_x_1990:
[----:B------:R-:W-:Y:S01]  /*38b0*/  HFMA2 R111, -RZ, RZ, 0, 1.1920928955078125e-07 ;  /* 0x00000002ff6f7431 */ /* 0x000fe200000001ff */
[----:B------:R-:W-:Y:S02]  /*38c0*/  MOV R112, R107 ;  /* 0x0000006b00707202 */ /* 0x000fe40000000f00 */
[----:B------:R-:W-:-:S07]  /*38d0*/  MOV R106, R114 ;  /* 0x00000072006a7202 */ /* 0x000fce0000000f00 */
[----:B------:R-:W-:Y:S05]  /*38e0*/  WARPSYNC.COLLECTIVE R113, `(.L_x_1991) ;  /* 0x0000000071087348 */ /* 0x000fea0003c00000 */
[----:B------:R0:W1:Y:S02]  /*38f0*/  SHFL.BFLY P4, R114, R112, R111, R110 ;  /* 0x0c00006f70727389 */ /* 0x000064000008006e */
[----:B01----:R-:W-:Y:S05]  /*3900*/  ENDCOLLECTIVE ;  /* 0x000000000000791b */ /* 0x003fea0003800000 */
.L_x_1991:
[----:B------:R-:W-:-:S05]  /*3910*/  FADD.FTZ R115, R105, R106 ;  /* 0x0000006a69737221 */ /* 0x000fca0000010000 */
[----:B------:R-:W-:Y:S01]  /*3920*/  MOV R112, R115 ;  /* 0x0000007300707202 */ /* 0x000fe20000000f00 */
[----:B------:R-:W-:-:S07]  /*3930*/  FADD.FTZ R116, R107, R114 ;  /* 0x000000726b747221 */ /* 0x000fce0000010000 */
[----:B------:R-:W-:Y:S05]  /*3940*/  WARPSYNC.COLLECTIVE R113, `(.L_x_1992) ;  /* 0x0000000071087348 */ /* 0x000fea0003c00000 */
[----:B------:R0:W1:Y:S02]  /*3950*/  SHFL.BFLY P4, R114, R112, R111, R110 ;  /* 0x0c00006f70727389 */ /* 0x000064000008006e */
[----:B01----:R-:W-:Y:S05]  /*3960*/  ENDCOLLECTIVE ;  /* 0x000000000000791b */ /* 0x003fea0003800000 */
.L_x_1992:
[----:B------:R-:W-:Y:S01]  /*3970*/  HFMA2 R111, -RZ, RZ, 0, 2.384185791015625e-07 ;  /* 0x00000004ff6f7431 */ /* 0x000fe200000001ff */
[----:B------:R-:W-:Y:S02]  /*3980*/  MOV R112, R116 ;  /* 0x0000007400707202 */ /* 0x000fe40000000f00 */
[----:B------:R-:W-:-:S07]  /*3990*/  MOV R106, R114 ;  /* 0x00000072006a7202 */ /* 0x000fce0000000f00 */
[----:B------:R-:W-:Y:S05]  /*39a0*/  WARPSYNC.COLLECTIVE R113, `(.L_x_1993) ;  /* 0x0000000071087348 */ /* 0x000fea0003c00000 */
[----:B------:R0:W1:Y:S02]  /*39b0*/  SHFL.BFLY P4, R114, R112, R111, R110 ;  /* 0x0c00006f70727389 */ /* 0x000064000008006e */
[----:B01----:R-:W-:Y:S05]  /*39c0*/  ENDCOLLECTIVE ;  /* 0x000000000000791b */ /* 0x003fea0003800000 */
.L_x_1993:
[----:B------:R-:W-:-:S05]  /*39d0*/  FADD.FTZ R117, R115, R106 ;  /* 0x0000006a73757221 */ /* 0x000fca0000010000 */
[----:B------:R-:W-:Y:S01]  /*39e0*/  MOV R112, R117 ;  /* 0x0000007500707202 */ /* 0x000fe20000000f00 */
[----:B------:R-:W-:-:S07]  /*39f0*/  FADD.FTZ R118, R116, R114 ;  /* 0x0000007274767221 */ /* 0x000fce0000010000 */
[----:B------:R-:W-:Y:S05]  /*3a00*/  WARPSYNC.COLLECTIVE R113, `(.L_x_1994) ;  /* 0x0000000071087348 */ /* 0x000fea0003c00000 */
[----:B------:R0:W1:Y:S02]  /*3a10*/  SHFL.BFLY P4, R114, R112, R111, R110 ;  /* 0x0c00006f70727389 */ /* 0x000064000008006e */
[----:B01----:R-:W-:Y:S05]  /*3a20*/  ENDCOLLECTIVE ;  /* 0x000000000000791b */ /* 0x003fea0003800000 */
.L_x_1994:
[----:B------:R-:W-:Y:S01]  /*3a30*/  HFMA2 R111, -RZ, RZ, 0, 4.76837158203125e-07 ;  /* 0x00000008ff6f7431 */ /* 0x000fe200000001ff */
[----:B------:R-:W-:Y:S02]  /*3a40*/  MOV R112, R118 ;  /* 0x0000007600707202 */ /* 0x000fe40000000f00 */
[----:B------:R-:W-:-:S07]  /*3a50*/  MOV R106, R114 ;  /* 0x00000072006a7202 */ /* 0x000fce0000000f00 */
[----:B------:R-:W-:Y:S05]  /*3a60*/  WARPSYNC.COLLECTIVE R113, `(.L_x_1995) ;  /* 0x0000000071087348 */ /* 0x000fea0003c00000 */
[----:B------:R0:W1:Y:S02]  /*3a70*/  SHFL.BFLY P4, R114, R112, R111, R110 ;  /* 0x0c00006f70727389 */ /* 0x000064000008006e */
[----:B01----:R-:W-:Y:S05]  /*3a80*/  ENDCOLLECTIVE ;  /* 0x000000000000791b */ /* 0x003fea0003800000 */
.L_x_1995:
[----:B------:R-:W-:-:S05]  /*3a90*/  FADD.FTZ R119, R117, R106 ;  /* 0x0000006a75777221 */ /* 0x000fca0000010000 */
[----:B------:R-:W-:Y:S01]  /*3aa0*/  MOV R112, R119 ;  /* 0x0000007700707202 */ /* 0x000fe20000000f00 */
[----:B------:R-:W-:-:S07]  /*3ab0*/  FADD.FTZ R106, R118, R114 ;  /* 0x00000072766a7221 */ /* 0x000fce0000010000 */
[----:B------:R-:W-:Y:S05]  /*3ac0*/  WARPSYNC.COLLECTIVE R113, `(.L_x_1996) ;  /* 0x0000000071087348 */ /* 0x000fea0003c00000 */
[----:B------:R0:W1:Y:S02]  /*3ad0*/  SHFL.BFLY P4, R114, R112, R111, R110 ;  /* 0x0c00006f70727389 */ /* 0x000064000008006e */
[----:B01----:R-:W-:Y:S05]  /*3ae0*/  ENDCOLLECTIVE ;  /* 0x000000000000791b */ /* 0x003fea0003800000 */
.L_x_1996:
[----:B------:R-:W-:Y:S01]  /*3af0*/  HFMA2 R111, -RZ, RZ, 0, 9.5367431640625e-07 ;  /* 0x00000010ff6f7431 */ /* 0x000fe200000001ff */
[----:B------:R-:W-:Y:S02]  /*3b00*/  MOV R112, R106 ;  /* 0x0000006a00707202 */ /* 0x000fe40000000f00 */
[----:B------:R-:W-:-:S07]  /*3b10*/  MOV R120, R114 ;  /* 0x0000007200787202 */ /* 0x000fce0000000f00 */
[----:B------:R-:W-:Y:S05]  /*3b20*/  WARPSYNC.COLLECTIVE R113, `(.L_x_1997) ;  /* 0x0000000071087348 */ /* 0x000fea0003c00000 */
[----:B------:R0:W1:Y:S02]  /*3b30*/  SHFL.BFLY P4, R114, R112, R111, R110 ;  /* 0x0c00006f70727389 */ /* 0x000064000008006e */
[----:B01----:R-:W-:Y:S05]  /*3b40*/  ENDCOLLECTIVE ;  /* 0x000000000000791b */ /* 0x003fea0003800000 */
.L_x_1997:
[----:B------:R-:W-:-:S05]  /*3b50*/  FADD.FTZ R105, R119, R120 ;  /* 0x0000007877697221 */ /* 0x000fca0000010000 */
[----:B------:R-:W-:Y:S02]  /*3b60*/  MOV R112, R105 ;  /* 0x0000006900707202 */ /* 0x000fe40000000f00 */
[----:B------:R-:W-:-:S07]  /*3b70*/  MOV R107, R114 ;  /* 0x00000072006b7202 */ /* 0x000fce0000000f00 */
[----:B------:R-:W-:Y:S05]  /*3b80*/  WARPSYNC.COLLECTIVE R113, `(.L_x_1998) ;  /* 0x0000000071087348 */ /* 0x000fea0003c00000 */
[----:B------:R0:W1:Y:S02]  /*3b90*/  SHFL.BFLY P4, R114, R112, R111, R110 ;  /* 0x0c00006f70727389 */ /* 0x000064000008006e */
[----:B01----:R-:W-:Y:S05]  /*3ba0*/  ENDCOLLECTIVE ;  /* 0x000000000000791b */ /* 0x003fea0003800000 */
.L_x_1998:
[----:B------:R-:W-:Y:S05]  /*3bb0*/  BRA `(.L_x_1999) ;  /* 0xffffffd000d87947 */ /* 0x000fea000383ffff */
.L_x_2000:
        /* <DEDUP_REMOVED lines=12> */
.L_x_2889:


//--------------------- .text._ZN10layer_norm22ln_bwd_finalize_kernelINS_22Kernel_traits_finalizeILj256Ef6__halffS2_fjLb0ELj1024ELj4ENS_18Kernel_traits_baseILj256EfS2_fS2_fjLj1024EEEEELb0ELb0EEEvNS_9BwdParamsE --------------------------
	.section	.text._ZN10layer_norm22ln_bwd_finalize_kernelINS_22Kernel_traits_finalizeILj256Ef6__halffS2_fjLb0ELj1024ELj4ENS_18Kernel_traits_baseILj256EfS2_fS2_fjLj1024EEEEELb0ELb0EEEvNS_9BwdParamsE,"ax",@progbits
	.align	128
        .global         _ZN10layer_norm22ln_bwd_finalize_kernelINS_22Kernel_traits_finalizeILj256Ef6__halffS2_fjLb0ELj1024ELj4ENS_18Kernel_traits_baseILj256EfS2_fS2_fjLj1024EEEEELb0ELb0EEEvNS_9BwdParamsE
        .type           _ZN10layer_norm22ln_bwd_finalize_kernelINS_22Kernel_traits_finalizeILj256Ef6__halffS2_fjLb0ELj1024ELj4ENS_18Kernel_traits_baseILj256EfS2_fS2_fjLj1024EEEEELb0ELb0EEEvNS_9BwdParamsE,@function
        .size           _ZN10layer_norm22ln_bwd_finalize_kernelINS_22Kernel_traits_finalizeILj256Ef6__halffS2_fjLb0ELj1024ELj4ENS_18Kernel_traits_baseILj256EfS2_fS2_fjLj1024EEEEELb0ELb0EEEvNS_9BwdParamsE,(.L_x_2890 - _ZN10layer_norm22ln_bwd_finalize_kernelINS_22Kernel_traits_finalizeILj256Ef6__halffS2_fjLb0ELj1024ELj4ENS_18Kernel_traits_baseILj256EfS2_fS2_fjLj1024EEEEELb0ELb0EEEvNS_9BwdParamsE)
        .other          _ZN10layer_norm22ln_bwd_finalize_kernelINS_22Kernel_traits_finalizeILj256Ef6__halffS2_fjLb0ELj1024ELj4ENS_18Kernel_traits_baseILj256EfS2_fS2_fjLj1024EEEEELb0ELb0EEEvNS_9BwdParamsE,@"STO_CUDA_ENTRY STV_DEFAULT"
_ZN10layer_norm22ln_bwd_finalize_kernelINS_22Kernel_traits_finalizeILj256Ef6__halffS2_fjLb0ELj1024ELj4ENS_18Kernel_traits_baseILj256EfS2_fS2_fjLj1024EEEEELb0ELb0EEEvNS_9BwdParamsE:
.text._ZN10layer_norm22ln_bwd_finalize_kernelINS_22Kernel_traits_finalizeILj256Ef6__halffS2_fjLb0ELj1024ELj4ENS_18Kernel_traits_baseILj256EfS2_fS2_fjLj1024EEEEELb0ELb0EEEvNS_9BwdParamsE:
        /* <DEDUP_REMOVED lines=78> */
.L_x_2005:
        /* <DEDUP_REMOVED lines=118> */
.L_x_2004:
[----:B------:R-:W-:Y:S05]  /*0c40*/  BSYNC.RECONVERGENT B1 ;  /* 0x0000000000017941 */ /* 0x000fea0003800200 */
.L_x_2003:
        /* <DEDUP_REMOVED lines=68> */
.L_x_2007:
[----:B------:R-:W-:Y:S05]  /*1090*/  BSYNC.RECONVERGENT B1 ;  /* 0x0000000000017941 */ /* 0x000fea0003800200 */
.L_x_2006:
        /* <DEDUP_REMOVED lines=37> */
.L_x_2009:
[----:B------:R-:W-:Y:S05]  /*12f0*/  BSYNC.RECONVERGENT B1 ;  /* 0x0000000000017941 */ /* 0x000fea0003800200 */
.L_x_2008:
[----:B------:R-:W-:Y:S05]  /*1300*/  @!P1 BRA `(.L_x_2002) ;  /* 0x00000000003c9947 */ /* 0x000fea0003800000 */
[----:B------:R-:W0:Y:S01]  /*1310*/  LDC.64 R8, c[0x0][0x440] ;  /* 0x00011000ff087b82 */ /* 0x000e220000000a00 */
[----:B------:R-:W-:Y:S01]  /*1320*/  IMAD R0, R3, R54, R0 ;  /* 0x0000003603007224 */ /* 0x000fe200078e0200 */
[----:B------:R-:W-:-:S04]  /*1330*/  IADD3 R12, PT, PT, -R55, RZ, RZ ;  /* 0x000000ff370c7210 */ /* 0x000fc80007ffe1ff */
[----:B------:R-:W-:Y:S02]  /*1340*/  IADD3 R3, PT, PT, R57, R0, RZ ;  /* 0x0000000039037210 */ /* 0x000fe40007ffe0ff */
[----:B------:R-:W1:Y:S05]  /*1350*/  LDC.64 R10, c[0x0][0x448] ;  /* 0x00011200ff0a7b82 */ /* 0x000e6a0000000a00 */
.L_x_2010:
        /* <DEDUP_REMOVED lines=10> */
.L_x_2002:
[----:B------:R-:W-:Y:S05]  /*1400*/  BSYNC.RECONVERGENT B0 ;  /* 0x0000000000007941 */ /* 0x000fea0003800200 */
.L_x_2001:
        /* <DEDUP_REMOVED lines=60> */
.L_x_2011:
        /* <DEDUP_REMOVED lines=11> */
.L_x_2890:


//--------------------- .text._ZN10layer_norm40ln_parallel_residual_bwd_finalize_kernelINS_22Kernel_traits_finalizeILj256Ef6__halffS2_fjLb0ELj1024ELj4ENS_18Kernel_traits_baseILj256EfS2_fS2_fjLj1024EEEEELb0EEEvNS_9BwdParamsE --------------------------
	.section	.text._ZN10layer_norm40ln_parallel_residual_bwd_finalize_kernelINS_22Kernel_traits_finalizeILj256Ef6__halffS2_fjLb0ELj1024ELj4ENS_18Kernel_traits_baseILj256EfS2_fS2_fjLj1024EEEEELb0EEEvNS_9BwdParamsE,"ax",@progbits
	.align	128
        .global         _ZN10layer_norm40ln_parallel_residual_bwd_finalize_kernelINS_22Kernel_traits_finalizeILj256Ef6__halffS2_fjLb0ELj1024ELj4ENS_18Kernel_traits_baseILj256EfS2_fS2_fjLj1024EEEEELb0EEEvNS_9BwdParamsE
        .type           _ZN10layer_norm40ln_parallel_residual_bwd_finalize_kernelINS_22Kernel_traits_finalizeILj256Ef6__halffS2_fjLb0ELj1024ELj4ENS_18Kernel_traits_baseILj256EfS2_fS2_fjLj1024EEEEELb0EEEvNS_9BwdParamsE,@function
        .size           _ZN10layer_norm40ln_parallel_residual_bwd_finalize_kernelINS_22Kernel_traits_finalizeILj256Ef6__halffS2_fjLb0ELj1024ELj4ENS_18Kernel_traits_baseILj256EfS2_fS2_fjLj1024EEEEELb0EEEvNS_9BwdParamsE,(.L_x_2891 - _ZN10layer_norm40ln_parallel_residual_bwd_finalize_kernelINS_22Kernel_traits_finalizeILj256Ef6__halffS2_fjLb0ELj1024ELj4ENS_18Kernel_traits_baseILj256EfS2_fS2_fjLj1024EEEEELb0EEEvNS_9BwdParamsE)
        .other          _ZN10layer_norm40ln_parallel_residual_bwd_finalize_kernelINS_22Kernel_traits_finalizeILj256Ef6__halffS2_fjLb0ELj1024ELj4ENS_18Kernel_traits_baseILj256EfS2_fS2_fjLj1024EEEEELb0EEEvNS_9BwdParamsE,@"STO_CUDA_ENTRY STV_DEFAULT"
_ZN10layer_norm40ln_parallel_residual_bwd_finalize_kernelINS_22Kernel_traits_finalizeILj256Ef6__halffS2_fjLb0ELj1024ELj4ENS_18Kernel_traits_baseILj256EfS2_fS2_fjLj1024EEEEELb0EEEvNS_9BwdParamsE:
.text._ZN10layer_norm40ln_parallel_residual_bwd_finalize_kernelINS_22Kernel_traits_finalizeILj256Ef6__halffS2_fjLb0ELj1024ELj4ENS_18Kernel_traits_baseILj256EfS2_fS2_fjLj1024EEEEELb0EEEvNS_9BwdParamsE:
        /* <DEDUP_REMOVED lines=58> */
.L_x_2016:
        /* <DEDUP_REMOVED lines=112> */
.L_x_2015:
[----:B------:R-:W-:Y:S05]  /*0aa0*/  BSYNC.RECONVERGENT B1 ;  /* 0x0000000000017941 */ /* 0x000fea0003800200 */
.L_x_2014:
        /* <DEDUP_REMOVED lines=66> */
.L_x_2018:
[----:B------:R-:W-:Y:S05]  /*0ed0*/  BSYNC.RECONVERGENT B1 ;  /* 0x0000000000017941 */ /* 0x000fea0003800200 */
.L_x_2017:
        /* <DEDUP_REMOVED lines=36> */
.L_x_2020:
[----:B------:R-:W-:Y:S05]  /*1120*/  BSYNC.RECONVERGENT B1 ;  /* 0x0000000000017941 */ /* 0x000fea0003800200 */
.L_x_2019:
        /* <DEDUP_REMOVED lines=18> */
.L_x_2013:
[----:B------:R-:W-:Y:S05]  /*1250*/  BSYNC.RECONVERGENT B0 ;  /* 0x0000000000007941 */ /* 0x000fea0003800200 */
.L_x_2012:
        /* <DEDUP_REMOVED lines=92> */
.L_x_2021:
        /* <DEDUP_REMOVED lines=14> */
.L_x_2891:


//--------------------- .text._ZN10layer_norm31ln_parallel_residual_bwd_kernelINS_13Kernel_traitsIf6__halffS2_fjLj256ELj1ELj4ELj1ELj16ENS_18Kernel_traits_baseILj256EfS2_fS2_fjLj128EEEEELb1ELb1ELb0EEEvNS_9BwdParamsE --------------------------
	.section	.text._ZN10layer_norm31ln_parallel_residual_bwd_kernelINS_13Kernel_traitsIf6__halffS2_fjLj256ELj1ELj4ELj1ELj16ENS_18Kernel_traits_baseILj256EfS2_fS2_fjLj128EEEEELb1ELb1ELb0EEEvNS_9BwdParamsE,"ax",@progbits
	.align	128
        .global         _ZN10layer_norm31ln_parallel_residual_bwd_kernelINS_13Kernel_traitsIf6__halffS2_fjLj256ELj1ELj4ELj1ELj16ENS_18Kernel_traits_baseILj256EfS2_fS2_fjLj128EEEEELb1ELb1ELb0EEEvNS_9BwdParamsE
        .type           _ZN10layer_norm31ln_parallel_residual_bwd_kernelINS_13Kernel_traitsIf6__halffS2_fjLj256ELj1ELj4ELj1ELj16ENS_18Kernel_traits_baseILj256EfS2_fS2_fjLj128EEEEELb1ELb1ELb0EEEvNS_9BwdParamsE,@function
        .size           _ZN10layer_norm31ln_parallel_residual_bwd_kernelINS_13Kernel_traitsIf6__halffS2_fjLj256ELj1ELj4ELj1ELj16ENS_18Kernel_traits_baseILj256EfS2_fS2_fjLj128EEEEELb1ELb1ELb0EEEvNS_9BwdParamsE,(.L_x_2892 - _ZN10layer_norm31ln_parallel_residual_bwd_kernelINS_13Kernel_traitsIf6__halffS2_fjLj256ELj1ELj4ELj1ELj16ENS_18Kernel_traits_baseILj256EfS2_fS2_fjLj128EEEEELb1ELb1ELb0EEEvNS_9BwdParamsE)
        .other          _ZN10layer_norm31ln_parallel_residual_bwd_kernelINS_13Kernel_traitsIf6__halffS2_fjLj256ELj1ELj4ELj1ELj16ENS_18Kernel_traits_baseILj256EfS2_fS2_fjLj128EEEEELb1ELb1ELb0EEEvNS_9BwdParamsE,@"STO_CUDA_ENTRY STV_DEFAULT"
_ZN10layer_norm31ln_parallel_residual_bwd_kernelINS_13Kernel_traitsIf6__halffS2_fjLj256ELj1ELj4ELj1ELj16ENS_18Kernel_traits_baseILj256EfS2_fS2_fjLj128EEEEELb1ELb1ELb0EEEvNS_9BwdParamsE:
.text._ZN10layer_norm31ln_parallel_residual_bwd_kernelINS_13Kernel_traitsIf6__halffS2_fjLj256ELj1ELj4ELj1ELj16ENS_18Kernel_traits_baseILj256EfS2_fS2_fjLj128EEEEELb1ELb1ELb0EEEvNS_9BwdParamsE:
        /* <DEDUP_REMOVED lines=38> */
[----:B------:R-:W-:-:S07]  /*0260*/  HFMA2 R44, -RZ, RZ, 0, 0 ;  /* 0x00000000ff2c7431 */ /* 0x000fce00000001ff */
.L_x_2036:
[----:B------:R-:W0:Y:S01]  /*0270*/  LDC.64 R56, c[0x0][0x3c8] ;  /* 0x0000f200ff387b82 */ /* 0x000e220000000a00 */
[----:B------:R-:W-:-:S05]  /*0280*/  MOV R0, UR22 ;  /* 0x0000001600007c02 */ /* 0x000fca0008000f00 */
[C---:B------:R-:W-:Y:S02]  /*0290*/  IMAD R6, R5.reuse, R0, RZ ;  /* 0x0000000005067224 */ /* 0x040fe400078e02ff */
[----:B0-----:R-:W-:-:S03]  /*02a0*/  IMAD.WIDE R58, R5, 0x4, R56 ;  /* 0x00000004053a7825 */ /* 0x001fc600078e0238 */
[----:B------:R-:W-:-:S04]  /*02b0*/  SHF.R.S32.HI R57, RZ, 0x1f, R6 ;  /* 0x0000001fff397819 */ /* 0x000fc80000011406 */
[----:B--2---:R-:W-:Y:S01]  /*02c0*/  LEA.HI R61, R57, R6, RZ, 0x3 ;  /* 0x00000006393d7211 */ /* 0x004fe200078f18ff */
[----:B------:R-:W-:Y:S01]  /*02d0*/  BSSY.RECONVERGENT B1, `(.L_x_2024) ;  /* 0x0000075000017945 */ /* 0x000fe20003800200 */
[----:B------:R-:W0:Y:S01]  /*02e0*/  LDC.64 R56, c[0x0][0x3c0] ;  /* 0x0000f000ff387b82 */ /* 0x000e220000000a00 */
[----:B-1---5:R1:W5:Y:S01]  /*02f0*/  LDG.E R71, desc[UR8][R58.64] ;  /* 0x000000083a477981 */ /* 0x022362000c1e1900 */
[----:B------:R-:W-:Y:S02]  /*0300*/  LEA.HI.SX32 R6, R61, R2, 0x1d ;  /* 0x000000023d067211 */ /* 0x000fe400078feaff */
[----:B------:R-:W-:Y:S02]  /*0310*/  MOV R60, RZ ;  /* 0x000000ff003c7202 */ /* 0x000fe40000000f00 */
[----:B-1----:R-:W-:Y:S01]  /*0320*/  MOV R59, RZ ;  /* 0x000000ff003b7202 */ /* 0x002fe20000000f00 */
[----:B------:R-:W-:Y:S06]  /*0330*/  @!P2 BRA `(.L_x_2025) ;  /* 0x0000000400b8a947 */ /* 0x000fec0003800000 */
        /* <DEDUP_REMOVED lines=11> */
[----:B------:R-:W2:Y:S04]  /*03f0*/  LDG.E.128 R60, desc[UR8][R78.64+0x10] ;  /* 0x000010084e3c7981 */ /* 0x000ea8000c1e1d00 */
[----:B------:R-:W2:Y:S01]  /*0400*/  LDG.E.128 R64, desc[UR8][R64.64] ;  /* 0x0000000840407981 */ /* 0x000ea2000c1e1d00 */
        /* <DEDUP_REMOVED lines=10> */
[----:B------:R-:W-:-:S04]  /*04b0*/  ISETP.NE.AND P0, PT, RZ, UR11, PT ;  /* 0x0000000bff007c0c */ /* 0x000fc8000bf05270 */
[----:B----4-:R-:W-:-:S05]  /*04c0*/  FSEL R3, R3, RZ, !P0 ;  /* 0x000000ff03037208 */ /* 0x010fca0004000000 */
[--C-:B------:R-:W-:Y:S01]  /*04d0*/  FADD.FTZ R58, R58, -R3.reuse ;  /* 0x800000033a3a7221 */ /* 0x100fe20000010000 */
[--C-:B0-----:R-:W-:Y:S01]  /*04e0*/  FADD.FTZ R76, R59, -R3.reuse ;  /* 0x800000033b4c7221 */ /* 0x101fe20000010000 */
[----:B--2---:R-:W-:Y:S01]  /*04f0*/  FADD.FTZ R60, R60, -R3 ;  /* 0x800000033c3c7221 */ /* 0x004fe20000010000 */
[C-C-:B---3--:R-:W-:Y:S02]  /*0500*/  @P1 SHF.R.U64 R80, R72.reuse, 0x8, R73.reuse ;  /* 0x0000000848501819 */ /* 0x148fe40000001249 */
[C---:B------:R-:W-:Y:S02]  /*0510*/  @P1 SHF.R.U64 R78, R72.reuse, 0x10, R73 ;  /* 0x00000010484e1819 */ /* 0x040fe40000001249 */
[C---:B------:R-:W-:Y:S02]  /*0520*/  @P1 PRMT R9, R72.reuse, 0x7610, R9 ;  /* 0x0000761048091816 */ /* 0x040fe40000000009 */
[----:B------:R-:W-:Y:S02]  /*0530*/  @P1 SHF.R.U64 R72, R72, 0x18, R73 ;  /* 0x0000001848481819 */ /* 0x000fe40000001249 */
[----:B------:R-:W-:-:S02]  /*0540*/  @P1 PRMT R8, R78, 0x7610, R8 ;  /* 0x000076104e081816 */ /* 0x000fc40000000008 */
[----:B------:R-:W-:Y:S01]  /*0550*/  @P1 PRMT R11, R72, 0x7610, R11 ;  /* 0x00007610480b1816 */ /* 0x000fe2000000000b */
[----:B------:R-:W-:Y:S01]  /*0560*/  FADD.FTZ R72, R56, -R3 ;  /* 0x8000000338487221 */ /* 0x000fe20000010000 */
[----:B------:R-:W-:Y:S01]  /*0570*/  @P1 SHF.R.U32.HI R78, RZ, 0x8, R73 ;  /* 0x00000008ff4e1819 */ /* 0x000fe20000011649 */
[----:B------:R-:W-:Y:S01]  /*0580*/  FADD.FTZ R56, R57, -R3 ;  /* 0x8000000339387221 */ /* 0x000fe20000010000 */
[--C-:B------:R-:W-:Y:S01]  /*0590*/  HADD2.F32 R57, -RZ, R64.reuse.H0_H0 ;  /* 0x20000040ff397230 */ /* 0x100fe20000004100 */
[----:B------:R-:W-:Y:S01]  /*05a0*/  @P1 PRMT R7, R80, 0x7610, R7 ;  /* 0x0000761050071816 */ /* 0x000fe20000000007 */
[--C-:B------:R-:W-:Y:S01]  /*05b0*/  FADD.FTZ R62, R62, -R3.reuse ;  /* 0x800000033e3e7221 */ /* 0x100fe20000010000 */
[----:B------:R-:W-:Y:S01]  /*05c0*/  @P1 PRMT R68, R78, 0x7610, R68 ;  /* 0x000076104e441816 */ /* 0x000fe20000000044 */
[--C-:B------:R-:W-:Y:S01]  /*05d0*/  FADD.FTZ R78, R61, -R3.reuse ;  /* 0x800000033d4e7221 */ /* 0x100fe20000010000 */
[----:B------:R-:W-:Y:S01]  /*05e0*/  FADD.FTZ R80, R63, -R3 ;  /* 0x800000033f507221 */ /* 0x000fe20000010000 */
[----:B------:R-:W-:-:S02]  /*05f0*/  HADD2.F32 R64, -RZ, R64.H1_H1 ;  /* 0x30000040ff407230 */ /* 0x000fc40000004100 */
[C---:B-----5:R-:W-:Y:S01]  /*0600*/  FMUL.FTZ R3, R71.reuse, R72 ;  /* 0x0000004847037220 */ /* 0x060fe20000410000 */
[-C--:B------:R-:W-:Y:S01]  /*0610*/  FMUL.FTZ R86, R20, R57.reuse ;  /* 0x0000003914567220 */ /* 0x080fe20000410000 */
[--C-:B------:R-:W-:Y:S02]  /*0620*/  HADD2.F32 R59, -RZ, R65.reuse.H0_H0 ;  /* 0x20000041ff3b7230 */ /* 0x100fe40000004100 */
[C---:B------:R-:W-:Y:S01]  /*0630*/  FMUL.FTZ R72, R71.reuse, R56 ;  /* 0x0000003847487220 */ /* 0x040fe20000410000 */
        /* <DEDUP_REMOVED lines=11> */
[----:B------:R-:W-:-:S02]  /*06f0*/  HADD2.F32 R82, -RZ, R65.H1_H1 ;  /* 0x30000041ff527230 */ /* 0x000fc40000004100 */
[----:B------:R-:W-:Y:S01]  /*0700*/  FADD.FTZ R59, R56, R89 ;  /* 0x00000059383b7221 */ /* 0x000fe20000010000 */
[----:B------:R-:W-:Y:S01]  /*0710*/  FFMA.FTZ R56, R72, R89, R57 ;  /* 0x0000005948387223 */ /* 0x000fe20000010039 */
[--C-:B------:R-:W-:Y:S02]  /*0720*/  HADD2.F32 R61, -RZ, R66.reuse.H0_H0 ;  /* 0x20000042ff3d7230 */ /* 0x100fe40000004100 */
[----:B------:R-:W-:Y:S01]  /*0730*/  FMUL.FTZ R76, R71, R76 ;  /* 0x0000004c474c7220 */ /* 0x000fe20000410000 */
[----:B------:R-:W-:Y:S01]  /*0740*/  FMUL.FTZ R91, R23, R82 ;  /* 0x00000052175b7220 */ /* 0x000fe20000410000 */
        /* <DEDUP_REMOVED lines=9> */
[----:B------:R-:W-:-:S02]  /*07e0*/  HADD2.F32 R63, -RZ, R67.H0_H0 ;  /* 0x20000043ff3f7230 */ /* 0x000fc40000004100 */
[----:B------:R-:W-:Y:S01]  /*07f0*/  FMUL.FTZ R78, R71, R78 ;  /* 0x0000004e474e7220 */ /* 0x000fe20000410000 */
[----:B------:R-:W-:Y:S01]  /*0800*/  FMUL.FTZ R93, R25, R66 ;  /* 0x00000042195d7220 */ /* 0x000fe20000410000 */
[----:B------:R-:W-:Y:S01]  /*0810*/  FADD.FTZ R58, R59, R82 ;  /* 0x000000523b3a7221 */ /* 0x000fe20000010000 */
[----:B------:R-:W-:Y:S01]  /*0820*/  FFMA.FTZ R57, R85, R82, R56 ;  /* 0x0000005255397223 */ /* 0x000fe20000010038 */
[----:B------:R-:W-:Y:S02]  /*0830*/  HADD2.F32 R84, -RZ, R67.H1_H1 ;  /* 0x30000043ff547230 */ /* 0x000fe40000004100 */
[----:B------:R-:W-:Y:S01]  /*0840*/  FMUL.FTZ R80, R71, R80 ;  /* 0x0000005047507220 */ /* 0x000fe20000410000 */
[----:B------:R-:W-:Y:S01]  /*0850*/  FADD.FTZ R45, R45, R66 ;  /* 0x000000422d2d7221 */ /* 0x000fe20000010000 */
[----:B------:R-:W-:Y:S01]  /*0860*/  FFMA.FTZ R29, R78, R66, R29 ;  /* 0x000000424e1d7223 */ /* 0x000fe2000001001d */
[----:B------:R-:W-:Y:S01]  /*0870*/  FMUL.FTZ R87, R71, R62 ;  /* 0x0000003e47577220 */ /* 0x000fe20000410000 */
[----:B------:R-:W-:Y:S01]  /*0880*/  FMUL.FTZ R66, R26, R63 ;  /* 0x0000003f1a427220 */ /* 0x000fe20000410000 */
[----:B------:R-:W-:Y:S01]  /*0890*/  FADD.FTZ R59, R58, R93 ;  /* 0x0000005d3a3b7221 */ /* 0x000fe20000010000 */
[----:B------:R-:W-:Y:S01]  /*08a0*/  FFMA.FTZ R56, R78, R93, R57 ;  /* 0x0000005d4e387223 */ /* 0x000fe20000010039 */
[----:B------:R-:W-:-:S02]  /*08b0*/  @P1 PRMT R10, R73, 0x7610, R10 ;  /* 0x00007610490a1816 */ /* 0x000fc4000000000a */
[--C-:B------:R-:W-:Y:S01]  /*08c0*/  @P1 SHF.R.U32.HI R79, RZ, 0x10, R73.reuse ;  /* 0x00000010ff4f1819 */ /* 0x100fe20000011649 */
[----:B------:R-:W-:Y:S01]  /*08d0*/  FADD.FTZ R47, R47, R84 ;  /* 0x000000542f2f7221 */ /* 0x000fe20000010000 */
[----:B------:R-:W-:Y:S01]  /*08e0*/  @P1 SHF.R.U32.HI R73, RZ, 0x18, R73 ;  /* 0x00000018ff491819 */ /* 0x000fe20000011649 */
[-C--:B------:R-:W-:Y:S01]  /*08f0*/  FFMA.FTZ R31, R80, R84.reuse, R31 ;  /* 0x00000054501f7223 */ /* 0x080fe2000001001f */
[----:B------:R-:W-:Y:S01]  /*0900*/  FMUL.FTZ R84, R27, R84 ;  /* 0x000000541b547220 */ /* 0x000fe20000410000 */
[----:B------:R-:W-:Y:S01]  /*0910*/  FADD.FTZ R59, R59, R66 ;  /* 0x000000423b3b7221 */ /* 0x000fe20000010000 */
[----:B------:R-:W-:Y:S01]  /*0920*/  FFMA.FTZ R57, R87, R66, R56 ;  /* 0x0000004257397223 */ /* 0x000fe20000010038 */
[----:B------:R-:W-:Y:S02]  /*0930*/  @P1 PRMT R69, R79, 0x7610, R69 ;  /* 0x000076104f451816 */ /* 0x000fe40000000045 */
[----:B------:R-:W-:Y:S01]  /*0940*/  @P1 PRMT R70, R73, 0x7610, R70 ;  /* 0x0000761049461816 */ /* 0x000fe20000000046 */
[----:B------:R-:W-:Y:S01]  /*0950*/  FADD.FTZ R44, R44, R61 ;  /* 0x0000003d2c2c7221 */ /* 0x000fe20000010000 */
[--C-:B------:R-:W-:Y:S01]  /*0960*/  SHF.R.U32.HI R65, RZ, 0x18, R75.reuse ;  /* 0x00000018ff417819 */ /* 0x100fe2000001164b */
[----:B------:R-:W-:Y:S01]  /*0970*/  FFMA.FTZ R28, R85, R61, R28 ;  /* 0x0000003d551c7223 */ /* 0x000fe2000001001c */
[----:B------:R-:W-:Y:S01]  /*0980*/  SHF.R.U32.HI R67, RZ, 0x10, R75 ;  /* 0x00000010ff437819 */ /* 0x000fe2000001164b */
[----:B------:R-:W-:Y:S01]  /*0990*/  FADD.FTZ R46, R46, R63 ;  /* 0x0000003f2e2e7221 */ /* 0x000fe20000010000 */
[--C-:B------:R-:W-:Y:S01]  /*09a0*/  SHF.R.U32.HI R73, RZ, 0x8, R75.reuse ;  /* 0x00000008ff497819 */ /* 0x100fe2000001164b */
[----:B------:R-:W-:Y:S01]  /*09b0*/  FFMA.FTZ R30, R87, R63, R30 ;  /* 0x0000003f571e7223 */ /* 0x000fe2000001001e */
[----:B------:R-:W-:Y:S01]  /*09c0*/  MOV R77, R75 ;  /* 0x0000004b004d7202 */ /* 0x000fe20000000f00 */
[----:B------:R-:W-:Y:S01]  /*09d0*/  FADD.FTZ R59, R59, R84 ;  /* 0x000000543b3b7221 */ /* 0x000fe20000010000 */
[----:B------:R-:W-:Y:S01]  /*09e0*/  SHF.R.U64 R79, R74, 0x18, R75 ;  /* 0x000000184a4f7819 */ /* 0x000fe2000000124b */
[----:B------:R-:W-:Y:S01]  /*09f0*/  FFMA.FTZ R60, R80, R84, R57 ;  /* 0x00000054503c7223 */ /* 0x000fe20000010039 */
[----:B------:R-:W-:-:S02]  /*0a00*/  SHF.R.U64 R81, R74, 0x10, R75 ;  /* 0x000000104a517819 */ /* 0x000fc4000000124b */
[----:B------:R-:W-:-:S07]  /*0a10*/  SHF.R.U64 R75, R74, 0x8, R75 ;  /* 0x000000084a4b7819 */ /* 0x000fce000000124b */
.L_x_2025:
[----:B------:R-:W-:Y:S05]  /*0a20*/  BSYNC.RECONVERGENT B1 ;  /* 0x0000000000017941 */ /* 0x000fea0003800200 */
.L_x_2024:
        /* <DEDUP_REMOVED lines=21> */
.L_x_2048:
        /* <DEDUP_REMOVED lines=33> */
[----:B------:R-:W-:Y:S01]  /*0d90*/  FADD.FTZ R56, R64, -R56 ;  /* 0x8000003840387221 */ /* 0x000fe20000010000 */
[----:B------:R-:W-:Y:S01]  /*0da0*/  FMUL.FTZ R62, R71, R62 ;  /* 0x0000003e473e7220 */ /* 0x000fe20000410000 */
[----:B------:R-:W-:Y:S01]  /*0db0*/  FADD.FTZ R90, R89, -R90 ;  /* 0x8000005a595a7221 */ /* 0x000fe20000010000 */
[----:B------:R-:W-:Y:S01]  /*0dc0*/  FADD.FTZ R92, R86, -R57 ;  /* 0x80000039565c7221 */ /* 0x000fe20000010000 */
[----:B------:R-:W-:Y:S01]  /*0dd0*/  FMUL.FTZ R88, R88, UR15 ;  /* 0x0000000f58587c20 */ /* 0x000fe20008410000 */
[----:B------:R-:W-:Y:S01]  /*0de0*/  LOP3.LUT P3, RZ, R67, 0xff, RZ, 0xc0, !PT ;  /* 0x000000ff43ff7812 */ /* 0x000fe2000786c0ff */
[----:B------:R-:W-:Y:S01]  /*0df0*/  FMUL.FTZ R61, R61, UR15 ;  /* 0x0000000f3d3d7c20 */ /* 0x000fe20008410000 */
[----:B------:R-:W-:Y:S01]  /*0e00*/  FMUL.FTZ R60, R60, UR15 ;  /* 0x0000000f3c3c7c20 */ /* 0x000fe20008410000 */
[----:B------:R-:W-:Y:S01]  /*0e10*/  FMUL.FTZ R56, R71, R56 ;  /* 0x0000003847387220 */ /* 0x000fe20000410000 */
[----:B------:R-:W-:Y:S01]  /*0e20*/  LOP3.LUT P4, RZ, R65, 0xff, RZ, 0xc0, !PT ;  /* 0x000000ff41ff7812 */ /* 0x000fe2000788c0ff */
[----:B------:R-:W-:Y:S01]  /*0e30*/  FMUL.FTZ R62, R62, UR15 ;  /* 0x0000000f3e3e7c20 */ /* 0x000fe20008410000 */
[----:B------:R-:W-:Y:S01]  /*0e40*/  LOP3.LUT P0, RZ, R77, 0xff, RZ, 0xc0, !PT ;  /* 0x000000ff4dff7812 */ /* 0x000fe2000780c0ff */
[C---:B------:R-:W-:Y:S01]  /*0e50*/  FMUL.FTZ R90, R71.reuse, R90 ;  /* 0x0000005a475a7220 */ /* 0x040fe20000410000 */
[C---:B------:R-:W-:Y:S01]  /*0e60*/  FMUL.FTZ R57, R71.reuse, R58 ;  /* 0x0000003a47397220 */ /* 0x040fe20000410000 */
[----:B------:R-:W-:Y:S01]  /*0e70*/  FMUL.FTZ R92, R71, R92 ;  /* 0x0000005c475c7220 */ /* 0x000fe20000410000 */
[----:B------:R-:W-:Y:S01]  /*0e80*/  LOP3.LUT P1, RZ, R73, 0xff, RZ, 0xc0, !PT ;  /* 0x000000ff49ff7812 */ /* 0x000fe2000782c0ff */
[----:B------:R-:W-:Y:S01]  /*0e90*/  FMUL.FTZ R56, R56, UR15 ;  /* 0x0000000f38387c20 */ /* 0x000fe20008410000 */
[----:B------:R-:W-:Y:S01]  /*0ea0*/  FSEL R59, R88, RZ, P3 ;  /* 0x000000ff583b7208 */ /* 0x000fe20001800000 */
[----:B------:R-:W-:Y:S01]  /*0eb0*/  FMUL.FTZ R92, R92, UR15 ;  /* 0x0000000f5c5c7c20 */ /* 0x000fe20008410000 */
[----:B------:R-:W-:Y:S01]  /*0ec0*/  FSEL R88, R61, RZ, P4 ;  /* 0x000000ff3d587208 */ /* 0x000fe20002000000 */
[----:B------:R-:W-:Y:S01]  /*0ed0*/  FMUL.FTZ R90, R90, UR15 ;  /* 0x0000000f5a5a7c20 */ /* 0x000fe20008410000 */
[----:B------:R-:W-:Y:S01]  /*0ee0*/  FSEL R58, R60, RZ, P0 ;  /* 0x000000ff3c3a7208 */ /* 0x000fe20000000000 */
[----:B------:R-:W-:Y:S01]  /*0ef0*/  FMUL.FTZ R60, R57, UR15 ;  /* 0x0000000f393c7c20 */ /* 0x000fe20008410000 */
        /* <DEDUP_REMOVED lines=9> */
[----:B------:R-:W-:Y:S02]  /*0f90*/  FSEL R61, R90, RZ, P1 ;  /* 0x000000ff5a3d7208 */ /* 0x000fe40000800000 */
[----:B------:R-:W-:Y:S02]  /*0fa0*/  F2FP.F16.F32.PACK_AB R59, R88, R59 ;  /* 0x0000003b583b723e */ /* 0x000fe400000000ff */
[----:B------:R-:W-:Y:S02]  /*0fb0*/  F2FP.F16.F32.PACK_AB R57, R60, R57 ;  /* 0x000000393c39723e */ /* 0x000fe400000000ff */
[----:B------:R-:W-:Y:S01]  /*0fc0*/  F2FP.F16.F32.PACK_AB R56, R61, R56 ;  /* 0x000000383d38723e */ /* 0x000fe200000000ff */
[----:B------:R-:W-:Y:S06]  /*0fd0*/  BRA `(.L_x_2032) ;  /* 0x0000001800807947 */ /* 0x000fec0003800000 */
.L_x_2031:
        /* <DEDUP_REMOVED lines=13> */
[----:B0-----:R-:W-:Y:S01]  /*10b0*/  FADD.FTZ R56, R82, -R53 ;  /* 0x8000003552387221 */ /* 0x001fe20000010000 */
        /* <DEDUP_REMOVED lines=24> */
[----:B------:R-:W-:Y:S02]  /*1240*/  F2FP.F16.F32.PACK_AB R59, R59, R58 ;  /* 0x0000003a3b3b723e */ /* 0x000fe400000000ff */
[----:B------:R-:W-:Y:S01]  /*1250*/  F2FP.F16.F32.PACK_AB R58, R57, R56 ;  /* 0x00000038393a723e */ /* 0x000fe200000000ff */
        /* <DEDUP_REMOVED lines=10> */
[----:B------:R-:W-:Y:S02]  /*1300*/  F2FP.F16.F32.PACK_AB R57, R63, R60 ;  /* 0x0000003c3f39723e */ /* 0x000fe400000000ff */
[----:B------:R-:W-:Y:S01]  /*1310*/  F2FP.F16.F32.PACK_AB R56, R61, R56 ;  /* 0x000000383d38723e */ /* 0x000fe200000000ff */
[----:B------:R-:W-:Y:S06]  /*1320*/  BRA `(.L_x_2032) ;  /* 0x0000001400ac7947 */ /* 0x000fec0003800000 */
.L_x_2030:
[-CC-:B0-----:R-:W-:Y:S01]  /*1330*/  FFMA.FTZ R57, R85, R61.reuse, R58.reuse ;  /* 0x0000003d55397223 */ /* 0x181fe2000001003a */
[-CC-:B------:R-:W-:Y:S01]  /*1340*/  FFMA.FTZ R56, R78, R61.reuse, R58.reuse ;  /* 0x0000003d4e387223 */ /* 0x180fe2000001003a */
[-CC-:B------:R-:W-:Y:S01]  /*1350*/  FFMA.FTZ R59, R87, R61.reuse, R58.reuse ;  /* 0x0000003d573b7223 */ /* 0x180fe2000001003a */
[-C--:B-1----:R-:W-:Y:S01]  /*1360*/  FFMA.FTZ R60, R3, R61.reuse, R58 ;  /* 0x0000003d033c7223 */ /* 0x082fe2000001003a */
[----:B------:R-:W-:Y:S01]  /*1370*/  FADD.FTZ R57, R82, -R57 ;  /* 0x8000003952397221 */ /* 0x000fe20000010000 */
[----:B------:R-:W-:Y:S01]  /*1380*/  FADD.FTZ R56, R93, -R56 ;  /* 0x800000385d387221 */ /* 0x000fe20000010000 */
[----:B------:R-:W-:Y:S01]  /*1390*/  FADD.FTZ R59, R66, -R59 ;  /* 0x8000003b423b7221 */ /* 0x000fe20000010000 */
[----:B------:R-:W-:Y:S01]  /*13a0*/  ISETP.NE.U32.AND P0, PT, RZ, UR4, PT ;  /* 0x00000004ff007c0c */ /* 0x000fe2000bf05070 */
[-CC-:B------:R-:W-:Y:S01]  /*13b0*/  FFMA.FTZ R90, R72, R61.reuse, R58.reuse ;  /* 0x0000003d485a7223 */ /* 0x180fe2000001003a */
        /* <DEDUP_REMOVED lines=45> */
[----:B------:R-:W-:Y:S02]  /*1690*/  FSEL R56, R61, RZ, P1 ;  /* 0x000000ff3d387208 */ /* 0x000fe40000800000 */
[----:B------:R-:W-:Y:S02]  /*16a0*/  FSEL R62, R62, RZ, P5 ;  /* 0x000000ff3e3e7208 */ /* 0x000fe40002800000 */
[----:B------:R-:W-:Y:S02]  /*16b0*/  FSEL R57, R63, RZ, P3 ;  /* 0x000000ff3f397208 */ /* 0x000fe40001800000 */
[----:B------:R-:W-:Y:S02]  /*16c0*/  FSEL R88, R88, RZ, P4 ;  /* 0x000000ff58587208 */ /* 0x000fe40002000000 */
[----:B------:R-:W-:Y:S02]  /*16d0*/  FSEL R61, R60, RZ, P0 ;  /* 0x000000ff3c3d7208 */ /* 0x000fe40000000000 */
[----:B------:R-:W-:-:S02]  /*16e0*/  F2FP.F16.F32.PACK_AB R59, R62, R59 ;  /* 0x0000003b3e3b723e */ /* 0x000fc400000000ff */
[----:B------:R-:W-:Y:S02]  /*16f0*/  F2FP.F16.F32.PACK_AB R57, R88, R57 ;  /* 0x000000395839723e */ /* 0x000fe400000000ff */
[----:B------:R-:W-:Y:S01]  /*1700*/  F2FP.F16.F32.PACK_AB R56, R61, R56 ;  /* 0x000000383d38723e */ /* 0x000fe200000000ff */
[----:B------:R-:W-:Y:S06]  /*1710*/  BRA `(.L_x_2032) ;  /* 0x0000001000b07947 */ /* 0x000fec0003800000 */
.L_x_2029:
[----:B------:R-:W-:-:S04]  /*1720*/  UISETP.NE.U32.AND UP0, UPT, UR20, URZ, UPT ;  /* 0x000000ff1400728c */ /* 0x000fc8000bf05070 */
[----:B------:R-:W-:-:S09]  /*1730*/  UISETP.NE.AND.EX UP0, UPT, UR21, URZ, UPT, UP0 ;  /* 0x000000ff1500728c */ /* 0x000fd2000bf05300 */
[----:B------:R-:W-:Y:S05]  /*1740*/  BRA.U UP0, `(.L_x_2033) ;  /* 0x0000000900547547 */ /* 0x000fea000b800000 */
[----:B------:R-:W-:-:S04]  /*1750*/  UISETP.NE.U32.AND UP0, UPT, UR4, URZ, UPT ;  /* 0x000000ff0400728c */ /* 0x000fc8000bf05070 */
[----:B------:R-:W-:-:S09]  /*1760*/  UISETP.NE.AND.EX UP0, UPT, UR5, URZ, UPT, UP0 ;  /* 0x000000ff0500728c */ /* 0x000fd2000bf05300 */
[----:B------:R-:W-:Y:S05]  /*1770*/  BRA.U UP0, `(.L_x_2034) ;  /* 0x0000000500247547 */ /* 0x000fea000b800000 */
[-CC-:B0-----:R-:W-:Y:S01]  /*1780*/  FFMA.FTZ R57, R85, R61.reuse, R58.reuse ;  /* 0x0000003d55397223 */ /* 0x181fe2000001003a */
[-CC-:B------:R-:W-:Y:S01]  /*1790*/  FFMA.FTZ R38, R78, R61.reuse, R58.reuse ;  /* 0x0000003d4e267223 */ /* 0x180fe2000001003a */
[-CC-:B------:R-:W-:Y:S01]  /*17a0*/  FFMA.FTZ R39, R83, R61.reuse, R58.reuse ;  /* 0x0000003d53277223 */ /* 0x180fe2000001003a */
[-C--:B------:R-:W-:Y:S01]  /*17b0*/  FFMA.FTZ R56, R76, R61.reuse, R58 ;  /* 0x0000003d4c387223 */ /* 0x080fe2000001003a */
[----:B-1----:R-:W-:Y:S01]  /*17c0*/  FADD.FTZ R60, R82, -R57 ;  /* 0x80000039523c7221 */ /* 0x002fe20000010000 */
        /* <DEDUP_REMOVED lines=28> */
[----:B------:R-:W-:Y:S01]  /*1990*/  FSEL R61, R62, RZ, P4 ;  /* 0x000000ff3e3d7208 */ /* 0x000fe20002000000 */
[----:B------:R-:W-:Y:S01]  /*19a0*/  FMUL.FTZ R56, R71, R56 ;  /* 0x0000003847387220 */ /* 0x000fe20000410000 */
[----:B------:R-:W-:Y:S01]  /*19b0*/  LOP3.LUT P3, RZ, R81, 0xff, RZ, 0xc0, !PT ;  /* 0x000000ff51ff7812 */ /* 0x000fe2000786c0ff */
[----:B------:R-:W-:Y:S01]  /*19c0*/  FMUL.FTZ R39, R71, R88 ;  /* 0x0000005847277220 */ /* 0x000fe20000410000 */
[----:B------:R-:W-:Y:S01]  /*19d0*/  LOP3.LUT P0, RZ, R8, 0xff, RZ, 0xc0, !PT ;  /* 0x000000ff08ff7812 */ /* 0x000fe2000780c0ff */
[----:B------:R-:W-:Y:S01]  /*19e0*/  FMUL.FTZ R56, R56, UR15 ;  /* 0x0000000f38387c20 */ /* 0x000fe20008410000 */
[----:B------:R-:W-:Y:S01]  /*19f0*/  LOP3.LUT P1, RZ, R11, 0xff, RZ, 0xc0, !PT ;  /* 0x000000ff0bff7812 */ /* 0x000fe2000782c0ff */
[----:B------:R-:W-:Y:S01]  /*1a00*/  FMUL.FTZ R71, R71, R90 ;  /* 0x0000005a47477220 */ /* 0x000fe20000410000 */
[----:B------:R-:W-:Y:S01]  /*1a10*/  LOP3.LUT P4, RZ, R79, 0xff, RZ, 0xc0, !PT ;  /* 0x000000ff4fff7812 */ /* 0x000fe2000788c0ff */
[----:B------:R-:W-:Y:S01]  /*1a20*/  FMUL.FTZ R39, R39, UR15 ;  /* 0x0000000f27277c20 */ /* 0x000fe20008410000 */
[----:B------:R-:W-:Y:S01]  /*1a30*/  F2FP.F16.F32.PACK_AB R58, R61, R58 ;  /* 0x0000003a3d3a723e */ /* 0x000fe200000000ff */
        /* <DEDUP_REMOVED lines=19> */
[----:B------:R-:W-:Y:S02]  /*1b70*/  F2FP.F16.F32.PACK_AB R36, R59, R36 ;  /* 0x000000243b24723e */ /* 0x000fe400000000ff */
[----:B------:R-:W-:Y:S02]  /*1b80*/  F2FP.F16.F32.PACK_AB R57, R62, R57 ;  /* 0x000000393e39723e */ /* 0x000fe400000000ff */
[----:B------:R-:W-:-:S02]  /*1b90*/  F2FP.F16.F32.PACK_AB R56, R61, R60 ;  /* 0x0000003c3d38723e */ /* 0x000fc400000000ff */
[C---:B------:R-:W-:Y:S02]  /*1ba0*/  FSEL R59, R39.reuse, RZ, P3 ;  /* 0x000000ff273b7208 */ /* 0x040fe40001800000 */
[----:B------:R-:W-:Y:S02]  /*1bb0*/  FSEL R39, R39, RZ, P0 ;  /* 0x000000ff27277208 */ /* 0x000fe40000000000 */
[C---:B------:R-:W-:Y:S02]  /*1bc0*/  FSEL R60, R71.reuse, RZ, P1 ;  /* 0x000000ff473c7208 */ /* 0x040fe40000800000 */
[----:B------:R-:W-:Y:S02]  /*1bd0*/  FSEL R62, R71, RZ, P4 ;  /* 0x000000ff473e7208 */ /* 0x000fe40002000000 */
[----:B------:R-:W-:Y:S02]  /*1be0*/  F2FP.F16.F32.PACK_AB R39, R60, R39 ;  /* 0x000000273c27723e */ /* 0x000fe400000000ff */
[----:B------:R-:W-:Y:S01]  /*1bf0*/  F2FP.F16.F32.PACK_AB R59, R62, R59 ;  /* 0x0000003b3e3b723e */ /* 0x000fe200000000ff */
[----:B------:R-:W-:Y:S06]  /*1c00*/  BRA `(.L_x_2032) ;  /* 0x0000000c00747947 */ /* 0x000fec0003800000 */
.L_x_2034:
        /* <DEDUP_REMOVED lines=8> */
[C---:B-----5:R-:W-:Y:S01]  /*1c90*/  FMUL.FTZ R52, R71.reuse, R52 ;  /* 0x0000003447347220 */ /* 0x060fe20000410000 */
[----:B------:R-:W-:Y:S01]  /*1ca0*/  FMUL.FTZ R53, R71, R48 ;  /* 0x0000003047357220 */ /* 0x000fe20000410000 */
[----:B------:R-:W-:Y:S01]  /*1cb0*/  FADD.FTZ R48, R86, -R37 ;  /* 0x8000002556307221 */ /* 0x000fe20000010000 */
[-C--:B------:R-:W-:Y:S01]  /*1cc0*/  FFMA.FTZ R36, R72, R61.reuse, R58 ;  /* 0x0000003d48247223 */ /* 0x080fe2000001003a */
[----:B------:R-:W-:Y:S01]  /*1cd0*/  FADD.FTZ R38, R91, -R38 ;  /* 0x800000265b267221 */ /* 0x000fe20000010000 */
[----:B------:R-:W-:Y:S01]  /*1ce0*/  FMUL.FTZ R37, R52, UR15 ;  /* 0x0000000f34257c20 */ /* 0x000fe20008410000 */
[----:B0-----:R-:W-:Y:S01]  /*1cf0*/  FMUL.FTZ R56, R53, UR15 ;  /* 0x0000000f35387c20 */ /* 0x001fe20008410000 */
[----:B------:R-:W-:Y:S01]  /*1d00*/  LOP3.LUT P0, RZ, R10, 0xff, RZ, 0xc0, !PT ;  /* 0x000000ff0aff7812 */ /* 0x000fe2000780c0ff */
[----:B------:R-:W-:Y:S01]  /*1d10*/  FADD.FTZ R50, R64, -R39 ;  /* 0x8000002740327221 */ /* 0x000fe20000010000 */
[----:B------:R-:W-:Y:S01]  /*1d20*/  LOP3.LUT P1, RZ, R68, 0xff, RZ, 0xc0, !PT ;  /* 0x000000ff44ff7812 */ /* 0x000fe2000782c0ff */
[----:B------:R-:W-:Y:S01]  /*1d30*/  FADD.FTZ R54, R66, -R51 ;  /* 0x8000003342367221 */ /* 0x000fe20000010000 */
        /* <DEDUP_REMOVED lines=10> */
[----:B------:R-:W-:Y:S01]  /*1de0*/  F2FP.F16.F32.PACK_AB R38, R39, R38 ;  /* 0x000000262726723e */ /* 0x000fe200000000ff */
[----:B------:R-:W-:Y:S01]  /*1df0*/  FMUL.FTZ R39, R51, UR15 ;  /* 0x0000000f33277c20 */ /* 0x000fe20008410000 */
[----:B------:R-:W-:Y:S01]  /*1e00*/  LOP3.LUT P0, RZ, R81, 0xff, RZ, 0xc0, !PT ;  /* 0x000000ff51ff7812 */ /* 0x000fe2000780c0ff */
[C---:B------:R-:W-:Y:S01]  /*1e10*/  FMUL.FTZ R55, R71.reuse, R58 ;  /* 0x0000003a47377220 */ /* 0x040fe20000410000 */
[----:B------:R-:W-:Y:S01]  /*1e20*/  LOP3.LUT P1, RZ, R8, 0xff, RZ, 0xc0, !PT ;  /* 0x000000ff08ff7812 */ /* 0x000fe2000782c0ff */
[----:B------:R-:W-:Y:S01]  /*1e30*/  FMUL.FTZ R48, R71, R48 ;  /* 0x0000003047307220 */ /* 0x000fe20000410000 */
[----:B------:R-:W-:Y:S01]  /*1e40*/  LOP3.LUT P3, RZ, R79, 0xff, RZ, 0xc0, !PT ;  /* 0x000000ff4fff7812 */ /* 0x000fe2000786c0ff */
[----:B------:R-:W-:Y:S01]  /*1e50*/  FMUL.FTZ R54, R71, R54 ;  /* 0x0000003647367220 */ /* 0x000fe20000410000 */
[----:B------:R-:W-:Y:S01]  /*1e60*/  LOP3.LUT P6, RZ, R73, 0xff, RZ, 0xc0, !PT ;  /* 0x000000ff49ff7812 */ /* 0x000fe200078cc0ff */
[----:B-1----:R-:W-:Y:S01]  /*1e70*/  FMUL.FTZ R60, R55, UR15 ;  /* 0x0000000f373c7c20 */ /* 0x002fe20008410000 */
[----:B------:R-:W-:-:S02]  /*1e80*/  FSEL R58, R37, RZ, P5 ;  /* 0x000000ff253a7208 */ /* 0x000fc40002800000 */
[----:B------:R-:W-:Y:S02]  /*1e90*/  LOP3.LUT P4, RZ, R11, 0xff, RZ, 0xc0, !PT ;  /* 0x000000ff0bff7812 */ /* 0x000fe4000788c0ff */
[C---:B------:R-:W-:Y:S02]  /*1ea0*/  FSEL R57, R36.reuse, RZ, P0 ;  /* 0x000000ff24397208 */ /* 0x040fe40000000000 */
[----:B------:R-:W-:Y:S02]  /*1eb0*/  FSEL R37, R36, RZ, P1 ;  /* 0x000000ff24257208 */ /* 0x000fe40000800000 */
[C---:B------:R-:W-:Y:S02]  /*1ec0*/  FSEL R36, R39.reuse, RZ, P3 ;  /* 0x000000ff27247208 */ /* 0x040fe40001800000 */
[----:B------:R-:W-:Y:S02]  /*1ed0*/  FSEL R59, R56, RZ, P6 ;  /* 0x000000ff383b7208 */ /* 0x000fe40003000000 */
        /* <DEDUP_REMOVED lines=9> */
[----:B------:R-:W-:Y:S02]  /*1f70*/  FSEL R59, R39, RZ, P4 ;  /* 0x000000ff273b7208 */ /* 0x000fe40002000000 */
        /* <DEDUP_REMOVED lines=15> */
[----:B------:R-:W-:Y:S02]  /*2070*/  F2FP.F16.F32.PACK_AB R39, R62, R39 ;  /* 0x000000273e27723e */ /* 0x000fe400000000ff */
[----:B------:R-:W-:Y:S01]  /*2080*/  F2FP.F16.F32.PACK_AB R59, R60, R59 ;  /* 0x0000003b3c3b723e */ /* 0x000fe200000000ff */
[----:B------:R-:W-:Y:S06]  /*2090*/  BRA `(.L_x_2032) ;  /* 0x0000000800507947 */ /* 0x000fec0003800000 */
.L_x_2033:
[----:B------:R-:W-:-:S04]  /*20a0*/  UISETP.NE.U32.AND UP0, UPT, UR4, URZ, UPT ;  /* 0x000000ff0400728c */ /* 0x000fc8000bf05070 */
[----:B------:R-:W-:-:S09]  /*20b0*/  UISETP.NE.AND.EX UP0, UPT, UR5, URZ, UPT, UP0 ;  /* 0x000000ff0500728c */ /* 0x000fd2000bf05300 */
[----:B------:R-:W-:Y:S05]  /*20c0*/  BRA.U UP0, `(.L_x_2035) ;  /* 0x0000000500247547 */ /* 0x000fea000b800000 */
[-CC-:B0-----:R-:W-:Y:S01]  /*20d0*/  FFMA.FTZ R57, R85, R61.reuse, R58.reuse ;  /* 0x0000003d55397223 */ /* 0x181fe2000001003a */
        /* <DEDUP_REMOVED lines=10> */
[----:B------:R-:W-:Y:S01]  /*2180*/  FADD.FTZ R61, R66, -R59 ;  /* 0x8000003b423d7221 */ /* 0x000fe20000010000 */
[C---:B-----5:R-:W-:Y:S01]  /*2190*/  FFMA.FTZ R58, R71.reuse, R57, R12 ;  /* 0x00000039473a7223 */ /* 0x060fe2000001000c */
[C---:B-1----:R-:W-:Y:S01]  /*21a0*/  FFMA.FTZ R60, R71.reuse, R56, R13 ;  /* 0x00000038473c7223 */ /* 0x042fe2000001000d */
        /* <DEDUP_REMOVED lines=12> */
[----:B------:R-:W-:Y:S01]  /*2270*/  FSEL R38, R58, RZ, P1 ;  /* 0x000000ff3a267208 */ /* 0x000fe20000800000 */
[----:B------:R-:W-:Y:S01]  /*2280*/  FMUL.FTZ R37, R37, UR15 ;  /* 0x0000000f25257c20 */ /* 0x000fe20008410000 */
[----:B------:R-:W-:Y:S01]  /*2290*/  FSEL R59, R61, RZ, P4 ;  /* 0x000000ff3d3b7208 */ /* 0x000fe20002000000 */
[----:B------:R-:W-:Y:S01]  /*22a0*/  FADD.FTZ R62, R84, -R63 ;  /* 0x8000003f543e7221 */ /* 0x000fe20000010000 */
[----:B------:R-:W-:Y:S01]  /*22b0*/  LOP3.LUT P3, RZ, R73, 0xff, RZ, 0xc0, !PT ;  /* 0x000000ff49ff7812 */ /* 0x000fe2000786c0ff */
[C---:B------:R-:W-:Y:S01]  /*22c0*/  FFMA.FTZ R36, R71.reuse, R36, R17 ;  /* 0x0000002447247223 */ /* 0x040fe20000010011 */
[----:B------:R-:W-:Y:S01]  /*22d0*/  FSEL R60, R58, RZ, P0 ;  /* 0x000000ff3a3c7208 */ /* 0x000fe20000000000 */
[----:B------:R-:W-:Y:S01]  /*22e0*/  FFMA.FTZ R71, R71, R62, R15 ;  /* 0x0000003e47477223 */ /* 0x000fe2000001000f */
[----:B------:R-:W-:Y:S01]  /*22f0*/  F2FP.F16.F32.PACK_AB R38, R59, R38 ;  /* 0x000000263b26723e */ /* 0x000fe200000000ff */
        /* <DEDUP_REMOVED lines=9> */
[----:B------:R-:W-:Y:S01]  /*2390*/  F2FP.F16.F32.PACK_AB R58, R61, R60 ;  /* 0x0000003c3d3a723e */ /* 0x000fe200000000ff */
[----:B------:R-:W-:Y:S01]  /*23a0*/  FMUL.FTZ R61, R36, UR15 ;  /* 0x0000000f243d7c20 */ /* 0x000fe20008410000 */
[C---:B------:R-:W-:Y:S02]  /*23b0*/  FSEL R57, R37.reuse, RZ, P0 ;  /* 0x000000ff25397208 */ /* 0x040fe40000000000 */
[----:B------:R-:W-:Y:S02]  /*23c0*/  FSEL R37, R37, RZ, P1 ;  /* 0x000000ff25257208 */ /* 0x000fe40000800000 */
[C---:B------:R-:W-:Y:S02]  /*23d0*/  FSEL R60, R59.reuse, RZ, P4 ;  /* 0x000000ff3b3c7208 */ /* 0x040fe40002000000 */
        /* <DEDUP_REMOVED lines=8> */
[C---:B------:R-:W-:Y:S02]  /*2460*/  FSEL R59, R61.reuse, RZ, P4 ;  /* 0x000000ff3d3b7208 */ /* 0x040fe40002000000 */
[----:B------:R-:W-:Y:S02]  /*2470*/  FSEL R61, R61, RZ, P3 ;  /* 0x000000ff3d3d7208 */ /* 0x000fe40001800000 */
[----:B------:R-:W-:Y:S02]  /*2480*/  LOP3.LUT P0, RZ, R67, 0xff, RZ, 0xc0, !PT ;  /* 0x000000ff43ff7812 */ /* 0x000fe4000780c0ff */
[----:B------:R-:W-:Y:S02]  /*2490*/  LOP3.LUT P1, RZ, R69, 0xff, RZ, 0xc0, !PT ;  /* 0x000000ff45ff7812 */ /* 0x000fe4000782c0ff */
[----:B------:R-:W-:-:S02]  /*24a0*/  LOP3.LUT P4, RZ, R70, 0xff, RZ, 0xc0, !PT ;  /* 0x000000ff46ff7812 */ /* 0x000fc4000788c0ff */
[----:B------:R-:W-:Y:S02]  /*24b0*/  LOP3.LUT P3, RZ, R65, 0xff, RZ, 0xc0, !PT ;  /* 0x000000ff41ff7812 */ /* 0x000fe4000786c0ff */
[----:B------:R-:W-:Y:S02]  /*24c0*/  F2FP.F16.F32.PACK_AB R36, R59, R36 ;  /* 0x000000243b24723e */ /* 0x000fe400000000ff */
[----:B------:R-:W-:Y:S02]  /*24d0*/  F2FP.F16.F32.PACK_AB R57, R62, R57 ;  /* 0x000000393e39723e */ /* 0x000fe400000000ff */
[----:B------:R-:W-:Y:S02]  /*24e0*/  F2FP.F16.F32.PACK_AB R56, R61, R60 ;  /* 0x0000003c3d38723e */ /* 0x000fe400000000ff */
[C---:B------:R-:W-:Y:S02]  /*24f0*/  FSEL R59, R39.reuse, RZ, P0 ;  /* 0x000000ff273b7208 */ /* 0x040fe40000000000 */
[----:B------:R-:W-:-:S02]  /*2500*/  FSEL R39, R39, RZ, P1 ;  /* 0x000000ff27277208 */ /* 0x000fc40000800000 */
[C---:B------:R-:W-:Y:S02]  /*2510*/  FSEL R60, R71.reuse, RZ, P4 ;  /* 0x000000ff473c7208 */ /* 0x040fe40002000000 */
[----:B------:R-:W-:Y:S02]  /*2520*/  FSEL R62, R71, RZ, P3 ;  /* 0x000000ff473e7208 */ /* 0x000fe40001800000 */
[----:B------:R-:W-:Y:S02]  /*2530*/  F2FP.F16.F32.PACK_AB R39, R60, R39 ;  /* 0x000000273c27723e */ /* 0x000fe400000000ff */
[----:B------:R-:W-:Y:S01]  /*2540*/  F2FP.F16.F32.PACK_AB R59, R62, R59 ;  /* 0x0000003b3e3b723e */ /* 0x000fe200000000ff */
[----:B------:R-:W-:Y:S06]  /*2550*/  BRA `(.L_x_2032) ;  /* 0x0000000400207947 */ /* 0x000fec0003800000 */
.L_x_2035:
        /* <DEDUP_REMOVED lines=8> */
[C---:B-----5:R-:W-:Y:S01]  /*25e0*/  FFMA.FTZ R52, R71.reuse, R49, R12 ;  /* 0x0000003147347223 */ /* 0x060fe2000001000c */
[----:B------:R-:W-:Y:S01]  /*25f0*/  FFMA.FTZ R53, R71, R48, R13 ;  /* 0x0000003047357223 */ /* 0x000fe2000001000d */
[----:B------:R-:W-:Y:S01]  /*2600*/  FADD.FTZ R39, R64, -R39 ;  /* 0x8000002740277221 */ /* 0x000fe20000010000 */
[----:B------:R-:W-:Y:S01]  /*2610*/  FADD.FTZ R38, R91, -R38 ;  /* 0x800000265b267221 */ /* 0x000fe20000010000 */
[----:B0-----:R-:W-:Y:S01]  /*2620*/  FMUL.FTZ R56, R52, UR15 ;  /* 0x0000000f34387c20 */ /* 0x001fe20008410000 */
[----:B------:R-:W-:Y:S01]  /*2630*/  FMUL.FTZ R57, R53, UR15 ;  /* 0x0000000f35397c20 */ /* 0x000fe20008410000 */
[----:B------:R-:W-:Y:S01]  /*2640*/  LOP3.LUT P0, RZ, R10, 0xff, RZ, 0xc0, !PT ;  /* 0x000000ff0aff7812 */ /* 0x000fe2000780c0ff */
[----:B------:R-:W-:Y:S01]  /*2650*/  FADD.FTZ R55, R66, -R51 ;  /* 0x8000003342377221 */ /* 0x000fe20000010000 */
[----:B------:R-:W-:Y:S01]  /*2660*/  LOP3.LUT P1, RZ, R68, 0xff, RZ, 0xc0, !PT ;  /* 0x000000ff44ff7812 */ /* 0x000fe2000782c0ff */
[----:B------:R-:W-:Y:S01]  /*2670*/  FADD.FTZ R36, R89, -R36 ;  /* 0x8000002459247221 */ /* 0x000fe20000010000 */
[C---:B------:R-:W-:Y:S01]  /*2680*/  FFMA.FTZ R50, R71.reuse, R39, R18 ;  /* 0x0000002747327223 */ /* 0x040fe20000010012 */
[----:B------:R-:W-:Y:S01]  /*2690*/  FFMA.FTZ R51, R71, R38, R19 ;  /* 0x0000002647337223 */ /* 0x000fe20000010013 */
[-CC-:B------:R-:W-:Y:S01]  /*26a0*/  FFMA.FTZ R37, R3, R61.reuse, R58.reuse ;  /* 0x0000003d03257223 */ /* 0x180fe2000001003a */
[----:B------:R-:W-:Y:S01]  /*26b0*/  FSEL R38, R56, RZ, P0 ;  /* 0x000000ff38267208 */ /* 0x000fe20000000000 */
[----:B------:R-:W-:Y:S01]  /*26c0*/  FFMA.FTZ R61, R80, R61, R58 ;  /* 0x0000003d503d7223 */ /* 0x000fe2000001003a */
[----:B------:R-:W-:Y:S01]  /*26d0*/  FSEL R39, R57, RZ, P1 ;  /* 0x000000ff39277208 */ /* 0x000fe20000800000 */
[----:B------:R-:W-:Y:S01]  /*26e0*/  FFMA.FTZ R49, R71, R36, R17 ;  /* 0x0000002447317223 */ /* 0x000fe20000010011 */
[----:B------:R-:W-:Y:S01]  /*26f0*/  FADD.FTZ R37, R86, -R37 ;  /* 0x8000002556257221 */ /* 0x000fe20000010000 */
[----:B------:R-:W-:Y:S01]  /*2700*/  LOP3.LUT P6, RZ, R73, 0xff, RZ, 0xc0, !PT ;  /* 0x000000ff49ff7812 */ /* 0x000fe200078cc0ff */
[----:B------:R-:W-:Y:S01]  /*2710*/  FMUL.FTZ R36, R50, UR15 ;  /* 0x0000000f32247c20 */ /* 0x000fe20008410000 */
[----:B------:R-:W-:Y:S01]  /*2720*/  F2FP.F16.F32.PACK_AB R38, R39, R38 ;  /* 0x000000262726723e */ /* 0x000fe200000000ff */
[----:B------:R-:W-:Y:S01]  /*2730*/  FMUL.FTZ R39, R51, UR15 ;  /* 0x0000000f33277c20 */ /* 0x000fe20008410000 */
[----:B------:R-:W-:Y:S01]  /*2740*/  LOP3.LUT P0, RZ, R81, 0xff, RZ, 0xc0, !PT ;  /* 0x000000ff51ff7812 */ /* 0x000fe2000780c0ff */
[----:B------:R-:W-:Y:S01]  /*2750*/  FADD.FTZ R58, R84, -R61 ;  /* 0x8000003d543a7221 */ /* 0x000fe20000010000 */
[----:B------:R-:W-:Y:S01]  /*2760*/  LOP3.LUT P1, RZ, R8, 0xff, RZ, 0xc0, !PT ;  /* 0x000000ff08ff7812 */ /* 0x000fe2000782c0ff */
[----:B------:R-:W-:Y:S01]  /*2770*/  FFMA.FTZ R48, R71, R37, R16 ;  /* 0x0000002547307223 */ /* 0x000fe20000010010 */
[----:B------:R-:W-:Y:S01]  /*2780*/  LOP3.LUT P3, RZ, R79, 0xff, RZ, 0xc0, !PT ;  /* 0x000000ff4fff7812 */ /* 0x000fe2000786c0ff */
[----:B------:R-:W-:Y:S01]  /*2790*/  FFMA.FTZ R54, R71, R55, R14 ;  /* 0x0000003747367223 */ /* 0x000fe2000001000e */
[----:B------:R-:W-:Y:S01]  /*27a0*/  LOP3.LUT P5, RZ, R77, 0xff, RZ, 0xc0, !PT ;  /* 0x000000ff4dff7812 */ /* 0x000fe200078ac0ff */
[----:B------:R-:W-:Y:S01]  /*27b0*/  FFMA.FTZ R55, R71, R58, R15 ;  /* 0x0000003a47377223 */ /* 0x000fe2000001000f */
[----:B------:R-:W-:-:S02]  /*27c0*/  FSEL R59, R57, RZ, P6 ;  /* 0x000000ff393b7208 */ /* 0x000fc40003000000 */
[----:B------:R-:W-:Y:S01]  /*27d0*/  LOP3.LUT P4, RZ, R11, 0xff, RZ, 0xc0, !PT ;  /* 0x000000ff0bff7812 */ /* 0x000fe2000788c0ff */
[----:B-1----:R-:W-:Y:S01]  /*27e0*/  FMUL.FTZ R60, R55, UR15 ;  /* 0x0000000f373c7c20 */ /* 0x002fe20008410000 */
        /* <DEDUP_REMOVED lines=30> */
[----:B------:R-:W-:-:S07]  /*29d0*/  F2FP.F16.F32.PACK_AB R59, R60, R59 ;  /* 0x0000003b3c3b723e */ /* 0x000fce00000000ff */
.L_x_2032:
[----:B------:R-:W-:Y:S02]  /*29e0*/  ISETP.NE.U32.AND P0, PT, RZ, UR4, PT ;  /* 0x00000004ff007c0c */ /* 0x000fe4000bf05070 */
[----:B------:R-:W-:Y:S02]  /*29f0*/  ISETP.NE.U32.AND P1, PT, RZ, UR12, PT ;  /* 0x0000000cff007c0c */ /* 0x000fe4000bf25070 */
[----:B------:R-:W-:Y:S02]  /*2a00*/  ISETP.NE.AND.EX P0, PT, RZ, UR5, PT, P0 ;  /* 0x00000005ff007c0c */ /* 0x000fe4000bf05300 */
[----:B------:R-:W-:-:S11]  /*2a10*/  ISETP.NE.AND.EX P1, PT, RZ, UR13, PT, P1 ;  /* 0x0000000dff007c0c */ /* 0x000fd6000bf25310 */
[----:B------:R-:W0:Y:S02]  /*2a20*/  @P0 LDC.64 R60, c[0x0][0x478] ;  /* 0x00011e00ff3c0b82 */ /* 0x000e240000000a00 */
[----:B0-----:R-:W-:-:S06]  /*2a30*/  @P0 IMAD.WIDE.U32 R62, R6, 0x20, R60 ;  /* 0x00000020063e0825 */ /* 0x001fcc00078e003c */
[----:B------:R-:W0:Y:S01]  /*2a40*/  LDC.64 R60, c[0x0][0x468] ;  /* 0x00011a00ff3c7b82 */ /* 0x000e220000000a00 */
[----:B------:R-:W-:Y:S04]  /*2a50*/  @P0 STG.E.128 desc[UR8][R62.64], R48 ;  /* 0x000000303e000986 */ /* 0x000fe8000c101d08 */
[----:B------:R1:W-:Y:S01]  /*2a60*/  @P0 STG.E.128 desc[UR8][R62.64+0x10], R52 ;  /* 0x000010343e000986 */ /* 0x0003e2000c101d08 */
[C---:B0-----:R-:W-:Y:S02]  /*2a70*/  IMAD.WIDE.U32 R60, R6.reuse, 0x10, R60 ;  /* 0x00000010063c7825 */ /* 0x041fe400078e003c */
[----:B-1----:R-:W0:Y:S03]  /*2a80*/  @P1 LDC.64 R62, c[0x0][0x470] ;  /* 0x00011c00ff3e1b82 */ /* 0x002e260000000a00 */
[----:B------:R0:W-:Y:S02]  /*2a90*/  STG.E.128 desc[UR8][R60.64], R56 ;  /* 0x000000383c007986 */ /* 0x0001e4000c101d08 */
[----:B0-----:R-:W-:-:S05]  /*2aa0*/  @P1 IMAD.WIDE.U32 R60, R6, 0x10, R62 ;  /* 0x00000010063c1825 */ /* 0x001fca00078e003e */
[----:B------:R2:W-:Y:S02]  /*2ab0*/  @P1 STG.E.128 desc[UR8][R60.64], R36 ;  /* 0x000000243c001986 */ /* 0x0005e4000c101d08 */
.L_x_2028:
[----:B------:R-:W-:Y:S05]  /*2ac0*/  BSYNC.RECONVERGENT B1 ;  /* 0x0000000000017941 */ /* 0x000fea0003800200 */
.L_x_2027:
[----:B0-----:R-:W0:Y:S02]  /*2ad0*/  LDC.64 R56, c[0x0][0x380] ;  /* 0x0000e000ff387b82 */ /* 0x001e240000000a00 */
[----:B0-----:R-:W-:-:S04]  /*2ae0*/  LEA R5, R56, R5, 0x2 ;  /* 0x0000000538057211 */ /* 0x001fc800078e10ff */
[----:B------:R-:W-:-:S13]  /*2af0*/  ISETP.GE.AND P0, PT, R5, R57, PT ;  /* 0x000000390500720c */ /* 0x000fda0003f06270 */
[----:B------:R-:W-:Y:S05]  /*2b00*/  @!P0 BRA `(.L_x_2036) ;  /* 0xffffffd400d88947 */ /* 0x000fea000383ffff */
.L_x_2023:
[----:B------:R-:W-:Y:S05]  /*2b10*/  BSYNC B0 ;  /* 0x0000000000007941 */ /* 0x000fea0003800000 */
.L_x_2022:
[----:B------:R-:W0:Y:S01]  /*2b20*/  S2R R14, SR_TID.X ;  /* 0x00000000000e7919 */ /* 0x000e220000002100 */
[----:B------:R-:W-:Y:S01]  /*2b30*/  MOV R3, 0x400 ;  /* 0x0000040000037802 */ /* 0x000fe20000000f00 */
[----:B------:R-:W-:Y:S05]  /*2b40*/  WARPSYNC.ALL ;  /* 0x0000000000007948 */ /* 0x000fea0003800000 */
[----:B------:R-:W3:Y:S01]  /*2b50*/  S2R R4, SR_CgaCtaId ;  /* 0x0000000000047919 */ /* 0x000ee20000008800 */
[----:B------:R-:W4:Y:S01]  /*2b60*/  LDCU.128 UR16, c[0x0][0x440] ;  /* 0x00008800ff1077ac */ /* 0x000f220008000c00 */
[C---:B0-----:R-:W-:Y:S02]  /*2b70*/  LOP3.LUT R2, R14.reuse, 0x60, RZ, 0xc0, !PT ;  /* 0x000000600e027812 */ /* 0x041fe400078ec0ff */
[----:B-----5:R-:W-:-:S02]  /*2b80*/  LOP3.LUT R27, R14, 0x7f, RZ, 0x3c, !PT ;  /* 0x0000007f0e1b7812 */ /* 0x020fc400078e3cff */
[----:B------:R-:W-:Y:S02]  /*2b90*/  LOP3.LUT R2, R2, 0x1f, R14, 0xf8, !PT ;  /* 0x0000001f02027812 */ /* 0x000fe400078ef80e */
[----:B---3--:R-:W-:Y:S01]  /*2ba0*/  LEA R3, R4, R3, 0x18 ;  /* 0x0000000304037211 */ /* 0x008fe200078ec0ff */
[----:B------:R-:W-:-:S03]  /*2bb0*/  IMAD.IADD R27, R27, 0x1, R0 ;  /* 0x000000011b1b7824 */ /* 0x000fc600078e0200 */
[-C--:B------:R-:W-:Y:S02]  /*2bc0*/  LEA R2, R2, R3.reuse, 0x5 ;  /* 0x0000000302027211 */ /* 0x080fe400078e28ff */
[----:B------:R-:W-:Y:S02]  /*2bd0*/  LEA R3, R14, R3, 0x2 ;  /* 0x000000030e037211 */ /* 0x000fe400078e10ff */
[----:B------:R-:W-:Y:S01]  /*2be0*/  ISETP.GE.U32.AND P1, PT, R27, 0x100, PT ;  /* 0x000001001b00780c */ /* 0x000fe20003f26070 */
[----:B------:R-:W-:Y:S04]  /*2bf0*/  STS.128 [R2], R40 ;  /* 0x0000002802007388 */ /* 0x000fe80000000c00 */
[----:B------:R-:W-:Y:S01]  /*2c00*/  STS.128 [R2+0x10], R44 ;  /* 0x0000102c02007388 */ /* 0x000fe20000000c00 */
[----:B------:R-:W-:Y:S06]  /*2c10*/  BAR.SYNC.DEFER_BLOCKING 0x0 ;  /* 0x0000000000007b1d */ /* 0x000fec0000010000 */
[----:B------:R-:W0:Y:S04]  /*2c20*/  LDS R4, [R3] ;  /* 0x0000000003047984 */ /* 0x000e280000000800 */
[----:B------:R-:W3:Y:S04]  /*2c30*/  LDS R7, [R3+0x400] ;  /* 0x0004000003077984 */ /* 0x000ee80000000800 */
[----:B------:R-:W1:Y:S04]  /*2c40*/  LDS R5, [R3+0x200] ;  /* 0x0002000003057984 */ /* 0x000e680000000800 */
[----:B------:R-:W2:Y:S04]  /*2c50*/  LDS R6, [R3+0x600] ;  /* 0x0006000003067984 */ /* 0x000ea80000000800 */
[----:B------:R-:W4:Y:S04]  /*2c60*/  LDS R9, [R3+0x800] ;  /* 0x0008000003097984 */ /* 0x000f280000000800 */
[----:B------:R-:W4:Y:S04]  /*2c70*/  LDS R8, [R3+0xa00] ;  /* 0x000a000003087984 */ /* 0x000f280000000800 */
[----:B------:R-:W4:Y:S04]  /*2c80*/  LDS R11, [R3+0xc00] ;  /* 0x000c0000030b7984 */ /* 0x000f280000000800 */
[----:B------:R-:W4:Y:S01]  /*2c90*/  LDS R13, [R3+0xe00] ;  /* 0x000e0000030d7984 */ /* 0x000f220000000800 */
[----:B------:R-:W-:Y:S01]  /*2ca0*/  BAR.SYNC.DEFER_BLOCKING 0x0 ;  /* 0x0000000000007b1d */ /* 0x000fe20000010000 */
[----:B0-----:R-:W-:-:S04]  /*2cb0*/  FADD.FTZ R4, RZ, R4 ;  /* 0x00000004ff047221 */ /* 0x001fc80000010000 */
[----:B---3--:R-:W-:Y:S01]  /*2cc0*/  FADD.FTZ R4, R4, R7 ;  /* 0x0000000704047221 */ /* 0x008fe20000010000 */
[----:B-1----:R-:W-:-:S04]  /*2cd0*/  FADD.FTZ R5, RZ, R5 ;  /* 0x00000005ff057221 */ /* 0x002fc80000010000 */
[----:B--2---:R-:W-:Y:S01]  /*2ce0*/  FADD.FTZ R5, R5, R6 ;  /* 0x0000000605057221 */ /* 0x004fe20000010000 */
[----:B------:R0:W-:Y:S01]  /*2cf0*/  STS.128 [R2], R32 ;  /* 0x0000002002007388 */ /* 0x0001e20000000c00 */
[----:B----4-:R-:W-:-:S03]  /*2d00*/  FADD.FTZ R4, R4, R9 ;  /* 0x0000000904047221 */ /* 0x010fc60000010000 */
[----:B------:R1:W-:Y:S01]  /*2d10*/  STS.128 [R2+0x10], R28 ;  /* 0x0000101c02007388 */ /* 0x0003e20000000c00 */
[----:B------:R-:W-:Y:S01]  /*2d20*/  FADD.FTZ R8, R5, R8 ;  /* 0x0000000805087221 */ /* 0x000fe20000010000 */
[----:B------:R-:W-:Y:S01]  /*2d30*/  BAR.SYNC.DEFER_BLOCKING 0x0 ;  /* 0x0000000000007b1d */ /* 0x000fe20000010000 */
[----:B------:R-:W-:Y:S02]  /*2d40*/  FADD.FTZ R11, R4, R11 ;  /* 0x0000000b040b7221 */ /* 0x000fe40000010000 */
[----:B------:R-:W-:Y:S01]  /*2d50*/  FADD.FTZ R13, R8, R13 ;  /* 0x0000000d080d7221 */ /* 0x000fe20000010000 */
[----:B0-----:R-:W-:-:S05]  /*2d60*/  IMAD R33, R0, UR7, RZ ;  /* 0x0000000700217c24 */ /* 0x001fca000f8e02ff */
[----:B-1----:R-:W-:-:S04]  /*2d70*/  IADD3 R2, P0, PT, R33, R14, RZ ;  /* 0x0000000e21027210 */ /* 0x002fc80007f1e0ff */
[----:B------:R-:W-:Y:S02]  /*2d80*/  IADD3.X R29, PT, PT, RZ, RZ, RZ, P0, !PT ;  /* 0x000000ffff1d7210 */ /* 0x000fe400007fe4ff */
        /* <DEDUP_REMOVED lines=9> */
[----:B------:R-:W-:-:S02]  /*2e20*/  @P0 MOV R4, R0 ;  /* 0x0000000000040202 */ /* 0x000fc40000000f00 */
        /* <DEDUP_REMOVED lines=31> */
.L_x_2026:
[----:B------:R-:W-:Y:S01]  /*3020*/  HFMA2 R58, -RZ, RZ, 0, 5.9604644775390625e-08 ;  /* 0x00000001ff3a7431 */ /* 0x000fe200000001ff */
[----:B------:R-:W-:Y:S01]  /*3030*/  BSSY B1, `(.L_x_2037) ;  /* 0x0000006000017945 */ /* 0x000fe20003800000 */
[----:B0-----:R-:W-:Y:S02]  /*3040*/  MOV R57, 0x1f ;  /* 0x0000001f00397802 */ /* 0x001fe40000000f00 */
[----:B------:R-:W-:-:S07]  /*3050*/  MOV R56, 0xffffffff ;  /* 0xffffffff00387802 */ /* 0x000fce0000000f00 */
[----:B-----5:R-:W-:Y:S05]  /*3060*/  WARPSYNC.COLLECTIVE R56, `(.L_x_2038) ;  /* 0x0000000038087348 */ /* 0x020fea0003c00000 */
[----:B------:R0:W1:Y:S02]  /*3070*/  SHFL.BFLY P0, R61, R59, R58, R57 ;  /* 0x0c00003a3b3d7389 */ /* 0x0000640000000039 */
[----:B01---5:R-:W-:Y:S05]  /*3080*/  ENDCOLLECTIVE ;  /* 0x000000000000791b */ /* 0x023fea0003800000 */
.L_x_2038:
[----:B------:R-:W-:Y:S05]  /*3090*/  BSYNC B1 ;  /* 0x0000000000017941 */ /* 0x000fea0003800000 */
.L_x_2037:
[----:B------:R-:W-:Y:S02]  /*30a0*/  HFMA2 R58, -RZ, RZ, 0, 5.9604644775390625e-08 ;  /* 0x00000001ff3a7431 */ /* 0x000fe400000001ff */
[----:B------:R-:W-:Y:S01]  /*30b0*/  FADD.FTZ R62, R61, R59 ;  /* 0x0000003b3d3e7221 */ /* 0x000fe20000010000 */
[----:B------:R-:W-:Y:S01]  /*30c0*/  MOV R59, R60 ;  /* 0x0000003c003b7202 */ /* 0x000fe20000000f00 */
[----:B------:R-:W-:Y:S01]  /*30d0*/  IMAD.MOV.U32 R57, RZ, RZ, 0x1f ;  /* 0x0000001fff397424 */ /* 0x000fe200078e00ff */
[----:B------:R-:W-:-:S07]  /*30e0*/  MOV R56, 0xffffffff ;  /* 0xffffffff00387802 */ /* 0x000fce0000000f00 */
[----:B------:R-:W-:Y:S05]  /*30f0*/  WARPSYNC.COLLECTIVE R56, `(.L_x_2039) ;  /* 0x0000000038087348 */ /* 0x000fea0003c00000 */
[----:B------:R0:W1:Y:S02]  /*3100*/  SHFL.BFLY P0, R61, R59, R58, R57 ;  /* 0x0c00003a3b3d7389 */ /* 0x0000640000000039 */
[----:B01----:R-:W-:Y:S05]  /*3110*/  ENDCOLLECTIVE ;  /* 0x000000000000791b */ /* 0x003fea0003800000 */
.L_x_2039:
[----:B------:R-:W-:Y:S01]  /*3120*/  HFMA2 R58, -RZ, RZ, 0, 1.1920928955078125e-07 ;  /* 0x00000002ff3a7431 */ /* 0x000fe200000001ff */
[----:B------:R-:W-:Y:S02]  /*3130*/  MOV R59, R62 ;  /* 0x0000003e003b7202 */ /* 0x000fe40000000f00 */
[----:B------:R-:W-:-:S07]  /*3140*/  MOV R63, R61 ;  /* 0x0000003d003f7202 */ /* 0x000fce0000000f00 */
[----:B------:R-:W-:Y:S05]  /*3150*/  WARPSYNC.COLLECTIVE R56, `(.L_x_2040) ;  /* 0x0000000038087348 */ /* 0x000fea0003c00000 */
[----:B------:R0:W1:Y:S02]  /*3160*/  SHFL.BFLY P0, R61, R59, R58, R57 ;  /* 0x0c00003a3b3d7389 */ /* 0x0000640000000039 */
[----:B01----:R-:W-:Y:S05]  /*3170*/  ENDCOLLECTIVE ;  /* 0x000000000000791b */ /* 0x003fea0003800000 */
.L_x_2040:
[----:B------:R-:W-:-:S05]  /*3180*/  FADD.FTZ R63, R63, R60 ;  /* 0x0000003c3f3f7221 */ /* 0x000fca0000010000 */
[----:B------:R-:W-:Y:S01]  /*3190*/  MOV R59, R63 ;  /* 0x0000003f003b7202 */ /* 0x000fe20000000f00 */
[----:B------:R-:W-:-:S07]  /*31a0*/  FADD.FTZ R90, R62, R61 ;  /* 0x0000003d3e5a7221 */ /* 0x000fce0000010000 */
[----:B------:R-:W-:Y:S05]  /*31b0*/  WARPSYNC.COLLECTIVE R56, `(.L_x_2041) ;  /* 0x0000000038087348 */ /* 0x000fea0003c00000 */
[----:B------:R0:W1:Y:S02]  /*31c0*/  SHFL.BFLY P0, R61, R59, R58, R57 ;  /* 0x0c00003a3b3d7389 */ /* 0x0000640000000039 */
[----:B01----:R-:W-:Y:S05]  /*31d0*/  ENDCOLLECTIVE ;  /* 0x000000000000791b */ /* 0x003fea0003800000 */
.L_x_2041:
[----:B------:R-:W-:Y:S01]  /*31e0*/  HFMA2 R58, -RZ, RZ, 0, 2.384185791015625e-07 ;  /* 0x00000004ff3a7431 */ /* 0x000fe200000001ff */
[----:B------:R-:W-:Y:S02]  /*31f0*/  MOV R59, R90 ;  /* 0x0000005a003b7202 */ /* 0x000fe40000000f00 */
[----:B------:R-:W-:-:S07]  /*3200*/  MOV R88, R61 ;  /* 0x0000003d00587202 */ /* 0x000fce0000000f00 */
[----:B------:R-:W-:Y:S05]  /*3210*/  WARPSYNC.COLLECTIVE R56, `(.L_x_2042) ;  /* 0x0000000038087348 */ /* 0x000fea0003c00000 */
[----:B------:R0:W1:Y:S02]  /*3220*/  SHFL.BFLY P0, R61, R59, R58, R57 ;  /* 0x0c00003a3b3d7389 */ /* 0x0000640000000039 */
[----:B01----:R-:W-:Y:S05]  /*3230*/  ENDCOLLECTIVE ;  /* 0x000000000000791b */ /* 0x003fea0003800000 */
.L_x_2042:
[----:B------:R-:W-:-:S04]  /*3240*/  FADD.FTZ R88, R63, R88 ;  /* 0x000000583f587221 */ /* 0x000fc80000010000 */
[----:B------:R-:W-:Y:S02]  /*3250*/  IMAD.MOV.U32 R59, RZ, RZ, R88 ;  /* 0x000000ffff3b7224 */ /* 0x000fe400078e0058 */
[----:B------:R-:W-:-:S07]  /*3260*/  FADD.FTZ R90, R90, R61 ;  /* 0x0000003d5a5a7221 */ /* 0x000fce0000010000 */
[----:B------:R-:W-:Y:S05]  /*3270*/  WARPSYNC.COLLECTIVE R56, `(.L_x_2043) ;  /* 0x0000000038087348 */ /* 0x000fea0003c00000 */
[----:B------:R0:W1:Y:S02]  /*3280*/  SHFL.BFLY P0, R61, R59, R58, R57 ;  /* 0x0c00003a3b3d7389 */ /* 0x0000640000000039 */
[----:B01----:R-:W-:Y:S05]  /*3290*/  ENDCOLLECTIVE ;  /* 0x000000000000791b */ /* 0x003fea0003800000 */
.L_x_2043:
[----:B------:R-:W-:Y:S01]  /*32a0*/  HFMA2 R58, -RZ, RZ, 0, 4.76837158203125e-07 ;  /* 0x00000008ff3a7431 */ /* 0x000fe200000001ff */
[----:B------:R-:W-:Y:S02]  /*32b0*/  MOV R59, R90 ;  /* 0x0000005a003b7202 */ /* 0x000fe40000000f00 */
[----:B------:R-:W-:-:S07]  /*32c0*/  MOV R92, R61 ;  /* 0x0000003d005c7202 */ /* 0x000fce0000000f00 */
[----:B------:R-:W-:Y:S05]  /*32d0*/  WARPSYNC.COLLECTIVE R56, `(.L_x_2044) ;  /* 0x0000000038087348 */ /* 0x000fea0003c00000 */
[----:B------:R0:W1:Y:S02]  /*32e0*/  SHFL.BFLY P0, R61, R59, R58, R57 ;  /* 0x0c00003a3b3d7389 */ /* 0x0000640000000039 */
[----:B01----:R-:W-:Y:S05]  /*32f0*/  ENDCOLLECTIVE ;  /* 0x000000000000791b */ /* 0x003fea0003800000 */
.L_x_2044:
[----:B------:R-:W-:-:S05]  /*3300*/  FADD.FTZ R92, R88, R92 ;  /* 0x0000005c585c7221 */ /* 0x000fca0000010000 */
[----:B------:R-:W-:Y:S01]  /*3310*/  MOV R59, R92 ;  /* 0x0000005c003b7202 */ /* 0x000fe20000000f00 */
[----:B------:R-:W-:-:S07]  /*3320*/  FADD.FTZ R62, R90, R61 ;  /* 0x0000003d5a3e7221 */ /* 0x000fce0000010000 */
[----:B------:R-:W-:Y:S05]  /*3330*/  WARPSYNC.COLLECTIVE R56, `(.L_x_2045) ;  /* 0x0000000038087348 */ /* 0x000fea0003c00000 */
[----:B------:R0:W1:Y:S02]  /*3340*/  SHFL.BFLY P0, R61, R59, R58, R57 ;  /* 0x0c00003a3b3d7389 */ /* 0x0000640000000039 */
[----:B01----:R-:W-:Y:S05]  /*3350*/  ENDCOLLECTIVE ;  /* 0x000000000000791b */ /* 0x003fea0003800000 */
.L_x_2045:
[----:B------:R-:W-:Y:S01]  /*3360*/  HFMA2 R58, -RZ, RZ, 0, 9.5367431640625e-07 ;  /* 0x00000010ff3a7431 */ /* 0x000fe200000001ff */
[----:B------:R-:W-:Y:S02]  /*3370*/  MOV R59, R62 ;  /* 0x0000003e003b7202 */ /* 0x000fe40000000f00 */
[----:B------:R-:W-:-:S07]  /*3380*/  MOV R60, R61 ;  /* 0x0000003d003c7202 */ /* 0x000fce0000000f00 */
[----:B------:R-:W-:Y:S05]  /*3390*/  WARPSYNC.COLLECTIVE R56, `(.L_x_2046) ;  /* 0x0000000038087348 */ /* 0x000fea0003c00000 */
[----:B------:R0:W1:Y:S02]  /*33a0*/  SHFL.BFLY P0, R61, R59, R58, R57 ;  /* 0x0c00003a3b3d7389 */ /* 0x0000640000000039 */
[----:B01----:R-:W-:Y:S05]  /*33b0*/  ENDCOLLECTIVE ;  /* 0x000000000000791b */ /* 0x003fea0003800000 */
.L_x_2046:
[----:B------:R-:W-:-:S05]  /*33c0*/  FADD.FTZ R60, R92, R60 ;  /* 0x0000003c5c3c7221 */ /* 0x000fca0000010000 */
[----:B------:R-:W-:Y:S02]  /*33d0*/  MOV R59, R60 ;  /* 0x0000003c003b7202 */ /* 0x000fe40000000f00 */
[----:B------:R-:W-:-:S07]  /*33e0*/  MOV R63, R61 ;  /* 0x0000003d003f7202 */ /* 0x000fce0000000f00 */
[----:B------:R-:W-:Y:S05]  /*33f0*/  WARPSYNC.COLLECTIVE R56, `(.L_x_2047) ;  /* 0x0000000038087348 */ /* 0x000fea0003c00000 */
[----:B------:R0:W1:Y:S02]  /*3400*/  SHFL.BFLY P0, R61, R59, R58, R57 ;  /* 0x0c00003a3b3d7389 */ /* 0x0000640000000039 */
[----:B01----:R-:W-:Y:S05]  /*3410*/  ENDCOLLECTIVE ;  /* 0x000000000000791b */ /* 0x003fea0003800000 */
.L_x_2047:
[----:B------:R-:W-:Y:S05]  /*3420*/  BRA `(.L_x_2048) ;  /* 0xffffffd400d47947 */ /* 0x000fea000383ffff */
.L_x_2049:
        /* <DEDUP_REMOVED lines=13> */
.L_x_2892:


//--------------------- .text._ZN10layer_norm22ln_bwd_finalize_kernelINS_22Kernel_traits_finalizeILj256Ef6__halffS2_fjLb0ELj1024ELj4ENS_18Kernel_traits_baseILj256EfS2_fS2_fjLj1024EEEEELb0ELb1EEEvNS_9BwdParamsE --------------------------
	.section	.text._ZN10layer_norm22ln_bwd_finalize_kernelINS_22Kernel_traits_finalizeILj256Ef6__halffS2_fjLb0ELj1024ELj4ENS_18Kernel_traits_baseILj256EfS2_fS2_fjLj1024EEEEELb0ELb1EEEvNS_9BwdParamsE,"ax",@progbits
	.align	128
        .global         _ZN10layer_norm22ln_bwd_finalize_kernelINS_22Kernel_traits_finalizeILj256Ef6__halffS2_fjLb0ELj1024ELj4ENS_18Kernel_traits_baseILj256EfS2_fS2_fjLj1024EEEEELb0ELb1EEEvNS_9BwdParamsE
        .type           _ZN10layer_norm22ln_bwd_finalize_kernelINS_22Kernel_traits_finalizeILj256Ef6__halffS2_fjLb0ELj1024ELj4ENS_18Kernel_traits_baseILj256EfS2_fS2_fjLj1024EEEEELb0ELb1EEEvNS_9BwdParamsE,@function
        .size           _ZN10layer_norm22ln_bwd_finalize_kernelINS_22Kernel_traits_finalizeILj256Ef6__halffS2_fjLb0ELj1024ELj4ENS_18Kernel_traits_baseILj256EfS2_fS2_fjLj1024EEEEELb0ELb1EEEvNS_9BwdParamsE,(.L_x_2893 - _ZN10layer_norm22ln_bwd_finalize_kernelINS_22Kernel_traits_finalizeILj256Ef6__halffS2_fjLb0ELj1024ELj4ENS_18Kernel_traits_baseILj256EfS2_fS2_fjLj1024EEEEELb0ELb1EEEvNS_9BwdParamsE)
        .other          _ZN10layer_norm22ln_bwd_finalize_kernelINS_22Kernel_traits_finalizeILj256Ef6__halffS2_fjLb0ELj1024ELj4ENS_18Kernel_traits_baseILj256EfS2_fS2_fjLj1024EEEEELb0ELb1EEEvNS_9BwdParamsE,@"STO_CUDA_ENTRY STV_DEFAULT"
_ZN10layer_norm22ln_bwd_finalize_kernelINS_22Kernel_traits_finalizeILj256Ef6__halffS2_fjLb0ELj1024ELj4ENS_18Kernel_traits_baseILj256EfS2_fS2_fjLj1024EEEEELb0ELb1EEEvNS_9BwdParamsE:
.text._ZN10layer_norm22ln_bwd_finalize_kernelINS_22Kernel_traits_finalizeILj256Ef6__halffS2_fjLb0ELj1024ELj4ENS_18Kernel_traits_baseILj256EfS2_fS2_fjLj1024EEEEELb0ELb1EEEvNS_9BwdParamsE:
        /* <DEDUP_REMOVED lines=77> */
.L_x_2054:
        /* <DEDUP_REMOVED lines=118> */
.L_x_2053:
[----:B------:R-:W-:Y:S05]  /*0c30*/  BSYNC.RECONVERGENT B1 ;  /* 0x0000000000017941 */ /* 0x000fea0003800200 */
.L_x_2052:
        /* <DEDUP_REMOVED lines=69> */
.L_x_2056:
[----:B------:R-:W-:Y:S05]  /*1090*/  BSYNC.RECONVERGENT B1 ;  /* 0x0000000000017941 */ /* 0x000fea0003800200 */
.L_x_2055:
        /* <DEDUP_REMOVED lines=38> */
.L_x_2058:
[----:B------:R-:W-:Y:S05]  /*1300*/  BSYNC.RECONVERGENT B1 ;  /* 0x0000000000017941 */ /* 0x000fea0003800200 */
.L_x_2057:
[----:B------:R-:W-:Y:S05]  /*1310*/  @!P1 BRA `(.L_x_2051) ;  /* 0x0000000000409947 */ /* 0x000fea0003800000 */
[----:B------:R-:W0:Y:S01]  /*1320*/  LDC R14, c[0x0][0x388] ;  /* 0x0000e200ff0e7b82 */ /* 0x000e220000000800 */
[----:B------:R-:W-:-:S07]  /*1330*/  IADD3 R12, PT, PT, -R54, RZ, RZ ;  /* 0x000000ff360c7210 */ /* 0x000fce0007ffe1ff */
[----:B------:R-:W1:Y:S08]  /*1340*/  LDC.64 R8, c[0x0][0x440] ;  /* 0x00011000ff087b82 */ /* 0x000e700000000a00 */
[----:B------:R-:W2:Y:S01]  /*1350*/  LDC.64 R10, c[0x0][0x448] ;  /* 0x00011200ff0a7b82 */ /* 0x000ea20000000a00 */
[----:B0-----:R-:W-:-:S05]  /*1360*/  IMAD R0, R3, R14, R0 ;  /* 0x0000000e03007224 */ /* 0x001fca00078e0200 */
[----:B------:R-:W-:-:S07]  /*1370*/  IADD3 R3, PT, PT, R57, R0, RZ ;  /* 0x0000000039037210 */ /* 0x000fce0007ffe0ff */
.L_x_2059:
        /* <DEDUP_REMOVED lines=10> */
.L_x_2051:
[----:B------:R-:W-:Y:S05]  /*1420*/  BSYNC.RECONVERGENT B0 ;  /* 0x0000000000007941 */ /* 0x000fea0003800200 */
.L_x_2050:
        /* <DEDUP_REMOVED lines=57> */
.L_x_2060:
        /* <DEDUP_REMOVED lines=12> */
.L_x_2893:


//--------------------- .text._ZN10layer_norm40ln_parallel_residual_bwd_finalize_kernelINS_22Kernel_traits_finalizeILj256Ef6__halffS2_fjLb0ELj1024ELj4ENS_18Kernel_traits_baseILj256EfS2_fS2_fjLj1024EEEEELb1EEEvNS_9BwdParamsE --------------------------
	.section	.text._ZN10layer_norm40ln_parallel_residual_bwd_finalize_kernelINS_22Kernel_traits_finalizeILj256Ef6__halffS2_fjLb0ELj1024ELj4ENS_18Kernel_traits_baseILj256EfS2_fS2_fjLj1024EEEEELb1EEEvNS_9BwdParamsE,"ax",@progbits
	.align	128
        .global         _ZN10layer_norm40ln_parallel_residual_bwd_finalize_kernelINS_22Kernel_traits_finalizeILj256Ef6__halffS2_fjLb0ELj1024ELj4ENS_18Kernel_traits_baseILj256EfS2_fS2_fjLj1024EEEEELb1EEEvNS_9BwdParamsE
        .type           _ZN10layer_norm40ln_parallel_residual_bwd_finalize_kernelINS_22Kernel_traits_finalizeILj256Ef6__halffS2_fjLb0ELj1024ELj4ENS_18Kernel_traits_baseILj256EfS2_fS2_fjLj1024EEEEELb1EEEvNS_9BwdParamsE,@function
        .size           _ZN10layer_norm40ln_parallel_residual_bwd_finalize_kernelINS_22Kernel_traits_finalizeILj256Ef6__halffS2_fjLb0ELj1024ELj4ENS_18Kernel_traits_baseILj256EfS2_fS2_fjLj1024EEEEELb1EEEvNS_9BwdParamsE,(.L_x_2894 - _ZN10layer_norm40ln_parallel_residual_bwd_finalize_kernelINS_22Kernel_traits_finalizeILj256Ef6__halffS2_fjLb0ELj1024ELj4ENS_18Kernel_traits_baseILj256EfS2_fS2_fjLj1024EEEEELb1EEEvNS_9BwdParamsE)
        .other          _ZN10layer_norm40ln_parallel_residual_bwd_finalize_kernelINS_22Kernel_traits_finalizeILj256Ef6__halffS2_fjLb0ELj1024ELj4ENS_18Kernel_traits_baseILj256EfS2_fS2_fjLj1024EEEEELb1EEEvNS_9BwdParamsE,@"STO_CUDA_ENTRY STV_DEFAULT"
_ZN10layer_norm40ln_parallel_residual_bwd_finalize_kernelINS_22Kernel_traits_finalizeILj256Ef6__halffS2_fjLb0ELj1024ELj4ENS_18Kernel_traits_baseILj256EfS2_fS2_fjLj1024EEEEELb1EEEvNS_9BwdParamsE:
.text._ZN10layer_norm40ln_parallel_residual_bwd_finalize_kernelINS_22Kernel_traits_finalizeILj256Ef6__halffS2_fjLb0ELj1024ELj4ENS_18Kernel_traits_baseILj256EfS2_fS2_fjLj1024EEEEELb1EEEvNS_9BwdParamsE:
        /* <DEDUP_REMOVED lines=57> */
.L_x_2065:
        /* <DEDUP_REMOVED lines=112> */
.L_x_2064:
[----:B------:R-:W-:Y:S05]  /*0a90*/  BSYNC.RECONVERGENT B1 ;  /* 0x0000000000017941 */ /* 0x000fea0003800200 */
.L_x_2063:
        /* <DEDUP_REMOVED lines=67> */
.L_x_2067:
[----:B------:R-:W-:Y:S05]  /*0ed0*/  BSYNC.RECONVERGENT B1 ;  /* 0x0000000000017941 */ /* 0x000fea0003800200 */
.L_x_2066:
        /* <DEDUP_REMOVED lines=37> */
.L_x_2069:
[----:B------:R-:W-:Y:S05]  /*1130*/  BSYNC.RECONVERGENT B1 ;  /* 0x0000000000017941 */ /* 0x000fea0003800200 */
.L_x_2068:
        /* <DEDUP_REMOVED lines=19> */
.L_x_2062:
[----:B------:R-:W-:Y:S05]  /*1270*/  BSYNC.RECONVERGENT B0 ;  /* 0x0000000000007941 */ /* 0x000fea0003800200 */
.L_x_2061:
        /* <DEDUP_REMOVED lines=89> */
.L_x_2070:
        /* <DEDUP_REMOVED lines=15> */
.L_x_2894:


//--------------------- .text._ZN10layer_norm31ln_parallel_residual_bwd_kernelINS_13Kernel_traitsIf6__halffS2_fjLj256ELj1ELj4ELj1ELj16ENS_18Kernel_traits_baseILj256EfS2_fS2_fjLj128EEEEELb1ELb1ELb1EEEvNS_9BwdParamsE --------------------------
	.section	.text._ZN10layer_norm31ln_parallel_residual_bwd_kernelINS_13Kernel_traitsIf6__halffS2_fjLj256ELj1ELj4ELj1ELj16ENS_18Kernel_traits_baseILj256EfS2_fS2_fjLj128EEEEELb1ELb1ELb1EEEvNS_9BwdParamsE,"ax",@progbits
	.align	128
        .global         _ZN10layer_norm31ln_parallel_residual_bwd_kernelINS_13Kernel_traitsIf6__halffS2_fjLj256ELj1ELj4ELj1ELj16ENS_18Kernel_traits_baseILj256EfS2_fS2_fjLj128EEEEELb1ELb1ELb1EEEvNS_9BwdParamsE
        .type           _ZN10layer_norm31ln_parallel_residual_bwd_kernelINS_13Kernel_traitsIf6__halffS2_fjLj256ELj1ELj4ELj1ELj16ENS_18Kernel_traits_baseILj256EfS2_fS2_fjLj128EEEEELb1ELb1ELb1EEEvNS_9BwdParamsE,@function
        .size           _ZN10layer_norm31ln_parallel_residual_bwd_kernelINS_13Kernel_traitsIf6__halffS2_fjLj256ELj1ELj4ELj1ELj16ENS_18Kernel_traits_baseILj256EfS2_fS2_fjLj128EEEEELb1ELb1ELb1EEEvNS_9BwdParamsE,(.L_x_2895 - _ZN10layer_norm31ln_parallel_residual_bwd_kernelINS_13Kernel_traitsIf6__halffS2_fjLj256ELj1ELj4ELj1ELj16ENS_18Kernel_traits_baseILj256EfS2_fS2_fjLj128EEEEELb1ELb1ELb1EEEvNS_9BwdParamsE)
        .other          _ZN10layer_norm31ln_parallel_residual_bwd_kernelINS_13Kernel_traitsIf6__halffS2_fjLj256ELj1ELj4ELj1ELj16ENS_18Kernel_traits_baseILj256EfS2_fS2_fjLj128EEEEELb1ELb1ELb1EEEvNS_9BwdParamsE,@"STO_CUDA_ENTRY STV_DEFAULT"
_ZN10layer_norm31ln_parallel_residual_bwd_kernelINS_13Kernel_traitsIf6__halffS2_fjLj256ELj1ELj4ELj1ELj16ENS_18Kernel_traits_baseILj256EfS2_fS2_fjLj128EEEEELb1ELb1ELb1EEEvNS_9BwdParamsE:
.text._ZN10layer_norm31ln_parallel_residual_bwd_kernelINS_13Kernel_traitsIf6__halffS2_fjLj256ELj1ELj4ELj1ELj16ENS_18Kernel_traits_baseILj256EfS2_fS2_fjLj128EEEEELb1ELb1ELb1EEEvNS_9BwdParamsE:
        /* <DEDUP_REMOVED lines=44> */
.L_x_2082:
        /* <DEDUP_REMOVED lines=45> */
[----:B------:R-:W-:Y:S01]  /*0590*/  FADD.FTZ R69, R44, -R0 ;  /* 0x800000002c457221 */ /* 0x000fe20000010000 */
[----:B------:R-:W-:Y:S01]  /*05a0*/  @P1 PRMT R10, R68, 0x7610, R10 ;  /* 0x00007610440a1816 */ /* 0x000fe2000000000a */
        /* <DEDUP_REMOVED lines=17> */
[----:B------:R-:W-:Y:S01]  /*06c0*/  FMUL.FTZ R51, R72, R50 ;  /* 0x0000003248337220 */ /* 0x000fe20000410000 */
[----:B------:R-:W-:-:S02]  /*06d0*/  HADD2.F32 R78, -RZ, R55.H1_H1 ;  /* 0x30000037ff4e7230 */ /* 0x000fc40000004100 */
[C---:B------:R-:W-:Y:S01]  /*06e0*/  FMUL.FTZ R55, R72.reuse, R85 ;  /* 0x0000005548377220 */ /* 0x040fe20000410000 */
[----:B------:R-:W-:Y:S01]  /*06f0*/  FMUL.FTZ R50, R72, R68 ;  /* 0x0000004448327220 */ /* 0x000fe20000410000 */
[----:B------:R-:W-:Y:S01]  /*0700*/  FADD.FTZ R63, R48, R63 ;  /* 0x0000003f303f7221 */ /* 0x000fe20000010000 */
[-C--:B------:R-:W-:Y:S01]  /*0710*/  FFMA.FTZ R14, R69, R48.reuse, R14 ;  /* 0x00000030450e7223 */ /* 0x080fe2000001000e */
[----:B------:R-:W-:Y:S01]  /*0720*/  FMUL.FTZ R48, R25, R48 ;  /* 0x0000003019307220 */ /* 0x000fe20000410000 */
[----:B------:R-:W-:Y:S01]  /*0730*/  FADD.FTZ R83, RZ, R49 ;  /* 0x00000031ff537221 */ /* 0x000fe20000010000 */
[----:B------:R-:W-:Y:S01]  /*0740*/  FFMA.FTZ R68, R0, R49, RZ ;  /* 0x0000003100447223 */ /* 0x000fe200000100ff */
[----:B------:R-:W-:Y:S02]  /*0750*/  HADD2.F32 R46, -RZ, R53.H1_H1 ;  /* 0x30000035ff2e7230 */ /* 0x000fe40000004100 */
[----:B------:R-:W-:Y:S01]  /*0760*/  FADD.FTZ R64, R47, R64 ;  /* 0x000000402f407221 */ /* 0x000fe20000010000 */
[----:B------:R-:W-:-:S02]  /*0770*/  HADD2.F32 R45, -RZ, R54.H0_H0 ;  /* 0x20000036ff2d7230 */ /* 0x000fc40000004100 */
[----:B------:R-:W-:Y:S01]  /*0780*/  FFMA.FTZ R56, R55, R47, R56 ;  /* 0x0000002f37387223 */ /* 0x000fe20000010038 */
[----:B------:R-:W-:Y:S02]  /*0790*/  HADD2.F32 R44, -RZ, R54.H1_H1 ;  /* 0x30000036ff2c7230 */ /* 0x000fe40000004100 */
[----:B------:R-:W-:Y:S01]  /*07a0*/  FMUL.FTZ R54, R72, R89 ;  /* 0x0000005948367220 */ /* 0x000fe20000410000 */
        /* <DEDUP_REMOVED lines=26> */
[----:B------:R-:W-:-:S02]  /*0950*/  MOV R81, R87 ;  /* 0x0000005700517202 */ /* 0x000fc40000000f00 */
[----:B------:R-:W-:Y:S01]  /*0960*/  FADD.FTZ R83, R83, R44 ;  /* 0x0000002c53537221 */ /* 0x000fe20000010000 */
[----:B------:R-:W-:Y:S01]  /*0970*/  FFMA.FTZ R80, R52, R44, R85 ;  /* 0x0000002c34507223 */ /* 0x000fe20000010055 */
[----:B------:R-:W-:Y:S02]  /*0980*/  PRMT R78, R81, 0x7610, R78 ;  /* 0x00007610514e7816 */ /* 0x000fe4000000004e */
[----:B------:R-:W-:Y:S01]  /*0990*/  SHF.R.U32.HI R84, RZ, 0x10, R87 ;  /* 0x00000010ff547819 */ /* 0x000fe20000011657 */
[----:B------:R-:W-:Y:S01]  /*09a0*/  FADD.FTZ R82, R83, R68 ;  /* 0x0000004453527221 */ /* 0x000fe20000010000 */
[----:B------:R-:W-:Y:S01]  /*09b0*/  FFMA.FTZ R81, R51, R68, R80 ;  /* 0x0000004433517223 */ /* 0x000fe20000010050 */
[----:B------:R-:W-:Y:S02]  /*09c0*/  @P1 PRMT R12, R76, 0x7610, R12 ;  /* 0x000076104c0c1816 */ /* 0x000fe4000000000c */
[----:B0-----:R-:W-:Y:S01]  /*09d0*/  MOV R74, R86 ;  /* 0x00000056004a7202 */ /* 0x001fe20000000f00 */
[----:B------:R-:W-:Y:S01]  /*09e0*/  FADD.FTZ R90, R82, R73 ;  /* 0x00000049525a7221 */ /* 0x000fe20000010000 */
[----:B------:R-:W-:Y:S01]  /*09f0*/  SHF.R.U64 R75, R86, 0x8, R87 ;  /* 0x00000008564b7819 */ /* 0x000fe20000001257 */
[----:B------:R-:W-:Y:S01]  /*0a00*/  FFMA.FTZ R81, R50, R73, R81 ;  /* 0x0000004932517223 */ /* 0x000fe20000010051 */
[----:B------:R-:W-:-:S02]  /*0a10*/  SHF.R.U64 R76, R86, 0x10, R87 ;  /* 0x00000010564c7819 */ /* 0x000fc40000001257 */
[--C-:B------:R-:W-:Y:S02]  /*0a20*/  SHF.R.U64 R77, R86, 0x18, R87.reuse ;  /* 0x00000018564d7819 */ /* 0x100fe40000001257 */
        /* <DEDUP_REMOVED lines=21> */
.L_x_2094:
        /* <DEDUP_REMOVED lines=66> */
.L_x_2077:
        /* <DEDUP_REMOVED lines=54> */
.L_x_2076:
        /* <DEDUP_REMOVED lines=64> */
.L_x_2075:
        /* <DEDUP_REMOVED lines=80> */
.L_x_2080:
        /* <DEDUP_REMOVED lines=74> */
.L_x_2079:
        /* <DEDUP_REMOVED lines=77> */
.L_x_2081:
        /* <DEDUP_REMOVED lines=73> */
.L_x_2078:
        /* <DEDUP_REMOVED lines=17> */
.L_x_2073:
[----:B------:R-:W-:Y:S01]  /*2b10*/  MOV R4, R15 ;  /* 0x0000000f00047202 */ /* 0x000fe20000000f00 */
[----:B------:R-:W-:Y:S01]  /*2b20*/  IMAD.MOV.U32 R6, RZ, RZ, R56 ;  /* 0x000000ffff067224 */ /* 0x000fe200078e0038 */
[----:B------:R-:W-:Y:S01]  /*2b30*/  MOV R5, R14 ;  /* 0x0000000e00057202 */ /* 0x000fe20000000f00 */
[----:B------:R-:W-:Y:S01]  /*2b40*/  IMAD.MOV.U32 R69, RZ, RZ, R67 ;  /* 0x000000ffff457224 */ /* 0x000fe200078e0043 */
        /* <DEDUP_REMOVED lines=10> */
.L_x_2072:
[----:B------:R-:W-:Y:S05]  /*2bf0*/  BSYNC B0 ;  /* 0x0000000000007941 */ /* 0x000fea0003800000 */
.L_x_2071:
[----:B------:R-:W1:Y:S01]  /*2c00*/  S2R R3, SR_CgaCtaId ;  /* 0x0000000000037919 */ /* 0x000e620000008800 */
[----:B------:R-:W-:Y:S01]  /*2c10*/  MOV R0, 0x400 ;  /* 0x0000040000007802 */ /* 0x000fe20000000f00 */
[----:B------:R-:W-:Y:S05]  /*2c20*/  WARPSYNC.ALL ;  /* 0x0000000000007948 */ /* 0x000fea0003800000 */
[----:B------:R-:W2:Y:S01]  /*2c30*/  S2R R31, SR_TID.X ;  /* 0x00000000001f7919 */ /* 0x000ea20000002100 */
[----:B------:R-:W3:Y:S01]  /*2c40*/  LDC R24, c[0x0][0x388] ;  /* 0x0000e200ff187b82 */ /* 0x000ee20000000800 */
[----:B------:R-:W4:Y:S01]  /*2c50*/  LDCU.128 UR20, c[0x0][0x440] ;  /* 0x00008800ff1477ac */ /* 0x000f220008000c00 */
[----:B-1----:R-:W-:-:S04]  /*2c60*/  LEA R0, R3, R0, 0x18 ;  /* 0x0000000003007211 */ /* 0x002fc800078ec0ff */
[CC--:B--2---:R-:W-:Y:S02]  /*2c70*/  LEA R2, R31.reuse, R0.reuse, 0x5 ;  /* 0x000000001f027211 */ /* 0x0c4fe400078e28ff */
[----:B------:R-:W-:-:S03]  /*2c80*/  LEA R0, R31, R0, 0x2 ;  /* 0x000000001f007211 */ /* 0x000fc600078e10ff */
        /* <DEDUP_REMOVED lines=53> */
.L_x_2074:
[----:B------:R-:W-:Y:S01]  /*2fe0*/  HFMA2 R88, -RZ, RZ, 0, 1.847743988037109375e-06 ;  /* 0x0000001fff587431 */ /* 0x000fe200000001ff */
[----:B------:R-:W-:Y:S01]  /*2ff0*/  BSSY B2, `(.L_x_2083) ;  /* 0x0000006000027945 */ /* 0x000fe20003800000 */
[----:B------:R-:W-:Y:S01]  /*3000*/  IMAD.MOV.U32 R89, RZ, RZ, 0x1 ;  /* 0x00000001ff597424 */ /* 0x000fe200078e00ff */
[----:B------:R-:W-:-:S07]  /*3010*/  MOV R85, 0xffffffff ;  /* 0xffffffff00557802 */ /* 0x000fce0000000f00 */
[----:B-----5:R-:W-:Y:S05]  /*3020*/  WARPSYNC.COLLECTIVE R85, `(.L_x_2084) ;  /* 0x0000000055087348 */ /* 0x020fea0003c00000 */
[----:B------:R0:W1:Y:S02]  /*3030*/  SHFL.BFLY P4, R83, R90, R89, R88 ;  /* 0x0c0000595a537389 */ /* 0x0000640000080058 */
[----:B01---5:R-:W-:Y:S05]  /*3040*/  ENDCOLLECTIVE ;  /* 0x000000000000791b */ /* 0x023fea0003800000 */
.L_x_2084:
[----:B------:R-:W-:Y:S05]  /*3050*/  BSYNC B2 ;  /* 0x0000000000027941 */ /* 0x000fea0003800000 */
.L_x_2083:
        /* <DEDUP_REMOVED lines=8> */
.L_x_2085:
[----:B------:R-:W-:Y:S02]  /*30e0*/  HFMA2 R89, -RZ, RZ, 0, 1.1920928955078125e-07 ;  /* 0x00000002ff597431 */ /* 0x000fe400000001ff */
[----:B------:R-:W-:Y:S01]  /*30f0*/  IMAD.MOV.U32 R90, RZ, RZ, R84 ;  /* 0x000000ffff5a7224 */ /* 0x000fe200078e0054 */
[----:B------:R-:W-:-:S07]  /*3100*/  MOV R82, R83 ;  /* 0x0000005300527202 */ /* 0x000fce0000000f00 */
[----:B------:R-:W-:Y:S05]  /*3110*/  WARPSYNC.COLLECTIVE R85, `(.L_x_2086) ;  /* 0x0000000055087348 */ /* 0x000fea0003c00000 */
[----:B------:R0:W1:Y:S02]  /*3120*/  SHFL.BFLY P4, R83, R90, R89, R88 ;  /* 0x0c0000595a537389 */ /* 0x0000640000080058 */
[----:B01----:R-:W-:Y:S05]  /*3130*/  ENDCOLLECTIVE ;  /* 0x000000000000791b */ /* 0x003fea0003800000 */
.L_x_2086:
[----:B------:R-:W-:-:S05]  /*3140*/  FADD.FTZ R91, R81, R82 ;  /* 0x00000052515b7221 */ /* 0x000fca0000010000 */
[----:B------:R-:W-:Y:S01]  /*3150*/  MOV R90, R91 ;  /* 0x0000005b005a7202 */ /* 0x000fe20000000f00 */
[----:B------:R-:W-:-:S07]  /*3160*/  FADD.FTZ R92, R84, R83 ;  /* 0x00000053545c7221 */ /* 0x000fce0000010000 */
[----:B------:R-:W-:Y:S05]  /*3170*/  WARPSYNC.COLLECTIVE R85, `(.L_x_2087) ;  /* 0x0000000055087348 */ /* 0x000fea0003c00000 */
[----:B------:R0:W1:Y:S02]  /*3180*/  SHFL.BFLY P4, R83, R90, R89, R88 ;  /* 0x0c0000595a537389 */ /* 0x0000640000080058 */
[----:B01----:R-:W-:Y:S05]  /*3190*/  ENDCOLLECTIVE ;  /* 0x000000000000791b */ /* 0x003fea0003800000 */
.L_x_2087:
[----:B------:R-:W-:Y:S01]  /*31a0*/  HFMA2 R89, -RZ, RZ, 0, 2.384185791015625e-07 ;  /* 0x00000004ff597431 */ /* 0x000fe200000001ff */
[----:B------:R-:W-:Y:S02]  /*31b0*/  MOV R90, R92 ;  /* 0x0000005c005a7202 */ /* 0x000fe40000000f00 */
[----:B------:R-:W-:-:S07]  /*31c0*/  MOV R82, R83 ;  /* 0x0000005300527202 */ /* 0x000fce0000000f00 */
[----:B------:R-:W-:Y:S05]  /*31d0*/  WARPSYNC.COLLECTIVE R85, `(.L_x_2088) ;  /* 0x0000000055087348 */ /* 0x000fea0003c00000 */
[----:B------:R0:W1:Y:S02]  /*31e0*/  SHFL.BFLY P4, R83, R90, R89, R88 ;  /* 0x0c0000595a537389 */ /* 0x0000640000080058 */
[----:B01----:R-:W-:Y:S05]  /*31f0*/  ENDCOLLECTIVE ;  /* 0x000000000000791b */ /* 0x003fea0003800000 */
.L_x_2088:
[----:B------:R-:W-:-:S05]  /*3200*/  FADD.FTZ R93, R91, R82 ;  /* 0x000000525b5d7221 */ /* 0x000fca0000010000 */
[----:B------:R-:W-:Y:S01]  /*3210*/  MOV R90, R93 ;  /* 0x0000005d005a7202 */ /* 0x000fe20000000f00 */
[----:B------:R-:W-:-:S07]  /*3220*/  FADD.FTZ R92, R92, R83 ;  /* 0x000000535c5c7221 */ /* 0x000fce0000010000 */
[----:B------:R-:W-:Y:S05]  /*3230*/  WARPSYNC.COLLECTIVE R85, `(.L_x_2089) ;  /* 0x0000000055087348 */ /* 0x000fea0003c00000 */
[----:B------:R0:W1:Y:S02]  /*3240*/  SHFL.BFLY P4, R83, R90, R89, R88 ;  /* 0x0c0000595a537389 */ /* 0x0000640000080058 */
[----:B01----:R-:W-:Y:S05]  /*3250*/  ENDCOLLECTIVE ;  /* 0x000000000000791b */ /* 0x003fea0003800000 */
.L_x_2089:
[----:B------:R-:W-:Y:S02]  /*3260*/  HFMA2 R89, -RZ, RZ, 0, 4.76837158203125e-07 ;  /* 0x00000008ff597431 */ /* 0x000fe400000001ff */
[----:B------:R-:W-:Y:S01]  /*3270*/  IMAD.MOV.U32 R90, RZ, RZ, R92 ;  /* 0x000000ffff5a7224 */ /* 0x000fe200078e005c */
[----:B------:R-:W-:-:S07]  /*3280*/  MOV R82, R83 ;  /* 0x0000005300527202 */ /* 0x000fce0000000f00 */
[----:B------:R-:W-:Y:S05]  /*3290*/  WARPSYNC.COLLECTIVE R85, `(.L_x_2090) ;  /* 0x0000000055087348 */ /* 0x000fea0003c00000 */
[----:B------:R0:W1:Y:S02]  /*32a0*/  SHFL.BFLY P4, R83, R90, R89, R88 ;  /* 0x0c0000595a537389 */ /* 0x0000640000080058 */
[----:B01----:R-:W-:Y:S05]  /*32b0*/  ENDCOLLECTIVE ;  /* 0x000000000000791b */ /* 0x003fea0003800000 */
.L_x_2090:
[----:B------:R-:W-:-:S05]  /*32c0*/  FADD.FTZ R82, R93, R82 ;  /* 0x000000525d527221 */ /* 0x000fca0000010000 */
[----:B------:R-:W-:Y:S01]  /*32d0*/  MOV R90, R82 ;  /* 0x00000052005a7202 */ /* 0x000fe20000000f00 */
[----:B------:R-:W-:-:S07]  /*32e0*/  FADD.FTZ R81, R92, R83 ;  /* 0x000000535c517221 */ /* 0x000fce0000010000 */
[----:B------:R-:W-:Y:S05]  /*32f0*/  WARPSYNC.COLLECTIVE R85, `(.L_x_2091) ;  /* 0x0000000055087348 */ /* 0x000fea0003c00000 */
[----:B------:R0:W1:Y:S02]  /*3300*/  SHFL.BFLY P4, R83, R90, R89, R88 ;  /* 0x0c0000595a537389 */ /* 0x0000640000080058 */
[----:B01----:R-:W-:Y:S05]  /*3310*/  ENDCOLLECTIVE ;  /* 0x000000000000791b */ /* 0x003fea0003800000 */
.L_x_2091:
[----:B------:R-:W-:Y:S01]  /*3320*/  HFMA2 R89, -RZ, RZ, 0, 9.5367431640625e-07 ;  /* 0x00000010ff597431 */ /* 0x000fe200000001ff */
[----:B------:R-:W-:Y:S02]  /*3330*/  MOV R90, R81 ;  /* 0x00000051005a7202 */ /* 0x000fe40000000f00 */
[----:B------:R-:W-:-:S07]  /*3340*/  MOV R91, R83 ;  /* 0x00000053005b7202 */ /* 0x000fce0000000f00 */
[----:B------:R-:W-:Y:S05]  /*3350*/  WARPSYNC.COLLECTIVE R85, `(.L_x_2092) ;  /* 0x0000000055087348 */ /* 0x000fea0003c00000 */
[----:B------:R0:W1:Y:S02]  /*3360*/  SHFL.BFLY P4, R83, R90, R89, R88 ;  /* 0x0c0000595a537389 */ /* 0x0000640000080058 */
[----:B01----:R-:W-:Y:S05]  /*3370*/  ENDCOLLECTIVE ;  /* 0x000000000000791b */ /* 0x003fea0003800000 */
.L_x_2092:
[----:B------:R-:W-:-:S05]  /*3380*/  FADD.FTZ R82, R82, R91 ;  /* 0x0000005b52527221 */ /* 0x000fca0000010000 */
[----:B------:R-:W-:Y:S02]  /*3390*/  MOV R90, R82 ;  /* 0x00000052005a7202 */ /* 0x000fe40000000f00 */
[----:B------:R-:W-:-:S07]  /*33a0*/  MOV R84, R83 ;  /* 0x0000005300547202 */ /* 0x000fce0000000f00 */
[----:B------:R-:W-:Y:S05]  /*33b0*/  WARPSYNC.COLLECTIVE R85, `(.L_x_2093) ;  /* 0x0000000055087348 */ /* 0x000fea0003c00000 */
[----:B------:R0:W1:Y:S02]  /*33c0*/  SHFL.BFLY P4, R83, R90, R89, R88 ;  /* 0x0c0000595a537389 */ /* 0x0000640000080058 */
[----:B01----:R-:W-:Y:S05]  /*33d0*/  ENDCOLLECTIVE ;  /* 0x000000000000791b */ /* 0x003fea0003800000 */
.L_x_2093:
[----:B------:R-:W-:Y:S05]  /*33e0*/  BRA `(.L_x_2094) ;  /* 0xffffffd400e47947 */ /* 0x000fea000383ffff */
.L_x_2095:
        /* <DEDUP_REMOVED lines=9> */
.L_x_2895:


//--------------------- .text._ZN10layer_norm31ln_parallel_residual_bwd_kernelINS_13Kernel_traitsI6__halfffffjLj256ELj1ELj4ELj1ELj16ENS_18Kernel_traits_baseILj256ES2_ffffjLj128EEEEELb0ELb0ELb0EEEvNS_9BwdParamsE --------------------------
	.section	.text._ZN10layer_norm31ln_parallel_residual_bwd_kernelINS_13Kernel_traitsI6__halfffffjLj256ELj1ELj4ELj1ELj16ENS_18Kernel_traits_baseILj256ES2_ffffjLj128EEEEELb0ELb0ELb0EEEvNS_9BwdParamsE,"ax",@progbits
	.align	128
        .global         _ZN10layer_norm31ln_parallel_residual_bwd_kernelINS_13Kernel_traitsI6__halfffffjLj256ELj1ELj4ELj1ELj16ENS_18Kernel_traits_baseILj256ES2_ffffjLj128EEEEELb0ELb0ELb0EEEvNS_9BwdParamsE
        .type           _ZN10layer_norm31ln_parallel_residual_bwd_kernelINS_13Kernel_traitsI6__halfffffjLj256ELj1ELj4ELj1ELj16ENS_18Kernel_traits_baseILj256ES2_ffffjLj128EEEEELb0ELb0ELb0EEEvNS_9BwdParamsE,@function
        .size           _ZN10layer_norm31ln_parallel_residual_bwd_kernelINS_13Kernel_traitsI6__halfffffjLj256ELj1ELj4ELj1ELj16ENS_18Kernel_traits_baseILj256ES2_ffffjLj128EEEEELb0ELb0ELb0EEEvNS_9BwdParamsE,(.L_x_2896 - _ZN10layer_norm31ln_parallel_residual_bwd_kernelINS_13Kernel_traitsI6__halfffffjLj256ELj1ELj4ELj1ELj16ENS_18Kernel_traits_baseILj256ES2_ffffjLj128EEEEELb0ELb0ELb0EEEvNS_9BwdParamsE)
        .other          _ZN10layer_norm31ln_parallel_residual_bwd_kernelINS_13Kernel_traitsI6__halfffffjLj256ELj1ELj4ELj1ELj16ENS_18Kernel_traits_baseILj256ES2_ffffjLj128EEEEELb0ELb0ELb0EEEvNS_9BwdParamsE,@"STO_CUDA_ENTRY STV_DEFAULT"
_ZN10layer_norm31ln_parallel_residual_bwd_kernelINS_13Kernel_traitsI6__halfffffjLj256ELj1ELj4ELj1ELj16ENS_18Kernel_traits_baseILj256ES2_ffffjLj128EEEEELb0ELb0ELb0EEEvNS_9BwdParamsE:
.text._ZN10layer_norm31ln_parallel_residual_bwd_kernelINS_13Kernel_traitsI6__halfffffjLj256ELj1ELj4ELj1ELj16ENS_18Kernel_traits_baseILj256ES2_ffffjLj128EEEEELb0ELb0ELb0EEEvNS_9BwdParamsE:
        /* <DEDUP_REMOVED lines=10> */
[----:B-1----:R-:W-:-:S07]  /*00a0*/  MOV R2, UR4 ;  /* 0x0000000400027c02 */ /* 0x002fce0008000f00 */
[----:B------:R-:W1:Y:S01]  /*00b0*/  LDC.64 R10, c[0x0][0x3d8] ;  /* 0x0000f600ff0a7b82 */ /* 0x000e620000000a00 */
[----:B------:R-:W-:Y:S01]  /*00c0*/  SHF.R.S32.HI R3, RZ, 0x1f, R2 ;  /* 0x0000001fff037819 */ /* 0x000fe20000011402 */
[----:B------:R-:W1:Y:S03]  /*00d0*/  LDCU.64 UR6, c[0x0][0x470] ;  /* 0x00008e00ff0677ac */ /* 0x000e660008000a00 */
[----:B------:R-:W-:Y:S01]  /*00e0*/  LEA.HI R0, R3, R2, RZ, 0x2 ;  /* 0x0000000203007211 */ /* 0x000fe200078f10ff */
[----:B------:R-:W1:Y:S01]  /*00f0*/  LDCU.64 UR14, c[0x0][0x438] ;  /* 0x00008700ff0e77ac */ /* 0x000e620008000a00 */
[C---:B0-----:R-:W-:Y:S02]  /*0100*/  LOP3.LUT R5, R36.reuse, 0x1f, RZ, 0xc, !PT ;  /* 0x0000001f24057812 */ /* 0x041fe400078e0cff */
[----:B------:R-:W-:Y:S01]  /*0110*/  LOP3.LUT R74, R36, 0x1f, RZ, 0xc0, !PT ;  /* 0x0000001f244a7812 */ /* 0x000fe200078ec0ff */
[----:B---3--:R-:W-:Y:S01]  /*0120*/  USHF.L.U32 UR8, UR9, 0x2, URZ ;  /* 0x0000000209087899 */ /* 0x008fe200080006ff */
[----:B------:R-:W-:Y:S01]  /*0130*/  LEA.HI.SX32 R0, R0, R5, 0x1e ;  /* 0x0000000500007211 */ /* 0x000fe200078ff2ff */
[----:B------:R-:W0:Y:S01]  /*0140*/  LDCU.64 UR4, c[0x0][0x478] ;  /* 0x00008f00ff0477ac */ /* 0x000e220008000a00 */
[----:B------:R-:W3:Y:S01]  /*0150*/  LDC.64 R4, c[0x0][0x3d0] ;  /* 0x0000f400ff047b82 */ /* 0x000ee20000000a00 */
[----:B------:R-:W-:-:S02]  /*0160*/  MOV R3, R74 ;  /* 0x0000004a00037202 */ /* 0x000fc40000000f00 */
[C---:B------:R-:W-:Y:S02]  /*0170*/  ISETP.GE.U32.AND P2, PT, R0.reuse, 0x20, PT ;  /* 0x000000200000780c */ /* 0x040fe40003f46070 */
[----:B------:R-:W-:-:S11]  /*0180*/  ISETP.GE.U32.AND P0, PT, R0, 0x40, PT ;  /* 0x000000400000780c */ /* 0x000fd60003f06070 */
[C---:B--2---:R-:W-:Y:S01]  /*0190*/  @P2 IMAD.WIDE.U32 R6, R74.reuse, 0x8, R6 ;  /* 0x000000084a062825 */ /* 0x044fe200078e0006 */
[----:B------:R-:W-:-:S04]  /*01a0*/  @P2 LOP3.LUT R3, R74, 0x20, RZ, 0xfc, !PT ;  /* 0x000000204a032812 */ /* 0x000fc800078efcff */
[----:B------:R-:W5:Y:S01]  /*01b0*/  @P2 LDG.E.64 R68, desc[UR10][R6.64] ;  /* 0x0000000a06442981 */ /* 0x000f62000c1e1b00 */
[----:B----4-:R-:W-:-:S04]  /*01c0*/  @P0 IMAD.WIDE.U32 R8, R3, 0x8, R8 ;  /* 0x0000000803080825 */ /* 0x010fc800078e0008 */
[----:B---3--:R-:W-:Y:S01]  /*01d0*/  @P2 IMAD.WIDE.U32 R4, R74, 0x8, R4 ;  /* 0x000000084a042825 */ /* 0x008fe200078e0004 */
[----:B------:R2:W5:Y:S03]  /*01e0*/  @P0 LDG.E.64 R20, desc[UR10][R8.64] ;  /* 0x0000000a08140981 */ /* 0x000566000c1e1b00 */
[----:B-1----:R-:W-:Y:S01]  /*01f0*/  @P0 IMAD.WIDE.U32 R10, R3, 0x8, R10 ;  /* 0x00000008030a0825 */ /* 0x002fe200078e000a */
[----:B------:R-:W5:Y:S01]  /*0200*/  @P2 LDG.E.64 R70, desc[UR10][R4.64] ;  /* 0x0000000a04462981 */ /* 0x000f62000c1e1b00 */
[----:B------:R-:W-:-:S03]  /*0210*/  SHF.R.U32.HI R3, RZ, 0x5, R36 ;  /* 0x00000005ff037819 */ /* 0x000fc60000011624 */
[----:B------:R1:W5:Y:S01]  /*0220*/  @P0 LDG.E.64 R22, desc[UR10][R10.64] ;  /* 0x0000000a0a160981 */ /* 0x000362000c1e1b00 */
[----:B------:R-:W-:-:S04]  /*0230*/  LOP3.LUT R3, R3, UR8, RZ, 0xfc, !PT ;  /* 0x0000000803037c12 */ /* 0x000fc8000f8efcff */
[----:B------:R-:W-:Y:S01]  /*0240*/  ISETP.GE.AND P0, PT, R3, UR12, PT ;  /* 0x0000000c03007c0c */ /* 0x000fe2000bf06270 */
[----:B------:R-:W-:Y:S01]  /*0250*/  BSSY B0, `(.L_x_2096) ;  /* 0x0000243000007945 */ /* 0x000fe20003800000 */
        /* <DEDUP_REMOVED lines=10> */
[----:B--2---:R-:W-:-:S02]  /*0300*/  CS2R R8, SRZ ;  /* 0x0000000000087805 */ /* 0x004fc4000001ff00 */
[----:B-1----:R-:W-:Y:S02]  /*0310*/  CS2R R10, SRZ ;  /* 0x00000000000a7805 */ /* 0x002fe4000001ff00 */
[----:B------:R-:W-:Y:S02]  /*0320*/  CS2R R36, SRZ ;  /* 0x0000000000247805 */ /* 0x000fe4000001ff00 */
[----:B------:R-:W-:Y:S02]  /*0330*/  CS2R R38, SRZ ;  /* 0x0000000000267805 */ /* 0x000fe4000001ff00 */
[----:B------:R-:W-:Y:S02]  /*0340*/  CS2R R44, SRZ ;  /* 0x00000000002c7805 */ /* 0x000fe4000001ff00 */
[----:B------:R-:W-:Y:S01]  /*0350*/  CS2R R46, SRZ ;  /* 0x00000000002e7805 */ /* 0x000fe2000001ff00 */
[----:B0-----:R-:W-:Y:S06]  /*0360*/  @P0 BRA `(.L_x_2097) ;  /* 0x0000002000c40947 */ /* 0x001fec0003800000 */
[----:B-----5:R-:W-:Y:S02]  /*0370*/  MOV R93, R22 ;  /* 0x00000016005d7202 */ /* 0x020fe40000000f00 */
[----:B------:R-:W-:Y:S02]  /*0380*/  CS2R R24, SRZ ;  /* 0x0000000000187805 */ /* 0x000fe4000001ff00 */
[----:B------:R-:W-:Y:S02]  /*0390*/  SHF.R.U64 R4, R22, 0x10, R23 ;  /* 0x0000001016047819 */ /* 0x000fe40000001217 */
[----:B------:R-:W-:Y:S02]  /*03a0*/  CS2R R26, SRZ ;  /* 0x00000000001a7805 */ /* 0x000fe4000001ff00 */
[----:B------:R-:W-:Y:S02]  /*03b0*/  SHF.R.U32.HI R96, RZ, 0x10, R71 ;  /* 0x00000010ff607819 */ /* 0x000fe40000011647 */
[----:B------:R-:W-:-:S02]  /*03c0*/  CS2R R16, SRZ ;  /* 0x0000000000107805 */ /* 0x000fc4000001ff00 */
[----:B------:R-:W-:Y:S02]  /*03d0*/  PRMT R93, R93, 0x5410, R4 ;  /* 0x000054105d5d7816 */ /* 0x000fe40000000004 */
[----:B------:R-:W-:Y:S02]  /*03e0*/  CS2R R18, SRZ ;  /* 0x0000000000127805 */ /* 0x000fe4000001ff00 */
[----:B------:R-:W-:Y:S02]  /*03f0*/  SHF.R.U32.HI R4, RZ, 0x10, R69 ;  /* 0x00000010ff047819 */ /* 0x000fe40000011645 */
[----:B------:R-:W-:Y:S02]  /*0400*/  CS2R R28, SRZ ;  /* 0x00000000001c7805 */ /* 0x000fe4000001ff00 */
[----:B------:R-:W-:Y:S02]  /*0410*/  MOV R89, R20 ;  /* 0x0000001400597202 */ /* 0x000fe40000000f00 */
[----:B------:R-:W-:-:S02]  /*0420*/  CS2R R30, SRZ ;  /* 0x00000000001e7805 */ /* 0x000fc4000001ff00 */
[----:B------:R-:W-:Y:S02]  /*0430*/  PRMT R96, R96, 0x5410, R4 ;  /* 0x0000541060607816 */ /* 0x000fe40000000004 */
[----:B------:R-:W-:Y:S01]  /*0440*/  CS2R R12, SRZ ;  /* 0x00000000000c7805 */ /* 0x000fe2000001ff00 */
[----:B------:R-:W0:Y:S01]  /*0450*/  LDC.U8 R4, c[0x0][0x410] ;  /* 0x00010400ff047b82 */ /* 0x000e220000000000 */
[----:B------:R-:W-:Y:S02]  /*0460*/  SHF.R.U64 R2, R20, 0x10, R21 ;  /* 0x0000001014027819 */ /* 0x000fe40000001215 */
[----:B------:R-:W-:Y:S02]  /*0470*/  CS2R R14, SRZ ;  /* 0x00000000000e7805 */ /* 0x000fe4000001ff00 */
[----:B------:R-:W-:Y:S02]  /*0480*/  MOV R91, R21 ;  /* 0x00000015005b7202 */ /* 0x000fe40000000f00 */
[----:B------:R-:W-:-:S02]  /*0490*/  CS2R R32, SRZ ;  /* 0x0000000000207805 */ /* 0x000fc4000001ff00 */
[----:B------:R-:W-:Y:S02]  /*04a0*/  PRMT R89, R89, 0x5410, R2 ;  /* 0x0000541059597816 */ /* 0x000fe40000000002 */
[----:B------:R-:W-:Y:S02]  /*04b0*/  CS2R R34, SRZ ;  /* 0x0000000000227805 */ /* 0x000fe4000001ff00 */
[----:B------:R-:W-:Y:S02]  /*04c0*/  SHF.R.U32.HI R5, RZ, 0x10, R21 ;  /* 0x00000010ff057819 */ /* 0x000fe40000011615 */
[----:B------:R-:W-:Y:S02]  /*04d0*/  CS2R R8, SRZ ;  /* 0x0000000000087805 */ /* 0x000fe4000001ff00 */
[----:B------:R-:W-:Y:S02]  /*04e0*/  MOV R94, R23 ;  /* 0x00000017005e7202 */ /* 0x000fe40000000f00 */
[----:B------:R-:W-:-:S02]  /*04f0*/  CS2R R10, SRZ ;  /* 0x00000000000a7805 */ /* 0x000fc4000001ff00 */
[----:B------:R-:W-:Y:S02]  /*0500*/  SHF.R.U32.HI R6, RZ, 0x10, R23 ;  /* 0x00000010ff067819 */ /* 0x000fe40000011617 */
[----:B------:R-:W-:Y:S02]  /*0510*/  CS2R R36, SRZ ;  /* 0x0000000000247805 */ /* 0x000fe4000001ff00 */
[----:B------:R-:W-:Y:S02]  /*0520*/  SHF.R.U64 R95, R70, 0x10, R71 ;  /* 0x00000010465f7819 */ /* 0x000fe40000001247 */
[----:B------:R-:W-:Y:S02]  /*0530*/  CS2R R38, SRZ ;  /* 0x0000000000267805 */ /* 0x000fe4000001ff00 */
[----:B------:R-:W-:Y:S02]  /*0540*/  SHF.R.U64 R2, R68, 0x10, R69 ;  /* 0x0000001044027819 */ /* 0x000fe40000001245 */
[----:B------:R-:W-:-:S02]  /*0550*/  CS2R R44, SRZ ;  /* 0x00000000002c7805 */ /* 0x000fc4000001ff00 */
[----:B------:R-:W-:Y:S02]  /*0560*/  PRMT R91, R91, 0x5410, R5 ;  /* 0x000054105b5b7816 */ /* 0x000fe40000000005 */
[----:B------:R-:W-:Y:S02]  /*0570*/  CS2R R46, SRZ ;  /* 0x00000000002e7805 */ /* 0x000fe4000001ff00 */
[----:B------:R-:W-:Y:S02]  /*0580*/  PRMT R94, R94, 0x5410, R6 ;  /* 0x000054105e5e7816 */ /* 0x000fe40000000006 */
[----:B------:R-:W-:Y:S02]  /*0590*/  PRMT R95, R95, 0x5410, R2 ;  /* 0x000054105f5f7816 */ /* 0x000fe40000000002 */
[----:B0-----:R-:W-:-:S13]  /*05a0*/  ISETP.NE.AND P1, PT, R4, RZ, PT ;  /* 0x000000ff0400720c */ /* 0x001fda0003f25270 */
.L_x_2123:
[----:B------:R-:W0:Y:S02]  /*05b0*/  LDC.64 R56, c[0x0][0x3c0] ;  /* 0x0000f000ff387b82 */ /* 0x000e240000000a00 */
[----:B0-----:R-:W-:-:S06]  /*05c0*/  IMAD.WIDE R58, R3, 0x4, R56 ;  /* 0x00000004033a7825 */ /* 0x001fcc00078e0238 */
[----:B------:R-:W0:Y:S01]  /*05d0*/  LDC.64 R56, c[0x0][0x3c8] ;  /* 0x0000f200ff387b82 */ /* 0x000e220000000a00 */
[----:B------:R-:W2:Y:S01]  /*05e0*/  LDG.E R58, desc[UR10][R58.64] ;  /* 0x0000000a3a3a7981 */ /* 0x000ea2000c1e1900 */
[----:B0-----:R-:W-:-:S05]  /*05f0*/  IMAD.WIDE R56, R3, 0x4, R56 ;  /* 0x0000000403387825 */ /* 0x001fca00078e0238 */
[----:B-----5:R0:W5:Y:S01]  /*0600*/  LDG.E R79, desc[UR10][R56.64] ;  /* 0x0000000a384f7981 */ /* 0x020162000c1e1900 */
[----:B------:R-:W-:Y:S01]  /*0610*/  MOV R2, UR24 ;  /* 0x0000001800027c02 */ /* 0x000fe20008000f00 */
[----:B------:R-:W-:Y:S01]  /*0620*/  BSSY.RECONVERGENT B1, `(.L_x_2098) ;  /* 0x000004b000017945 */ /* 0x000fe20003800200 */
[----:B------:R-:W-:Y:S01]  /*0630*/  HFMA2 R90, -RZ, RZ, 0, 0 ;  /* 0x00000000ff5a7431 */ /* 0x000fe200000001ff */
[----:B------:R-:W-:Y:S02]  /*0640*/  ISETP.GE.U32.AND P3, PT, R0, 0x40, PT ;  /* 0x000000400000780c */ /* 0x000fe40003f66070 */
[----:B------:R-:W-:Y:S01]  /*0650*/  IMAD R5, R3, R2, RZ ;  /* 0x0000000203057224 */ /* 0x000fe200078e02ff */
[----:B------:R-:W-:-:S04]  /*0660*/  MOV R92, RZ ;  /* 0x000000ff005c7202 */ /* 0x000fc80000000f00 */
[----:B------:R-:W-:-:S04]  /*0670*/  SHF.R.S32.HI R60, RZ, 0x1f, R5 ;  /* 0x0000001fff3c7819 */ /* 0x000fc80000011405 */
[----:B------:R-:W-:-:S04]  /*0680*/  LEA.HI R5, R60, R5, RZ, 0x2 ;  /* 0x000000053c057211 */ /* 0x000fc800078f10ff */
[----:B------:R-:W-:-:S04]  /*0690*/  LEA.HI.SX32 R5, R5, R74, 0x1e ;  /* 0x0000004a05057211 */ /* 0x000fc800078ff2ff */
[----:B------:R-:W-:Y:S02]  /*06a0*/  MOV R67, R5 ;  /* 0x0000000500437202 */ /* 0x000fe40000000f00 */
[----:B--2---:R-:W-:Y:S02]  /*06b0*/  FSEL R87, R58, RZ, !P1 ;  /* 0x000000ff3a577208 */ /* 0x004fe40004800000 */
[----:B------:R-:W-:Y:S01]  /*06c0*/  ISETP.NE.AND P1, PT, R4, RZ, PT ;  /* 0x000000ff0400720c */ /* 0x000fe20003f25270 */
[----:B0-----:R-:W-:-:S12]  /*06d0*/  @!P2 BRA `(.L_x_2099) ;  /* 0x0000000000fca947 */ /* 0x001fd80003800000 */
[----:B------:R-:W0:Y:S08]  /*06e0*/  LDC.64 R56, c[0x0][0x430] ;  /* 0x00010c00ff387b82 */ /* 0x000e300000000a00 */
[----:B------:R-:W1:Y:S08]  /*06f0*/  LDC.64 R60, c[0x0][0x428] ;  /* 0x00010a00ff3c7b82 */ /* 0x000e700000000a00 */
[----:B------:R-:W2:Y:S01]  /*0700*/  LDC.64 R64, c[0x0][0x3a8] ;  /* 0x0000ea00ff407b82 */ /* 0x000ea20000000a00 */
[----:B0-----:R-:W-:-:S06]  /*0710*/  IMAD.WIDE.U32 R56, R5, 0x10, R56 ;  /* 0x0000001005387825 */ /* 0x001fcc00078e0038 */
[----:B------:R-:W3:Y:S01]  /*0720*/  LDG.E.128 R56, desc[UR10][R56.64] ;  /* 0x0000000a38387981 */ /* 0x000ee2000c1e1d00 */
[----:B-1----:R-:W-:-:S06]  /*0730*/  IMAD.WIDE.U32 R60, R5, 0x10, R60 ;  /* 0x00000010053c7825 */ /* 0x002fcc00078e003c */
[----:B------:R-:W4:Y:S01]  /*0740*/  LDG.E.128 R60, desc[UR10][R60.64] ;  /* 0x0000000a3c3c7981 */ /* 0x000f22000c1e1d00 */
[----:B------:R-:W-:Y:S01]  /*0750*/  ISETP.NE.U32.AND P0, PT, RZ, UR14, PT ;  /* 0x0000000eff007c0c */ /* 0x000fe2000bf05070 */
[----:B--2---:R-:W-:-:S03]  /*0760*/  IMAD.WIDE.U32 R64, R5, 0x10, R64 ;  /* 0x0000001005407825 */ /* 0x004fc600078e0040 */
[----:B------:R-:W-:Y:S01]  /*0770*/  ISETP.NE.AND.EX P0, PT, RZ, UR15, PT, P0 ;  /* 0x0000000fff007c0c */ /* 0x000fe2000bf05300 */
[----:B------:R-:W-:Y:S02]  /*0780*/  HADD2.F32 R77, -RZ, R68.H0_H0 ;  /* 0x20000044ff4d7230 */ /* 0x000fe40000004100 */
[----:B------:R-:W2:Y:S01]  /*0790*/  LDG.E.128 R64, desc[UR10][R64.64] ;  /* 0x0000000a40407981 */ /* 0x000ea2000c1e1d00 */
[----:B------:R-:W-:Y:S02]  /*07a0*/  HADD2.F32 R6, -RZ, R70.H0_H0 ;  /* 0x20000046ff067230 */ /* 0x000fe40000004100 */
[----:B---3--:R-:W-:-:S04]  /*07b0*/  FMUL.FTZ R77, R56, R77 ;  /* 0x0000004d384d7220 */ /* 0x008fc80000410000 */
[----:B----4-:R-:W-:-:S03]  /*07c0*/  FFMA.FTZ R6, R60, R6, R77 ;  /* 0x000000063c067223 */ /* 0x010fc6000001004d */
[----:B------:R-:W0:Y:S02]  /*07d0*/  @P0 LDC.64 R76, c[0x0][0x438] ;  /* 0x00010e00ff4c0b82 */ /* 0x000e240000000a00 */
[----:B0-----:R-:W-:-:S05]  /*07e0*/  @P0 IMAD.WIDE.U32 R98, R5, 0x10, R76 ;  /* 0x0000001005620825 */ /* 0x001fca00078e004c */
[----:B------:R0:W5:Y:S01]  /*07f0*/  @P0 LDG.E.128 R40, desc[UR10][R98.64] ;  /* 0x0000000a62280981 */ /* 0x000162000c1e1d00 */
[C---:B--2---:R-:W-:Y:S01]  /*0800*/  FADD.FTZ R76, -R87.reuse, R64 ;  /* 0x00000040574c7221 */ /* 0x044fe20000010100 */
[----:B------:R-:W-:Y:S01]  /*0810*/  FADD.FTZ R78, -R87, R65 ;  /* 0x00000041574e7221 */ /* 0x000fe20000010100 */
[----:B------:R-:W-:Y:S01]  /*0820*/  FADD.FTZ R36, R36, R56 ;  /* 0x0000003824247221 */ /* 0x000fe20000010000 */
[----:B------:R-:W-:Y:S01]  /*0830*/  FADD.FTZ R37, R37, R57 ;  /* 0x0000003925257221 */ /* 0x000fe20000010000 */
[C---:B-----5:R-:W-:Y:S01]  /*0840*/  FMUL.FTZ R77, R79.reuse, R76 ;  /* 0x0000004c4f4d7220 */ /* 0x060fe20000410000 */
[--C-:B------:R-:W-:Y:S02]  /*0850*/  HADD2.F32 R76, -RZ, R95.reuse.H1_H1 ;  /* 0x3000005fff4c7230 */ /* 0x100fe40000004100 */
[----:B------:R-:W-:Y:S01]  /*0860*/  FMUL.FTZ R78, R79, R78 ;  /* 0x0000004e4f4e7220 */ /* 0x000fe20000410000 */
[----:B------:R-:W-:Y:S01]  /*0870*/  FADD.FTZ R88, -R87, R67 ;  /* 0x0000004357587221 */ /* 0x000fe20000010100 */
[----:B------:R-:W-:Y:S01]  /*0880*/  FFMA.FTZ R32, R56, R77, R32 ;  /* 0x0000004d38207223 */ /* 0x000fe20000010020 */
[----:B------:R-:W-:-:S02]  /*0890*/  HADD2.F32 R56, -RZ, R95.H0_H0 ;  /* 0x2000005fff387230 */ /* 0x000fc40000004100 */
[C---:B------:R-:W-:Y:S01]  /*08a0*/  FMUL.FTZ R76, R57.reuse, R76 ;  /* 0x0000004c394c7220 */ /* 0x040fe20000410000 */
[----:B------:R-:W-:Y:S01]  /*08b0*/  FFMA.FTZ R33, R57, R78, R33 ;  /* 0x0000004e39217223 */ /* 0x000fe20000010021 */
[----:B------:R-:W-:Y:S02]  /*08c0*/  HADD2.F32 R57, -RZ, R69.H0_H0 ;  /* 0x20000045ff397230 */ /* 0x000fe40000004100 */
[----:B------:R-:W-:Y:S01]  /*08d0*/  FADD.FTZ R66, -R87, R66 ;  /* 0x0000004257427221 */ /* 0x000fe20000010100 */
[----:B------:R-:W-:Y:S01]  /*08e0*/  FFMA.FTZ R76, R61, R56, R76 ;  /* 0x000000383d4c7223 */ /* 0x000fe2000001004c */
[----:B------:R-:W-:Y:S02]  /*08f0*/  HADD2.F32 R81, -RZ, R71.H0_H0 ;  /* 0x20000047ff517230 */ /* 0x000fe40000004100 */
[----:B------:R-:W-:Y:S01]  /*0900*/  FMUL.FTZ R88, R79, R88 ;  /* 0x000000584f587220 */ /* 0x000fe20000410000 */
[--C-:B------:R-:W-:Y:S02]  /*0910*/  HADD2.F32 R56, -RZ, R96.reuse.H1_H1 ;  /* 0x30000060ff387230 */ /* 0x100fe40000004100 */
[----:B------:R-:W-:Y:S01]  /*0920*/  FMUL.FTZ R57, R58, R57 ;  /* 0x000000393a397220 */ /* 0x000fe20000410000 */
[----:B------:R-:W-:-:S02]  /*0930*/  HADD2.F32 R86, -RZ, R96.H0_H0 ;  /* 0x20000060ff567230 */ /* 0x000fc40000004100 */
[----:B------:R-:W-:Y:S01]  /*0940*/  FMUL.FTZ R83, R79, R66 ;  /* 0x000000424f537220 */ /* 0x000fe20000410000 */
[----:B------:R-:W-:Y:S01]  /*0950*/  FADD.FTZ R39, R39, R59 ;  /* 0x0000003b27277221 */ /* 0x000fe20000010000 */
[----:B------:R-:W-:Y:S01]  /*0960*/  FFMA.FTZ R81, R62, R81, R57 ;  /* 0x000000513e517223 */ /* 0x000fe20000010039 */
[C---:B------:R-:W-:Y:S01]  /*0970*/  FMUL.FTZ R56, R59.reuse, R56 ;  /* 0x000000383b387220 */ /* 0x040fe20000410000 */
[----:B------:R-:W-:Y:S01]  /*0980*/  FFMA.FTZ R35, R59, R88, R35 ;  /* 0x000000583b237223 */ /* 0x000fe20000010023 */
[----:B------:R-:W-:Y:S01]  /*0990*/  FADD.FTZ R57, RZ, R6 ;  /* 0x00000006ff397221 */ /* 0x000fe20000010000 */
[----:B------:R-:W-:Y:S01]  /*09a0*/  FFMA.FTZ R59, R77, R6, RZ ;  /* 0x000000064d3b7223 */ /* 0x000fe200000100ff */
[----:B------:R-:W-:Y:S01]  /*09b0*/  FADD.FTZ R38, R38, R58 ;  /* 0x0000003a26267221 */ /* 0x000fe20000010000 */
[----:B------:R-:W-:Y:S01]  /*09c0*/  FFMA.FTZ R34, R58, R83, R34 ;  /* 0x000000533a227223 */ /* 0x000fe20000010022 */
        /* <DEDUP_REMOVED lines=15> */
[----:B0-----:R-:W-:-:S07]  /*0ac0*/  IADD3 R67, PT, PT, R5, 0x20, RZ ;  /* 0x0000002005437810 */ /* 0x001fce0007ffe0ff */
.L_x_2099:
[----:B------:R-:W-:Y:S05]  /*0ad0*/  BSYNC.RECONVERGENT B1 ;  /* 0x0000000000017941 */ /* 0x000fea0003800200 */
.L_x_2098:
[----:B------:R-:W-:Y:S01]  /*0ae0*/  BSSY.RECONVERGENT B1, `(.L_x_2100) ;  /* 0x0000041000017945 */ /* 0x000fe20003800200 */
[----:B------:R-:W-:-:S03]  /*0af0*/  ISETP.GE.U32.AND P2, PT, R0, 0x20, PT ;  /* 0x000000200000780c */ /* 0x000fc60003f46070 */
[----:B------:R-:W-:Y:S10]  /*0b00*/  @!P3 BRA `(.L_x_2101) ;  /* 0x0000000000f8b947 */ /* 0x000ff40003800000 */
[----:B------:R-:W0:Y:S08]  /*0b10*/  LDC.64 R56, c[0x0][0x430] ;  /* 0x00010c00ff387b82 */ /* 0x000e300000000a00 */
[----:B------:R-:W1:Y:S01]  /*0b20*/  LDC.64 R60, c[0x0][0x428] ;  /* 0x00010a00ff3c7b82 */ /* 0x000e620000000a00 */
[----:B0-----:R-:W-:-:S06]  /*0b30*/  IMAD.WIDE.U32 R56, R67, 0x10, R56 ;  /* 0x0000001043387825 */ /* 0x001fcc00078e0038 */
[----:B------:R-:W2:Y:S01]  /*0b40*/  LDG.E.128 R56, desc[UR10][R56.64] ;  /* 0x0000000a38387981 */ /* 0x000ea2000c1e1d00 */
[----:B-1----:R-:W-:-:S06]  /*0b50*/  IMAD.WIDE.U32 R60, R67, 0x10, R60 ;  /* 0x00000010433c7825 */ /* 0x002fcc00078e003c */
[----:B------:R-:W3:Y:S01]  /*0b60*/  LDG.E.128 R60, desc[UR10][R60.64] ;  /* 0x0000000a3c3c7981 */ /* 0x000ee2000c1e1d00 */
[----:B------:R-:W-:-:S04]  /*0b70*/  ISETP.NE.U32.AND P0, PT, RZ, UR14, PT ;  /* 0x0000000eff007c0c */ /* 0x000fc8000bf05070 */
[----:B------:R-:W-:-:S13]  /*0b80*/  ISETP.NE.AND.EX P0, PT, RZ, UR15, PT, P0 ;  /* 0x0000000fff007c0c */ /* 0x000fda000bf05300 */
[----:B------:R-:W0:Y:S01]  /*0b90*/  @P0 LDC.64 R64, c[0x0][0x438] ;  /* 0x00010e00ff400b82 */ /* 0x000e220000000a00 */
[--C-:B------:R-:W-:Y:S02]  /*0ba0*/  HADD2.F32 R7, -RZ, R93.reuse.H0_H0 ;  /* 0x2000005dff077230 */ /* 0x100fe40000004100 */
[----:B------:R-:W-:Y:S02]  /*0bb0*/  HADD2.F32 R72, -RZ, R93.H1_H1 ;  /* 0x3000005dff487230 */ /* 0x000fe40000004100 */
[----:B------:R-:W-:Y:S02]  /*0bc0*/  HADD2.F32 R73, -RZ, R91.H0_H0 ;  /* 0x2000005bff497230 */ /* 0x000fe40000004100 */
[----:B0-----:R-:W-:-:S04]  /*0bd0*/  @P0 IMAD.WIDE.U32 R84, R67, 0x10, R64 ;  /* 0x0000001043540825 */ /* 0x001fc800078e0040 */
[----:B------:R-:W-:Y:S01]  /*0be0*/  HADD2.F32 R64, -RZ, R89.H0_H0 ;  /* 0x20000059ff407230 */ /* 0x000fe20000004100 */
[----:B------:R0:W5:Y:S01]  /*0bf0*/  @P0 LDG.E.128 R20, desc[UR10][R84.64] ;  /* 0x0000000a54140981 */ /* 0x000162000c1e1d00 */
[----:B------:R-:W-:Y:S02]  /*0c00*/  HADD2.F32 R65, -RZ, R94.H0_H0 ;  /* 0x2000005eff417230 */ /* 0x000fe40000004100 */
[----:B--2---:R-:W-:-:S03]  /*0c10*/  FMUL.FTZ R7, R56, R7 ;  /* 0x0000000738077220 */ /* 0x004fc60000410000 */
[----:B------:R-:W-:Y:S01]  /*0c20*/  FMUL.FTZ R65, R58, R65 ;  /* 0x000000413a417220 */ /* 0x000fe20000410000 */
[----:B------:R-:W-:Y:S01]  /*0c30*/  FMUL.FTZ R72, R57, R72 ;  /* 0x0000004839487220 */ /* 0x000fe20000410000 */
[----:B---3--:R-:W-:Y:S01]  /*0c40*/  FFMA.FTZ R7, R60, R64, R7 ;  /* 0x000000403c077223 */ /* 0x008fe20000010007 */
[----:B------:R-:W-:Y:S02]  /*0c50*/  HADD2.F32 R64, -RZ, R89.H1_H1 ;  /* 0x30000059ff407230 */ /* 0x000fe40000004100 */
[----:B------:R-:W-:-:S03]  /*0c60*/  FFMA.FTZ R73, R62, R73, R65 ;  /* 0x000000493e497223 */ /* 0x000fc60000010041 */
[----:B------:R-:W-:Y:S02]  /*0c70*/  FFMA.FTZ R72, R61, R64, R72 ;  /* 0x000000403d487223 */ /* 0x000fe40000010048 */
[----:B------:R-:W1:Y:S02]  /*0c80*/  LDC.64 R64, c[0x0][0x3a8] ;  /* 0x0000ea00ff407b82 */ /* 0x000e640000000a00 */
[----:B-1----:R-:W-:-:S06]  /*0c90*/  IMAD.WIDE.U32 R64, R67, 0x10, R64 ;  /* 0x0000001043407825 */ /* 0x002fcc00078e0040 */
[----:B------:R-:W2:Y:S01]  /*0ca0*/  LDG.E.128 R64, desc[UR10][R64.64] ;  /* 0x0000000a40407981 */ /* 0x000ea2000c1e1d00 */
[----:B------:R-:W-:Y:S01]  /*0cb0*/  FADD.FTZ R44, R44, R56 ;  /* 0x000000382c2c7221 */ /* 0x000fe20000010000 */
[----:B------:R-:W-:Y:S02]  /*0cc0*/  HADD2.F32 R82, -RZ, R91.H1_H1 ;  /* 0x3000005bff527230 */ /* 0x000fe40000004100 */
[----:B------:R-:W-:Y:S01]  /*0cd0*/  FADD.FTZ R13, R13, R61 ;  /* 0x0000003d0d0d7221 */ /* 0x000fe20000010000 */
[----:B------:R-:W-:Y:S01]  /*0ce0*/  FADD.FTZ R45, R45, R57 ;  /* 0x000000392d2d7221 */ /* 0x000fe20000010000 */
[----:B------:R-:W-:Y:S01]  /*0cf0*/  FADD.FTZ R46, R46, R58 ;  /* 0x0000003a2e2e7221 */ /* 0x000fe20000010000 */
[----:B------:R-:W-:Y:S01]  /*0d00*/  FADD.FTZ R12, R12, R60 ;  /* 0x0000003c0c0c7221 */ /* 0x000fe20000010000 */
[----:B------:R-:W-:Y:S01]  /*0d10*/  FADD.FTZ R14, R14, R62 ;  /* 0x0000003e0e0e7221 */ /* 0x000fe20000010000 */
[----:B------:R-:W-:Y:S01]  /*0d20*/  FADD.FTZ R15, R15, R63 ;  /* 0x0000003f0f0f7221 */ /* 0x000fe20000010000 */
[----:B------:R-:W-:Y:S01]  /*0d30*/  FADD.FTZ R47, R47, R59 ;  /* 0x0000003b2f2f7221 */ /* 0x000fe20000010000 */
[C---:B--2---:R-:W-:Y:S01]  /*0d40*/  FADD.FTZ R80, -R87.reuse, R64 ;  /* 0x0000004057507221 */ /* 0x044fe20000010100 */
[C---:B------:R-:W-:Y:S01]  /*0d50*/  FADD.FTZ R66, -R87.reuse, R66 ;  /* 0x0000004257427221 */ /* 0x040fe20000010100 */
[----:B0-----:R-:W-:-:S02]  /*0d60*/  FADD.FTZ R84, -R87, R67 ;  /* 0x0000004357547221 */ /* 0x001fc40000010100 */
[----:B-----5:R-:W-:Y:S01]  /*0d70*/  FMUL.FTZ R75, R79, R80 ;  /* 0x000000504f4b7220 */ /* 0x020fe20000410000 */
[----:B------:R-:W-:Y:S01]  /*0d80*/  FADD.FTZ R80, -R87, R65 ;  /* 0x0000004157507221 */ /* 0x000fe20000010100 */
[C---:B------:R-:W-:Y:S01]  /*0d90*/  FMUL.FTZ R85, R79.reuse, R66 ;  /* 0x000000424f557220 */ /* 0x040fe20000410000 */
[C---:B------:R-:W-:Y:S01]  /*0da0*/  FMUL.FTZ R84, R79.reuse, R84 ;  /* 0x000000544f547220 */ /* 0x040fe20000410000 */
[----:B------:R-:W-:Y:S01]  /*0db0*/  FFMA.FTZ R8, R56, R75, R8 ;  /* 0x0000004b38087223 */ /* 0x000fe20000010008 */
[----:B------:R-:W-:Y:S02]  /*0dc0*/  HADD2.F32 R56, -RZ, R94.H1_H1 ;  /* 0x3000005eff387230 */ /* 0x000fe40000004100 */
[----:B------:R-:W-:Y:S01]  /*0dd0*/  FMUL.FTZ R80, R79, R80 ;  /* 0x000000504f507220 */ /* 0x000fe20000410000 */
[----:B------:R-:W-:Y:S01]  /*0de0*/  FFMA.FTZ R10, R58, R85, R10 ;  /* 0x000000553a0a7223 */ /* 0x000fe2000001000a */
[----:B------:R-:W-:Y:S01]  /*0df0*/  FFMA.FTZ R16, R60, R75, R16 ;  /* 0x0000004b3c107223 */ /* 0x000fe20000010010 */
[----:B------:R-:W-:Y:S01]  /*0e00*/  FFMA.FTZ R18, R62, R85, R18 ;  /* 0x000000553e127223 */ /* 0x000fe20000010012 */
[-C--:B------:R-:W-:Y:S01]  /*0e10*/  FFMA.FTZ R17, R61, R80.reuse, R17 ;  /* 0x000000503d117223 */ /* 0x080fe20000010011 */
[----:B------:R-:W-:Y:S01]  /*0e20*/  FFMA.FTZ R9, R57, R80, R9 ;  /* 0x0000005039097223 */ /* 0x000fe20000010009 */
[----:B------:R-:W-:Y:S01]  /*0e30*/  FMUL.FTZ R56, R59, R56 ;  /* 0x000000383b387220 */ /* 0x000fe20000410000 */
[----:B------:R-:W-:Y:S01]  /*0e40*/  FADD.FTZ R57, R90, R7 ;  /* 0x000000075a397221 */ /* 0x000fe20000010000 */
[----:B------:R-:W-:Y:S01]  /*0e50*/  FFMA.FTZ R61, R75, R7, R92 ;  /* 0x000000074b3d7223 */ /* 0x000fe2000001005c */
[C---:B------:R-:W-:Y:S01]  /*0e60*/  FFMA.FTZ R19, R63.reuse, R84, R19 ;  /* 0x000000543f137223 */ /* 0x040fe20000010013 */
[----:B------:R-:W-:Y:S01]  /*0e70*/  FFMA.FTZ R82, R63, R82, R56 ;  /* 0x000000523f527223 */ /* 0x000fe20000010038 */
[----:B------:R-:W-:Y:S01]  /*0e80*/  FADD.FTZ R56, R57, R72 ;  /* 0x0000004839387221 */ /* 0x000fe20000010000 */
[----:B------:R-:W-:Y:S01]  /*0e90*/  FFMA.FTZ R58, R80, R72, R61 ;  /* 0x00000048503a7223 */ /* 0x000fe2000001003d */
[----:B------:R-:W-:-:S02]  /*0ea0*/  FFMA.FTZ R11, R59, R84, R11 ;  /* 0x000000543b0b7223 */ /* 0x000fc4000001000b */
[----:B------:R-:W-:Y:S01]  /*0eb0*/  FADD.FTZ R57, R56, R73 ;  /* 0x0000004938397221 */ /* 0x000fe20000010000 */
[----:B------:R-:W-:-:S03]  /*0ec0*/  FFMA.FTZ R61, R85, R73, R58 ;  /* 0x00000049553d7223 */ /* 0x000fc6000001003a */
[----:B------:R-:W-:Y:S01]  /*0ed0*/  FADD.FTZ R90, R57, R82 ;  /* 0x00000052395a7221 */ /* 0x000fe20000010000 */
[----:B------:R-:W-:-:S07]  /*0ee0*/  FFMA.FTZ R92, R84, R82, R61 ;  /* 0x00000052545c7223 */ /* 0x000fce000001003d */
.L_x_2101:
[----:B------:R-:W-:Y:S05]  /*0ef0*/  BSYNC.RECONVERGENT B1 ;  /* 0x0000000000017941 */ /* 0x000fea0003800200 */
.L_x_2100:
[----:B------:R-:W-:-:S03]  /*0f00*/  UMOV UR8, 0xffffffff ;  /* 0xffffffff00087882 */ /* 0x000fc60000000000 */
[----:B------:R-:W-:Y:S05]  /*0f10*/  BRA.DIV UR8, `(.L_x_2102) ;  /* 0x00000022081c7947 */ /* 0x000fea000b800000 */
        /* <DEDUP_REMOVED lines=18> */
.L_x_2137:
[----:B-1----:R-:W-:Y:S01]  /*1040*/  FADD.FTZ R90, R61, R90 ;  /* 0x0000005a3d5a7221 */ /* 0x002fe20000010000 */
[----:B0-2---:R-:W-:Y:S01]  /*1050*/  FADD.FTZ R62, R62, R60 ;  /* 0x0000003c3e3e7221 */ /* 0x005fe20000010000 */
[----:B------:R-:W-:Y:S02]  /*1060*/  BSSY.RECONVERGENT B1, `(.L_x_2103) ;  /* 0x00000af000017945 */ /* 0x000fe40003800200 */
[----:B------:R-:W-:Y:S01]  /*1070*/  FMUL.FTZ R63, R90, UR13 ;  /* 0x0000000d5a3f7c20 */ /* 0x000fe20008410000 */
[----:B------:R-:W-:-:S04]  /*1080*/  FMUL.FTZ R62, R62, UR13 ;  /* 0x0000000d3e3e7c20 */ /* 0x000fc80008410000 */
[----:B------:R-:W-:Y:S01]  /*1090*/  FSEL R63, R63, RZ, !P1 ;  /* 0x000000ff3f3f7208 */ /* 0x000fe20004800000 */
[----:B------:R-:W-:Y:S06]  /*10a0*/  @!P2 BRA `(.L_x_2104) ;  /* 0x0000000800a8a947 */ /* 0x000fec0003800000 */
[----:B------:R-:W-:-:S04]  /*10b0*/  UISETP.NE.U32.AND UP0, UPT, UR14, URZ, UPT ;  /* 0x000000ff0e00728c */ /* 0x000fc8000bf05070 */
[----:B------:R-:W-:-:S09]  /*10c0*/  UISETP.NE.AND.EX UP0, UPT, UR15, URZ, UPT, UP0 ;  /* 0x000000ff0f00728c */ /* 0x000fd2000bf05300 */
        /* <DEDUP_REMOVED lines=9> */
[-C--:B------:R-:W-:Y:S02]  /*1160*/  FFMA.FTZ R58, R83, R62.reuse, R63 ;  /* 0x0000003e533a7223 */ /* 0x080fe4000001003f */
[----:B------:R-:W-:Y:S01]  /*1170*/  FADD.FTZ R56, R6, -R57 ;  /* 0x8000003906387221 */ /* 0x000fe20000010000 */
[----:B------:R-:W-:Y:S01]  /*1180*/  FFMA.FTZ R57, R88, R62, R63 ;  /* 0x0000003e58397223 */ /* 0x000fe2000001003f */
[----:B------:R-:W-:Y:S01]  /*1190*/  FADD.FTZ R64, R76, -R59 ;  /* 0x8000003b4c407221 */ /* 0x000fe20000010000 */
[----:B------:R-:W-:Y:S01]  /*11a0*/  FADD.FTZ R58, R81, -R58 ;  /* 0x8000003a513a7221 */ /* 0x000fe20000010000 */
[C---:B-----5:R-:W-:Y:S01]  /*11b0*/  FMUL.FTZ R56, R79.reuse, R56 ;  /* 0x000000384f387220 */ /* 0x060fe20000410000 */
[----:B------:R-:W-:Y:S01]  /*11c0*/  FADD.FTZ R60, R86, -R57 ;  /* 0x80000039563c7221 */ /* 0x000fe20000010000 */
[C---:B------:R-:W-:Y:S01]  /*11d0*/  FMUL.FTZ R57, R79.reuse, R64 ;  /* 0x000000404f397220 */ /* 0x040fe20000410000 */
[----:B------:R-:W-:-:S02]  /*11e0*/  FMUL.FTZ R58, R79, R58 ;  /* 0x0000003a4f3a7220 */ /* 0x000fc40000410000 */
[----:B------:R-:W-:Y:S01]  /*11f0*/  FMUL.FTZ R59, R79, R60 ;  /* 0x0000003c4f3b7220 */ /* 0x000fe20000410000 */
[----:B------:R-:W-:Y:S06]  /*1200*/  BRA `(.L_x_2108) ;  /* 0x0000000800187947 */ /* 0x000fec0003800000 */
.L_x_2107:
        /* <DEDUP_REMOVED lines=9> */
[C---:B------:R-:W-:Y:S01]  /*12a0*/  FMUL.FTZ R57, R79.reuse, R48 ;  /* 0x000000304f397220 */ /* 0x040fe20000410000 */
[C---:B------:R-:W-:Y:S01]  /*12b0*/  FMUL.FTZ R58, R79.reuse, R50 ;  /* 0x000000324f3a7220 */ /* 0x040fe20000410000 */
[----:B------:R-:W-:-:S02]  /*12c0*/  FMUL.FTZ R59, R79, R60 ;  /* 0x0000003c4f3b7220 */ /* 0x000fc40000410000 */
[----:B------:R-:W-:Y:S02]  /*12d0*/  MOV R48, R56 ;  /* 0x0000003800307202 */ /* 0x000fe40000000f00 */
[----:B------:R-:W-:Y:S02]  /*12e0*/  MOV R49, R57 ;  /* 0x0000003900317202 */ /* 0x000fe40000000f00 */
[----:B------:R-:W-:Y:S02]  /*12f0*/  MOV R50, R58 ;  /* 0x0000003a00327202 */ /* 0x000fe40000000f00 */
[----:B------:R-:W-:Y:S01]  /*1300*/  MOV R51, R59 ;  /* 0x0000003b00337202 */ /* 0x000fe20000000f00 */
[----:B------:R-:W-:Y:S06]  /*1310*/  BRA `(.L_x_2108) ;  /* 0x0000000400d47947 */ /* 0x000fec0003800000 */
.L_x_2106:
        /* <DEDUP_REMOVED lines=20> */
.L_x_2109:
        /* <DEDUP_REMOVED lines=14> */
[-C--:B------:R-:W-:Y:S02]  /*1540*/  MOV R50, R58.reuse ;  /* 0x0000003a00327202 */ /* 0x080fe40000000f00 */
[-C--:B------:R-:W-:Y:S02]  /*1550*/  MOV R51, R59.reuse ;  /* 0x0000003b00337202 */ /* 0x080fe40000000f00 */
[----:B------:R-:W-:Y:S02]  /*1560*/  MOV R55, R59 ;  /* 0x0000003b00377202 */ /* 0x000fe40000000f00 */
[----:B------:R-:W-:-:S02]  /*1570*/  MOV R54, R58 ;  /* 0x0000003a00367202 */ /* 0x000fc40000000f00 */
[----:B------:R-:W-:Y:S02]  /*1580*/  MOV R53, R57 ;  /* 0x0000003900357202 */ /* 0x000fe40000000f00 */
[----:B------:R-:W-:Y:S01]  /*1590*/  MOV R52, R56 ;  /* 0x0000003800347202 */ /* 0x000fe20000000f00 */
[----:B------:R-:W-:Y:S06]  /*15a0*/  BRA `(.L_x_2108) ;  /* 0x0000000400307947 */ /* 0x000fec0003800000 */
.L_x_2105:
        /* <DEDUP_REMOVED lines=13> */
[C---:B-----5:R-:W-:Y:S01]  /*1680*/  FFMA.FTZ R56, R79.reuse, R56, R40 ;  /* 0x000000384f387223 */ /* 0x060fe20000010028 */
[----:B------:R-:W-:Y:S01]  /*1690*/  FADD.FTZ R60, R86, -R57 ;  /* 0x80000039563c7221 */ /* 0x000fe20000010000 */
[C---:B------:R-:W-:Y:S01]  /*16a0*/  FFMA.FTZ R57, R79.reuse, R58, R41 ;  /* 0x0000003a4f397223 */ /* 0x040fe20000010029 */
[----:B------:R-:W-:-:S02]  /*16b0*/  FFMA.FTZ R58, R79, R59, R42 ;  /* 0x0000003b4f3a7223 */ /* 0x000fc4000001002a */
[----:B------:R-:W-:Y:S01]  /*16c0*/  FFMA.FTZ R59, R79, R60, R43 ;  /* 0x0000003c4f3b7223 */ /* 0x000fe2000001002b */
[----:B------:R-:W-:Y:S06]  /*16d0*/  BRA `(.L_x_2108) ;  /* 0x0000000000e47947 */ /* 0x000fec0003800000 */
.L_x_2111:
        /* <DEDUP_REMOVED lines=9> */
[C---:B------:R-:W-:Y:S01]  /*1770*/  FFMA.FTZ R58, R79.reuse, R51, R42 ;  /* 0x000000334f3a7223 */ /* 0x040fe2000001002a */
[C---:B------:R-:W-:Y:S01]  /*1780*/  FFMA.FTZ R56, R79.reuse, R49, R40 ;  /* 0x000000314f387223 */ /* 0x040fe20000010028 */
[----:B------:R-:W-:-:S02]  /*1790*/  FFMA.FTZ R59, R79, R50, R43 ;  /* 0x000000324f3b7223 */ /* 0x000fc4000001002b */
[----:B------:R-:W-:Y:S02]  /*17a0*/  MOV R49, R57 ;  /* 0x0000003900317202 */ /* 0x000fe40000000f00 */
[----:B------:R-:W-:Y:S02]  /*17b0*/  MOV R48, R56 ;  /* 0x0000003800307202 */ /* 0x000fe40000000f00 */
[----:B------:R-:W-:Y:S02]  /*17c0*/  MOV R50, R58 ;  /* 0x0000003a00327202 */ /* 0x000fe40000000f00 */
[----:B------:R-:W-:Y:S01]  /*17d0*/  MOV R51, R59 ;  /* 0x0000003b00337202 */ /* 0x000fe20000000f00 */
[----:B------:R-:W-:Y:S06]  /*17e0*/  BRA `(.L_x_2108) ;  /* 0x0000000000a07947 */ /* 0x000fec0003800000 */
.L_x_2110:
        /* <DEDUP_REMOVED lines=20> */
.L_x_2112:
        /* <DEDUP_REMOVED lines=14> */
[-C--:B------:R-:W-:Y:S02]  /*1a10*/  MOV R50, R58.reuse ;  /* 0x0000003a00327202 */ /* 0x080fe40000000f00 */
[-C--:B------:R-:W-:Y:S02]  /*1a20*/  MOV R51, R59.reuse ;  /* 0x0000003b00337202 */ /* 0x080fe40000000f00 */
[----:B------:R-:W-:Y:S02]  /*1a30*/  MOV R55, R59 ;  /* 0x0000003b00377202 */ /* 0x000fe40000000f00 */
[----:B------:R-:W-:-:S02]  /*1a40*/  MOV R54, R58 ;  /* 0x0000003a00367202 */ /* 0x000fc40000000f00 */
[----:B------:R-:W-:Y:S02]  /*1a50*/  MOV R53, R57 ;  /* 0x0000003900357202 */ /* 0x000fe40000000f00 */
[----:B------:R-:W-:-:S07]  /*1a60*/  MOV R52, R56 ;  /* 0x0000003800347202 */ /* 0x000fce0000000f00 */
.L_x_2108:
[----:B------:R-:W-:-:S04]  /*1a70*/  ISETP.NE.U32.AND P0, PT, RZ, UR4, PT ;  /* 0x00000004ff007c0c */ /* 0x000fc8000bf05070 */
[----:B------:R-:W-:-:S13]  /*1a80*/  ISETP.NE.AND.EX P0, PT, RZ, UR5, PT, P0 ;  /* 0x00000005ff007c0c */ /* 0x000fda000bf05300 */
[----:B------:R-:W0:Y:S02]  /*1a90*/  @P0 LDC.64 R60, c[0x0][0x478] ;  /* 0x00011e00ff3c0b82 */ /* 0x000e240000000a00 */
[----:B0-----:R-:W-:-:S06]  /*1aa0*/  @P0 IMAD.WIDE.U32 R64, R5, 0x10, R60 ;  /* 0x0000001005400825 */ /* 0x001fcc00078e003c */
[----:B------:R-:W0:Y:S01]  /*1ab0*/  LDC.64 R60, c[0x0][0x468] ;  /* 0x00011a00ff3c7b82 */ /* 0x000e220000000a00 */
[----:B------:R1:W-:Y:S01]  /*1ac0*/  @P0 STG.E.128 desc[UR10][R64.64], R52 ;  /* 0x0000003440000986 */ /* 0x0003e2000c101d0a */
[----:B------:R-:W-:-:S04]  /*1ad0*/  ISETP.NE.U32.AND P0, PT, RZ, UR6, PT ;  /* 0x00000006ff007c0c */ /* 0x000fc8000bf05070 */
[----:B------:R-:W-:-:S13]  /*1ae0*/  ISETP.NE.AND.EX P0, PT, RZ, UR7, PT, P0 ;  /* 0x00000007ff007c0c */ /* 0x000fda000bf05300 */
[----:B------:R-:W2:Y:S01]  /*1af0*/  @P0 LDC.64 R66, c[0x0][0x470] ;  /* 0x00011c00ff420b82 */ /* 0x000ea20000000a00 */
[----:B0-----:R-:W-:-:S05]  /*1b00*/  IMAD.WIDE.U32 R60, R5, 0x10, R60 ;  /* 0x00000010053c7825 */ /* 0x001fca00078e003c */
[----:B------:R1:W-:Y:S01]  /*1b10*/  STG.E.128 desc[UR10][R60.64], R56 ;  /* 0x000000383c007986 */ /* 0x0003e2000c101d0a */
[C---:B--2---:R-:W-:Y:S01]  /*1b20*/  @P0 IMAD.WIDE.U32 R66, R5.reuse, 0x10, R66 ;  /* 0x0000001005420825 */ /* 0x044fe200078e0042 */
[----:B------:R-:W-:-:S04]  /*1b30*/  IADD3 R5, PT, PT, R5, 0x20, RZ ;  /* 0x0000002005057810 */ /* 0x000fc80007ffe0ff */
[----:B------:R1:W-:Y:S03]  /*1b40*/  @P0 STG.E.128 desc[UR10][R66.64], R48 ;  /* 0x0000003042000986 */ /* 0x0003e6000c101d0a */
.L_x_2104:
[----:B------:R-:W-:Y:S05]  /*1b50*/  BSYNC.RECONVERGENT B1 ;  /* 0x0000000000017941 */ /* 0x000fea0003800200 */
.L_x_2103:
[----:B------:R-:W-:Y:S04]  /*1b60*/  BSSY.RECONVERGENT B1, `(.L_x_2113) ;  /* 0x00000ad000017945 */ /* 0x000fe80003800200 */
[----:B------:R-:W-:Y:S05]  /*1b70*/  @!P3 BRA `(.L_x_2114) ;  /* 0x0000000800acb947 */ /* 0x000fea0003800000 */
[----:B------:R-:W-:-:S04]  /*1b80*/  UISETP.NE.U32.AND UP0, UPT, UR14, URZ, UPT ;  /* 0x000000ff0e00728c */ /* 0x000fc8000bf05070 */
[----:B------:R-:W-:-:S09]  /*1b90*/  UISETP.NE.AND.EX UP0, UPT, UR15, URZ, UPT, UP0 ;  /* 0x000000ff0f00728c */ /* 0x000fd2000bf05300 */
[----:B------:R-:W-:Y:S05]  /*1ba0*/  BRA.U !UP0, `(.L_x_2115) ;  /* 0x0000000508407547 */ /* 0x000fea000b800000 */
[----:B------:R-:W-:-:S04]  /*1bb0*/  UISETP.NE.U32.AND UP0, UPT, UR4, URZ, UPT ;  /* 0x000000ff0400728c */ /* 0x000fc8000bf05070 */
[----:B------:R-:W-:-:S06]  /*1bc0*/  UISETP.NE.AND.EX UP0, UPT, UR5, URZ, UPT, UP0 ;  /* 0x000000ff0500728c */ /* 0x000fcc000bf05300 */
[----:B------:R-:W-:-:S13]  /*1bd0*/  PLOP3.LUT P0, PT, PT, PT, UP0, 0x80, 0x8 ;  /* 0x000000000008781c */ /* 0x000fda0003f0f008 */
[----:B------:R-:W-:Y:S05]  /*1be0*/  @!P0 BRA `(.L_x_2116) ;  /* 0x0000000000a88947 */ /* 0x000fea0003800000 */
[----:B------:R-:W-:-:S04]  /*1bf0*/  UISETP.NE.U32.AND UP0, UPT, UR6, URZ, UPT ;  /* 0x000000ff0600728c */ /* 0x000fc8000bf05070 */
[----:B------:R-:W-:-:S06]  /*1c00*/  UISETP.NE.AND.EX UP0, UPT, UR7, URZ, UPT, UP0 ;  /* 0x000000ff0700728c */ /* 0x000fcc000bf05300 */
[----:B------:R-:W-:-:S13]  /*1c10*/  PLOP3.LUT P3, PT, PT, PT, UP0, 0x80, 0x8 ;  /* 0x000000000008781c */ /* 0x000fda0003f6f008 */
[----:B------:R-:W-:Y:S05]  /*1c20*/  @!P3 BRA `(.L_x_2117) ;  /* 0x000000000054b947 */ /* 0x000fea0003800000 */
        /* <DEDUP_REMOVED lines=21> */
.L_x_2117:
        /* <DEDUP_REMOVED lines=17> */
.L_x_2116:
[----:B-1----:R-:W0:Y:S02]  /*1e90*/  LDC.64 R56, c[0x0][0x470] ;  /* 0x00011c00ff387b82 */ /* 0x002e240000000a00 */
[----:B0-----:R-:W-:-:S04]  /*1ea0*/  ISETP.NE.U32.AND P3, PT, R56, RZ, PT ;  /* 0x000000ff3800720c */ /* 0x001fc80003f65070 */
[----:B------:R-:W-:-:S13]  /*1eb0*/  ISETP.NE.AND.EX P3, PT, R57, RZ, PT, P3 ;  /* 0x000000ff3900720c */ /* 0x000fda0003f65330 */
[----:B------:R-:W-:Y:S05]  /*1ec0*/  @!P3 BRA `(.L_x_2119) ;  /* 0x000000000044b947 */ /* 0x000fea0003800000 */
        /* <DEDUP_REMOVED lines=17> */
.L_x_2119:
        /* <DEDUP_REMOVED lines=11> */
[----:B------:R-:W-:Y:S01]  /*2090*/  FFMA.FTZ R59, R79, R60, R23 ;  /* 0x0000003c4f3b7223 */ /* 0x000fe20000010017 */
[----:B------:R-:W-:Y:S06]  /*20a0*/  BRA `(.L_x_2118) ;  /* 0x00000004003c7947 */ /* 0x000fec0003800000 */
.L_x_2115:
[----:B-1----:R-:W0:Y:S02]  /*20b0*/  LDC.64 R56, c[0x0][0x478] ;  /* 0x00011e00ff387b82 */ /* 0x002e240000000a00 */
[----:B0-----:R-:W-:-:S04]  /*20c0*/  ISETP.NE.U32.AND P0, PT, R56, RZ, PT ;  /* 0x000000ff3800720c */ /* 0x001fc80003f05070 */
[----:B------:R-:W-:-:S13]  /*20d0*/  ISETP.NE.AND.EX P0, PT, R57, RZ, PT, P0 ;  /* 0x000000ff3900720c */ /* 0x000fda0003f05300 */
[----:B------:R-:W-:Y:S05]  /*20e0*/  @!P0 BRA `(.L_x_2120) ;  /* 0x0000000000a88947 */ /* 0x000fea0003800000 */
[----:B------:R-:W0:Y:S02]  /*20f0*/  LDC.64 R52, c[0x0][0x470] ;  /* 0x00011c00ff347b82 */ /* 0x000e240000000a00 */
        /* <DEDUP_REMOVED lines=24> */
.L_x_2121:
        /* <DEDUP_REMOVED lines=17> */
.L_x_2120:
        /* <DEDUP_REMOVED lines=21> */
.L_x_2122:
        /* <DEDUP_REMOVED lines=11> */
[----:B------:R-:W-:-:S07]  /*2590*/  FMUL.FTZ R59, R79, R60 ;  /* 0x0000003c4f3b7220 */ /* 0x000fce0000410000 */
.L_x_2118:
[----:B------:R-:W0:Y:S08]  /*25a0*/  @P0 LDC.64 R60, c[0x0][0x478] ;  /* 0x00011e00ff3c0b82 */ /* 0x000e300000000a00 */
[----:B------:R-:W1:Y:S01]  /*25b0*/  LDC.64 R62, c[0x0][0x468] ;  /* 0x00011a00ff3e7b82 */ /* 0x000e620000000a00 */
[----:B0-----:R-:W-:-:S07]  /*25c0*/  @P0 IMAD.WIDE.U32 R64, R5, 0x10, R60 ;  /* 0x0000001005400825 */ /* 0x001fce00078e003c */
[----:B------:R-:W0:Y:S01]  /*25d0*/  @P3 LDC.64 R60, c[0x0][0x470] ;  /* 0x00011c00ff3c3b82 */ /* 0x000e220000000a00 */
[----:B------:R2:W-:Y:S01]  /*25e0*/  @P0 STG.E.128 desc[UR10][R64.64], R52 ;  /* 0x0000003440000986 */ /* 0x0005e2000c101d0a */
[----:B-1----:R-:W-:-:S05]  /*25f0*/  IMAD.WIDE.U32 R62, R5, 0x10, R62 ;  /* 0x00000010053e7825 */ /* 0x002fca00078e003e */
[----:B------:R2:W-:Y:S01]  /*2600*/  STG.E.128 desc[UR10][R62.64], R56 ;  /* 0x000000383e007986 */ /* 0x0005e2000c101d0a */
[----:B0-----:R-:W-:-:S05]  /*2610*/  @P3 IMAD.WIDE.U32 R60, R5, 0x10, R60 ;  /* 0x00000010053c3825 */ /* 0x001fca00078e003c */
[----:B------:R2:W-:Y:S02]  /*2620*/  @P3 STG.E.128 desc[UR10][R60.64], R48 ;  /* 0x000000303c003986 */ /* 0x0005e4000c101d0a */
.L_x_2114:
[----:B------:R-:W-:Y:S05]  /*2630*/  BSYNC.RECONVERGENT B1 ;  /* 0x0000000000017941 */ /* 0x000fea0003800200 */
.L_x_2113:
[----:B-12---:R-:W0:Y:S02]  /*2640*/  LDC.64 R56, c[0x0][0x380] ;  /* 0x0000e000ff387b82 */ /* 0x006e240000000a00 */
[----:B0-----:R-:W-:-:S04]  /*2650*/  LEA R3, R56, R3, 0x2 ;  /* 0x0000000338037211 */ /* 0x001fc800078e10ff */
[----:B------:R-:W-:-:S13]  /*2660*/  ISETP.GE.AND P0, PT, R3, R57, PT ;  /* 0x000000390300720c */ /* 0x000fda0003f06270 */
[----:B------:R-:W-:Y:S05]  /*2670*/  @!P0 BRA `(.L_x_2123) ;  /* 0xffffffdc00cc8947 */ /* 0x000fea000383ffff */
.L_x_2097:
[----:B------:R-:W-:Y:S05]  /*2680*/  BSYNC B0 ;  /* 0x0000000000007941 */ /* 0x000fea0003800000 */
.L_x_2096:
[----:B------:R-:W0:Y:S01]  /*2690*/  S2R R41, SR_TID.X ;  /* 0x0000000000297919 */ /* 0x000e220000002100 */
[----:B------:R-:W-:Y:S01]  /*26a0*/  MOV R0, 0x400 ;  /* 0x0000040000007802 */ /* 0x000fe20000000f00 */
[----:B------:R-:W-:Y:S05]  /*26b0*/  WARPSYNC.ALL ;  /* 0x0000000000007948 */ /* 0x000fea0003800000 */
[----:B------:R-:W1:Y:S01]  /*26c0*/  S2R R3, SR_CgaCtaId ;  /* 0x0000000000037919 */ /* 0x000e620000008800 */
[----:B------:R-:W-:Y:S01]  /*26d0*/  IMAD R42, R2, UR9, RZ ;  /* 0x00000009022a7c24 */ /* 0x000fe2000f8e02ff */
[----:B------:R-:W2:Y:S01]  /*26e0*/  LDCU.128 UR16, c[0x0][0x440] ;  /* 0x00008800ff1077ac */ /* 0x000ea20008000c00 */
[----:B------:R-:W-:Y:S01]  /*26f0*/  BSSY.RECONVERGENT B0, `(.L_x_2124) ;  /* 0x000007a000007945 */ /* 0x000fe20003800200 */
[----:B------:R-:W3:Y:S01]  /*2700*/  LDCU.128 UR20, c[0x0][0x450] ;  /* 0x00008a00ff1477ac */ /* 0x000ee20008000c00 */
[----:B0-----:R-:W-:-:S02]  /*2710*/  SHF.R.U32.HI R5, RZ, 0x5, R41 ;  /* 0x00000005ff057819 */ /* 0x001fc40000011629 */
[----:B------:R-:W-:Y:S02]  /*2720*/  IADD3 R42, P0, PT, R42, R41, RZ ;  /* 0x000000292a2a7210 */ /* 0x000fe40007f1e0ff */
[----:B-1----:R-:W-:Y:S02]  /*2730*/  LEA R0, R3, R0, 0x18 ;  /* 0x0000000003007211 */ /* 0x002fe400078ec0ff */
[----:B------:R-:W-:-:S04]  /*2740*/  LEA R3, R5, R74, 0x6 ;  /* 0x0000004a05037211 */ /* 0x000fc800078e30ff */
[-C--:B------:R-:W-:Y:S02]  /*2750*/  LEA R3, R3, R0.reuse, 0x4 ;  /* 0x0000000003037211 */ /* 0x080fe400078e20ff */
[----:B------:R-:W-:-:S03]  /*2760*/  LEA R0, R41, R0, 0x2 ;  /* 0x0000000029007211 */ /* 0x000fc600078e10ff */
[----:B------:R-:W-:Y:S04]  /*2770*/  STS.128 [R3], R28 ;  /* 0x0000001c03007388 */ /* 0x000fe80000000c00 */
[----:B------:R-:W-:Y:S01]  /*2780*/  STS.128 [R3+0x200], R12 ;  /* 0x0002000c03007388 */ /* 0x000fe20000000c00 */
[----:B------:R-:W-:Y:S06]  /*2790*/  BAR.SYNC.DEFER_BLOCKING 0x0 ;  /* 0x0000000000007b1d */ /* 0x000fec0000010000 */
[----:B------:R-:W0:Y:S04]  /*27a0*/  LDS R4, [R0] ;  /* 0x0000000000047984 */ /* 0x000e280000000800 */
[----:B------:R-:W1:Y:S04]  /*27b0*/  LDS R7, [R0+0x400] ;  /* 0x0004000000077984 */ /* 0x000e680000000800 */
[----:B------:R-:W4:Y:S04]  /*27c0*/  LDS R5, [R0+0x200] ;  /* 0x0002000000057984 */ /* 0x000f280000000800 */
[----:B------:R-:W2:Y:S04]  /*27d0*/  LDS R6, [R0+0x600] ;  /* 0x0006000000067984 */ /* 0x000ea80000000800 */
[----:B-----5:R-:W3:Y:S04]  /*27e0*/  LDS R21, [R0+0x800] ;  /* 0x0008000000157984 */ /* 0x020ee80000000800 */
[----:B------:R-:W3:Y:S04]  /*27f0*/  LDS R20, [R0+0xa00] ;  /* 0x000a000000147984 */ /* 0x000ee80000000800 */
[----:B------:R-:W3:Y:S04]  /*2800*/  LDS R13, [R0+0xc00] ;  /* 0x000c0000000d7984 */ /* 0x000ee80000000800 */
[----:B------:R-:W-:Y:S01]  /*2810*/  LDS R12, [R0+0xe00] ;  /* 0x000e0000000c7984 */ /* 0x000fe20000000800 */
[----:B------:R-:W-:Y:S01]  /*2820*/  BAR.SYNC.DEFER_BLOCKING 0x0 ;  /* 0x0000000000007b1d */ /* 0x000fe20000010000 */
[----:B0-----:R-:W-:-:S04]  /*2830*/  FADD.FTZ R4, RZ, R4 ;  /* 0x00000004ff047221 */ /* 0x001fc80000010000 */
[----:B-1----:R-:W-:Y:S01]  /*2840*/  FADD.FTZ R4, R4, R7 ;  /* 0x0000000704047221 */ /* 0x002fe20000010000 */
[----:B----4-:R-:W-:-:S04]  /*2850*/  FADD.FTZ R5, RZ, R5 ;  /* 0x00000005ff057221 */ /* 0x010fc80000010000 */
[----:B--2---:R-:W-:Y:S01]  /*2860*/  FADD.FTZ R5, R5, R6 ;  /* 0x0000000605057221 */ /* 0x004fe20000010000 */
[----:B------:R-:W-:Y:S01]  /*2870*/  STS.128 [R3], R24 ;  /* 0x0000001803007388 */ /* 0x000fe20000000c00 */
[----:B---3--:R-:W-:-:S03]  /*2880*/  FADD.FTZ R4, R4, R21 ;  /* 0x0000001504047221 */ /* 0x008fc60000010000 */
[----:B------:R-:W-:Y:S01]  /*2890*/  STS.128 [R3+0x200], R16 ;  /* 0x0002001003007388 */ /* 0x000fe20000000c00 */
[----:B------:R-:W-:Y:S01]  /*28a0*/  FADD.FTZ R5, R5, R20 ;  /* 0x0000001405057221 */ /* 0x000fe20000010000 */
[----:B------:R-:W-:Y:S01]  /*28b0*/  BAR.SYNC.DEFER_BLOCKING 0x0 ;  /* 0x0000000000007b1d */ /* 0x000fe20000010000 */
[----:B------:R-:W-:-:S05]  /*28c0*/  FADD.FTZ R13, R4, R13 ;  /* 0x0000000d040d7221 */ /* 0x000fca0000010000 */
        /* <DEDUP_REMOVED lines=20> */
[----:B0-----:R-:W-:Y:S02]  /*2a10*/  LOP3.LUT R37, R41, 0x7f, RZ, 0x3c, !PT ;  /* 0x0000007f29257812 */ /* 0x001fe400078e3cff */
[----:B------:R-:W-:Y:S02]  /*2a20*/  IADD3.X R41, PT, PT, RZ, RZ, RZ, P0, !PT ;  /* 0x000000ffff297210 */ /* 0x000fe400007fe4ff */
[----:B------:R-:W-:-:S02]  /*2a30*/  IADD3 R38, PT, PT, R37, R2, RZ ;  /* 0x0000000225267210 */ /* 0x000fc40007ffe0ff */
[----:B------:R-:W-:Y:S02]  /*2a40*/  SHF.L.U32 R39, R42, 0x2, RZ ;  /* 0x000000022a277819 */ /* 0x000fe400000006ff */
[----:B------:R-:W-:Y:S02]  /*2a50*/  ISETP.GE.U32.AND P1, PT, R38, 0x80, PT ;  /* 0x000000802600780c */ /* 0x000fe40003f26070 */
[----:B------:R-:W-:Y:S02]  /*2a60*/  SHF.L.U64.HI R42, R42, 0x2, R41 ;  /* 0x000000022a2a7819 */ /* 0x000fe40000010229 */
[----:B------:R-:W-:Y:S02]  /*2a70*/  IADD3 R40, P3, PT, R39, UR18, RZ ;  /* 0x0000001227287c10 */ /* 0x000fe4000ff7e0ff */
[----:B------:R-:W-:Y:S01]  /*2a80*/  ISETP.GE.U32.AND P0, PT, R38, 0x100, PT ;  /* 0x000001002600780c */ /* 0x000fe20003f06070 */
[----:B------:R-:W0:Y:S01]  /*2a90*/  LDS R16, [R0] ;  /* 0x0000000000107984 */ /* 0x000e220000000800 */
[----:B-1----:R-:W-:-:S03]  /*2aa0*/  IADD3.X R45, PT, PT, R42, UR19, RZ, P3, !PT ;  /* 0x000000132a2d7c10 */ /* 0x002fc60009ffe4ff */
        /* <DEDUP_REMOVED lines=21> */
[----:B-1----:R-:W-:Y:S01]  /*2c00*/  IADD3 R10, P3, PT, R39, UR20, RZ ;  /* 0x00000014270a7c10 */ /* 0x002fe2000ff7e0ff */
[----:B------:R-:W-:Y:S01]  /*2c10*/  FADD.FTZ R9, R5, R12 ;  /* 0x0000000c05097221 */ /* 0x000fe20000010000 */
[----:B------:R-:W-:-:S02]  /*2c20*/  IADD3.X R43, PT, PT, R42, UR17, RZ, P4, !PT ;  /* 0x000000112a2b7c10 */ /* 0x000fc4000a7fe4ff */
        /* <DEDUP_REMOVED lines=9> */
[----:B------:R4:W4:Y:S01]  /*2cc0*/  LDS R11, [R0+0xe00] ;  /* 0x000e0000000b7984 */ /* 0x0009220000000800 */
        /* <DEDUP_REMOVED lines=28> */
.L_x_2125:
[----:B------:R-:W-:Y:S05]  /*2e90*/  BSYNC.RECONVERGENT B0 ;  /* 0x0000000000007941 */ /* 0x000fea0003800200 */
.L_x_2124:
        /* <DEDUP_REMOVED lines=15> */
.L_x_2102:
        /* <DEDUP_REMOVED lines=8> */
.L_x_2127:
[----:B------:R-:W-:Y:S05]  /*3010*/  BSYNC B1 ;  /* 0x0000000000017941 */ /* 0x000fea0003800000 */
.L_x_2126:
        /* <DEDUP_REMOVED lines=8> */
.L_x_2128:
[----:B------:R-:W-:Y:S01]  /*30a0*/  HFMA2 R58, -RZ, RZ, 0, 1.1920928955078125e-07 ;  /* 0x00000002ff3a7431 */ /* 0x000fe200000001ff */
[----:B------:R-:W-:Y:S02]  /*30b0*/  MOV R59, R62 ;  /* 0x0000003e003b7202 */ /* 0x000fe40000000f00 */
[----:B------:R-:W-:-:S07]  /*30c0*/  MOV R63, R60 ;  /* 0x0000003c003f7202 */ /* 0x000fce0000000f00 */
[----:B------:R-:W-:Y:S05]  /*30d0*/  WARPSYNC.COLLECTIVE R56, `(.L_x_2129) ;  /* 0x0000000038087348 */ /* 0x000fea0003c00000 */
[----:B------:R0:W1:Y:S02]  /*30e0*/  SHFL.BFLY P0, R60, R59, R58, R57 ;  /* 0x0c00003a3b3c7389 */ /* 0x0000640000000039 */
[----:B01----:R-:W-:Y:S05]  /*30f0*/  ENDCOLLECTIVE ;  /* 0x000000000000791b */ /* 0x003fea0003800000 */
.L_x_2129:
[----:B------:R-:W-:-:S05]  /*3100*/  FADD.FTZ R63, R63, R92 ;  /* 0x0000005c3f3f7221 */ /* 0x000fca0000010000 */
[----:B------:R-:W-:Y:S01]  /*3110*/  MOV R59, R63 ;  /* 0x0000003f003b7202 */ /* 0x000fe20000000f00 */
[----:B------:R-:W-:-:S07]  /*3120*/  FADD.FTZ R64, R62, R60 ;  /* 0x0000003c3e407221 */ /* 0x000fce0000010000 */
[----:B------:R-:W-:Y:S05]  /*3130*/  WARPSYNC.COLLECTIVE R56, `(.L_x_2130) ;  /* 0x0000000038087348 */ /* 0x000fea0003c00000 */
[----:B------:R0:W1:Y:S02]  /*3140*/  SHFL.BFLY P0, R60, R59, R58, R57 ;  /* 0x0c00003a3b3c7389 */ /* 0x0000640000000039 */
[----:B01----:R-:W-:Y:S05]  /*3150*/  ENDCOLLECTIVE ;  /* 0x000000000000791b */ /* 0x003fea0003800000 */
.L_x_2130:
[----:B------:R-:W-:Y:S01]  /*3160*/  HFMA2 R58, -RZ, RZ, 0, 2.384185791015625e-07 ;  /* 0x00000004ff3a7431 */ /* 0x000fe200000001ff */
[----:B------:R-:W-:Y:S02]  /*3170*/  MOV R59, R64 ;  /* 0x00000040003b7202 */ /* 0x000fe40000000f00 */
[----:B------:R-:W-:-:S07]  /*3180*/  MOV R66, R60 ;  /* 0x0000003c00427202 */ /* 0x000fce0000000f00 */
[----:B------:R-:W-:Y:S05]  /*3190*/  WARPSYNC.COLLECTIVE R56, `(.L_x_2131) ;  /* 0x0000000038087348 */ /* 0x000fea0003c00000 */
[----:B------:R0:W1:Y:S02]  /*31a0*/  SHFL.BFLY P0, R60, R59, R58, R57 ;  /* 0x0c00003a3b3c7389 */ /* 0x0000640000000039 */
[----:B01----:R-:W-:Y:S05]  /*31b0*/  ENDCOLLECTIVE ;  /* 0x000000000000791b */ /* 0x003fea0003800000 */
.L_x_2131:
[----:B------:R-:W-:-:S05]  /*31c0*/  FADD.FTZ R65, R63, R66 ;  /* 0x000000423f417221 */ /* 0x000fca0000010000 */
[----:B------:R-:W-:Y:S01]  /*31d0*/  MOV R59, R65 ;  /* 0x00000041003b7202 */ /* 0x000fe20000000f00 */
[----:B------:R-:W-:-:S07]  /*31e0*/  FADD.FTZ R66, R64, R60 ;  /* 0x0000003c40427221 */ /* 0x000fce0000010000 */
[----:B------:R-:W-:Y:S05]  /*31f0*/  WARPSYNC.COLLECTIVE R56, `(.L_x_2132) ;  /* 0x0000000038087348 */ /* 0x000fea0003c00000 */
[----:B------:R0:W1:Y:S02]  /*3200*/  SHFL.BFLY P0, R60, R59, R58, R57 ;  /* 0x0c00003a3b3c7389 */ /* 0x0000640000000039 */
[----:B01----:R-:W-:Y:S05]  /*3210*/  ENDCOLLECTIVE ;  /* 0x000000000000791b */ /* 0x003fea0003800000 */
.L_x_2132:
[----:B------:R-:W-:Y:S01]  /*3220*/  HFMA2 R58, -RZ, RZ, 0, 4.76837158203125e-07 ;  /* 0x00000008ff3a7431 */ /* 0x000fe200000001ff */
[----:B------:R-:W-:Y:S02]  /*3230*/  MOV R59, R66 ;  /* 0x00000042003b7202 */ /* 0x000fe40000000f00 */
[----:B------:R-:W-:-:S07]  /*3240*/  MOV R98, R60 ;  /* 0x0000003c00627202 */ /* 0x000fce0000000f00 */
[----:B------:R-:W-:Y:S05]  /*3250*/  WARPSYNC.COLLECTIVE R56, `(.L_x_2133) ;  /* 0x0000000038087348 */ /* 0x000fea0003c00000 */
[----:B------:R0:W1:Y:S02]  /*3260*/  SHFL.BFLY P0, R60, R59, R58, R57 ;  /* 0x0c00003a3b3c7389 */ /* 0x0000640000000039 */
[----:B01----:R-:W-:Y:S05]  /*3270*/  ENDCOLLECTIVE ;  /* 0x000000000000791b */ /* 0x003fea0003800000 */
.L_x_2133:
[----:B------:R-:W-:-:S05]  /*3280*/  FADD.FTZ R67, R65, R98 ;  /* 0x0000006241437221 */ /* 0x000fca0000010000 */
[----:B------:R-:W-:Y:S01]  /*3290*/  MOV R59, R67 ;  /* 0x00000043003b7202 */ /* 0x000fe20000000f00 */
[----:B------:R-:W-:-:S07]  /*32a0*/  FADD.FTZ R61, R66, R60 ;  /* 0x0000003c423d7221 */ /* 0x000fce0000010000 */
[----:B------:R-:W-:Y:S05]  /*32b0*/  WARPSYNC.COLLECTIVE R56, `(.L_x_2134) ;  /* 0x0000000038087348 */ /* 0x000fea0003c00000 */
[----:B------:R0:W1:Y:S02]  /*32c0*/  SHFL.BFLY P0, R60, R59, R58, R57 ;  /* 0x0c00003a3b3c7389 */ /* 0x0000640000000039 */
[----:B01----:R-:W-:Y:S05]  /*32d0*/  ENDCOLLECTIVE ;  /* 0x000000000000791b */ /* 0x003fea0003800000 */
.L_x_2134:
[----:B------:R-:W-:Y:S01]  /*32e0*/  HFMA2 R58, -RZ, RZ, 0, 9.5367431640625e-07 ;  /* 0x00000010ff3a7431 */ /* 0x000fe200000001ff */
[----:B------:R-:W-:Y:S02]  /*32f0*/  MOV R59, R61 ;  /* 0x0000003d003b7202 */ /* 0x000fe40000000f00 */
[----:B------:R-:W-:-:S07]  /*3300*/  MOV R90, R60 ;  /* 0x0000003c005a7202 */ /* 0x000fce0000000f00 */
[----:B------:R-:W-:Y:S05]  /*3310*/  WARPSYNC.COLLECTIVE R56, `(.L_x_2135) ;  /* 0x0000000038087348 */ /* 0x000fea0003c00000 */
[----:B------:R0:W1:Y:S02]  /*3320*/  SHFL.BFLY P0, R60, R59, R58, R57 ;  /* 0x0c00003a3b3c7389 */ /* 0x0000640000000039 */
[----:B01----:R-:W-:Y:S05]  /*3330*/  ENDCOLLECTIVE ;  /* 0x000000000000791b */ /* 0x003fea0003800000 */
.L_x_2135:
[----:B------:R-:W-:-:S05]  /*3340*/  FADD.FTZ R62, R67, R90 ;  /* 0x0000005a433e7221 */ /* 0x000fca0000010000 */
[----:B------:R-:W-:Y:S02]  /*3350*/  MOV R59, R62 ;  /* 0x0000003e003b7202 */ /* 0x000fe40000000f00 */
[----:B------:R-:W-:-:S07]  /*3360*/  MOV R90, R60 ;  /* 0x0000003c005a7202 */ /* 0x000fce0000000f00 */
[----:B------:R-:W-:Y:S05]  /*3370*/  WARPSYNC.COLLECTIVE R56, `(.L_x_2136) ;  /* 0x0000000038087348 */ /* 0x000fea0003c00000 */
[----:B------:R0:W1:Y:S02]  /*3380*/  SHFL.BFLY P0, R60, R59, R58, R57 ;  /* 0x0c00003a3b3c7389 */ /* 0x0000640000000039 */
[----:B01----:R-:W-:Y:S05]  /*3390*/  ENDCOLLECTIVE ;  /* 0x000000000000791b */ /* 0x003fea0003800000 */
.L_x_2136:
[----:B------:R-:W-:Y:S05]  /*33a0*/  BRA `(.L_x_2137) ;  /* 0xffffffdc00247947 */ /* 0x000fea000383ffff */
.L_x_2138:
        /* <DEDUP_REMOVED lines=13> */
.L_x_2896:


//--------------------- .text._ZN10layer_norm31ln_parallel_residual_bwd_kernelINS_13Kernel_traitsI6__halfffffjLj256ELj1ELj4ELj1ELj16ENS_18Kernel_traits_baseILj256ES2_ffffjLj128EEEEELb0ELb0ELb1EEEvNS_9BwdParamsE --------------------------
	.section	.text._ZN10layer_norm31ln_parallel_residual_bwd_kernelINS_13Kernel_traitsI6__halfffffjLj256ELj1ELj4ELj1ELj16ENS_18Kernel_traits_baseILj256ES2_ffffjLj128EEEEELb0ELb0ELb1EEEvNS_9BwdParamsE,"ax",@progbits
	.align	128
        .global         _ZN10layer_norm31ln_parallel_residual_bwd_kernelINS_13Kernel_traitsI6__halfffffjLj256ELj1ELj4ELj1ELj16ENS_18Kernel_traits_baseILj256ES2_ffffjLj128EEEEELb0ELb0ELb1EEEvNS_9BwdParamsE
        .type           _ZN10layer_norm31ln_parallel_residual_bwd_kernelINS_13Kernel_traitsI6__halfffffjLj256ELj1ELj4ELj1ELj16ENS_18Kernel_traits_baseILj256ES2_ffffjLj128EEEEELb0ELb0ELb1EEEvNS_9BwdParamsE,@function
        .size           _ZN10layer_norm31ln_parallel_residual_bwd_kernelINS_13Kernel_traitsI6__halfffffjLj256ELj1ELj4ELj1ELj16ENS_18Kernel_traits_baseILj256ES2_ffffjLj128EEEEELb0ELb0ELb1EEEvNS_9BwdParamsE,(.L_x_2897 - _ZN10layer_norm31ln_parallel_residual_bwd_kernelINS_13Kernel_traitsI6__halfffffjLj256ELj1ELj4ELj1ELj16ENS_18Kernel_traits_baseILj256ES2_ffffjLj128EEEEELb0ELb0ELb1EEEvNS_9BwdParamsE)
        .other          _ZN10layer_norm31ln_parallel_residual_bwd_kernelINS_13Kernel_traitsI6__halfffffjLj256ELj1ELj4ELj1ELj16ENS_18Kernel_traits_baseILj256ES2_ffffjLj128EEEEELb0ELb0ELb1EEEvNS_9BwdParamsE,@"STO_CUDA_ENTRY STV_DEFAULT"
_ZN10layer_norm31ln_parallel_residual_bwd_kernelINS_13Kernel_traitsI6__halfffffjLj256ELj1ELj4ELj1ELj16ENS_18Kernel_traits_baseILj256ES2_ffffjLj128EEEEELb0ELb0ELb1EEEvNS_9BwdParamsE:
.text._ZN10layer_norm31ln_parallel_residual_bwd_kernelINS_13Kernel_traitsI6__halfffffjLj256ELj1ELj4ELj1ELj16ENS_18Kernel_traits_baseILj256ES2_ffffjLj128EEEEELb0ELb0ELb1EEEvNS_9BwdParamsE:
        /* <DEDUP_REMOVED lines=38> */
[----:B------:R-:W3:Y:S01]  /*0260*/  LDG.E.64 R90, desc[UR10][R4.64] ;  /* 0x0000000a045a7981 */ /* 0x000ee2000c1e1b00 */
[----:B--2---:R-:W-:-:S03]  /*0270*/  IMAD.WIDE.U32 R2, R0, 0x8, R2 ;  /* 0x0000000800027825 */ /* 0x004fc600078e0002 */
[----:B------:R-:W2:Y:S04]  /*0280*/  LDG.E.64 R6, desc[UR10][R4.64+0x100] ;  /* 0x0001000a04067981 */ /* 0x000ea8000c1e1b00 */
[----:B------:R-:W4:Y:S04]  /*0290*/  LDG.E.64 R8, desc[UR10][R2.64+0x100] ;  /* 0x0001000a02087981 */ /* 0x000f28000c1e1b00 */
[----:B------:R0:W5:Y:S01]  /*02a0*/  LDG.E.64 R10, desc[UR10][R2.64] ;  /* 0x0000000a020a7981 */ /* 0x000162000c1e1b00 */
[----:B-1----:R-:W-:Y:S01]  /*02b0*/  UISETP.NE.U32.AND UP0, UPT, UR4, URZ, UPT ;  /* 0x000000ff0400728c */ /* 0x002fe2000bf05070 */
[----:B------:R-:W1:Y:S03]  /*02c0*/  LDCU.U8 UR4, c[0x0][0x410] ;  /* 0x00008200ff0477ac */ /* 0x000e660008000000 */
[----:B------:R-:W-:Y:S01]  /*02d0*/  UISETP.NE.AND.EX UP0, UPT, UR5, URZ, UPT, UP0 ;  /* 0x000000ff0500728c */ /* 0x000fe2000bf05300 */
[----:B------:R-:W-:Y:S01]  /*02e0*/  HFMA2 R0, -RZ, RZ, 0, 0 ;  /* 0x00000000ff007431 */ /* 0x000fe200000001ff */
[----:B------:R-:W-:Y:S01]  /*02f0*/  BSSY B1, `(.L_x_2141) ;  /* 0x0000204000017945 */ /* 0x000fe20003800000 */
[----:B0-----:R-:W-:-:S02]  /*0300*/  CS2R R2, SRZ ;  /* 0x0000000000027805 */ /* 0x001fc4000001ff00 */
[----:B------:R-:W-:Y:S02]  /*0310*/  CS2R R4, SRZ ;  /* 0x0000000000047805 */ /* 0x000fe4000001ff00 */
[----:B------:R-:W-:Y:S02]  /*0320*/  CS2R R74, SRZ ;  /* 0x00000000004a7805 */ /* 0x000fe4000001ff00 */
[----:B------:R-:W-:Y:S02]  /*0330*/  CS2R R58, SRZ ;  /* 0x00000000003a7805 */ /* 0x000fe4000001ff00 */
[----:B------:R-:W-:Y:S02]  /*0340*/  CS2R R62, SRZ ;  /* 0x00000000003e7805 */ /* 0x000fe4000001ff00 */
[----:B------:R-:W-:Y:S01]  /*0350*/  CS2R R66, SRZ ;  /* 0x0000000000427805 */ /* 0x000fe2000001ff00 */
[----:B-1----:R-:W-:Y:S01]  /*0360*/  UISETP.NE.AND UP1, UPT, UR4, URZ, UPT ;  /* 0x000000ff0400728c */ /* 0x002fe2000bf25270 */
[----:B------:R-:W-:-:S02]  /*0370*/  CS2R R60, SRZ ;  /* 0x00000000003c7805 */ /* 0x000fc4000001ff00 */
[----:B------:R-:W-:Y:S02]  /*0380*/  CS2R R64, SRZ ;  /* 0x0000000000407805 */ /* 0x000fe4000001ff00 */
[----:B------:R-:W-:Y:S02]  /*0390*/  CS2R R68, SRZ ;  /* 0x0000000000447805 */ /* 0x000fe4000001ff00 */
[----:B------:R-:W-:Y:S02]  /*03a0*/  CS2R R12, SRZ ;  /* 0x00000000000c7805 */ /* 0x000fe4000001ff00 */
[----:B------:R-:W-:Y:S02]  /*03b0*/  CS2R R56, SRZ ;  /* 0x0000000000387805 */ /* 0x000fe4000001ff00 */
[----:B------:R-:W-:Y:S02]  /*03c0*/  CS2R R14, SRZ ;  /* 0x00000000000e7805 */ /* 0x000fe4000001ff00 */
[----:B------:R-:W-:-:S02]  /*03d0*/  MOV R71, RZ ;  /* 0x000000ff00477202 */ /* 0x000fc40000000f00 */
[----:B------:R-:W-:Y:S02]  /*03e0*/  PLOP3.LUT P2, PT, PT, PT, UP1, 0x80, 0x8 ;  /* 0x000000000008781c */ /* 0x000fe40003f4f018 */
[----:B------:R-:W-:Y:S01]  /*03f0*/  PLOP3.LUT P1, PT, PT, PT, UP0, 0x80, 0x8 ;  /* 0x000000000008781c */ /* 0x000fe20003f2f008 */
[----:B---3--:R-:W-:Y:S01]  /*0400*/  HADD2.F32 R92, -RZ, R90.H0_H0 ;  /* 0x2000005aff5c7230 */ /* 0x008fe20000004100 */
[--C-:B------:R-:W-:Y:S01]  /*0410*/  SHF.R.U64 R90, R90, 0x10, R91.reuse ;  /* 0x000000105a5a7819 */ /* 0x100fe2000000125b */
[----:B------:R-:W-:Y:S01]  /*0420*/  HADD2.F32 R88, -RZ, R91.H0_H0 ;  /* 0x2000005bff587230 */ /* 0x000fe20000004100 */
[----:B------:R-:W-:Y:S02]  /*0430*/  SHF.R.U32.HI R86, RZ, 0x10, R91 ;  /* 0x00000010ff567819 */ /* 0x000fe4000001165b */
[--C-:B--2---:R-:W-:Y:S02]  /*0440*/  SHF.R.U64 R81, R6, 0x10, R7.reuse ;  /* 0x0000001006517819 */ /* 0x104fe40000001207 */
[----:B------:R-:W-:-:S02]  /*0450*/  SHF.R.U32.HI R76, RZ, 0x10, R7 ;  /* 0x00000010ff4c7819 */ /* 0x000fc40000011607 */
[--C-:B----4-:R-:W-:Y:S02]  /*0460*/  SHF.R.U64 R83, R8, 0x10, R9.reuse ;  /* 0x0000001008537819 */ /* 0x110fe40000001209 */
[----:B------:R-:W-:Y:S02]  /*0470*/  SHF.R.U32.HI R77, RZ, 0x10, R9 ;  /* 0x00000010ff4d7819 */ /* 0x000fe40000011609 */
[--C-:B-----5:R-:W-:Y:S02]  /*0480*/  SHF.R.U64 R91, R10, 0x10, R11.reuse ;  /* 0x000000100a5b7819 */ /* 0x120fe4000000120b */
[----:B------:R-:W-:Y:S01]  /*0490*/  SHF.R.U32.HI R87, RZ, 0x10, R11 ;  /* 0x00000010ff577819 */ /* 0x000fe2000001160b */
[----:B------:R-:W-:Y:S02]  /*04a0*/  HADD2.F32 R84, -RZ, R6.H0_H0 ;  /* 0x20000006ff547230 */ /* 0x000fe40000004100 */
[----:B------:R-:W-:Y:S01]  /*04b0*/  HADD2.F32 R78, -RZ, R7.H0_H0 ;  /* 0x20000007ff4e7230 */ /* 0x000fe20000004100 */
[----:B------:R-:W-:Y:S01]  /*04c0*/  CS2R R6, SRZ ;  /* 0x0000000000067805 */ /* 0x000fe2000001ff00 */
[----:B------:R-:W-:-:S02]  /*04d0*/  HADD2.F32 R85, -RZ, R8.H0_H0 ;  /* 0x20000008ff557230 */ /* 0x000fc40000004100 */
[----:B------:R-:W-:Y:S01]  /*04e0*/  HADD2.F32 R79, -RZ, R9.H0_H0 ;  /* 0x20000009ff4f7230 */ /* 0x000fe20000004100 */
[----:B------:R-:W-:Y:S01]  /*04f0*/  CS2R R8, SRZ ;  /* 0x0000000000087805 */ /* 0x000fe2000001ff00 */
[----:B------:R-:W-:Y:S02]  /*0500*/  HADD2.F32 R93, -RZ, R10.H0_H0 ;  /* 0x2000000aff5d7230 */ /* 0x000fe40000004100 */
[----:B------:R-:W-:Y:S01]  /*0510*/  HADD2.F32 R89, -RZ, R11.H0_H0 ;  /* 0x2000000bff597230 */ /* 0x000fe20000004100 */
[----:B------:R-:W-:Y:S01]  /*0520*/  CS2R R10, SRZ ;  /* 0x00000000000a7805 */ /* 0x000fe2000001ff00 */
[----:B------:R-:W-:Y:S02]  /*0530*/  HADD2.F32 R81, -RZ, R81.H0_H0 ;  /* 0x20000051ff517230 */ /* 0x000fe40000004100 */
[----:B------:R-:W-:Y:S02]  /*0540*/  HADD2.F32 R76, -RZ, R76.H0_H0 ;  /* 0x2000004cff4c7230 */ /* 0x000fe40000004100 */
[----:B------:R-:W-:-:S02]  /*0550*/  HADD2.F32 R90, -RZ, R90.H0_H0 ;  /* 0x2000005aff5a7230 */ /* 0x000fc40000004100 */
[----:B------:R-:W-:Y:S02]  /*0560*/  HADD2.F32 R86, -RZ, R86.H0_H0 ;  /* 0x20000056ff567230 */ /* 0x000fe40000004100 */
[----:B------:R-:W-:Y:S02]  /*0570*/  HADD2.F32 R83, -RZ, R83.H0_H0 ;  /* 0x20000053ff537230 */ /* 0x000fe40000004100 */
[----:B------:R-:W-:Y:S02]  /*0580*/  HADD2.F32 R77, -RZ, R77.H0_H0 ;  /* 0x2000004dff4d7230 */ /* 0x000fe40000004100 */
[----:B------:R-:W-:Y:S02]  /*0590*/  HADD2.F32 R91, -RZ, R91.H0_H0 ;  /* 0x2000005bff5b7230 */ /* 0x000fe40000004100 */
[----:B------:R-:W-:-:S07]  /*05a0*/  HADD2.F32 R87, -RZ, R87.H0_H0 ;  /* 0x20000057ff577230 */ /* 0x000fce0000004100 */
.L_x_2159:
[----:B------:R-:W0:Y:S01]  /*05b0*/  S2R R36, SR_TID.X ;  /* 0x0000000000247919 */ /* 0x000e220000002100 */
[----:B------:R-:W1:Y:S01]  /*05c0*/  LDC.64 R32, c[0x0][0x3c0] ;  /* 0x0000f000ff207b82 */ /* 0x000e620000000a00 */
[----:B------:R-:W-:-:S05]  /*05d0*/  IMAD R34, R70, UR12, RZ ;  /* 0x0000000c46227c24 */ /* 0x000fca000f8e02ff */
[----:B------:R-:W-:Y:S02]  /*05e0*/  SHF.R.S32.HI R35, RZ, 0x1f, R34 ;  /* 0x0000001fff237819 */ /* 0x000fe40000011422 */
[----:B------:R-:W2:Y:S02]  /*05f0*/  LDC.64 R44, c[0x0][0x3a8] ;  /* 0x0000ea00ff2c7b82 */ /* 0x000ea40000000a00 */
[----:B------:R-:W-:-:S06]  /*0600*/  LEA.HI R35, R35, R34, RZ, 0x2 ;  /* 0x0000002223237211 */ /* 0x000fcc00078f10ff */
[----:B------:R-:W3:Y:S08]  /*0610*/  LDC.64 R38, c[0x0][0x3c8] ;  /* 0x0000f200ff267b82 */ /* 0x000ef00000000a00 */
[----:B------:R-:W4:Y:S01]  /*0620*/  LDC.64 R48, c[0x0][0x430] ;  /* 0x00010c00ff307b82 */ /* 0x000f220000000a00 */
[----:B-1----:R-:W-:-:S05]  /*0630*/  IMAD.WIDE R32, R70, 0x4, R32 ;  /* 0x0000000446207825 */ /* 0x002fca00078e0220 */
[----:B------:R2:W4:Y:S01]  /*0640*/  LDG.E R80, desc[UR10][R32.64] ;  /* 0x0000000a20507981 */ /* 0x000522000c1e1900 */
[----:B0-----:R-:W-:Y:S01]  /*0650*/  LOP3.LUT R36, R36, 0x1f, RZ, 0xc0, !PT ;  /* 0x0000001f24247812 */ /* 0x001fe200078ec0ff */
[----:B------:R-:W0:Y:S03]  /*0660*/  LDC.64 R52, c[0x0][0x428] ;  /* 0x00010a00ff347b82 */ /* 0x000e260000000a00 */
[----:B------:R-:W-:-:S05]  /*0670*/  LEA.HI.SX32 R73, R35, R36, 0x1e ;  /* 0x0000002423497211 */ /* 0x000fca00078ff2ff */
[----:B--2---:R-:W-:-:S04]  /*0680*/  IMAD.WIDE.U32 R32, R73, 0x10, R44 ;  /* 0x0000001049207825 */ /* 0x004fc800078e002c */
[----:B---3--:R-:W-:Y:S02]  /*0690*/  IMAD.WIDE R38, R70, 0x4, R38 ;  /* 0x0000000446267825 */ /* 0x008fe400078e0226 */
[----:B------:R-:W2:Y:S02]  /*06a0*/  LDG.E.128 R32, desc[UR10][R32.64] ;  /* 0x0000000a20207981 */ /* 0x000ea4000c1e1d00 */
[C---:B----4-:R-:W-:Y:S02]  /*06b0*/  IMAD.WIDE.U32 R36, R73.reuse, 0x10, R48 ;  /* 0x0000001049247825 */ /* 0x050fe400078e0030 */
[----:B------:R-:W3:Y:S02]  /*06c0*/  LDG.E R72, desc[UR10][R38.64] ;  /* 0x0000000a26487981 */ /* 0x000ee4000c1e1900 */
[----:B0-----:R-:W-:Y:S02]  /*06d0*/  IMAD.WIDE.U32 R40, R73, 0x10, R52 ;  /* 0x0000001049287825 */ /* 0x001fe400078e0034 */
[----:B------:R-:W4:Y:S04]  /*06e0*/  LDG.E.128 R36, desc[UR10][R36.64] ;  /* 0x0000000a24247981 */ /* 0x000f28000c1e1d00 */
[----:B------:R-:W4:Y:S01]  /*06f0*/  LDG.E.128 R40, desc[UR10][R40.64] ;  /* 0x0000000a28287981 */ /* 0x000f22000c1e1d00 */
[----:B------:R-:W-:-:S05]  /*0700*/  FSEL R80, R80, RZ, !P2 ;  /* 0x000000ff50507208 */ /* 0x000fca0005000000 */
[C---:B--2---:R-:W-:Y:S01]  /*0710*/  FADD.FTZ R47, -R80.reuse, R32 ;  /* 0x00000020502f7221 */ /* 0x044fe20000010100 */
[----:B------:R-:W-:-:S03]  /*0720*/  FADD.FTZ R33, -R80, R33 ;  /* 0x0000002150217221 */ /* 0x000fc60000010100 */
[C---:B---3--:R-:W-:Y:S01]  /*0730*/  FMUL.FTZ R32, R72.reuse, R47 ;  /* 0x0000002f48207220 */ /* 0x048fe20000410000 */
[----:B------:R-:W-:Y:S01]  /*0740*/  FMUL.FTZ R33, R72, R33 ;  /* 0x0000002148217220 */ /* 0x000fe20000410000 */
[----:B----4-:R-:W-:Y:S01]  /*0750*/  FMUL.FTZ R46, R92, R36 ;  /* 0x000000245c2e7220 */ /* 0x010fe20000410000 */
[C---:B------:R-:W-:Y:S01]  /*0760*/  FADD.FTZ R67, R36.reuse, R67 ;  /* 0x0000004324437221 */ /* 0x040fe20000010000 */
[----:B------:R-:W-:Y:S01]  /*0770*/  FFMA.FTZ R68, R36, R32, R68 ;  /* 0x0000002024447223 */ /* 0x000fe20000010044 */
[----:B------:R-:W-:Y:S01]  /*0780*/  FMUL.FTZ R36, R90, R37 ;  /* 0x000000255a247220 */ /* 0x000fe20000410000 */
[C---:B------:R-:W-:Y:S01]  /*0790*/  FADD.FTZ R65, R41.reuse, R65 ;  /* 0x0000004129417221 */ /* 0x040fe20000010000 */
[----:B------:R-:W-:Y:S02]  /*07a0*/  FFMA.FTZ R66, R41, R33, R66 ;  /* 0x0000002129427223 */ /* 0x000fe40000010042 */
[----:B------:R-:W-:Y:S01]  /*07b0*/  FFMA.FTZ R41, R91, R41, R36 ;  /* 0x000000295b297223 */ /* 0x000fe20000010024 */
[----:B------:R-:W-:Y:S01]  /*07c0*/  IADD3 R36, PT, PT, R73, 0x20, RZ ;  /* 0x0000002049247810 */ /* 0x000fe20007ffe0ff */
[----:B------:R-:W-:-:S04]  /*07d0*/  FADD.FTZ R69, R40, R69 ;  /* 0x0000004528457221 */ /* 0x000fc80000010000 */
[----:B------:R-:W-:-:S04]  /*07e0*/  IMAD.WIDE.U32 R44, R36, 0x10, R44 ;  /* 0x00000010242c7825 */ /* 0x000fc800078e002c */
[----:B------:R-:W-:Y:S01]  /*07f0*/  FFMA.FTZ R71, R40, R32, R71 ;  /* 0x0000002028477223 */ /* 0x000fe20000010047 */
[----:B------:R-:W-:Y:S01]  /*0800*/  FFMA.FTZ R40, R93, R40, R46 ;  /* 0x000000285d287223 */ /* 0x000fe2000001002e */
[C---:B------:R-:W-:Y:S01]  /*0810*/  IMAD.WIDE.U32 R48, R36.reuse, 0x10, R48 ;  /* 0x0000001024307825 */ /* 0x040fe200078e0030 */
[----:B------:R-:W2:Y:S03]  /*0820*/  LDG.E.128 R44, desc[UR10][R44.64] ;  /* 0x0000000a2c2c7981 */ /* 0x000ea6000c1e1d00 */
[----:B------:R-:W-:Y:S02]  /*0830*/  IMAD.WIDE.U32 R52, R36, 0x10, R52 ;  /* 0x0000001024347825 */ /* 0x000fe400078e0034 */
[----:B------:R-:W3:Y:S04]  /*0840*/  LDG.E.128 R48, desc[UR10][R48.64] ;  /* 0x0000000a30307981 */ /* 0x000ee8000c1e1d00 */
[----:B------:R-:W4:Y:S01]  /*0850*/  LDG.E.128 R52, desc[UR10][R52.64] ;  /* 0x0000000a34347981 */ /* 0x000f22000c1e1d00 */
[C---:B------:R-:W-:Y:S01]  /*0860*/  FADD.FTZ R63, R37.reuse, R63 ;  /* 0x0000003f253f7221 */ /* 0x040fe20000010000 */
[----:B------:R-:W-:Y:S01]  /*0870*/  FFMA.FTZ R64, R37, R33, R64 ;  /* 0x0000002125407223 */ /* 0x000fe20000010040 */
[----:B------:R-:W-:Y:S01]  /*0880*/  FADD.FTZ R37, -R80, R34 ;  /* 0x0000002250257221 */ /* 0x000fe20000010100 */
[----:B------:R-:W-:-:S03]  /*0890*/  FMUL.FTZ R34, R88, R38 ;  /* 0x0000002658227220 */ /* 0x000fc60000410000 */
[----:B------:R-:W-:Y:S01]  /*08a0*/  FMUL.FTZ R37, R72, R37 ;  /* 0x0000002548257220 */ /* 0x000fe20000410000 */
[----:B------:R-:W-:Y:S01]  /*08b0*/  FADD.FTZ R61, R42, R61 ;  /* 0x0000003d2a3d7221 */ /* 0x000fe20000010000 */
[----:B------:R-:W-:Y:S02]  /*08c0*/  FADD.FTZ R35, -R80, R35 ;  /* 0x0000002350237221 */ /* 0x000fe40000010100 */
[-C--:B------:R-:W-:Y:S01]  /*08d0*/  FFMA.FTZ R62, R42, R37.reuse, R62 ;  /* 0x000000252a3e7223 */ /* 0x080fe2000001003e */
[----:B------:R-:W-:Y:S01]  /*08e0*/  FFMA.FTZ R42, R89, R42, R34 ;  /* 0x0000002a592a7223 */ /* 0x000fe20000010022 */
[C---:B------:R-:W-:Y:S01]  /*08f0*/  FADD.FTZ R59, R38.reuse, R59 ;  /* 0x0000003b263b7221 */ /* 0x040fe20000010000 */
[----:B------:R-:W-:Y:S01]  /*0900*/  FFMA.FTZ R60, R38, R37, R60 ;  /* 0x00000025263c7223 */ /* 0x000fe2000001003c */
[----:B------:R-:W-:Y:S01]  /*0910*/  FMUL.FTZ R38, R72, R35 ;  /* 0x0000002348267220 */ /* 0x000fe20000410000 */
[----:B------:R-:W-:-:S04]  /*0920*/  UISETP.NE.U32.AND UP0, UPT, UR14, URZ, UPT ;  /* 0x000000ff0e00728c */ /* 0x000fc8000bf05070 */
[----:B------:R-:W-:Y:S01]  /*0930*/  UISETP.NE.AND.EX UP0, UPT, UR15, URZ, UPT, UP0 ;  /* 0x000000ff0f00728c */ /* 0x000fe2000bf05300 */
[----:B------:R-:W-:Y:S01]  /*0940*/  FMUL.FTZ R82, R86, R39 ;  /* 0x0000002756527220 */ /* 0x000fe20000410000 */
[C---:B------:R-:W-:Y:S01]  /*0950*/  FADD.FTZ R57, R43.reuse, R57 ;  /* 0x000000392b397221 */ /* 0x040fe20000010000 */
[-C--:B------:R-:W-:Y:S02]  /*0960*/  FFMA.FTZ R58, R43, R38.reuse, R58 ;  /* 0x000000262b3a7223 */ /* 0x080fe4000001003a */
[----:B------:R-:W-:Y:S01]  /*0970*/  FFMA.FTZ R82, R87, R43, R82 ;  /* 0x0000002b57527223 */ /* 0x000fe20000010052 */
[C---:B------:R-:W-:Y:S01]  /*0980*/  FADD.FTZ R75, R39.reuse, R75 ;  /* 0x0000004b274b7221 */ /* 0x040fe20000010000 */
[----:B------:R-:W-:Y:S01]  /*0990*/  FFMA.FTZ R74, R39, R38, R74 ;  /* 0x00000026274a7223 */ /* 0x000fe2000001004a */
[----:B------:R-:W-:Y:S01]  /*09a0*/  UMOV UR4, 0xffffffff ;  /* 0xffffffff00047882 */ /* 0x000fe20000000000 */
[----:B------:R-:W-:-:S04]  /*09b0*/  ISETP.NE.U32.AND P0, PT, RZ, UR14, PT ;  /* 0x0000000eff007c0c */ /* 0x000fc8000bf05070 */
[----:B------:R-:W-:Y:S01]  /*09c0*/  ISETP.NE.AND.EX P0, PT, RZ, UR15, PT, P0 ;  /* 0x0000000fff007c0c */ /* 0x000fe2000bf05300 */
[----:B--2---:R-:W-:-:S04]  /*09d0*/  FADD.FTZ R45, -R80, R45 ;  /* 0x0000002d502d7221 */ /* 0x004fc80000010100 */
[----:B------:R-:W-:Y:S01]  /*09e0*/  FMUL.FTZ R45, R72, R45 ;  /* 0x0000002d482d7220 */ /* 0x000fe20000410000 */
[----:B---3--:R-:W-:Y:S01]  /*09f0*/  FMUL.FTZ R34, R81, R49 ;  /* 0x0000003151227220 */ /* 0x008fe20000410000 */
[C---:B----4-:R-:W-:Y:S02]  /*0a00*/  FADD.FTZ R11, R53.reuse, R11 ;  /* 0x0000000b350b7221 */ /* 0x050fe40000010000 */
[----:B------:R-:W-:Y:S01]  /*0a10*/  FFMA.FTZ R15, R53, R45, R15 ;  /* 0x0000002d350f7223 */ /* 0x000fe2000001000f */
[----:B------:R-:W-:Y:S02]  /*0a20*/  FFMA.FTZ R53, R83, R53, R34 ;  /* 0x0000003553357223 */ /* 0x000fe40000010022 */
[----:B------:R-:W0:Y:S02]  /*0a30*/  @P1 LDC.64 R34, c[0x0][0x438] ;  /* 0x00010e00ff221b82 */ /* 0x000e240000000a00 */
[----:B0-----:R-:W-:-:S05]  /*0a40*/  @P1 IMAD.WIDE.U32 R34, R73, 0x10, R34 ;  /* 0x0000001049221825 */ /* 0x001fca00078e0022 */
[----:B-----5:R0:W5:Y:S01]  /*0a50*/  @P1 LDG.E.128 R16, desc[UR10][R34.64] ;  /* 0x0000000a22101981 */ /* 0x020162000c1e1d00 */
[----:B------:R-:W-:-:S13]  /*0a60*/  PLOP3.LUT P1, PT, PT, PT, UP0, 0x80, 0x8 ;  /* 0x000000000008781c */ /* 0x000fda0003f2f008 */
[----:B0-----:R-:W0:Y:S01]  /*0a70*/  @P1 LDC.64 R34, c[0x0][0x438] ;  /* 0x00010e00ff221b82 */ /* 0x001e220000000a00 */
[C---:B------:R-:W-:Y:S01]  /*0a80*/  FADD.FTZ R47, -R80.reuse, R47 ;  /* 0x0000002f502f7221 */ /* 0x040fe20000010100 */
[----:B------:R-:W-:-:S03]  /*0a90*/  FADD.FTZ R43, -R80, R44 ;  /* 0x0000002c502b7221 */ /* 0x000fc60000010100 */
[C---:B------:R-:W-:Y:S01]  /*0aa0*/  FMUL.FTZ R47, R72.reuse, R47 ;  /* 0x0000002f482f7220 */ /* 0x040fe20000410000 */
[----:B------:R-:W-:Y:S01]  /*0ab0*/  FMUL.FTZ R43, R72, R43 ;  /* 0x0000002b482b7220 */ /* 0x000fe20000410000 */
[C---:B------:R-:W-:Y:S01]  /*0ac0*/  FADD.FTZ R9, R55.reuse, R9 ;  /* 0x0000000937097221 */ /* 0x040fe20000010000 */
[----:B------:R-:W-:Y:S01]  /*0ad0*/  FMUL.FTZ R44, R84, R48 ;  /* 0x00000030542c7220 */ /* 0x000fe20000410000 */
[----:B------:R-:W-:Y:S01]  /*0ae0*/  FFMA.FTZ R13, R55, R47, R13 ;  /* 0x0000002f370d7223 */ /* 0x000fe2000001000d */
[C---:B------:R-:W-:Y:S01]  /*0af0*/  FFMA.FTZ R8, R48.reuse, R43, R8 ;  /* 0x0000002b30087223 */ /* 0x040fe20000010008 */
[----:B------:R-:W-:Y:S01]  /*0b00*/  FADD.FTZ R0, R48, R0 ;  /* 0x0000000030007221 */ /* 0x000fe20000010000 */
[----:B------:R-:W-:Y:S01]  /*0b10*/  FFMA.FTZ R48, R32, R40, RZ ;  /* 0x0000002820307223 */ /* 0x000fe200000100ff */
[----:B0-----:R-:W-:-:S05]  /*0b20*/  @P1 IMAD.WIDE.U32 R34, R36, 0x10, R34 ;  /* 0x0000001024221825 */ /* 0x001fca00078e0022 */
[----:B------:R0:W5:Y:S01]  /*0b30*/  @P1 LDG.E.128 R20, desc[UR10][R34.64] ;  /* 0x0000000a22141981 */ /* 0x000162000c1e1d00 */
[----:B------:R-:W-:Y:S01]  /*0b40*/  FFMA.FTZ R48, R33, R41, R48 ;  /* 0x0000002921307223 */ /* 0x000fe20000010030 */
[----:B0-----:R-:W-:-:S04]  /*0b50*/  FMUL.FTZ R34, R76, R51 ;  /* 0x000000334c227220 */ /* 0x001fc80000410000 */
[----:B------:R-:W-:Y:S01]  /*0b60*/  FFMA.FTZ R55, R77, R55, R34 ;  /* 0x000000374d377223 */ /* 0x000fe20000010022 */
[----:B------:R-:W-:Y:S01]  /*0b70*/  FADD.FTZ R34, RZ, R40 ;  /* 0x00000028ff227221 */ /* 0x000fe20000010000 */
[----:B------:R-:W-:-:S03]  /*0b80*/  FADD.FTZ R46, -R80, R46 ;  /* 0x0000002e502e7221 */ /* 0x000fc60000010100 */
[----:B------:R-:W-:Y:S01]  /*0b90*/  FADD.FTZ R35, R41, R34 ;  /* 0x0000002229237221 */ /* 0x000fe20000010000 */
[----:B------:R-:W-:-:S03]  /*0ba0*/  FFMA.FTZ R39, R37, R42, R48 ;  /* 0x0000002a25277223 */ /* 0x000fc60000010030 */
[----:B------:R-:W-:Y:S01]  /*0bb0*/  FADD.FTZ R35, R42, R35 ;  /* 0x000000232a237221 */ /* 0x000fe20000010000 */
[----:B------:R-:W-:Y:S01]  /*0bc0*/  FMUL.FTZ R46, R72, R46 ;  /* 0x0000002e482e7220 */ /* 0x000fe20000410000 */
[----:B------:R-:W-:Y:S01]  /*0bd0*/  FFMA.FTZ R44, R85, R52, R44 ;  /* 0x00000034552c7223 */ /* 0x000fe2000001002c */
[----:B------:R-:W-:Y:S01]  /*0be0*/  FFMA.FTZ R48, R38, R82, R39 ;  /* 0x0000005226307223 */ /* 0x000fe20000010027 */
[----:B------:R-:W-:Y:S01]  /*0bf0*/  FADD.FTZ R35, R82, R35 ;  /* 0x0000002352237221 */ /* 0x000fe20000010000 */
[C---:B------:R-:W-:Y:S01]  /*0c00*/  FADD.FTZ R3, R50.reuse, R3 ;  /* 0x0000000332037221 */ /* 0x040fe20000010000 */
[----:B------:R-:W-:Y:S01]  /*0c10*/  FFMA.FTZ R6, R50, R46, R6 ;  /* 0x0000002e32067223 */ /* 0x000fe20000010006 */
[----:B------:R-:W-:Y:S01]  /*0c20*/  FMUL.FTZ R50, R78, R50 ;  /* 0x000000324e327220 */ /* 0x000fe20000410000 */
[----:B------:R-:W-:Y:S01]  /*0c30*/  FADD.FTZ R34, R44, R35 ;  /* 0x000000232c227221 */ /* 0x000fe20000010000 */
[----:B------:R-:W-:Y:S01]  /*0c40*/  FFMA.FTZ R48, R43, R44, R48 ;  /* 0x0000002c2b307223 */ /* 0x000fe20000010030 */
[C---:B------:R-:W-:Y:S01]  /*0c50*/  FADD.FTZ R10, R54.reuse, R10 ;  /* 0x0000000a360a7221 */ /* 0x040fe20000010000 */
[----:B------:R-:W-:Y:S01]  /*0c60*/  FFMA.FTZ R14, R54, R46, R14 ;  /* 0x0000002e360e7223 */ /* 0x000fe2000001000e */
[----:B------:R-:W-:Y:S01]  /*0c70*/  UISETP.NE.AND UP0, UPT, UR24, URZ, UPT ;  /* 0x000000ff1800728c */ /* 0x000fe2000bf05270 */
[----:B------:R-:W-:Y:S01]  /*0c80*/  FFMA.FTZ R54, R79, R54, R50 ;  /* 0x000000364f367223 */ /* 0x000fe20000010032 */
[----:B------:R-:W-:Y:S01]  /*0c90*/  FADD.FTZ R35, R34, R53 ;  /* 0x0000003522237221 */ /* 0x000fe20000010000 */
[----:B------:R-:W-:Y:S01]  /*0ca0*/  FFMA.FTZ R39, R45, R53, R48 ;  /* 0x000000352d277223 */ /* 0x000fe20000010030 */
[C---:B------:R-:W-:Y:S01]  /*0cb0*/  FFMA.FTZ R56, R52.reuse, R43, R56 ;  /* 0x0000002b34387223 */ /* 0x040fe20000010038 */
[----:B------:R-:W-:Y:S01]  /*0cc0*/  FADD.FTZ R12, R52, R12 ;  /* 0x0000000c340c7221 */ /* 0x000fe20000010000 */
[----:B------:R-:W-:Y:S01]  /*0cd0*/  FADD.FTZ R52, R35, R54 ;  /* 0x0000003623347221 */ /* 0x000fe20000010000 */
[----:B------:R-:W-:Y:S01]  /*0ce0*/  FFMA.FTZ R34, R46, R54, R39 ;  /* 0x000000362e227223 */ /* 0x000fe20000010027 */
[----:B------:R-:W-:Y:S01]  /*0cf0*/  PLOP3.LUT P2, PT, PT, PT, UP0, 0x80, 0x8 ;  /* 0x000000000008781c */ /* 0x000fe20003f4f008 */
[C---:B------:R-:W-:Y:S01]  /*0d00*/  FADD.FTZ R2, R49.reuse, R2 ;  /* 0x0000000231027221 */ /* 0x040fe20000010000 */
[----:B------:R-:W-:Y:S01]  /*0d10*/  FFMA.FTZ R7, R49, R45, R7 ;  /* 0x0000002d31077223 */ /* 0x000fe20000010007 */
[C---:B------:R-:W-:Y:S01]  /*0d20*/  FADD.FTZ R4, R51.reuse, R4 ;  /* 0x0000000433047221 */ /* 0x040fe20000010000 */
        /* <DEDUP_REMOVED lines=22> */
.L_x_2171:
        /* <DEDUP_REMOVED lines=24> */
[C---:B------:R-:W-:Y:S01]  /*1010*/  FMUL.FTZ R34, R72.reuse, R37 ;  /* 0x0000002548227220 */ /* 0x040fe20000410000 */
[----:B------:R-:W-:Y:S01]  /*1020*/  FMUL.FTZ R35, R72, R39 ;  /* 0x0000002748237220 */ /* 0x000fe20000410000 */
[----:B------:R-:W-:Y:S06]  /*1030*/  BRA `(.L_x_2146) ;  /* 0x0000000800207947 */ /* 0x000fec0003800000 */
.L_x_2145:
        /* <DEDUP_REMOVED lines=10> */
[C---:B0-----:R-:W-:Y:S01]  /*10e0*/  FMUL.FTZ R34, R72.reuse, R37 ;  /* 0x0000002548227220 */ /* 0x041fe20000410000 */
[----:B------:R-:W-:-:S02]  /*10f0*/  FMUL.FTZ R35, R72, R27 ;  /* 0x0000001b48237220 */ /* 0x000fc40000410000 */
[----:B------:R-:W-:Y:S02]  /*1100*/  MOV R24, R32 ;  /* 0x0000002000187202 */ /* 0x000fe40000000f00 */
[----:B------:R-:W-:Y:S02]  /*1110*/  MOV R25, R33 ;  /* 0x0000002100197202 */ /* 0x000fe40000000f00 */
[----:B------:R-:W-:Y:S02]  /*1120*/  MOV R26, R34 ;  /* 0x00000022001a7202 */ /* 0x000fe40000000f00 */
[----:B------:R-:W-:Y:S01]  /*1130*/  MOV R27, R35 ;  /* 0x00000023001b7202 */ /* 0x000fe20000000f00 */
[----:B------:R-:W-:Y:S06]  /*1140*/  BRA `(.L_x_2146) ;  /* 0x0000000400dc7947 */ /* 0x000fec0003800000 */
.L_x_2144:
        /* <DEDUP_REMOVED lines=20> */
.L_x_2147:
        /* <DEDUP_REMOVED lines=21> */
.L_x_2143:
        /* <DEDUP_REMOVED lines=21> */
.L_x_2149:
        /* <DEDUP_REMOVED lines=10> */
[C---:B0-----:R-:W-:Y:S01]  /*15d0*/  FFMA.FTZ R34, R72.reuse, R37, R18 ;  /* 0x0000002548227223 */ /* 0x041fe20000010012 */
[----:B------:R-:W-:-:S02]  /*15e0*/  FFMA.FTZ R35, R72, R82, R19 ;  /* 0x0000005248237223 */ /* 0x000fc40000010013 */
[----:B------:R-:W-:Y:S02]  /*15f0*/  MOV R24, R32 ;  /* 0x0000002000187202 */ /* 0x000fe40000000f00 */
[----:B------:R-:W-:Y:S02]  /*1600*/  MOV R25, R33 ;  /* 0x0000002100197202 */ /* 0x000fe40000000f00 */
[----:B------:R-:W-:Y:S02]  /*1610*/  MOV R26, R34 ;  /* 0x00000022001a7202 */ /* 0x000fe40000000f00 */
[----:B------:R-:W-:Y:S01]  /*1620*/  MOV R27, R35 ;  /* 0x00000023001b7202 */ /* 0x000fe20000000f00 */
[----:B------:R-:W-:Y:S06]  /*1630*/  BRA `(.L_x_2146) ;  /* 0x0000000000a07947 */ /* 0x000fec0003800000 */
.L_x_2148:
        /* <DEDUP_REMOVED lines=20> */
.L_x_2150:
        /* <DEDUP_REMOVED lines=20> */
.L_x_2146:
[----:B------:R-:W-:Y:S01]  /*18c0*/  ISETP.NE.U32.AND P0, PT, RZ, UR4, PT ;  /* 0x00000004ff007c0c */ /* 0x000fe2000bf05070 */
[----:B------:R-:W0:Y:S01]  /*18d0*/  LDC.64 R50, c[0x0][0x468] ;  /* 0x00011a00ff327b82 */ /* 0x000e220000000a00 */
[----:B------:R-:W-:Y:S02]  /*18e0*/  ISETP.NE.U32.AND P3, PT, RZ, UR6, PT ;  /* 0x00000006ff007c0c */ /* 0x000fe4000bf65070 */
[----:B------:R-:W-:Y:S02]  /*18f0*/  ISETP.NE.AND.EX P0, PT, RZ, UR5, PT, P0 ;  /* 0x00000005ff007c0c */ /* 0x000fe4000bf05300 */
[----:B------:R-:W-:-:S11]  /*1900*/  ISETP.NE.AND.EX P3, PT, RZ, UR7, PT, P3 ;  /* 0x00000007ff007c0c */ /* 0x000fd6000bf65330 */
[----:B------:R-:W1:Y:S08]  /*1910*/  @P0 LDC.64 R40, c[0x0][0x478] ;  /* 0x00011e00ff280b82 */ /* 0x000e700000000a00 */
[----:B------:R-:W2:Y:S01]  /*1920*/  @P3 LDC.64 R38, c[0x0][0x470] ;  /* 0x00011c00ff263b82 */ /* 0x000ea20000000a00 */
[----:B-1----:R-:W-:-:S05]  /*1930*/  @P0 IMAD.WIDE.U32 R40, R73, 0x10, R40 ;  /* 0x0000001049280825 */ /* 0x002fca00078e0028 */
[----:B------:R0:W-:Y:S01]  /*1940*/  @P0 STG.E.128 desc[UR10][R40.64], R28 ;  /* 0x0000001c28000986 */ /* 0x0001e2000c101d0a */
[----:B--2---:R-:W-:-:S04]  /*1950*/  @P3 IMAD.WIDE.U32 R38, R73, 0x10, R38 ;  /* 0x0000001049263825 */ /* 0x004fc800078e0026 */
[----:B0-----:R-:W-:-:S05]  /*1960*/  IMAD.WIDE.U32 R40, R73, 0x10, R50 ;  /* 0x0000001049287825 */ /* 0x001fca00078e0032 */
[----:B------:R0:W-:Y:S04]  /*1970*/  STG.E.128 desc[UR10][R40.64], R32 ;  /* 0x0000002028007986 */ /* 0x0001e8000c101d0a */
[----:B------:R0:W-:Y:S01]  /*1980*/  @P3 STG.E.128 desc[UR10][R38.64], R24 ;  /* 0x0000001826003986 */ /* 0x0001e2000c101d0a */
[----:B------:R-:W-:Y:S05]  /*1990*/  @!P1 BRA `(.L_x_2151) ;  /* 0x00000004001c9947 */ /* 0x000fea0003800000 */
[----:B------:R-:W-:Y:S05]  /*19a0*/  @!P0 BRA `(.L_x_2152) ;  /* 0x00000000009c8947 */ /* 0x000fea0003800000 */
[----:B------:R-:W-:Y:S05]  /*19b0*/  @!P3 BRA `(.L_x_2153) ;  /* 0x000000000054b947 */ /* 0x000fea0003800000 */
        /* <DEDUP_REMOVED lines=21> */
.L_x_2153:
        /* <DEDUP_REMOVED lines=8> */
[C---:B0----5:R-:W-:Y:S01]  /*1b90*/  FFMA.FTZ R32, R72.reuse, R43, R20 ;  /* 0x0000002b48207223 */ /* 0x061fe20000010014 */
        /* <DEDUP_REMOVED lines=8> */
.L_x_2152:
        /* <DEDUP_REMOVED lines=18> */
.L_x_2155:
        /* <DEDUP_REMOVED lines=13> */
.L_x_2151:
        /* <DEDUP_REMOVED lines=23> */
.L_x_2157:
        /* <DEDUP_REMOVED lines=17> */
.L_x_2156:
        /* <DEDUP_REMOVED lines=18> */
.L_x_2158:
        /* <DEDUP_REMOVED lines=11> */
[----:B------:R-:W-:-:S07]  /*2260*/  FMUL.FTZ R35, R72, R55 ;  /* 0x0000003748237220 */ /* 0x000fce0000410000 */
.L_x_2154:
[----:B------:R-:W0:Y:S01]  /*2270*/  @P0 LDC.64 R42, c[0x0][0x478] ;  /* 0x00011e00ff2a0b82 */ /* 0x000e220000000a00 */
[----:B------:R-:W-:-:S07]  /*2280*/  IMAD.WIDE.U32 R44, R36, 0x10, R50 ;  /* 0x00000010242c7825 */ /* 0x000fce00078e0032 */
[----:B------:R-:W1:Y:S08]  /*2290*/  @P3 LDC.64 R38, c[0x0][0x470] ;  /* 0x00011c00ff263b82 */ /* 0x000e700000000a00 */
[----:B------:R-:W2:Y:S01]  /*22a0*/  LDC.64 R40, c[0x0][0x380] ;  /* 0x0000e000ff287b82 */ /* 0x000ea20000000a00 */
[----:B0-----:R-:W-:-:S05]  /*22b0*/  @P0 IMAD.WIDE.U32 R42, R36, 0x10, R42 ;  /* 0x00000010242a0825 */ /* 0x001fca00078e002a */
[----:B------:R0:W-:Y:S01]  /*22c0*/  @P0 STG.E.128 desc[UR10][R42.64], R28 ;  /* 0x0000001c2a000986 */ /* 0x0001e2000c101d0a */
[----:B-1----:R-:W-:-:S03]  /*22d0*/  @P3 IMAD.WIDE.U32 R38, R36, 0x10, R38 ;  /* 0x0000001024263825 */ /* 0x002fc600078e0026 */
[----:B------:R0:W-:Y:S04]  /*22e0*/  STG.E.128 desc[UR10][R44.64], R32 ;  /* 0x000000202c007986 */ /* 0x0001e8000c101d0a */
[----:B------:R0:W-:Y:S01]  /*22f0*/  @P3 STG.E.128 desc[UR10][R38.64], R24 ;  /* 0x0000001826003986 */ /* 0x0001e2000c101d0a */
[----:B--2---:R-:W-:-:S04]  /*2300*/  LEA R70, R40, R70, 0x2 ;  /* 0x0000004628467211 */ /* 0x004fc800078e10ff */
[----:B------:R-:W-:-:S13]  /*2310*/  ISETP.GE.AND P0, PT, R70, R41, PT ;  /* 0x000000294600720c */ /* 0x000fda0003f06270 */
[----:B0-----:R-:W-:Y:S05]  /*2320*/  @!P0 BRA `(.L_x_2159) ;  /* 0xffffffe000a08947 */ /* 0x001fea000383ffff */
[----:B------:R-:W-:Y:S05]  /*2330*/  BSYNC B1 ;  /* 0x0000000000017941 */ /* 0x000fea0003800000 */
.L_x_2141:
[----:B------:R-:W-:Y:S02]  /*2340*/  MOV R30, R59 ;  /* 0x0000003b001e7202 */ /* 0x000fe40000000f00 */
[----:B-----5:R-:W-:Y:S02]  /*2350*/  MOV R19, R58 ;  /* 0x0000003a00137202 */ /* 0x020fe40000000f00 */
        /* <DEDUP_REMOVED lines=29> */
.L_x_2140:
[----:B------:R-:W-:Y:S05]  /*2530*/  BSYNC B0 ;  /* 0x0000000000007941 */ /* 0x000fea0003800000 */
.L_x_2139:
[----:B------:R-:W0:Y:S01]  /*2540*/  S2R R0, SR_TID.X ;  /* 0x0000000000007919 */ /* 0x000e220000002100 */
[----:B------:R-:W-:Y:S01]  /*2550*/  MOV R4, 0x400 ;  /* 0x0000040000047802 */ /* 0x000fe20000000f00 */
[----:B------:R-:W-:Y:S05]  /*2560*/  WARPSYNC.ALL ;  /* 0x0000000000007948 */ /* 0x000fea0003800000 */
[----:B------:R-:W1:Y:S01]  /*2570*/  S2R R5, SR_CgaCtaId ;  /* 0x0000000000057919 */ /* 0x000e620000008800 */
[----:B------:R-:W2:Y:S01]  /*2580*/  S2UR UR4, SR_CTAID.X ;  /* 0x00000000000479c3 */ /* 0x000ea20000002500 */
[----:B------:R-:W3:Y:S01]  /*2590*/  LDCU.128 UR16, c[0x0][0x440] ;  /* 0x00008800ff1077ac */ /* 0x000ee20008000c00 */
[----:B------:R-:W4:Y:S01]  /*25a0*/  LDCU.128 UR20, c[0x0][0x450] ;  /* 0x00008a00ff1477ac */ /* 0x000f220008000c00 */
[----:B0-----:R-:W-:-:S02]  /*25b0*/  SHF.L.U32 R3, R0, 0x5, RZ ;  /* 0x0000000500037819 */ /* 0x001fc400000006ff */
[----:B------:R-:W-:Y:S02]  /*25c0*/  SHF.L.U32 R2, R0, 0x4, RZ ;  /* 0x0000000400027819 */ /* 0x000fe400000006ff */
[----:B------:R-:W-:Y:S02]  /*25d0*/  LOP3.LUT R3, R3, 0xc00, RZ, 0xc0, !PT ;  /* 0x00000c0003037812 */ /* 0x000fe400078ec0ff */
[----:B-1----:R-:W-:Y:S02]  /*25e0*/  LEA R5, R5, R4, 0x18 ;  /* 0x0000000405057211 */ /* 0x002fe400078ec0ff */
[----:B------:R-:W-:-:S04]  /*25f0*/  LOP3.LUT R2, R3, 0x1f0, R2, 0xf8, !PT ;  /* 0x000001f003027812 */ /* 0x000fc800078ef802 */
[-C--:B------:R-:W-:Y:S02]  /*2600*/  IADD3 R2, PT, PT, R2, R5.reuse, RZ ;  /* 0x0000000502027210 */ /* 0x080fe40007ffe0ff */
        /* <DEDUP_REMOVED lines=11> */
[----:B------:R-:W2:Y:S01]  /*26c0*/  LDS R13, [R5+0xe00] ;  /* 0x000e0000050d7984 */ /* 0x000ea20000000800 */
        /* <DEDUP_REMOVED lines=37> */
[----:B------:R-:W0:Y:S02]  /*2920*/  LDS R18, [R5+0x600] ;  /* 0x0006000005127984 */ /* 0x000e240000000800 */
[----:B------:R-:W-:Y:S02]  /*2930*/  IADD3 R0, P0, PT, R3, R0, RZ ;  /* 0x0000000003007210 */ /* 0x000fe40007f1e0ff */
[----:B------:R-:W4:Y:S02]  /*2940*/  LDS R45, [R5+0x800] ;  /* 0x00080000052d7984 */ /* 0x000f240000000800 */
[----:B------:R-:W-:Y:S02]  /*2950*/  IADD3.X R3, PT, PT, RZ, RZ, RZ, P0, !PT ;  /* 0x000000ffff037210 */ /* 0x000fe400007fe4ff */
[----:B------:R-:W5:Y:S01]  /*2960*/  LDS R20, [R5+0xa00] ;  /* 0x000a000005147984 */ /* 0x000f620000000800 */
[C---:B------:R-:W-:Y:S02]  /*2970*/  SHF.L.U32 R8, R0.reuse, 0x2, RZ ;  /* 0x0000000200087819 */ /* 0x040fe400000006ff */
[----:B------:R-:W-:Y:S01]  /*2980*/  SHF.L.U64.HI R0, R0, 0x2, R3 ;  /* 0x0000000200007819 */ /* 0x000fe20000010203 */
[----:B------:R-:W5:Y:S01]  /*2990*/  LDS R47, [R5+0xc00] ;  /* 0x000c0000052f7984 */ /* 0x000f620000000800 */
[----:B------:R-:W-:-:S02]  /*29a0*/  IADD3 R4, P1, PT, R8, UR16, RZ ;  /* 0x0000001008047c10 */ /* 0x000fc4000ff3e0ff */
[----:B------:R-:W-:Y:S01]  /*29b0*/  IADD3 R6, P2, PT, R8, UR22, RZ ;  /* 0x0000001608067c10 */ /* 0x000fe2000ff5e0ff */
[----:B------:R-:W5:Y:S01]  /*29c0*/  LDS R22, [R5+0xe00] ;  /* 0x000e000005167984 */ /* 0x000f620000000800 */
[----:B------:R-:W-:Y:S01]  /*29d0*/  BAR.SYNC.DEFER_BLOCKING 0x0 ;  /* 0x0000000000007b1d */ /* 0x000fe20000010000 */
[----:B-1----:R-:W-:-:S04]  /*29e0*/  FADD.FTZ R16, RZ, R16 ;  /* 0x00000010ff107221 */ /* 0x002fc80000010000 */
[----:B--2---:R-:W-:Y:S01]  /*29f0*/  FADD.FTZ R16, R16, R19 ;  /* 0x0000001310107221 */ /* 0x004fe20000010000 */
[----:B---3--:R-:W-:-:S04]  /*2a00*/  FADD.FTZ R17, RZ, R17 ;  /* 0x00000011ff117221 */ /* 0x008fc80000010000 */
[----:B0-----:R-:W-:Y:S01]  /*2a10*/  FADD.FTZ R17, R17, R18 ;  /* 0x0000001211117221 */ /* 0x001fe20000010000 */
[----:B------:R-:W-:Y:S01]  /*2a20*/  STS.128 [R2], R24 ;  /* 0x0000001802007388 */ /* 0x000fe20000000c00 */
[----:B----4-:R-:W-:-:S03]  /*2a30*/  FADD.FTZ R16, R16, R45 ;  /* 0x0000002d10107221 */ /* 0x010fc60000010000 */
[----:B------:R0:W-:Y:S01]  /*2a40*/  STS.128 [R2+0x200], R36 ;  /* 0x0002002402007388 */ /* 0x0001e20000000c00 */
[----:B-----5:R-:W-:Y:S01]  /*2a50*/  FADD.FTZ R17, R17, R20 ;  /* 0x0000001411117221 */ /* 0x020fe20000010000 */
[----:B------:R-:W-:Y:S01]  /*2a60*/  BAR.SYNC.DEFER_BLOCKING 0x0 ;  /* 0x0000000000007b1d */ /* 0x000fe20000010000 */
[----:B------:R-:W-:Y:S02]  /*2a70*/  FADD.FTZ R47, R16, R47 ;  /* 0x0000002f102f7221 */ /* 0x000fe40000010000 */
[----:B------:R-:W-:Y:S01]  /*2a80*/  FADD.FTZ R17, R17, R22 ;  /* 0x0000001611117221 */ /* 0x000fe20000010000 */
[C---:B0-----:R-:W-:Y:S02]  /*2a90*/  IADD3 R2, P0, PT, R8.reuse, UR18, RZ ;  /* 0x0000001208027c10 */ /* 0x041fe4000ff1e0ff */
[----:B------:R-:W-:Y:S02]  /*2aa0*/  IADD3 R8, P3, PT, R8, UR20, RZ ;  /* 0x0000001408087c10 */ /* 0x000fe4000ff7e0ff */
[----:B------:R-:W-:-:S02]  /*2ab0*/  IADD3.X R3, PT, PT, R0, UR19, RZ, P0, !PT ;  /* 0x0000001300037c10 */ /* 0x000fc400087fe4ff */
[C---:B------:R-:W-:Y:S01]  /*2ac0*/  IADD3.X R9, PT, PT, R0.reuse, UR21, RZ, P3, !PT ;  /* 0x0000001500097c10 */ /* 0x040fe20009ffe4ff */
[----:B------:R-:W0:Y:S04]  /*2ad0*/  LDS R28, [R5] ;  /* 0x00000000051c7984 */ /* 0x000e280000000800 */
[----:B------:R-:W1:Y:S04]  /*2ae0*/  LDS R29, [R5+0x400] ;  /* 0x00040000051d7984 */ /* 0x000e680000000800 */
[----:B------:R-:W2:Y:S04]  /*2af0*/  LDS R24, [R5+0x200] ;  /* 0x0002000005187984 */ /* 0x000ea80000000800 */
[----:B------:R-:W3:Y:S04]  /*2b00*/  LDS R31, [R5+0x800] ;  /* 0x00080000051f7984 */ /* 0x000ee80000000800 */
[----:B------:R-:W4:Y:S04]  /*2b10*/  LDS R7, [R5+0x600] ;  /* 0x0006000005077984 */ /* 0x000f280000000800 */
[----:B------:R-:W5:Y:S04]  /*2b20*/  LDS R41, [R5+0xc00] ;  /* 0x000c000005297984 */ /* 0x000f680000000800 */
[----:B------:R-:W5:Y:S04]  /*2b30*/  LDS R25, [R5+0xa00] ;  /* 0x000a000005197984 */ /* 0x000f680000000800 */
[----:B------:R0:W5:Y:S04]  /*2b40*/  LDS R15, [R5+0xe00] ;  /* 0x000e0000050f7984 */ /* 0x0001680000000800 */
[----:B------:R-:W-:Y:S01]  /*2b50*/  STG.E desc[UR10][R2.64], R33 ;  /* 0x0000002102007986 */ /* 0x000fe2000c10190a */
[----:B0-----:R-:W-:Y:S01]  /*2b60*/  IADD3.X R5, PT, PT, R0, UR17, RZ, P1, !PT ;  /* 0x0000001100057c10 */ /* 0x001fe20008ffe4ff */
[----:B------:R-:W-:-:S04]  /*2b70*/  FADD.FTZ R28, RZ, R28 ;  /* 0x0000001cff1c7221 */ /* 0x000fc80000010000 */
[----:B------:R-:W-:Y:S01]  /*2b80*/  STG.E desc[UR10][R4.64], R11 ;  /* 0x0000000b04007986 */ /* 0x000fe2000c10190a */
[----:B-1----:R-:W-:Y:S01]  /*2b90*/  FADD.FTZ R28, R28, R29 ;  /* 0x0000001d1c1c7221 */ /* 0x002fe20000010000 */
[----:B--2---:R-:W-:-:S03]  /*2ba0*/  FADD.FTZ R24, RZ, R24 ;  /* 0x00000018ff187221 */ /* 0x004fc60000010000 */
[----:B---3--:R-:W-:Y:S01]  /*2bb0*/  FADD.FTZ R28, R28, R31 ;  /* 0x0000001f1c1c7221 */ /* 0x008fe20000010000 */
[----:B----4-:R-:W-:Y:S01]  /*2bc0*/  FADD.FTZ R24, R24, R7 ;  /* 0x0000000718187221 */ /* 0x010fe20000010000 */
[----:B------:R-:W-:Y:S02]  /*2bd0*/  IADD3.X R7, PT, PT, R0, UR23, RZ, P2, !PT ;  /* 0x0000001700077c10 */ /* 0x000fe400097fe4ff */
[----:B-----5:R-:W-:Y:S01]  /*2be0*/  FADD.FTZ R41, R28, R41 ;  /* 0x000000291c297221 */ /* 0x020fe20000010000 */
[----:B------:R-:W-:-:S04]  /*2bf0*/  FADD.FTZ R24, R24, R25 ;  /* 0x0000001918187221 */ /* 0x000fc80000010000 */
        /* <DEDUP_REMOVED lines=8> */
.L_x_2142:
[----:B------:R-:W-:Y:S01]  /*2c80*/  HFMA2 R51, -RZ, RZ, 0, 5.9604644775390625e-08 ;  /* 0x00000001ff337431 */ /* 0x000fe200000001ff */
[----:B------:R-:W-:Y:S01]  /*2c90*/  BSSY B2, `(.L_x_2160) ;  /* 0x0000006000027945 */ /* 0x000fe20003800000 */
[----:B------:R-:W-:Y:S02]  /*2ca0*/  MOV R50, 0x1f ;  /* 0x0000001f00327802 */ /* 0x000fe40000000f00 */
[----:B------:R-:W-:-:S07]  /*2cb0*/  MOV R49, 0xffffffff ;  /* 0xffffffff00317802 */ /* 0x000fce0000000f00 */
[----:B-----5:R-:W-:Y:S05]  /*2cc0*/  WARPSYNC.COLLECTIVE R49, `(.L_x_2161) ;  /* 0x0000000031087348 */ /* 0x020fea0003c00000 */
[----:B------:R0:W1:Y:S02]  /*2cd0*/  SHFL.BFLY P3, R48, R52, R51, R50 ;  /* 0x0c00003334307389 */ /* 0x0000640000060032 */
[----:B01---5:R-:W-:Y:S05]  /*2ce0*/  ENDCOLLECTIVE ;  /* 0x000000000000791b */ /* 0x023fea0003800000 */
.L_x_2161:
[----:B------:R-:W-:Y:S05]  /*2cf0*/  BSYNC B2 ;  /* 0x0000000000027941 */ /* 0x000fea0003800000 */
.L_x_2160:
        /* <DEDUP_REMOVED lines=8> */
.L_x_2162:
[----:B------:R-:W-:Y:S01]  /*2d80*/  HFMA2 R51, -RZ, RZ, 0, 1.1920928955078125e-07 ;  /* 0x00000002ff337431 */ /* 0x000fe200000001ff */
[----:B------:R-:W-:Y:S02]  /*2d90*/  MOV R52, R35 ;  /* 0x0000002300347202 */ /* 0x000fe40000000f00 */
[----:B------:R-:W-:-:S07]  /*2da0*/  MOV R39, R48 ;  /* 0x0000003000277202 */ /* 0x000fce0000000f00 */
[----:B------:R-:W-:Y:S05]  /*2db0*/  WARPSYNC.COLLECTIVE R49, `(.L_x_2163) ;  /* 0x0000000031087348 */ /* 0x000fea0003c00000 */
[----:B------:R0:W1:Y:S02]  /*2dc0*/  SHFL.BFLY P3, R48, R52, R51, R50 ;  /* 0x0c00003334307389 */ /* 0x0000640000060032 */
[----:B01----:R-:W-:Y:S05]  /*2dd0*/  ENDCOLLECTIVE ;  /* 0x000000000000791b */ /* 0x003fea0003800000 */
.L_x_2163:
[----:B------:R-:W-:-:S05]  /*2de0*/  FADD.FTZ R39, R34, R39 ;  /* 0x0000002722277221 */ /* 0x000fca0000010000 */
[----:B------:R-:W-:Y:S01]  /*2df0*/  MOV R52, R39 ;  /* 0x0000002700347202 */ /* 0x000fe20000000f00 */
[----:B------:R-:W-:-:S07]  /*2e00*/  FADD.FTZ R80, R35, R48 ;  /* 0x0000003023507221 */ /* 0x000fce0000010000 */
[----:B------:R-:W-:Y:S05]  /*2e10*/  WARPSYNC.COLLECTIVE R49, `(.L_x_2164) ;  /* 0x0000000031087348 */ /* 0x000fea0003c00000 */
[----:B------:R0:W1:Y:S02]  /*2e20*/  SHFL.BFLY P3, R48, R52, R51, R50 ;  /* 0x0c00003334307389 */ /* 0x0000640000060032 */
[----:B01----:R-:W-:Y:S05]  /*2e30*/  ENDCOLLECTIVE ;  /* 0x000000000000791b */ /* 0x003fea0003800000 */
.L_x_2164:
[----:B------:R-:W-:Y:S01]  /*2e40*/  HFMA2 R51, -RZ, RZ, 0, 2.384185791015625e-07 ;  /* 0x00000004ff337431 */ /* 0x000fe200000001ff */
[----:B------:R-:W-:Y:S02]  /*2e50*/  MOV R52, R80 ;  /* 0x0000005000347202 */ /* 0x000fe40000000f00 */
[----:B------:R-:W-:-:S07]  /*2e60*/  MOV R34, R48 ;  /* 0x0000003000227202 */ /* 0x000fce0000000f00 */
[----:B------:R-:W-:Y:S05]  /*2e70*/  WARPSYNC.COLLECTIVE R49, `(.L_x_2165) ;  /* 0x0000000031087348 */ /* 0x000fea0003c00000 */
[----:B------:R0:W1:Y:S02]  /*2e80*/  SHFL.BFLY P3, R48, R52, R51, R50 ;  /* 0x0c00003334307389 */ /* 0x0000640000060032 */
[----:B01----:R-:W-:Y:S05]  /*2e90*/  ENDCOLLECTIVE ;  /* 0x000000000000791b */ /* 0x003fea0003800000 */
.L_x_2165:
[----:B------:R-:W-:-:S05]  /*2ea0*/  FADD.FTZ R39, R39, R34 ;  /* 0x0000002227277221 */ /* 0x000fca0000010000 */
[----:B------:R-:W-:Y:S01]  /*2eb0*/  MOV R52, R39 ;  /* 0x0000002700347202 */ /* 0x000fe20000000f00 */
[----:B------:R-:W-:-:S07]  /*2ec0*/  FADD.FTZ R80, R80, R48 ;  /* 0x0000003050507221 */ /* 0x000fce0000010000 */
[----:B------:R-:W-:Y:S05]  /*2ed0*/  WARPSYNC.COLLECTIVE R49, `(.L_x_2166) ;  /* 0x0000000031087348 */ /* 0x000fea0003c00000 */
[----:B------:R0:W1:Y:S02]  /*2ee0*/  SHFL.BFLY P3, R48, R52, R51, R50 ;  /* 0x0c00003334307389 */ /* 0x0000640000060032 */
[----:B01----:R-:W-:Y:S05]  /*2ef0*/  ENDCOLLECTIVE ;  /* 0x000000000000791b */ /* 0x003fea0003800000 */
.L_x_2166:
[----:B------:R-:W-:Y:S01]  /*2f00*/  HFMA2 R51, -RZ, RZ, 0, 4.76837158203125e-07 ;  /* 0x00000008ff337431 */ /* 0x000fe200000001ff */
[----:B------:R-:W-:Y:S02]  /*2f10*/  MOV R52, R80 ;  /* 0x0000005000347202 */ /* 0x000fe40000000f00 */
[----:B------:R-:W-:-:S07]  /*2f20*/  MOV R34, R48 ;  /* 0x0000003000227202 */ /* 0x000fce0000000f00 */
[----:B------:R-:W-:Y:S05]  /*2f30*/  WARPSYNC.COLLECTIVE R49, `(.L_x_2167) ;  /* 0x0000000031087348 */ /* 0x000fea0003c00000 */
[----:B------:R0:W1:Y:S02]  /*2f40*/  SHFL.BFLY P3, R48, R52, R51, R50 ;  /* 0x0c00003334307389 */ /* 0x0000640000060032 */
[----:B01----:R-:W-:Y:S05]  /*2f50*/  ENDCOLLECTIVE ;  /* 0x000000000000791b */ /* 0x003fea0003800000 */
.L_x_2167:
[----:B------:R-:W-:-:S05]  /*2f60*/  FADD.FTZ R35, R39, R34 ;  /* 0x0000002227237221 */ /* 0x000fca0000010000 */
[----:B------:R-:W-:Y:S01]  /*2f70*/  MOV R52, R35 ;  /* 0x0000002300347202 */ /* 0x000fe20000000f00 */
[----:B------:R-:W-:-:S07]  /*2f80*/  FADD.FTZ R34, R80, R48 ;  /* 0x0000003050227221 */ /* 0x000fce0000010000 */
[----:B------:R-:W-:Y:S05]  /*2f90*/  WARPSYNC.COLLECTIVE R49, `(.L_x_2168) ;  /* 0x0000000031087348 */ /* 0x000fea0003c00000 */
[----:B------:R0:W1:Y:S02]  /*2fa0*/  SHFL.BFLY P3, R48, R52, R51, R50 ;  /* 0x0c00003334307389 */ /* 0x0000640000060032 */
[----:B01----:R-:W-:Y:S05]  /*2fb0*/  ENDCOLLECTIVE ;  /* 0x000000000000791b */ /* 0x003fea0003800000 */
.L_x_2168:
[----:B------:R-:W-:Y:S01]  /*2fc0*/  HFMA2 R51, -RZ, RZ, 0, 9.5367431640625e-07 ;  /* 0x00000010ff337431 */ /* 0x000fe200000001ff */
[----:B------:R-:W-:Y:S02]  /*2fd0*/  MOV R52, R34 ;  /* 0x0000002200347202 */ /* 0x000fe40000000f00 */
[----:B------:R-:W-:-:S07]  /*2fe0*/  MOV R39, R48 ;  /* 0x0000003000277202 */ /* 0x000fce0000000f00 */
[----:B------:R-:W-:Y:S05]  /*2ff0*/  WARPSYNC.COLLECTIVE R49, `(.L_x_2169) ;  /* 0x0000000031087348 */ /* 0x000fea0003c00000 */
[----:B------:R0:W1:Y:S02]  /*3000*/  SHFL.BFLY P3, R48, R52, R51, R50 ;  /* 0x0c00003334307389 */ /* 0x0000640000060032 */
[----:B01----:R-:W-:Y:S05]  /*3010*/  ENDCOLLECTIVE ;  /* 0x000000000000791b */ /* 0x003fea0003800000 */
.L_x_2169:
[----:B------:R-:W-:-:S05]  /*3020*/  FADD.FTZ R35, R35, R39 ;  /* 0x0000002723237221 */ /* 0x000fca0000010000 */
[----:B------:R-:W-:Y:S02]  /*3030*/  MOV R52, R35 ;  /* 0x0000002300347202 */ /* 0x000fe40000000f00 */
[----:B------:R-:W-:-:S07]  /*3040*/  MOV R39, R48 ;  /* 0x0000003000277202 */ /* 0x000fce0000000f00 */
[----:B------:R-:W-:Y:S05]  /*3050*/  WARPSYNC.COLLECTIVE R49, `(.L_x_2170) ;  /* 0x0000000031087348 */ /* 0x000fea0003c00000 */
[----:B------:R0:W1:Y:S02]  /*3060*/  SHFL.BFLY P3, R48, R52, R51, R50 ;  /* 0x0c00003334307389 */ /* 0x0000640000060032 */
[----:B01----:R-:W-:Y:S05]  /*3070*/  ENDCOLLECTIVE ;  /* 0x000000000000791b */ /* 0x003fea0003800000 */
.L_x_2170:
[----:B------:R-:W-:Y:S05]  /*3080*/  BRA `(.L_x_2171) ;  /* 0xffffffdc00807947 */ /* 0x000fea000383ffff */
.L_x_2172:
        /* <DEDUP_REMOVED lines=15> */
.L_x_2897:


//--------------------- .text._ZN10layer_norm31ln_parallel_residual_bwd_kernelINS_13Kernel_traitsI6__halfffffjLj256ELj1ELj4ELj1ELj16ENS_18Kernel_traits_baseILj256ES2_ffffjLj128EEEEELb0ELb1ELb0EEEvNS_9BwdParamsE --------------------------
	.section	.text._ZN10layer_norm31ln_parallel_residual_bwd_kernelINS_13Kernel_traitsI6__halfffffjLj256ELj1ELj4ELj1ELj16ENS_18Kernel_traits_baseILj256ES2_ffffjLj128EEEEELb0ELb1ELb0EEEvNS_9BwdParamsE,"ax",@progbits
	.align	128
        .global         _ZN10layer_norm31ln_parallel_residual_bwd_kernelINS_13Kernel_traitsI6__halfffffjLj256ELj1ELj4ELj1ELj16ENS_18Kernel_traits_baseILj256ES2_ffffjLj128EEEEELb0ELb1ELb0EEEvNS_9BwdParamsE
        .type           _ZN10layer_norm31ln_parallel_residual_bwd_kernelINS_13Kernel_traitsI6__halfffffjLj256ELj1ELj4ELj1ELj16ENS_18Kernel_traits_baseILj256ES2_ffffjLj128EEEEELb0ELb1ELb0EEEvNS_9BwdParamsE,@function
        .size           _ZN10layer_norm31ln_parallel_residual_bwd_kernelINS_13Kernel_traitsI6__halfffffjLj256ELj1ELj4ELj1ELj16ENS_18Kernel_traits_baseILj256ES2_ffffjLj128EEEEELb0ELb1ELb0EEEvNS_9BwdParamsE,(.L_x_2898 - _ZN10layer_norm31ln_parallel_residual_bwd_kernelINS_13Kernel_traitsI6__halfffffjLj256ELj1ELj4ELj1ELj16ENS_18Kernel_traits_baseILj256ES2_ffffjLj128EEEEELb0ELb1ELb0EEEvNS_9BwdParamsE)
        .other          _ZN10layer_norm31ln_parallel_residual_bwd_kernelINS_13Kernel_traitsI6__halfffffjLj256ELj1ELj4ELj1ELj16ENS_18Kernel_traits_baseILj256ES2_ffffjLj128EEEEELb0ELb1ELb0EEEvNS_9BwdParamsE,@"STO_CUDA_ENTRY STV_DEFAULT"
_ZN10layer_norm31ln_parallel_residual_bwd_kernelINS_13Kernel_traitsI6__halfffffjLj256ELj1ELj4ELj1ELj16ENS_18Kernel_traits_baseILj256ES2_ffffjLj128EEEEELb0ELb1ELb0EEEvNS_9BwdParamsE:
.text._ZN10layer_norm31ln_parallel_residual_bwd_kernelINS_13Kernel_traitsI6__halfffffjLj256ELj1ELj4ELj1ELj16ENS_18Kernel_traits_baseILj256ES2_ffffjLj128EEEEELb0ELb1ELb0EEEvNS_9BwdParamsE:
        /* <DEDUP_REMOVED lines=14> */
[----:B------:R-:W1:Y:S01]  /*00e0*/  LDCU.64 UR20, c[0x0][0x438] ;  /* 0x00008700ff1477ac */ /* 0x000e620008000a00 */
[----:B0-----:R-:W-:-:S02]  /*00f0*/  LOP3.LUT R48, R12, 0x1f, RZ, 0xc, !PT ;  /* 0x0000001f0c307812 */ /* 0x001fc400078e0cff */
[----:B------:R-:W-:Y:S02]  /*0100*/  LOP3.LUT R9, R12, 0x1f, RZ, 0xc0, !PT ;  /* 0x0000001f0c097812 */ /* 0x000fe400078ec0ff */
[----:B------:R-:W-:Y:S02]  /*0110*/  LEA.HI.SX32 R48, R3, R48, 0x1e ;  /* 0x0000003003307211 */ /* 0x000fe400078ff2ff */
[----:B------:R-:W-:Y:S02]  /*0120*/  MOV R11, R9 ;  /* 0x00000009000b7202 */ /* 0x000fe40000000f00 */
[C---:B------:R-:W-:Y:S02]  /*0130*/  ISETP.GE.U32.AND P1, PT, R48.reuse, 0x40, PT ;  /* 0x000000403000780c */ /* 0x040fe40003f26070 */
[----:B------:R-:W-:-:S11]  /*0140*/  ISETP.GE.U32.AND P0, PT, R48, 0x20, PT ;  /* 0x000000203000780c */ /* 0x000fd60003f06070 */
[----:B------:R-:W0:Y:S02]  /*0150*/  @P1 LDC.64 R4, c[0x0][0x3d0] ;  /* 0x0000f400ff041b82 */ /* 0x000e240000000a00 */
[----:B------:R-:W-:-:S06]  /*0160*/  @P0 LOP3.LUT R11, R9, 0x20, RZ, 0xfc, !PT ;  /* 0x00000020090b0812 */ /* 0x000fcc00078efcff */
[----:B------:R-:W4:Y:S01]  /*0170*/  @P0 LDC.64 R2, c[0x0][0x3d0] ;  /* 0x0000f400ff020b82 */ /* 0x000f220000000a00 */
[----:B0-----:R-:W-:-:S05]  /*0180*/  @P1 IMAD.WIDE.U32 R4, R11, 0x8, R4 ;  /* 0x000000080b041825 */ /* 0x001fca00078e0004 */
[----:B--2---:R-:W5:Y:S01]  /*0190*/  @P1 LDG.E.64 R24, desc[UR10][R4.64] ;  /* 0x0000000a04181981 */ /* 0x004f62000c1e1b00 */
[----:B----4-:R-:W-:Y:S01]  /*01a0*/  @P0 IMAD.WIDE.U32 R2, R9, 0x8, R2 ;  /* 0x0000000809020825 */ /* 0x010fe200078e0002 */
[----:B---3--:R-:W-:-:S04]  /*01b0*/  USHF.L.U32 UR8, UR9, 0x2, URZ ;  /* 0x0000000209087899 */ /* 0x008fc800080006ff */
[----:B------:R0:W5:Y:S02]  /*01c0*/  @P0 LDG.E.64 R6, desc[UR10][R2.64] ;  /* 0x0000000a02060981 */ /* 0x000164000c1e1b00 */
[----:B0-----:R-:W-:-:S04]  /*01d0*/  SHF.R.U32.HI R3, RZ, 0x5, R12 ;  /* 0x00000005ff037819 */ /* 0x001fc8000001160c */
[----:B------:R-:W-:-:S04]  /*01e0*/  LOP3.LUT R3, R3, UR8, RZ, 0xfc, !PT ;  /* 0x0000000803037c12 */ /* 0x000fc8000f8efcff */
        /* <DEDUP_REMOVED lines=9> */
[----:B-1----:R-:W-:Y:S06]  /*0280*/  @P0 BRA `(.L_x_2174) ;  /* 0x0000002400540947 */ /* 0x002fec0003800000 */
[----:B------:R-:W0:Y:S01]  /*0290*/  LDCU.64 UR12, c[0x0][0x438] ;  /* 0x00008700ff0c77ac */ /* 0x000e220008000a00 */
[----:B------:R-:W1:Y:S01]  /*02a0*/  LDC.U8 R2, c[0x0][0x410] ;  /* 0x00010400ff027b82 */ /* 0x000e620000000000 */
[----:B-----5:R-:W-:Y:S02]  /*02b0*/  MOV R67, R24 ;  /* 0x0000001800437202 */ /* 0x020fe40000000f00 */
[----:B------:R-:W-:Y:S02]  /*02c0*/  CS2R R8, SRZ ;  /* 0x0000000000087805 */ /* 0x000fe4000001ff00 */
[----:B------:R-:W-:Y:S02]  /*02d0*/  SHF.R.U64 R0, R24, 0x10, R25 ;  /* 0x0000001018007819 */ /* 0x000fe40000001219 */
[----:B------:R-:W-:Y:S02]  /*02e0*/  CS2R R10, SRZ ;  /* 0x00000000000a7805 */ /* 0x000fe4000001ff00 */
[----:B------:R-:W-:-:S02]  /*02f0*/  MOV R70, R25 ;  /* 0x0000001900467202 */ /* 0x000fc40000000f00 */
[----:B------:R-:W-:Y:S02]  /*0300*/  CS2R R20, SRZ ;  /* 0x0000000000147805 */ /* 0x000fe4000001ff00 */
[----:B------:R-:W-:Y:S02]  /*0310*/  SHF.R.U32.HI R4, RZ, 0x10, R25 ;  /* 0x00000010ff047819 */ /* 0x000fe40000011619 */
[----:B------:R-:W-:Y:S02]  /*0320*/  CS2R R22, SRZ ;  /* 0x0000000000167805 */ /* 0x000fe4000001ff00 */
[----:B------:R-:W-:Y:S02]  /*0330*/  PRMT R67, R67, 0x5410, R0 ;  /* 0x0000541043437816 */ /* 0x000fe40000000000 */
[----:B------:R-:W-:Y:S02]  /*0340*/  CS2R R16, SRZ ;  /* 0x0000000000107805 */ /* 0x000fe4000001ff00 */
[----:B------:R-:W-:-:S02]  /*0350*/  PRMT R70, R70, 0x5410, R4 ;  /* 0x0000541046467816 */ /* 0x000fc40000000004 */
[----:B------:R-:W-:Y:S02]  /*0360*/  CS2R R18, SRZ ;  /* 0x0000000000127805 */ /* 0x000fe4000001ff00 */
[----:B------:R-:W-:Y:S02]  /*0370*/  CS2R R12, SRZ ;  /* 0x00000000000c7805 */ /* 0x000fe4000001ff00 */
[----:B------:R-:W-:Y:S01]  /*0380*/  CS2R R14, SRZ ;  /* 0x00000000000e7805 */ /* 0x000fe2000001ff00 */
[----:B0-----:R-:W-:-:S04]  /*0390*/  UISETP.NE.U32.AND UP0, UPT, UR12, URZ, UPT ;  /* 0x000000ff0c00728c */ /* 0x001fc8000bf05070 */
[----:B------:R-:W-:Y:S01]  /*03a0*/  UISETP.NE.AND.EX UP0, UPT, UR13, URZ, UPT, UP0 ;  /* 0x000000ff0d00728c */ /* 0x000fe2000bf05300 */
[----:B-1----:R-:W-:-:S05]  /*03b0*/  ISETP.NE.AND P2, PT, R2, RZ, PT ;  /* 0x000000ff0200720c */ /* 0x002fca0003f45270 */
[----:B------:R-:W-:-:S13]  /*03c0*/  PLOP3.LUT P1, PT, PT, PT, UP0, 0x80, 0x8 ;  /* 0x000000000008781c */ /* 0x000fda0003f2f008 */
.L_x_2203:
[----:B0-2---:R-:W0:Y:S08]  /*03d0*/  LDC.64 R40, c[0x0][0x3c0] ;  /* 0x0000f000ff287b82 */ /* 0x005e300000000a00 */
[----:B------:R-:W1:Y:S01]  /*03e0*/  LDC.64 R4, c[0x0][0x3c8] ;  /* 0x0000f200ff047b82 */ /* 0x000e620000000a00 */
[----:B0-----:R-:W-:-:S06]  /*03f0*/  IMAD.WIDE R40, R3, 0x4, R40 ;  /* 0x0000000403287825 */ /* 0x001fcc00078e0228 */
[----:B------:R0:W2:Y:S01]  /*0400*/  LDG.E R40, desc[UR10][R40.64] ;  /* 0x0000000a28287981 */ /* 0x0000a2000c1e1900 */
[----:B-1----:R-:W-:-:S05]  /*0410*/  IMAD.WIDE R42, R3, 0x4, R4 ;  /* 0x00000004032a7825 */ /* 0x002fca00078e0204 */
[----:B------:R1:W5:Y:S01]  /*0420*/  LDG.E R5, desc[UR10][R42.64] ;  /* 0x0000000a2a057981 */ /* 0x000362000c1e1900 */
[----:B------:R-:W-:Y:S01]  /*0430*/  MOV R0, UR15 ;  /* 0x0000000f00007c02 */ /* 0x000fe20008000f00 */
[----:B------:R-:W-:Y:S01]  /*0440*/  BSSY.RECONVERGENT B0, `(.L_x_2175) ;  /* 0x00000bf000007945 */ /* 0x000fe20003800200 */
[--C-:B------:R-:W-:Y:S01]  /*0450*/  SHF.R.U32.HI R71, RZ, 0x10, R7.reuse ;  /* 0x00000010ff477819 */ /* 0x100fe20000011607 */
[----:B------:R-:W3:Y:S01]  /*0460*/  S2R R44, SR_TID.X ;  /* 0x00000000002c7919 */ /* 0x000ee20000002100 */
[----:B0-----:R-:W-:Y:S01]  /*0470*/  SHF.R.U64 R41, R6, 0x10, R7 ;  /* 0x0000001006297819 */ /* 0x001fe20000001207 */
[----:B------:R-:W-:-:S03]  /*0480*/  IMAD R4, R3, R0, RZ ;  /* 0x0000000003047224 */ /* 0x000fc600078e02ff */
[----:B------:R-:W-:Y:S02]  /*0490*/  PRMT R71, R71, 0x5410, R41 ;  /* 0x0000541047477816 */ /* 0x000fe40000000029 */
[----:B------:R-:W-:-:S04]  /*04a0*/  SHF.R.S32.HI R45, RZ, 0x1f, R4 ;  /* 0x0000001fff2d7819 */ /* 0x000fc80000011404 */
[----:B------:R-:W-:Y:S02]  /*04b0*/  LEA.HI R4, R45, R4, RZ, 0x2 ;  /* 0x000000042d047211 */ /* 0x000fe400078f10ff */
[----:B---3--:R-:W-:-:S04]  /*04c0*/  LOP3.LUT R45, R44, 0x1f, RZ, 0xc0, !PT ;  /* 0x0000001f2c2d7812 */ /* 0x008fc800078ec0ff */
[----:B------:R-:W-:Y:S02]  /*04d0*/  LEA.HI.SX32 R4, R4, R45, 0x1e ;  /* 0x0000002d04047211 */ /* 0x000fe400078ff2ff */
[----:B--2---:R-:W-:Y:S01]  /*04e0*/  FSEL R63, R40, RZ, !P2 ;  /* 0x000000ff283f7208 */ /* 0x004fe20005000000 */
[----:B-1----:R-:W-:Y:S06]  /*04f0*/  @P1 BRA `(.L_x_2176) ;  /* 0x00000004005c1947 */ /* 0x002fec0003800000 */
[C---:B------:R-:W-:Y:S01]  /*0500*/  ISETP.GE.U32.AND P0, PT, R48.reuse, 0x20, PT ;  /* 0x000000203000780c */ /* 0x040fe20003f06070 */
[----:B------:R-:W-:Y:S01]  /*0510*/  BSSY.RECONVERGENT B2, `(.L_x_2177) ;  /* 0x000002d000027945 */ /* 0x000fe20003800200 */
[----:B------:R-:W-:Y:S01]  /*0520*/  HFMA2 R65, -RZ, RZ, 0, 0 ;  /* 0x00000000ff417431 */ /* 0x000fe200000001ff */
[----:B------:R-:W-:Y:S02]  /*0530*/  ISETP.GE.U32.AND P3, PT, R48, 0x40, PT ;  /* 0x000000403000780c */ /* 0x000fe40003f66070 */
[----:B------:R-:W-:Y:S02]  /*0540*/  MOV R68, RZ ;  /* 0x000000ff00447202 */ /* 0x000fe40000000f00 */
[----:B------:R-:W-:-:S06]  /*0550*/  MOV R44, R4 ;  /* 0x00000004002c7202 */ /* 0x000fcc0000000f00 */
[----:B------:R-:W-:Y:S05]  /*0560*/  @!P0 BRA `(.L_x_2178) ;  /* 0x00000000009c8947 */ /* 0x000fea0003800000 */
[----:B------:R-:W0:Y:S08]  /*0570*/  LDC.64 R40, c[0x0][0x3a8] ;  /* 0x0000ea00ff287b82 */ /* 0x000e300000000a00 */
[----:B------:R-:W1:Y:S01]  /*0580*/  LDC.64 R44, c[0x0][0x428] ;  /* 0x00010a00ff2c7b82 */ /* 0x000e620000000a00 */
[----:B0-----:R-:W-:-:S06]  /*0590*/  IMAD.WIDE.U32 R40, R4, 0x10, R40 ;  /* 0x0000001004287825 */ /* 0x001fcc00078e0028 */
[----:B------:R-:W2:Y:S01]  /*05a0*/  LDG.E.128 R40, desc[UR10][R40.64] ;  /* 0x0000000a28287981 */ /* 0x000ea2000c1e1d00 */
[----:B-1----:R-:W-:-:S06]  /*05b0*/  IMAD.WIDE.U32 R44, R4, 0x10, R44 ;  /* 0x00000010042c7825 */ /* 0x002fcc00078e002c */
[----:B------:R-:W3:Y:S01]  /*05c0*/  LDG.E.128 R44, desc[UR10][R44.64] ;  /* 0x0000000a2c2c7981 */ /* 0x000ee2000c1e1d00 */
[--C-:B------:R-:W-:Y:S02]  /*05d0*/  HADD2.F32 R52, -RZ, R71.reuse.H1_H1 ;  /* 0x30000047ff347230 */ /* 0x100fe40000004100 */
[----:B------:R-:W-:Y:S02]  /*05e0*/  HADD2.F32 R64, -RZ, R71.H0_H0 ;  /* 0x20000047ff407230 */ /* 0x000fe40000004100 */
[C---:B--2---:R-:W-:Y:S01]  /*05f0*/  FADD.FTZ R50, -R63.reuse, R41 ;  /* 0x000000293f327221 */ /* 0x044fe20000010100 */
[----:B------:R-:W-:Y:S02]  /*0600*/  HADD2.F32 R41, -RZ, R6.H0_H0 ;  /* 0x20000006ff297230 */ /* 0x000fe40000004100 */
[C---:B------:R-:W-:Y:S01]  /*0610*/  FADD.FTZ R40, -R63.reuse, R40 ;  /* 0x000000283f287221 */ /* 0x040fe20000010100 */
[----:B------:R-:W-:Y:S01]  /*0620*/  FADD.FTZ R42, -R63, R42 ;  /* 0x0000002a3f2a7221 */ /* 0x000fe20000010100 */
[----:B-----5:R-:W-:-:S02]  /*0630*/  FMUL.FTZ R50, R5, R50 ;  /* 0x0000003205327220 */ /* 0x020fc40000410000 */
[C---:B------:R-:W-:Y:S01]  /*0640*/  FMUL.FTZ R61, R5.reuse, R40 ;  /* 0x00000028053d7220 */ /* 0x040fe20000410000 */
[----:B------:R-:W-:Y:S01]  /*0650*/  FMUL.FTZ R59, R5, R42 ;  /* 0x0000002a053b7220 */ /* 0x000fe20000410000 */
[----:B---3--:R-:W-:Y:S01]  /*0660*/  FMUL.FTZ R49, R45, R52 ;  /* 0x000000342d317220 */ /* 0x008fe20000410000 */
[----:B------:R-:W-:Y:S01]  /*0670*/  FMUL.FTZ R66, R44, R41 ;  /* 0x000000292c427220 */ /* 0x000fe20000410000 */
[----:B------:R-:W-:Y:S01]  /*0680*/  FADD.FTZ R52, -R63, R43 ;  /* 0x0000002b3f347221 */ /* 0x000fe20000010100 */
[----:B------:R-:W-:Y:S02]  /*0690*/  HADD2.F32 R43, -RZ, R7.H0_H0 ;  /* 0x20000007ff2b7230 */ /* 0x000fe40000004100 */
[----:B------:R-:W-:Y:S01]  /*06a0*/  FMUL.FTZ R53, R47, R64 ;  /* 0x000000402f357220 */ /* 0x000fe20000410000 */
[----:B------:R-:W-:Y:S01]  /*06b0*/  FADD.FTZ R40, RZ, R66 ;  /* 0x00000042ff287221 */ /* 0x000fe20000010000 */
[----:B------:R-:W-:Y:S01]  /*06c0*/  FFMA.FTZ R41, R61, R66, RZ ;  /* 0x000000423d297223 */ /* 0x000fe200000100ff */
        /* <DEDUP_REMOVED lines=16> */
[----:B------:R-:W-:-:S07]  /*07d0*/  IADD3 R44, PT, PT, R4, 0x20, RZ ;  /* 0x00000020042c7810 */ /* 0x000fce0007ffe0ff */
.L_x_2178:
[----:B------:R-:W-:Y:S05]  /*07e0*/  BSYNC.RECONVERGENT B2 ;  /* 0x0000000000027941 */ /* 0x000fea0003800200 */
.L_x_2177:
[----:B------:R-:W-:Y:S05]  /*07f0*/  @!P3 BRA `(.L_x_2179) ;  /* 0x00000008000cb947 */ /* 0x000fea0003800000 */
[----:B------:R-:W0:Y:S08]  /*0800*/  LDC.64 R40, c[0x0][0x3a8] ;  /* 0x0000ea00ff287b82 */ /* 0x000e300000000a00 */
[----:B------:R-:W1:Y:S01]  /*0810*/  LDC.64 R46, c[0x0][0x428] ;  /* 0x00010a00ff2e7b82 */ /* 0x000e620000000a00 */
[----:B0-----:R-:W-:-:S06]  /*0820*/  IMAD.WIDE.U32 R40, R44, 0x10, R40 ;  /* 0x000000102c287825 */ /* 0x001fcc00078e0028 */
[----:B------:R-:W2:Y:S01]  /*0830*/  LDG.E.128 R40, desc[UR10][R40.64] ;  /* 0x0000000a28287981 */ /* 0x000ea2000c1e1d00 */
[----:B-1----:R-:W-:-:S06]  /*0840*/  IMAD.WIDE.U32 R46, R44, 0x10, R46 ;  /* 0x000000102c2e7825 */ /* 0x002fcc00078e002e */
[----:B------:R-:W3:Y:S01]  /*0850*/  LDG.E.128 R44, desc[UR10][R46.64] ;  /* 0x0000000a2e2c7981 */ /* 0x000ee2000c1e1d00 */
[C---:B--2---:R-:W-:Y:S01]  /*0860*/  FADD.FTZ R60, -R63.reuse, R43 ;  /* 0x0000002b3f3c7221 */ /* 0x044fe20000010100 */
[--C-:B------:R-:W-:Y:S02]  /*0870*/  HADD2.F32 R43, -RZ, R67.reuse.H0_H0 ;  /* 0x20000043ff2b7230 */ /* 0x100fe40000004100 */
[C---:B------:R-:W-:Y:S01]  /*0880*/  FADD.FTZ R54, -R63.reuse, R40 ;  /* 0x000000283f367221 */ /* 0x040fe20000010100 */
[C---:B------:R-:W-:Y:S01]  /*0890*/  FADD.FTZ R58, -R63.reuse, R41 ;  /* 0x000000293f3a7221 */ /* 0x040fe20000010100 */
[----:B------:R-:W-:Y:S02]  /*08a0*/  HADD2.F32 R40, -RZ, R67.H1_H1 ;  /* 0x30000043ff287230 */ /* 0x000fe40000004100 */
[----:B------:R-:W-:Y:S01]  /*08b0*/  FADD.FTZ R42, -R63, R42 ;  /* 0x0000002a3f2a7221 */ /* 0x000fe20000010100 */
[--C-:B------:R-:W-:Y:S02]  /*08c0*/  HADD2.F32 R41, -RZ, R70.reuse.H0_H0 ;  /* 0x20000046ff297230 */ /* 0x100fe40000004100 */
[----:B-----5:R-:W-:Y:S01]  /*08d0*/  FMUL.FTZ R51, R5, R54 ;  /* 0x0000003605337220 */ /* 0x020fe20000410000 */
[----:B---3--:R-:W-:Y:S01]  /*08e0*/  FMUL.FTZ R56, R44, R43 ;  /* 0x0000002b2c387220 */ /* 0x008fe20000410000 */
[----:B------:R-:W-:Y:S01]  /*08f0*/  FMUL.FTZ R57, R45, R40 ;  /* 0x000000282d397220 */ /* 0x000fe20000410000 */
[----:B------:R-:W-:Y:S01]  /*0900*/  FMUL.FTZ R54, R5, R58 ;  /* 0x0000003a05367220 */ /* 0x000fe20000410000 */
[----:B------:R-:W-:Y:S01]  /*0910*/  FMUL.FTZ R62, R46, R41 ;  /* 0x000000292e3e7220 */ /* 0x000fe20000410000 */
[----:B------:R-:W-:Y:S01]  /*0920*/  FADD.FTZ R40, R65, R56 ;  /* 0x0000003841287221 */ /* 0x000fe20000010000 */
[----:B------:R-:W-:Y:S01]  /*0930*/  FFMA.FTZ R41, R51, R56, R68 ;  /* 0x0000003833297223 */ /* 0x000fe20000010044 */
[----:B------:R-:W-:-:S02]  /*0940*/  HADD2.F32 R58, -RZ, R70.H1_H1 ;  /* 0x30000046ff3a7230 */ /* 0x000fc40000004100 */
[C---:B------:R-:W-:Y:S01]  /*0950*/  FMUL.FTZ R55, R5.reuse, R42 ;  /* 0x0000002a05377220 */ /* 0x040fe20000410000 */
        /* <DEDUP_REMOVED lines=16> */
[----:B------:R-:W-:Y:S06]  /*0a60*/  BRA `(.L_x_2179) ;  /* 0x0000000400707947 */ /* 0x000fec0003800000 */
.L_x_2176:
        /* <DEDUP_REMOVED lines=8> */
[----:B------:R-:W1:Y:S08]  /*0af0*/  LDC.64 R44, c[0x0][0x428] ;  /* 0x00010a00ff2c7b82 */ /* 0x000e700000000a00 */
[----:B------:R-:W2:Y:S01]  /*0b00*/  LDC.64 R24, c[0x0][0x438] ;  /* 0x00010e00ff187b82 */ /* 0x000ea20000000a00 */
[----:B0-----:R-:W-:-:S06]  /*0b10*/  IMAD.WIDE.U32 R40, R4, 0x10, R40 ;  /* 0x0000001004287825 */ /* 0x001fcc00078e0028 */
[----:B------:R-:W3:Y:S01]  /*0b20*/  LDG.E.128 R40, desc[UR10][R40.64] ;  /* 0x0000000a28287981 */ /* 0x000ee2000c1e1d00 */
[----:B-1----:R-:W-:-:S06]  /*0b30*/  IMAD.WIDE.U32 R44, R4, 0x10, R44 ;  /* 0x00000010042c7825 */ /* 0x002fcc00078e002c */
[----:B------:R-:W4:Y:S01]  /*0b40*/  LDG.E.128 R44, desc[UR10][R44.64] ;  /* 0x0000000a2c2c7981 */ /* 0x000f22000c1e1d00 */
[----:B--2---:R-:W-:-:S06]  /*0b50*/  IMAD.WIDE.U32 R24, R4, 0x10, R24 ;  /* 0x0000001004187825 */ /* 0x004fcc00078e0018 */
[----:B------:R-:W5:Y:S01]  /*0b60*/  LDG.E.128 R24, desc[UR10][R24.64] ;  /* 0x0000000a18187981 */ /* 0x000f62000c1e1d00 */
[--C-:B------:R-:W-:Y:S01]  /*0b70*/  HADD2.F32 R52, -RZ, R71.reuse.H1_H1 ;  /* 0x30000047ff347230 */ /* 0x100fe20000004100 */
[----:B------:R-:W-:Y:S01]  /*0b80*/  IADD3 R69, PT, PT, R4, 0x20, RZ ;  /* 0x0000002004457810 */ /* 0x000fe20007ffe0ff */
[----:B------:R-:W-:Y:S02]  /*0b90*/  HADD2.F32 R64, -RZ, R71.H0_H0 ;  /* 0x20000047ff407230 */ /* 0x000fe40000004100 */
[C---:B---3--:R-:W-:Y:S01]  /*0ba0*/  FADD.FTZ R50, -R63.reuse, R41 ;  /* 0x000000293f327221 */ /* 0x048fe20000010100 */
[----:B------:R-:W-:Y:S02]  /*0bb0*/  HADD2.F32 R41, -RZ, R6.H0_H0 ;  /* 0x20000006ff297230 */ /* 0x000fe40000004100 */
[C---:B------:R-:W-:Y:S01]  /*0bc0*/  FADD.FTZ R40, -R63.reuse, R40 ;  /* 0x000000283f287221 */ /* 0x040fe20000010100 */
[----:B------:R-:W-:Y:S01]  /*0bd0*/  FADD.FTZ R42, -R63, R42 ;  /* 0x0000002a3f2a7221 */ /* 0x000fe20000010100 */
[----:B-----5:R-:W-:-:S02]  /*0be0*/  FMUL.FTZ R50, R5, R50 ;  /* 0x0000003205327220 */ /* 0x020fc40000410000 */
[C---:B------:R-:W-:Y:S01]  /*0bf0*/  FMUL.FTZ R61, R5.reuse, R40 ;  /* 0x00000028053d7220 */ /* 0x040fe20000410000 */
[----:B------:R-:W-:Y:S01]  /*0c00*/  FMUL.FTZ R59, R5, R42 ;  /* 0x0000002a053b7220 */ /* 0x000fe20000410000 */
[----:B----4-:R-:W-:Y:S01]  /*0c10*/  FMUL.FTZ R49, R45, R52 ;  /* 0x000000342d317220 */ /* 0x010fe20000410000 */
        /* <DEDUP_REMOVED lines=22> */
.L_x_2181:
[----:B------:R-:W-:Y:S05]  /*0d80*/  BSYNC.RECONVERGENT B2 ;  /* 0x0000000000027941 */ /* 0x000fea0003800200 */
.L_x_2180:
[----:B------:R-:W-:Y:S05]  /*0d90*/  @!P3 BRA `(.L_x_2179) ;  /* 0x0000000000a4b947 */ /* 0x000fea0003800000 */
[----:B------:R-:W0:Y:S08]  /*0da0*/  LDC.64 R30, c[0x0][0x3a8] ;  /* 0x0000ea00ff1e7b82 */ /* 0x000e300000000a00 */
[----:B------:R-:W1:Y:S01]  /*0db0*/  LDC.64 R28, c[0x0][0x428] ;  /* 0x00010a00ff1c7b82 */ /* 0x000e620000000a00 */
[----:B0-----:R-:W-:-:S06]  /*0dc0*/  IMAD.WIDE.U32 R40, R69, 0x10, R30 ;  /* 0x0000001045287825 */ /* 0x001fcc00078e001e */
[----:B------:R-:W2:Y:S01]  /*0dd0*/  LDG.E.128 R40, desc[UR10][R40.64] ;  /* 0x0000000a28287981 */ /* 0x000ea2000c1e1d00 */
[C---:B-1----:R-:W-:Y:S02]  /*0de0*/  IMAD.WIDE.U32 R44, R69.reuse, 0x10, R28 ;  /* 0x00000010452c7825 */ /* 0x042fe400078e001c */
[----:B------:R-:W0:Y:S04]  /*0df0*/  LDC.64 R28, c[0x0][0x438] ;  /* 0x00010e00ff1c7b82 */ /* 0x000e280000000a00 */
[----:B------:R-:W3:Y:S01]  /*0e00*/  LDG.E.128 R44, desc[UR10][R44.64] ;  /* 0x0000000a2c2c7981 */ /* 0x000ee2000c1e1d00 */
[----:B0-----:R-:W-:-:S06]  /*0e10*/  IMAD.WIDE.U32 R28, R69, 0x10, R28 ;  /* 0x00000010451c7825 */ /* 0x001fcc00078e001c */
[----:B------:R-:W5:Y:S01]  /*0e20*/  LDG.E.128 R28, desc[UR10][R28.64] ;  /* 0x0000000a1c1c7981 */ /* 0x000f62000c1e1d00 */
[C---:B--2---:R-:W-:Y:S01]  /*0e30*/  FADD.FTZ R58, -R63.reuse, R41 ;  /* 0x000000293f3a7221 */ /* 0x044fe20000010100 */
[--C-:B------:R-:W-:Y:S02]  /*0e40*/  HADD2.F32 R41, -RZ, R67.reuse.H0_H0 ;  /* 0x20000043ff297230 */ /* 0x100fe40000004100 */
[C---:B------:R-:W-:Y:S01]  /*0e50*/  FADD.FTZ R54, -R63.reuse, R40 ;  /* 0x000000283f367221 */ /* 0x040fe20000010100 */
[----:B------:R-:W-:Y:S02]  /*0e60*/  HADD2.F32 R40, -RZ, R67.H1_H1 ;  /* 0x30000043ff287230 */ /* 0x000fe40000004100 */
[C---:B------:R-:W-:Y:S01]  /*0e70*/  FADD.FTZ R42, -R63.reuse, R42 ;  /* 0x0000002a3f2a7221 */ /* 0x040fe20000010100 */
[----:B------:R-:W-:Y:S01]  /*0e80*/  FADD.FTZ R60, -R63, R43 ;  /* 0x0000002b3f3c7221 */ /* 0x000fe20000010100 */
[C---:B-----5:R-:W-:Y:S01]  /*0e90*/  FMUL.FTZ R51, R5.reuse, R54 ;  /* 0x0000003605337220 */ /* 0x060fe20000410000 */
[----:B------:R-:W-:Y:S01]  /*0ea0*/  FMUL.FTZ R54, R5, R58 ;  /* 0x0000003a05367220 */ /* 0x000fe20000410000 */
[----:B---3--:R-:W-:Y:S01]  /*0eb0*/  FMUL.FTZ R56, R41, R44 ;  /* 0x0000002c29387220 */ /* 0x008fe20000410000 */
[----:B------:R-:W-:-:S02]  /*0ec0*/  HADD2.F32 R41, -RZ, R70.H0_H0 ;  /* 0x20000046ff297230 */ /* 0x000fc40000004100 */
[----:B------:R-:W-:Y:S01]  /*0ed0*/  FMUL.FTZ R57, R40, R45 ;  /* 0x0000002d28397220 */ /* 0x000fe20000410000 */
[----:B------:R-:W-:Y:S02]  /*0ee0*/  HADD2.F32 R58, -RZ, R70.H1_H1 ;  /* 0x30000046ff3a7230 */ /* 0x000fe40000004100 */
[----:B------:R-:W-:Y:S01]  /*0ef0*/  FADD.FTZ R40, R65, R56 ;  /* 0x0000003841287221 */ /* 0x000fe20000010000 */
[----:B------:R-:W-:Y:S01]  /*0f00*/  FMUL.FTZ R55, R5, R42 ;  /* 0x0000002a05377220 */ /* 0x000fe20000410000 */
[----:B------:R-:W-:Y:S01]  /*0f10*/  FMUL.FTZ R62, R41, R46 ;  /* 0x0000002e293e7220 */ /* 0x000fe20000410000 */
[----:B------:R-:W-:Y:S01]  /*0f20*/  FFMA.FTZ R41, R51, R56, R68 ;  /* 0x0000003833297223 */ /* 0x000fe20000010044 */
[----:B------:R-:W-:Y:S01]  /*0f30*/  FADD.FTZ R43, R40, R57 ;  /* 0x00000039282b7221 */ /* 0x000fe20000010000 */
[----:B------:R-:W-:Y:S01]  /*0f40*/  FMUL.FTZ R58, R58, R47 ;  /* 0x0000002f3a3a7220 */ /* 0x000fe20000410000 */
[----:B------:R-:W-:Y:S01]  /*0f50*/  FMUL.FTZ R60, R5, R60 ;  /* 0x0000003c053c7220 */ /* 0x000fe20000410000 */
[----:B------:R-:W-:Y:S01]  /*0f60*/  FFMA.FTZ R40, R54, R57, R41 ;  /* 0x0000003936287223 */ /* 0x000fe20000010029 */
[----:B------:R-:W-:Y:S01]  /*0f70*/  FADD.FTZ R43, R43, R62 ;  /* 0x0000003e2b2b7221 */ /* 0x000fe20000010000 */
        /* <DEDUP_REMOVED lines=11> */
.L_x_2179:
[----:B------:R-:W-:Y:S05]  /*1030*/  BSYNC.RECONVERGENT B0 ;  /* 0x0000000000007941 */ /* 0x000fea0003800200 */
.L_x_2175:
[----:B------:R-:W-:Y:S01]  /*1040*/  UMOV UR8, 0xffffffff ;  /* 0xffffffff00087882 */ /* 0x000fe20000000000 */
[----:B------:R-:W-:Y:S02]  /*1050*/  ISETP.NE.AND P2, PT, R2, RZ, PT ;  /* 0x000000ff0200720c */ /* 0x000fe40003f45270 */
        /* <DEDUP_REMOVED lines=19> */
.L_x_2215:
[----:B-1----:R-:W-:Y:S01]  /*1190*/  FADD.FTZ R45, R68, R45 ;  /* 0x0000002d442d7221 */ /* 0x002fe20000010000 */
[----:B--2---:R-:W-:Y:S01]  /*11a0*/  FADD.FTZ R43, R44, R43 ;  /* 0x0000002b2c2b7221 */ /* 0x004fe20000010000 */
[----:B------:R-:W-:Y:S02]  /*11b0*/  BSSY.RECONVERGENT B0, `(.L_x_2183) ;  /* 0x00000b0000007945 */ /* 0x000fe40003800200 */
[----:B0-----:R-:W-:Y:S01]  /*11c0*/  FMUL.FTZ R44, R45, UR14 ;  /* 0x0000000e2d2c7c20 */ /* 0x001fe20008410000 */
[----:B------:R-:W-:-:S04]  /*11d0*/  FMUL.FTZ R45, R43, UR14 ;  /* 0x0000000e2b2d7c20 */ /* 0x000fc80008410000 */
[----:B------:R-:W-:Y:S01]  /*11e0*/  FSEL R44, R44, RZ, !P2 ;  /* 0x000000ff2c2c7208 */ /* 0x000fe20005000000 */
[----:B------:R-:W-:Y:S06]  /*11f0*/  @!P0 BRA `(.L_x_2184) ;  /* 0x0000000800ac8947 */ /* 0x000fec0003800000 */
[----:B------:R-:W-:-:S04]  /*1200*/  UISETP.NE.U32.AND UP0, UPT, UR20, URZ, UPT ;  /* 0x000000ff1400728c */ /* 0x000fc8000bf05070 */
[----:B------:R-:W-:-:S06]  /*1210*/  UISETP.NE.AND.EX UP0, UPT, UR21, URZ, UPT, UP0 ;  /* 0x000000ff1500728c */ /* 0x000fcc000bf05300 */
[----:B------:R-:W-:-:S13]  /*1220*/  PLOP3.LUT P1, PT, PT, PT, UP0, 0x80, 0x8 ;  /* 0x000000000008781c */ /* 0x000fda0003f2f008 */
[----:B------:R-:W-:Y:S05]  /*1230*/  @P1 BRA `(.L_x_2185) ;  /* 0x0000000400341947 */ /* 0x000fea0003800000 */
        /* <DEDUP_REMOVED lines=19> */
.L_x_2187:
        /* <DEDUP_REMOVED lines=17> */
.L_x_2186:
        /* <DEDUP_REMOVED lines=20> */
.L_x_2189:
        /* <DEDUP_REMOVED lines=21> */
.L_x_2185:
        /* <DEDUP_REMOVED lines=19> */
.L_x_2191:
        /* <DEDUP_REMOVED lines=17> */
.L_x_2190:
        /* <DEDUP_REMOVED lines=20> */
.L_x_2192:
        /* <DEDUP_REMOVED lines=20> */
.L_x_2188:
        /* <DEDUP_REMOVED lines=11> */
[C---:B0-----:R-:W-:Y:S01]  /*1c80*/  @P0 IMAD.WIDE.U32 R46, R4.reuse, 0x10, R46 ;  /* 0x00000010042e0825 */ /* 0x041fe200078e002e */
[----:B------:R-:W-:-:S04]  /*1c90*/  IADD3 R4, PT, PT, R4, 0x20, RZ ;  /* 0x0000002004047810 */ /* 0x000fc80007ffe0ff */
[----:B------:R0:W-:Y:S03]  /*1ca0*/  @P0 STG.E.128 desc[UR10][R46.64], R32 ;  /* 0x000000202e000986 */ /* 0x0001e6000c101d0a */
.L_x_2184:
[----:B------:R-:W-:Y:S05]  /*1cb0*/  BSYNC.RECONVERGENT B0 ;  /* 0x0000000000007941 */ /* 0x000fea0003800200 */
.L_x_2183:
        /* <DEDUP_REMOVED lines=34> */
.L_x_2197:
        /* <DEDUP_REMOVED lines=17> */
.L_x_2196:
[----:B------:R-:W1:Y:S02]  /*1ff0*/  LDC.64 R40, c[0x0][0x470] ;  /* 0x00011c00ff287b82 */ /* 0x000e640000000a00 */
[----:B-1----:R-:W-:-:S04]  /*2000*/  ISETP.NE.U32.AND P3, PT, R40, RZ, PT ;  /* 0x000000ff2800720c */ /* 0x002fc80003f65070 */
[----:B------:R-:W-:-:S13]  /*2010*/  ISETP.NE.AND.EX P3, PT, R41, RZ, PT, P3 ;  /* 0x000000ff2900720c */ /* 0x000fda0003f65330 */
        /* <DEDUP_REMOVED lines=18> */
.L_x_2199:
        /* <DEDUP_REMOVED lines=13> */
.L_x_2195:
[----:B------:R-:W1:Y:S02]  /*2210*/  LDC.64 R40, c[0x0][0x478] ;  /* 0x00011e00ff287b82 */ /* 0x000e640000000a00 */
[----:B-1----:R-:W-:-:S04]  /*2220*/  ISETP.NE.U32.AND P0, PT, R40, RZ, PT ;  /* 0x000000ff2800720c */ /* 0x002fc80003f05070 */
[----:B------:R-:W-:-:S13]  /*2230*/  ISETP.NE.AND.EX P0, PT, R41, RZ, PT, P0 ;  /* 0x000000ff2900720c */ /* 0x000fda0003f05300 */
[----:B------:R-:W-:Y:S05]  /*2240*/  @!P0 BRA `(.L_x_2200) ;  /* 0x0000000000a88947 */ /* 0x000fea0003800000 */
        /* <DEDUP_REMOVED lines=25> */
.L_x_2201:
        /* <DEDUP_REMOVED lines=17> */
.L_x_2200:
        /* <DEDUP_REMOVED lines=21> */
.L_x_2202:
[-CC-:B------:R-:W-:Y:S01]  /*2640*/  FFMA.FTZ R41, R51, R45.reuse, R44.reuse ;  /* 0x0000002d33297223 */ /* 0x180fe2000001002c */
[-CC-:B------:R-:W-:Y:S01]  /*2650*/  FFMA.FTZ R42, R54, R45.reuse, R44.reuse ;  /* 0x0000002d362a7223 */ /* 0x180fe2000001002c */
[-CC-:B------:R-:W-:Y:S01]  /*2660*/  FFMA.FTZ R43, R55, R45.reuse, R44.reuse ;  /* 0x0000002d372b7223 */ /* 0x180fe2000001002c */
[----:B------:R-:W-:Y:S01]  /*2670*/  FFMA.FTZ R45, R60, R45, R44 ;  /* 0x0000002d3c2d7223 */ /* 0x000fe2000001002c */
[----:B------:R-:W-:Y:S01]  /*2680*/  FADD.FTZ R40, R56, -R41 ;  /* 0x8000002938287221 */ /* 0x000fe20000010000 */
[----:B------:R-:W-:Y:S01]  /*2690*/  FADD.FTZ R42, R57, -R42 ;  /* 0x8000002a392a7221 */ /* 0x000fe20000010000 */
[----:B------:R-:W-:Y:S01]  /*26a0*/  FADD.FTZ R44, R62, -R43 ;  /* 0x8000002b3e2c7221 */ /* 0x000fe20000010000 */
[----:B0-----:R-:W-:Y:S01]  /*26b0*/  FADD.FTZ R46, R58, -R45 ;  /* 0x8000002d3a2e7221 */ /* 0x001fe20000010000 */
[C---:B-----5:R-:W-:Y:S01]  /*26c0*/  FMUL.FTZ R40, R5.reuse, R40 ;  /* 0x0000002805287220 */ /* 0x060fe20000410000 */
[C---:B------:R-:W-:Y:S01]  /*26d0*/  FMUL.FTZ R41, R5.reuse, R42 ;  /* 0x0000002a05297220 */ /* 0x040fe20000410000 */
[C---:B------:R-:W-:Y:S01]  /*26e0*/  FMUL.FTZ R42, R5.reuse, R44 ;  /* 0x0000002c052a7220 */ /* 0x040fe20000410000 */
[----:B------:R-:W-:-:S07]  /*26f0*/  FMUL.FTZ R43, R5, R46 ;  /* 0x0000002e052b7220 */ /* 0x000fce0000410000 */
.L_x_2198:
[----:B------:R-:W1:Y:S08]  /*2700*/  @P0 LDC.64 R44, c[0x0][0x478] ;  /* 0x00011e00ff2c0b82 */ /* 0x000e700000000a00 */
[----:B0-----:R-:W0:Y:S01]  /*2710*/  LDC.64 R46, c[0x0][0x468] ;  /* 0x00011a00ff2e7b82 */ /* 0x001e220000000a00 */
[----:B-1----:R-:W-:-:S07]  /*2720*/  @P0 IMAD.WIDE.U32 R68, R4, 0x10, R44 ;  /* 0x0000001004440825 */ /* 0x002fce00078e002c */
[----:B------:R-:W1:Y:S01]  /*2730*/  @P3 LDC.64 R44, c[0x0][0x470] ;  /* 0x00011c00ff2c3b82 */ /* 0x000e620000000a00 */
[----:B------:R2:W-:Y:S01]  /*2740*/  @P0 STG.E.128 desc[UR10][R68.64], R36 ;  /* 0x0000002444000986 */ /* 0x0005e2000c101d0a */
[----:B0-----:R-:W-:-:S05]  /*2750*/  IMAD.WIDE.U32 R46, R4, 0x10, R46 ;  /* 0x00000010042e7825 */ /* 0x001fca00078e002e */
[----:B------:R2:W-:Y:S01]  /*2760*/  STG.E.128 desc[UR10][R46.64], R40 ;  /* 0x000000282e007986 */ /* 0x0005e2000c101d0a */
[----:B-1----:R-:W-:-:S05]  /*2770*/  @P3 IMAD.WIDE.U32 R44, R4, 0x10, R44 ;  /* 0x00000010042c3825 */ /* 0x002fca00078e002c */
[----:B------:R2:W-:Y:S02]  /*2780*/  @P3 STG.E.128 desc[UR10][R44.64], R32 ;  /* 0x000000202c003986 */ /* 0x0005e4000c101d0a */
.L_x_2194:
[----:B------:R-:W-:Y:S05]  /*2790*/  BSYNC.RECONVERGENT B0 ;  /* 0x0000000000007941 */ /* 0x000fea0003800200 */
.L_x_2193:
[----:B-----5:R-:W1:Y:S02]  /*27a0*/  LDC.64 R4, c[0x0][0x380] ;  /* 0x0000e000ff047b82 */ /* 0x020e640000000a00 */
[----:B-1----:R-:W-:-:S04]  /*27b0*/  LEA R3, R4, R3, 0x2 ;  /* 0x0000000304037211 */ /* 0x002fc800078e10ff */
[----:B------:R-:W-:-:S13]  /*27c0*/  ISETP.GE.AND P0, PT, R3, R5, PT ;  /* 0x000000050300720c */ /* 0x000fda0003f06270 */
[----:B------:R-:W-:Y:S05]  /*27d0*/  @!P0 BRA `(.L_x_2203) ;  /* 0xffffffd800fc8947 */ /* 0x000fea000383ffff */
.L_x_2174:
[----:B------:R-:W-:Y:S05]  /*27e0*/  BSYNC B1 ;  /* 0x0000000000017941 */ /* 0x000fea0003800000 */
.L_x_2173:
[----:B------:R-:W1:Y:S01]  /*27f0*/  S2R R31, SR_TID.X ;  /* 0x00000000001f7919 */ /* 0x000e620000002100 */
[----:B------:R-:W-:Y:S01]  /*2800*/  MOV R2, 0x400 ;  /* 0x0000040000027802 */ /* 0x000fe20000000f00 */
[----:B------:R-:W-:Y:S05]  /*2810*/  WARPSYNC.ALL ;  /* 0x0000000000007948 */ /* 0x000fea0003800000 */
[----:B------:R-:W3:Y:S01]  /*2820*/  S2R R3, SR_CgaCtaId ;  /* 0x0000000000037919 */ /* 0x000ee20000008800 */
[----:B------:R-:W4:Y:S01]  /*2830*/  LDCU.128 UR16, c[0x0][0x440] ;  /* 0x00008800ff1077ac */ /* 0x000f220008000c00 */
[----:B-1----:R-:W-:Y:S02]  /*2840*/  LOP3.LUT R4, R31, 0x1f, RZ, 0xc0, !PT ;  /* 0x0000001f1f047812 */ /* 0x002fe400078ec0ff */
[----:B------:R-:W-:-:S02]  /*2850*/  SHF.R.U32.HI R5, RZ, 0x5, R31 ;  /* 0x00000005ff057819 */ /* 0x000fc4000001161f */
[----:B---3--:R-:W-:Y:S02]  /*2860*/  LEA R2, R3, R2, 0x18 ;  /* 0x0000000203027211 */ /* 0x008fe400078ec0ff */
[----:B------:R-:W-:-:S04]  /*2870*/  LEA R3, R5, R4, 0x6 ;  /* 0x0000000405037211 */ /* 0x000fc800078e30ff */
[-C--:B------:R-:W-:Y:S02]  /*2880*/  LEA R3, R3, R2.reuse, 0x4 ;  /* 0x0000000203037211 */ /* 0x080fe400078e20ff */
[----:B------:R-:W-:-:S03]  /*2890*/  LEA R2, R31, R2, 0x2 ;  /* 0x000000021f027211 */ /* 0x000fc600078e10ff */
[----:B------:R-:W-:Y:S04]  /*28a0*/  STS.128 [R3], R16 ;  /* 0x0000001003007388 */ /* 0x000fe80000000c00 */
[----:B------:R-:W-:Y:S01]  /*28b0*/  STS.128 [R3+0x200], R12 ;  /* 0x0002000c03007388 */ /* 0x000fe20000000c00 */
[----:B------:R-:W-:Y:S06]  /*28c0*/  BAR.SYNC.DEFER_BLOCKING 0x0 ;  /* 0x0000000000007b1d */ /* 0x000fec0000010000 */
[----:B------:R-:W1:Y:S04]  /*28d0*/  LDS R4, [R2] ;  /* 0x0000000002047984 */ /* 0x000e680000000800 */
[----:B-----5:R-:W3:Y:S04]  /*28e0*/  LDS R7, [R2+0x400] ;  /* 0x0004000002077984 */ /* 0x020ee80000000800 */
[----:B------:R-:W0:Y:S04]  /*28f0*/  LDS R5, [R2+0x200] ;  /* 0x0002000002057984 */ /* 0x000e280000000800 */
[----:B------:R-:W2:Y:S04]  /*2900*/  LDS R6, [R2+0x600] ;  /* 0x0006000002067984 */ /* 0x000ea80000000800 */
[----:B------:R-:W4:Y:S04]  /*2910*/  LDS R25, [R2+0x800] ;  /* 0x0008000002197984 */ /* 0x000f280000000800 */
[----:B------:R-:W4:Y:S04]  /*2920*/  LDS R24, [R2+0xa00] ;  /* 0x000a000002187984 */ /* 0x000f280000000800 */
[----:B------:R-:W4:Y:S04]  /*2930*/  LDS R27, [R2+0xc00] ;  /* 0x000c0000021b7984 */ /* 0x000f280000000800 */
[----:B------:R-:W4:Y:S01]  /*2940*/  LDS R17, [R2+0xe00] ;  /* 0x000e000002117984 */ /* 0x000f220000000800 */
[----:B------:R-:W-:Y:S01]  /*2950*/  BAR.SYNC.DEFER_BLOCKING 0x0 ;  /* 0x0000000000007b1d */ /* 0x000fe20000010000 */
[----:B-1----:R-:W-:-:S04]  /*2960*/  FADD.FTZ R4, RZ, R4 ;  /* 0x00000004ff047221 */ /* 0x002fc80000010000 */
[----:B---3--:R-:W-:Y:S01]  /*2970*/  FADD.FTZ R4, R4, R7 ;  /* 0x0000000704047221 */ /* 0x008fe20000010000 */
[----:B0-----:R-:W-:-:S04]  /*2980*/  FADD.FTZ R5, RZ, R5 ;  /* 0x00000005ff057221 */ /* 0x001fc80000010000 */
        /* <DEDUP_REMOVED lines=14> */
[----:B------:R-:W-:Y:S01]  /*2a70*/  SHF.L.U32 R0, R9, 0x2, RZ ;  /* 0x0000000209007819 */ /* 0x000fe200000006ff */
[----:B------:R-:W0:Y:S01]  /*2a80*/  LDS R12, [R2] ;  /* 0x00000000020c7984 */ /* 0x000e220000000800 */
[----:B------:R-:W-:-:S02]  /*2a90*/  ISETP.GE.U32.AND P0, PT, R3, 0x100, PT ;  /* 0x000001000300780c */ /* 0x000fc40003f06070 */
        /* <DEDUP_REMOVED lines=11> */
[-C--:B------:R-:W-:Y:S02]  /*2b50*/  @P1 MOV R5, R7.reuse ;  /* 0x0000000700051202 */ /* 0x080fe40000000f00 */
[----:B------:R-:W-:Y:S01]  /*2b60*/  @P1 IADD3 R0, P3, PT, R0, 0x200, RZ ;  /* 0x0000020000001810 */ /* 0x000fe20007f7e0ff */
[----:B------:R-:W4:Y:S03]  /*2b70*/  LDS R14, [R2+0x600] ;  /* 0x00060000020e7984 */ /* 0x000f260000000800 */
[----:B------:R-:W-:Y:S01]  /*2b80*/  @P1 IADD3.X R7, PT, PT, RZ, R7, RZ, P3, !PT ;  /* 0x00000007ff071210 */ /* 0x000fe20001ffe4ff */
[----:B------:R-:W4:Y:S04]  /*2b90*/  LDS R16, [R2+0xa00] ;  /* 0x000a000002107984 */ /* 0x000f280000000800 */
[----:B------:R0:W4:Y:S02]  /*2ba0*/  LDS R8, [R2+0xe00] ;  /* 0x000e000002087984 */ /* 0x0001240000000800 */
[----:B0-----:R-:W-:-:S02]  /*2bb0*/  @P1 MOV R2, R9 ;  /* 0x0000000900021202 */ /* 0x001fc40000000f00 */
[----:B------:R-:W-:Y:S01]  /*2bc0*/  @P1 IADD3 R9, P2, PT, R9, 0x200, RZ ;  /* 0x0000020009091810 */ /* 0x000fe20007f5e0ff */
[----:B------:R-:W-:-:S03]  /*2bd0*/  FADD.FTZ R12, RZ, R12 ;  /* 0x0000000cff0c7221 */ /* 0x000fc60000010000 */
[----:B------:R-:W-:Y:S01]  /*2be0*/  @P1 IADD3.X R10, PT, PT, RZ, R10, RZ, P2, !PT ;  /* 0x0000000aff0a1210 */ /* 0x000fe200017fe4ff */
        /* <DEDUP_REMOVED lines=17> */
.L_x_2182:
[----:B------:R-:W-:Y:S01]  /*2d00*/  HFMA2 R42, -RZ, RZ, 0, 5.9604644775390625e-08 ;  /* 0x00000001ff2a7431 */ /* 0x000fe200000001ff */
[----:B------:R-:W-:Y:S01]  /*2d10*/  BSSY B0, `(.L_x_2204) ;  /* 0x0000006000007945 */ /* 0x000fe20003800000 */
[----:B------:R-:W-:Y:S02]  /*2d20*/  MOV R41, 0x1f ;  /* 0x0000001f00297802 */ /* 0x000fe40000000f00 */
[----:B------:R-:W-:-:S07]  /*2d30*/  MOV R40, 0xffffffff ;  /* 0xffffffff00287802 */ /* 0x000fce0000000f00 */
[----:B-----5:R-:W-:Y:S05]  /*2d40*/  WARPSYNC.COLLECTIVE R40, `(.L_x_2205) ;  /* 0x0000000028087348 */ /* 0x020fea0003c00000 */
[----:B------:R0:W1:Y:S02]  /*2d50*/  SHFL.BFLY P4, R43, R65, R42, R41 ;  /* 0x0c00002a412b7389 */ /* 0x0000640000080029 */
[----:B01---5:R-:W-:Y:S05]  /*2d60*/  ENDCOLLECTIVE ;  /* 0x000000000000791b */ /* 0x023fea0003800000 */
.L_x_2205:
[----:B------:R-:W-:Y:S05]  /*2d70*/  BSYNC B0 ;  /* 0x0000000000007941 */ /* 0x000fea0003800000 */
.L_x_2204:
        /* <DEDUP_REMOVED lines=8> */
.L_x_2206:
[----:B------:R-:W-:Y:S01]  /*2e00*/  HFMA2 R42, -RZ, RZ, 0, 1.1920928955078125e-07 ;  /* 0x00000002ff2a7431 */ /* 0x000fe200000001ff */
[----:B------:R-:W-:Y:S02]  /*2e10*/  MOV R65, R44 ;  /* 0x0000002c00417202 */ /* 0x000fe40000000f00 */
[----:B------:R-:W-:-:S07]  /*2e20*/  MOV R45, R43 ;  /* 0x0000002b002d7202 */ /* 0x000fce0000000f00 */
[----:B------:R-:W-:Y:S05]  /*2e30*/  WARPSYNC.COLLECTIVE R40, `(.L_x_2207) ;  /* 0x0000000028087348 */ /* 0x000fea0003c00000 */
[----:B------:R0:W1:Y:S02]  /*2e40*/  SHFL.BFLY P4, R43, R65, R42, R41 ;  /* 0x0c00002a412b7389 */ /* 0x0000640000080029 */
[----:B01----:R-:W-:Y:S05]  /*2e50*/  ENDCOLLECTIVE ;  /* 0x000000000000791b */ /* 0x003fea0003800000 */
.L_x_2207:
[----:B------:R-:W-:-:S05]  /*2e60*/  FADD.FTZ R45, R45, R68 ;  /* 0x000000442d2d7221 */ /* 0x000fca0000010000 */
[----:B------:R-:W-:Y:S01]  /*2e70*/  MOV R65, R45 ;  /* 0x0000002d00417202 */ /* 0x000fe20000000f00 */
[----:B------:R-:W-:-:S07]  /*2e80*/  FADD.FTZ R46, R44, R43 ;  /* 0x0000002b2c2e7221 */ /* 0x000fce0000010000 */
[----:B------:R-:W-:Y:S05]  /*2e90*/  WARPSYNC.COLLECTIVE R40, `(.L_x_2208) ;  /* 0x0000000028087348 */ /* 0x000fea0003c00000 */
[----:B------:R0:W1:Y:S02]  /*2ea0*/  SHFL.BFLY P4, R43, R65, R42, R41 ;  /* 0x0c00002a412b7389 */ /* 0x0000640000080029 */
[----:B01----:R-:W-:Y:S05]  /*2eb0*/  ENDCOLLECTIVE ;  /* 0x000000000000791b */ /* 0x003fea0003800000 */
.L_x_2208:
[----:B------:R-:W-:Y:S01]  /*2ec0*/  HFMA2 R42, -RZ, RZ, 0, 2.384185791015625e-07 ;  /* 0x00000004ff2a7431 */ /* 0x000fe200000001ff */
[----:B------:R-:W-:Y:S02]  /*2ed0*/  MOV R65, R46 ;  /* 0x0000002e00417202 */ /* 0x000fe40000000f00 */
[----:B------:R-:W-:-:S07]  /*2ee0*/  MOV R72, R43 ;  /* 0x0000002b00487202 */ /* 0x000fce0000000f00 */
[----:B------:R-:W-:Y:S05]  /*2ef0*/  WARPSYNC.COLLECTIVE R40, `(.L_x_2209) ;  /* 0x0000000028087348 */ /* 0x000fea0003c00000 */
[----:B------:R0:W1:Y:S02]  /*2f00*/  SHFL.BFLY P4, R43, R65, R42, R41 ;  /* 0x0c00002a412b7389 */ /* 0x0000640000080029 */
[----:B01----:R-:W-:Y:S05]  /*2f10*/  ENDCOLLECTIVE ;  /* 0x000000000000791b */ /* 0x003fea0003800000 */
.L_x_2209:
[----:B------:R-:W-:-:S05]  /*2f20*/  FADD.FTZ R47, R45, R72 ;  /* 0x000000482d2f7221 */ /* 0x000fca0000010000 */
[----:B------:R-:W-:Y:S01]  /*2f30*/  MOV R65, R47 ;  /* 0x0000002f00417202 */ /* 0x000fe20000000f00 */
[----:B------:R-:W-:-:S07]  /*2f40*/  FADD.FTZ R63, R46, R43 ;  /* 0x0000002b2e3f7221 */ /* 0x000fce0000010000 */
[----:B------:R-:W-:Y:S05]  /*2f50*/  WARPSYNC.COLLECTIVE R40, `(.L_x_2210) ;  /* 0x0000000028087348 */ /* 0x000fea0003c00000 */
[----:B------:R0:W1:Y:S02]  /*2f60*/  SHFL.BFLY P4, R43, R65, R42, R41 ;  /* 0x0c00002a412b7389 */ /* 0x0000640000080029 */
[----:B01----:R-:W-:Y:S05]  /*2f70*/  ENDCOLLECTIVE ;  /* 0x000000000000791b */ /* 0x003fea0003800000 */
.L_x_2210:
[----:B------:R-:W-:Y:S01]  /*2f80*/  HFMA2 R42, -RZ, RZ, 0, 4.76837158203125e-07 ;  /* 0x00000008ff2a7431 */ /* 0x000fe200000001ff */
[----:B------:R-:W-:Y:S02]  /*2f90*/  MOV R65, R63 ;  /* 0x0000003f00417202 */ /* 0x000fe40000000f00 */
[----:B------:R-:W-:-:S07]  /*2fa0*/  MOV R72, R43 ;  /* 0x0000002b00487202 */ /* 0x000fce0000000f00 */
[----:B------:R-:W-:Y:S05]  /*2fb0*/  WARPSYNC.COLLECTIVE R40, `(.L_x_2211) ;  /* 0x0000000028087348 */ /* 0x000fea0003c00000 */
[----:B------:R0:W1:Y:S02]  /*2fc0*/  SHFL.BFLY P4, R43, R65, R42, R41 ;  /* 0x0c00002a412b7389 */ /* 0x0000640000080029 */
[----:B01----:R-:W-:Y:S05]  /*2fd0*/  ENDCOLLECTIVE ;  /* 0x000000000000791b */ /* 0x003fea0003800000 */
.L_x_2211:
[----:B------:R-:W-:-:S05]  /*2fe0*/  FADD.FTZ R69, R47, R72 ;  /* 0x000000482f457221 */ /* 0x000fca0000010000 */
[----:B------:R-:W-:Y:S01]  /*2ff0*/  MOV R65, R69 ;  /* 0x0000004500417202 */ /* 0x000fe20000000f00 */
[----:B------:R-:W-:-:S07]  /*3000*/  FADD.FTZ R68, R63, R43 ;  /* 0x0000002b3f447221 */ /* 0x000fce0000010000 */
[----:B------:R-:W-:Y:S05]  /*3010*/  WARPSYNC.COLLECTIVE R40, `(.L_x_2212) ;  /* 0x0000000028087348 */ /* 0x000fea0003c00000 */
[----:B------:R0:W1:Y:S02]  /*3020*/  SHFL.BFLY P4, R43, R65, R42, R41 ;  /* 0x0c00002a412b7389 */ /* 0x0000640000080029 */
[----:B01----:R-:W-:Y:S05]  /*3030*/  ENDCOLLECTIVE ;  /* 0x000000000000791b */ /* 0x003fea0003800000 */
.L_x_2212:
[----:B------:R-:W-:Y:S01]  /*3040*/  HFMA2 R42, -RZ, RZ, 0, 9.5367431640625e-07 ;  /* 0x00000010ff2a7431 */ /* 0x000fe200000001ff */
[----:B------:R-:W-:Y:S02]  /*3050*/  MOV R65, R68 ;  /* 0x0000004400417202 */ /* 0x000fe40000000f00 */
[----:B------:R-:W-:-:S07]  /*3060*/  MOV R72, R43 ;  /* 0x0000002b00487202 */ /* 0x000fce0000000f00 */
[----:B------:R-:W-:Y:S05]  /*3070*/  WARPSYNC.COLLECTIVE R40, `(.L_x_2213) ;  /* 0x0000000028087348 */ /* 0x000fea0003c00000 */
[----:B------:R0:W1:Y:S02]  /*3080*/  SHFL.BFLY P4, R43, R65, R42, R41 ;  /* 0x0c00002a412b7389 */ /* 0x0000640000080029 */
[----:B01----:R-:W-:Y:S05]  /*3090*/  ENDCOLLECTIVE ;  /* 0x000000000000791b */ /* 0x003fea0003800000 */
.L_x_2213:
[----:B------:R-:W-:-:S05]  /*30a0*/  FADD.FTZ R44, R69, R72 ;  /* 0x00000048452c7221 */ /* 0x000fca0000010000 */
[----:B------:R-:W-:Y:S02]  /*30b0*/  MOV R65, R44 ;  /* 0x0000002c00417202 */ /* 0x000fe40000000f00 */
[----:B------:R-:W-:-:S07]  /*30c0*/  MOV R45, R43 ;  /* 0x0000002b002d7202 */ /* 0x000fce0000000f00 */
[----:B------:R-:W-:Y:S05]  /*30d0*/  WARPSYNC.COLLECTIVE R40, `(.L_x_2214) ;  /* 0x0000000028087348 */ /* 0x000fea0003c00000 */
[----:B------:R0:W1:Y:S02]  /*30e0*/  SHFL.BFLY P4, R43, R65, R42, R41 ;  /* 0x0c00002a412b7389 */ /* 0x0000640000080029 */
[----:B01----:R-:W-:Y:S05]  /*30f0*/  ENDCOLLECTIVE ;  /* 0x000000000000791b */ /* 0x003fea0003800000 */
.L_x_2214:
[----:B------:R-:W-:Y:S05]  /*3100*/  BRA `(.L_x_2215) ;  /* 0xffffffe000207947 */ /* 0x000fea000383ffff */
.L_x_2216:
        /* <DEDUP_REMOVED lines=15> */
.L_x_2898:


//--------------------- .text._ZN10layer_norm31ln_parallel_residual_bwd_kernelINS_13Kernel_traitsI6__halfffffjLj256ELj1ELj4ELj1ELj16ENS_18Kernel_traits_baseILj256ES2_ffffjLj128EEEEELb0ELb1ELb1EEEvNS_9BwdParamsE --------------------------
	.section	.text._ZN10layer_norm31ln_parallel_residual_bwd_kernelINS_13Kernel_traitsI6__halfffffjLj256ELj1ELj4ELj1ELj16ENS_18Kernel_traits_baseILj256ES2_ffffjLj128EEEEELb0ELb1ELb1EEEvNS_9BwdParamsE,"ax",@progbits
	.align	128
        .global         _ZN10layer_norm31ln_parallel_residual_bwd_kernelINS_13Kernel_traitsI6__halfffffjLj256ELj1ELj4ELj1ELj16ENS_18Kernel_traits_baseILj256ES2_ffffjLj128EEEEELb0ELb1ELb1EEEvNS_9BwdParamsE
        .type           _ZN10layer_norm31ln_parallel_residual_bwd_kernelINS_13Kernel_traitsI6__halfffffjLj256ELj1ELj4ELj1ELj16ENS_18Kernel_traits_baseILj256ES2_ffffjLj128EEEEELb0ELb1ELb1EEEvNS_9BwdParamsE,@function
        .size           _ZN10layer_norm31ln_parallel_residual_bwd_kernelINS_13Kernel_traitsI6__halfffffjLj256ELj1ELj4ELj1ELj16ENS_18Kernel_traits_baseILj256ES2_ffffjLj128EEEEELb0ELb1ELb1EEEvNS_9BwdParamsE,(.L_x_2899 - _ZN10layer_norm31ln_parallel_residual_bwd_kernelINS_13Kernel_traitsI6__halfffffjLj256ELj1ELj4ELj1ELj16ENS_18Kernel_traits_baseILj256ES2_ffffjLj128EEEEELb0ELb1ELb1EEEvNS_9BwdParamsE)
        .other          _ZN10layer_norm31ln_parallel_residual_bwd_kernelINS_13Kernel_traitsI6__halfffffjLj256ELj1ELj4ELj1ELj16ENS_18Kernel_traits_baseILj256ES2_ffffjLj128EEEEELb0ELb1ELb1EEEvNS_9BwdParamsE,@"STO_CUDA_ENTRY STV_DEFAULT"
_ZN10layer_norm31ln_parallel_residual_bwd_kernelINS_13Kernel_traitsI6__halfffffjLj256ELj1ELj4ELj1ELj16ENS_18Kernel_traits_baseILj256ES2_ffffjLj128EEEEELb0ELb1ELb1EEEvNS_9BwdParamsE:
.text._ZN10layer_norm31ln_parallel_residual_bwd_kernelINS_13Kernel_traitsI6__halfffffjLj256ELj1ELj4ELj1ELj16ENS_18Kernel_traits_baseILj256ES2_ffffjLj128EEEEELb0ELb1ELb1EEEvNS_9BwdParamsE:
        /* <DEDUP_REMOVED lines=19> */
[----:B0-----:R-:W-:-:S05]  /*0130*/  SHF.R.U32.HI R0, RZ, 0x5, R58 ;  /* 0x00000005ff007819 */ /* 0x001fca000001163a */
[----:B------:R-:W-:-:S04]  /*0140*/  LOP3.LUT R56, R0, UR8, RZ, 0xfc, !PT ;  /* 0x0000000800387c12 */ /* 0x000fc8000f8efcff */
[----:B--2---:R-:W-:-:S13]  /*0150*/  ISETP.GE.AND P0, PT, R56, UR12, PT ;  /* 0x0000000c38007c0c */ /* 0x004fda000bf06270 */
[----:B---34-:R-:W-:Y:S05]  /*0160*/  @P0 BRA `(.L_x_2218) ;  /* 0x0000002000d40947 */ /* 0x018fea0003800000 */
[----:B------:R-:W0:Y:S01]  /*0170*/  LDC.64 R2, c[0x0][0x3d0] ;  /* 0x0000f400ff027b82 */ /* 0x000e220000000a00 */
[----:B------:R-:W-:Y:S01]  /*0180*/  LOP3.LUT R58, R58, 0x1f, RZ, 0xc0, !PT ;  /* 0x0000001f3a3a7812 */ /* 0x000fe200078ec0ff */
[----:B------:R-:W1:Y:S06]  /*0190*/  LDCU.64 UR12, c[0x0][0x438] ;  /* 0x00008700ff0c77ac */ /* 0x000e6c0008000a00 */
[----:B------:R-:W2:Y:S01]  /*01a0*/  LDC.U8 R57, c[0x0][0x410] ;  /* 0x00010400ff397b82 */ /* 0x000ea20000000000 */
[----:B0-----:R-:W-:-:S05]  /*01b0*/  IMAD.WIDE.U32 R2, R58, 0x8, R2 ;  /* 0x000000083a027825 */ /* 0x001fca00078e0002 */
[----:B------:R-:W3:Y:S04]  /*01c0*/  LDG.E.64 R38, desc[UR10][R2.64+0x100] ;  /* 0x0001000a02267981 */ /* 0x000ee8000c1e1b00 */
[----:B------:R-:W4:Y:S01]  /*01d0*/  LDG.E.64 R36, desc[UR10][R2.64] ;  /* 0x0000000a02247981 */ /* 0x000f22000c1e1b00 */
[----:B-1----:R-:W-:Y:S01]  /*01e0*/  UISETP.NE.U32.AND UP0, UPT, UR12, URZ, UPT ;  /* 0x000000ff0c00728c */ /* 0x002fe2000bf05070 */
[----:B------:R-:W-:Y:S01]  /*01f0*/  HFMA2 R40, -RZ, RZ, 0, 0 ;  /* 0x00000000ff287431 */ /* 0x000fe200000001ff */
[----:B------:R-:W-:Y:S01]  /*0200*/  BSSY B0, `(.L_x_2219) ;  /* 0x000021d000007945 */ /* 0x000fe20003800000 */
[----:B------:R-:W-:Y:S01]  /*0210*/  CS2R R54, SRZ ;  /* 0x0000000000367805 */ /* 0x000fe2000001ff00 */
[----:B------:R-:W-:Y:S01]  /*0220*/  UISETP.NE.AND.EX UP0, UPT, UR13, URZ, UPT, UP0 ;  /* 0x000000ff0d00728c */ /* 0x000fe2000bf05300 */
[----:B------:R-:W-:-:S02]  /*0230*/  CS2R R52, SRZ ;  /* 0x0000000000347805 */ /* 0x000fc4000001ff00 */
[----:B------:R-:W-:Y:S02]  /*0240*/  CS2R R50, SRZ ;  /* 0x0000000000327805 */ /* 0x000fe4000001ff00 */
[----:B------:R-:W-:Y:S02]  /*0250*/  CS2R R48, SRZ ;  /* 0x0000000000307805 */ /* 0x000fe4000001ff00 */
[----:B------:R-:W-:Y:S02]  /*0260*/  CS2R R46, SRZ ;  /* 0x00000000002e7805 */ /* 0x000fe4000001ff00 */
[----:B--2---:R-:W-:Y:S02]  /*0270*/  ISETP.NE.AND P4, PT, R57, RZ, PT ;  /* 0x000000ff3900720c */ /* 0x004fe40003f85270 */
[----:B------:R-:W-:Y:S02]  /*0280*/  CS2R R44, SRZ ;  /* 0x00000000002c7805 */ /* 0x000fe4000001ff00 */
[----:B------:R-:W-:-:S02]  /*0290*/  PLOP3.LUT P0, PT, PT, PT, UP0, 0x80, 0x8 ;  /* 0x000000000008781c */ /* 0x000fc40003f0f008 */
[----:B------:R-:W-:Y:S02]  /*02a0*/  CS2R R42, SRZ ;  /* 0x00000000002a7805 */ /* 0x000fe4000001ff00 */
[--C-:B---3--:R-:W-:Y:S02]  /*02b0*/  SHF.R.U64 R61, R38, 0x10, R39.reuse ;  /* 0x00000010263d7819 */ /* 0x108fe40000001227 */
[----:B------:R-:W-:Y:S02]  /*02c0*/  SHF.R.U32.HI R4, RZ, 0x10, R39 ;  /* 0x00000010ff047819 */ /* 0x000fe40000011627 */
[--C-:B----4-:R-:W-:Y:S02]  /*02d0*/  SHF.R.U64 R60, R36, 0x10, R37.reuse ;  /* 0x00000010243c7819 */ /* 0x110fe40000001225 */
[----:B------:R-:W-:Y:S02]  /*02e0*/  SHF.R.U32.HI R0, RZ, 0x10, R37 ;  /* 0x00000010ff007819 */ /* 0x000fe40000011625 */
[----:B------:R-:W-:-:S02]  /*02f0*/  PRMT R61, R61, 0x5410, R61 ;  /* 0x000054103d3d7816 */ /* 0x000fc4000000003d */
[----:B------:R-:W-:Y:S02]  /*0300*/  PRMT R60, R0, 0x5410, R60 ;  /* 0x00005410003c7816 */ /* 0x000fe4000000003c */
[----:B------:R-:W-:Y:S02]  /*0310*/  PRMT R61, R4, 0x7610, R61 ;  /* 0x00007610043d7816 */ /* 0x000fe4000000003d */
[----:B------:R-:W-:-:S07]  /*0320*/  MOV R0, RZ ;  /* 0x000000ff00007202 */ /* 0x000fce0000000f00 */
.L_x_2240:
[----:B------:R-:W0:Y:S08]  /*0330*/  LDC.64 R20, c[0x0][0x3c0] ;  /* 0x0000f000ff147b82 */ /* 0x000e300000000a00 */
[----:B------:R-:W1:Y:S01]  /*0340*/  LDC.64 R22, c[0x0][0x3c8] ;  /* 0x0000f200ff167b82 */ /* 0x000e620000000a00 */
[----:B0-----:R-:W-:-:S05]  /*0350*/  IMAD.WIDE R20, R56, 0x4, R20 ;  /* 0x0000000438147825 */ /* 0x001fca00078e0214 */
[----:B------:R-:W2:Y:S01]  /*0360*/  LDG.E R2, desc[UR10][R20.64] ;  /* 0x0000000a14027981 */ /* 0x000ea2000c1e1900 */
[----:B-1----:R-:W-:-:S05]  /*0370*/  IMAD.WIDE R22, R56, 0x4, R22 ;  /* 0x0000000438167825 */ /* 0x002fca00078e0216 */
[----:B------:R0:W5:Y:S01]  /*0380*/  LDG.E R59, desc[UR10][R22.64] ;  /* 0x0000000a163b7981 */ /* 0x000162000c1e1900 */
[----:B------:R-:W-:Y:S01]  /*0390*/  IMAD R3, R56, UR14, RZ ;  /* 0x0000000e38037c24 */ /* 0x000fe2000f8e02ff */
[----:B------:R-:W-:Y:S04]  /*03a0*/  BSSY.RECONVERGENT B2, `(.L_x_2220) ;  /* 0x0000092000027945 */ /* 0x000fe80003800200 */
[----:B------:R-:W-:-:S04]  /*03b0*/  SHF.R.S32.HI R24, RZ, 0x1f, R3 ;  /* 0x0000001fff187819 */ /* 0x000fc80000011403 */
[----:B------:R-:W-:-:S04]  /*03c0*/  LEA.HI R63, R24, R3, RZ, 0x2 ;  /* 0x00000003183f7211 */ /* 0x000fc800078f10ff */
[----:B------:R-:W-:Y:S02]  /*03d0*/  LEA.HI.SX32 R63, R63, R58, 0x1e ;  /* 0x0000003a3f3f7211 */ /* 0x000fe400078ff2ff */
[----:B--2---:R-:W-:Y:S01]  /*03e0*/  FSEL R2, R2, RZ, !P4 ;  /* 0x000000ff02027208 */ /* 0x004fe20006000000 */
[----:B0-----:R-:W-:Y:S06]  /*03f0*/  @P0 BRA `(.L_x_2221) ;  /* 0x0000000400100947 */ /* 0x001fec0003800000 */
[----:B------:R-:W0:Y:S01]  /*0400*/  LDC.64 R32, c[0x0][0x3a8] ;  /* 0x0000ea00ff207b82 */ /* 0x000e220000000a00 */
[----:B------:R-:W-:-:S07]  /*0410*/  IADD3 R41, PT, PT, R63, 0x20, RZ ;  /* 0x000000203f297810 */ /* 0x000fce0007ffe0ff */
[----:B------:R-:W1:Y:S01]  /*0420*/  LDC.64 R24, c[0x0][0x428] ;  /* 0x00010a00ff187b82 */ /* 0x000e620000000a00 */
[----:B0-----:R-:W-:-:S04]  /*0430*/  IMAD.WIDE.U32 R28, R63, 0x10, R32 ;  /* 0x000000103f1c7825 */ /* 0x001fc800078e0020 */
[----:B------:R-:W-:Y:S02]  /*0440*/  IMAD.WIDE.U32 R32, R41, 0x10, R32 ;  /* 0x0000001029207825 */ /* 0x000fe400078e0020 */
[----:B------:R-:W2:Y:S02]  /*0450*/  LDG.E.128 R28, desc[UR10][R28.64] ;  /* 0x0000000a1c1c7981 */ /* 0x000ea4000c1e1d00 */
[--C-:B-1----:R-:W-:Y:S02]  /*0460*/  IMAD.WIDE.U32 R20, R63, 0x10, R24.reuse ;  /* 0x000000103f147825 */ /* 0x102fe400078e0018 */
[----:B------:R-:W3:Y:S02]  /*0470*/  LDG.E.128 R32, desc[UR10][R32.64] ;  /* 0x0000000a20207981 */ /* 0x000ee4000c1e1d00 */
[----:B------:R-:W-:Y:S02]  /*0480*/  IMAD.WIDE.U32 R24, R41, 0x10, R24 ;  /* 0x0000001029187825 */ /* 0x000fe400078e0018 */
[----:B------:R-:W4:Y:S04]  /*0490*/  LDG.E.128 R20, desc[UR10][R20.64] ;  /* 0x0000000a14147981 */ /* 0x000f28000c1e1d00 */
[----:B------:R-:W4:Y:S01]  /*04a0*/  LDG.E.128 R24, desc[UR10][R24.64] ;  /* 0x0000000a18187981 */ /* 0x000f22000c1e1d00 */
[----:B------:R-:W-:-:S02]  /*04b0*/  HADD2.F32 R3, -RZ, R36.H0_H0 ;  /* 0x20000024ff037230 */ /* 0x000fc40000004100 */
[C---:B--2---:R-:W-:Y:S01]  /*04c0*/  FADD.FTZ R70, -R2.reuse, R28 ;  /* 0x0000001c02467221 */ /* 0x044fe20000010100 */
[C---:B------:R-:W-:Y:S01]  /*04d0*/  FADD.FTZ R72, -R2.reuse, R29 ;  /* 0x0000001d02487221 */ /* 0x040fe20000010100 */
[C---:B------:R-:W-:Y:S01]  /*04e0*/  FADD.FTZ R74, -R2.reuse, R30 ;  /* 0x0000001e024a7221 */ /* 0x040fe20000010100 */
[C---:B------:R-:W-:Y:S01]  /*04f0*/  FADD.FTZ R76, -R2.reuse, R31 ;  /* 0x0000001f024c7221 */ /* 0x040fe20000010100 */
[C---:B---3--:R-:W-:Y:S01]  /*0500*/  FADD.FTZ R78, -R2.reuse, R32 ;  /* 0x00000020024e7221 */ /* 0x048fe20000010100 */
[C---:B------:R-:W-:Y:S01]  /*0510*/  FADD.FTZ R80, -R2.reuse, R33 ;  /* 0x0000002102507221 */ /* 0x040fe20000010100 */
[C---:B------:R-:W-:Y:S01]  /*0520*/  FADD.FTZ R32, -R2.reuse, R34 ;  /* 0x0000002202207221 */ /* 0x040fe20000010100 */
[----:B------:R-:W-:Y:S01]  /*0530*/  FADD.FTZ R82, -R2, R35 ;  /* 0x0000002302527221 */ /* 0x000fe20000010100 */
[--C-:B------:R-:W-:Y:S02]  /*0540*/  HADD2.F32 R28, -RZ, R60.reuse.H0_H0 ;  /* 0x2000003cff1c7230 */ /* 0x100fe40000004100 */
[----:B----4-:R-:W-:Y:S01]  /*0550*/  FMUL.FTZ R68, R20, R3 ;  /* 0x0000000314447220 */ /* 0x010fe20000410000 */
[----:B------:R-:W-:-:S02]  /*0560*/  HADD2.F32 R2, -RZ, R60.H1_H1 ;  /* 0x3000003cff027230 */ /* 0x000fc40000004100 */
[----:B-----5:R-:W-:Y:S01]  /*0570*/  FMUL.FTZ R3, R59, R70 ;  /* 0x000000463b037220 */ /* 0x020fe20000410000 */
[----:B------:R-:W-:Y:S02]  /*0580*/  HADD2.F32 R29, -RZ, R37.H0_H0 ;  /* 0x20000025ff1d7230 */ /* 0x000fe40000004100 */
[----:B------:R-:W-:Y:S01]  /*0590*/  FMUL.FTZ R69, R23, R28 ;  /* 0x0000001c17457220 */ /* 0x000fe20000410000 */
[----:B------:R-:W-:Y:S02]  /*05a0*/  HADD2.F32 R30, -RZ, R61.H1_H1 ;  /* 0x3000003dff1e7230 */ /* 0x000fe40000004100 */
[----:B------:R-:W-:Y:S01]  /*05b0*/  FMUL.FTZ R71, R21, R2 ;  /* 0x0000000215477220 */ /* 0x000fe20000410000 */
[----:B------:R-:W-:Y:S02]  /*05c0*/  HADD2.F32 R33, -RZ, R39.H0_H0 ;  /* 0x20000027ff217230 */ /* 0x000fe40000004100 */
[----:B------:R-:W-:Y:S01]  /*05d0*/  FMUL.FTZ R66, R22, R29 ;  /* 0x0000001d16427220 */ /* 0x000fe20000410000 */
[----:B------:R-:W-:-:S02]  /*05e0*/  HADD2.F32 R31, -RZ, R38.H0_H0 ;  /* 0x20000026ff1f7230 */ /* 0x000fc40000004100 */
[----:B------:R-:W-:Y:S01]  /*05f0*/  FMUL.FTZ R67, R25, R30 ;  /* 0x0000001e19437220 */ /* 0x000fe20000410000 */
[----:B------:R-:W-:Y:S01]  /*0600*/  FADD.FTZ R28, RZ, R68 ;  /* 0x00000044ff1c7221 */ /* 0x000fe20000010000 */
[----:B------:R-:W-:Y:S01]  /*0610*/  FMUL.FTZ R30, R59, R72 ;  /* 0x000000483b1e7220 */ /* 0x000fe20000410000 */
[----:B------:R-:W-:Y:S01]  /*0620*/  FFMA.FTZ R29, R3, R68, RZ ;  /* 0x00000044031d7223 */ /* 0x000fe200000100ff */
[----:B------:R-:W-:Y:S01]  /*0630*/  FMUL.FTZ R62, R26, R33 ;  /* 0x000000211a3e7220 */ /* 0x000fe20000410000 */
[----:B------:R-:W-:Y:S01]  /*0640*/  FMUL.FTZ R64, R24, R31 ;  /* 0x0000001f18407220 */ /* 0x000fe20000410000 */
[----:B------:R-:W-:Y:S01]  /*0650*/  FADD.FTZ R33, R28, R71 ;  /* 0x000000471c217221 */ /* 0x000fe20000010000 */
[C---:B------:R-:W-:Y:S01]  /*0660*/  FMUL.FTZ R31, R59.reuse, R74 ;  /* 0x0000004a3b1f7220 */ /* 0x040fe20000410000 */
[----:B------:R-:W-:Y:S01]  /*0670*/  FFMA.FTZ R28, R30, R71, R29 ;  /* 0x000000471e1c7223 */ /* 0x000fe2000001001d */
[----:B------:R-:W-:Y:S01]  /*0680*/  FMUL.FTZ R2, R59, R76 ;  /* 0x0000004c3b027220 */ /* 0x000fe20000410000 */
[----:B------:R-:W-:Y:S01]  /*0690*/  FADD.FTZ R70, R33, R66 ;  /* 0x0000004221467221 */ /* 0x000fe20000010000 */
[----:B------:R-:W-:-:S02]  /*06a0*/  HADD2.F32 R34, -RZ, R61.H0_H0 ;  /* 0x2000003dff227230 */ /* 0x000fc40000004100 */
[----:B------:R-:W-:Y:S01]  /*06b0*/  FFMA.FTZ R29, R31, R66, R28 ;  /* 0x000000421f1d7223 */ /* 0x000fe2000001001c */
[C---:B------:R-:W-:Y:S01]  /*06c0*/  FMUL.FTZ R35, R59.reuse, R78 ;  /* 0x0000004e3b237220 */ /* 0x040fe20000410000 */
        /* <DEDUP_REMOVED lines=17> */
[----:B------:R-:W-:Y:S01]  /*07e0*/  FMUL.FTZ R78, R25, R34 ;  /* 0x00000022194e7220 */ /* 0x000fe20000410000 */
[----:B------:R-:W-:Y:S01]  /*07f0*/  FMUL.FTZ R74, R26, R33 ;  /* 0x000000211a4a7220 */ /* 0x000fe20000410000 */
[----:B------:R-:W-:Y:S01]  /*0800*/  FMUL.FTZ R73, R27, R32 ;  /* 0x000000201b497220 */ /* 0x000fe20000410000 */
[----:B------:R-:W-:Y:S01]  /*0810*/  FADD.FTZ R70, R70, R65 ;  /* 0x0000004146467221 */ /* 0x000fe20000010000 */
[----:B------:R-:W-:Y:S01]  /*0820*/  FFMA.FTZ R72, R32, R65, R29 ;  /* 0x0000004120487223 */ /* 0x000fe2000001001d */
[----:B------:R-:W-:Y:S06]  /*0830*/  BRA `(.L_x_2222) ;  /* 0x0000000400207947 */ /* 0x000fec0003800000 */
.L_x_2221:
[----:B------:R-:W0:Y:S01]  /*0840*/  LDC.64 R6, c[0x0][0x3a8] ;  /* 0x0000ea00ff067b82 */ /* 0x000e220000000a00 */
[----:B------:R-:W-:-:S07]  /*0850*/  IADD3 R41, PT, PT, R63, 0x20, RZ ;  /* 0x000000203f297810 */ /* 0x000fce0007ffe0ff */
[----:B------:R-:W1:Y:S08]  /*0860*/  LDC.64 R4, c[0x0][0x428] ;  /* 0x00010a00ff047b82 */ /* 0x000e700000000a00 */
[----:B------:R-:W2:Y:S01]  /*0870*/  LDC.64 R8, c[0x0][0x438] ;  /* 0x00010e00ff087b82 */ /* 0x000ea20000000a00 */
[----:B0-----:R-:W-:-:S04]  /*0880*/  IMAD.WIDE.U32 R28, R63, 0x10, R6 ;  /* 0x000000103f1c7825 */ /* 0x001fc800078e0006 */
[----:B------:R-:W-:Y:S02]  /*0890*/  IMAD.WIDE.U32 R32, R41, 0x10, R6 ;  /* 0x0000001029207825 */ /* 0x000fe400078e0006 */
[----:B------:R-:W3:Y:S02]  /*08a0*/  LDG.E.128 R28, desc[UR10][R28.64] ;  /* 0x0000000a1c1c7981 */ /* 0x000ee4000c1e1d00 */
[--C-:B-1----:R-:W-:Y:S02]  /*08b0*/  IMAD.WIDE.U32 R20, R63, 0x10, R4.reuse ;  /* 0x000000103f147825 */ /* 0x102fe400078e0004 */
[----:B------:R-:W4:Y:S02]  /*08c0*/  LDG.E.128 R32, desc[UR10][R32.64] ;  /* 0x0000000a20207981 */ /* 0x000f24000c1e1d00 */
[----:B------:R-:W-:Y:S02]  /*08d0*/  IMAD.WIDE.U32 R24, R41, 0x10, R4 ;  /* 0x0000001029187825 */ /* 0x000fe400078e0004 */
[----:B------:R-:W4:Y:S04]  /*08e0*/  LDG.E.128 R20, desc[UR10][R20.64] ;  /* 0x0000000a14147981 */ /* 0x000f28000c1e1d00 */
[----:B------:R-:W4:Y:S01]  /*08f0*/  LDG.E.128 R24, desc[UR10][R24.64] ;  /* 0x0000000a18187981 */ /* 0x000f22000c1e1d00 */
[----:B--2---:R-:W-:-:S04]  /*0900*/  IMAD.WIDE.U32 R4, R63, 0x10, R8 ;  /* 0x000000103f047825 */ /* 0x004fc800078e0008 */
[----:B------:R-:W-:Y:S02]  /*0910*/  IMAD.WIDE.U32 R8, R41, 0x10, R8 ;  /* 0x0000001029087825 */ /* 0x000fe400078e0008 */
[----:B------:R-:W5:Y:S04]  /*0920*/  LDG.E.128 R4, desc[UR10][R4.64] ;  /* 0x0000000a04047981 */ /* 0x000f68000c1e1d00 */
[----:B------:R-:W5:Y:S01]  /*0930*/  LDG.E.128 R8, desc[UR10][R8.64] ;  /* 0x0000000a08087981 */ /* 0x000f62000c1e1d00 */
[----:B------:R-:W-:Y:S02]  /*0940*/  HADD2.F32 R3, -RZ, R36.H0_H0 ;  /* 0x20000024ff037230 */ /* 0x000fe40000004100 */
[----:B------:R-:W-:Y:S02]  /*0950*/  HADD2.F32 R82, -RZ, R61.H0_H0 ;  /* 0x2000003dff527230 */ /* 0x000fe40000004100 */
[C---:B---3--:R-:W-:Y:S01]  /*0960*/  FADD.FTZ R28, -R2.reuse, R28 ;  /* 0x0000001c021c7221 */ /* 0x048fe20000010100 */
[C---:B------:R-:W-:Y:S01]  /*0970*/  FADD.FTZ R70, -R2.reuse, R29 ;  /* 0x0000001d02467221 */ /* 0x040fe20000010100 */
[C---:B------:R-:W-:Y:S01]  /*0980*/  FADD.FTZ R72, -R2.reuse, R30 ;  /* 0x0000001e02487221 */ /* 0x040fe20000010100 */
[C---:B------:R-:W-:Y:S01]  /*0990*/  FADD.FTZ R74, -R2.reuse, R31 ;  /* 0x0000001f024a7221 */ /* 0x040fe20000010100 */
[C---:B----4-:R-:W-:Y:S01]  /*09a0*/  FADD.FTZ R32, -R2.reuse, R32 ;  /* 0x0000002002207221 */ /* 0x050fe20000010100 */
[C---:B------:R-:W-:Y:S01]  /*09b0*/  FADD.FTZ R76, -R2.reuse, R33 ;  /* 0x00000021024c7221 */ /* 0x040fe20000010100 */
[C---:B------:R-:W-:Y:S01]  /*09c0*/  FADD.FTZ R78, -R2.reuse, R34 ;  /* 0x00000022024e7221 */ /* 0x040fe20000010100 */
[----:B------:R-:W-:Y:S01]  /*09d0*/  FADD.FTZ R80, -R2, R35 ;  /* 0x0000002302507221 */ /* 0x000fe20000010100 */
[----:B------:R-:W-:-:S02]  /*09e0*/  HADD2.F32 R2, -RZ, R60.H1_H1 ;  /* 0x3000003cff027230 */ /* 0x000fc40000004100 */
[----:B------:R-:W-:Y:S01]  /*09f0*/  FMUL.FTZ R68, R20, R3 ;  /* 0x0000000314447220 */ /* 0x000fe20000410000 */
[----:B------:R-:W-:Y:S02]  /*0a00*/  HADD2.F32 R29, -RZ, R37.H0_H0 ;  /* 0x20000025ff1d7230 */ /* 0x000fe40000004100 */
[----:B-----5:R-:W-:Y:S01]  /*0a10*/  FMUL.FTZ R3, R59, R28 ;  /* 0x0000001c3b037220 */ /* 0x020fe20000410000 */
[----:B------:R-:W-:Y:S02]  /*0a20*/  HADD2.F32 R30, -RZ, R60.H0_H0 ;  /* 0x2000003cff1e7230 */ /* 0x000fe40000004100 */
        /* <DEDUP_REMOVED lines=15> */
[----:B------:R-:W-:-:S02]  /*0b20*/  HADD2.F32 R34, -RZ, R61.H1_H1 ;  /* 0x3000003dff227230 */ /* 0x000fc40000004100 */
        /* <DEDUP_REMOVED lines=22> */
[----:B------:R-:W-:Y:S01]  /*0c90*/  FMUL.FTZ R73, R27, R32 ;  /* 0x000000201b497220 */ /* 0x000fe20000410000 */
[----:B------:R-:W-:Y:S01]  /*0ca0*/  FADD.FTZ R70, R70, R65 ;  /* 0x0000004146467221 */ /* 0x000fe20000010000 */
[----:B------:R-:W-:-:S07]  /*0cb0*/  FFMA.FTZ R72, R32, R65, R29 ;  /* 0x0000004120487223 */ /* 0x000fce000001001d */
.L_x_2222:
[----:B------:R-:W-:Y:S05]  /*0cc0*/  BSYNC.RECONVERGENT B2 ;  /* 0x0000000000027941 */ /* 0x000fea0003800200 */
.L_x_2220:
[----:B------:R-:W0:Y:S01]  /*0cd0*/  LDC.64 R28, c[0x0][0x438] ;  /* 0x00010e00ff1c7b82 */ /* 0x000e220000000a00 */
[----:B------:R-:W-:Y:S01]  /*0ce0*/  UMOV UR8, 0xffffffff ;  /* 0xffffffff00087882 */ /* 0x000fe20000000000 */
[----:B------:R-:W-:Y:S01]  /*0cf0*/  FADD.FTZ R0, R77, R0 ;  /* 0x000000004d007221 */ /* 0x000fe20000010000 */
        /* <DEDUP_REMOVED lines=9> */
[----:B------:R-:W-:Y:S01]  /*0d90*/  ISETP.NE.AND P4, PT, R57, RZ, PT ;  /* 0x000000ff3900720c */ /* 0x000fe20003f85270 */
[----:B------:R-:W-:Y:S01]  /*0da0*/  FADD.FTZ R50, R23, R50 ;  /* 0x0000003217327221 */ /* 0x000fe20000010000 */
[----:B------:R-:W-:Y:S01]  /*0db0*/  FADD.FTZ R51, R22, R51 ;  /* 0x0000003316337221 */ /* 0x000fe20000010000 */
[----:B------:R-:W-:Y:S01]  /*0dc0*/  FADD.FTZ R52, R21, R52 ;  /* 0x0000003415347221 */ /* 0x000fe20000010000 */
[----:B------:R-:W-:Y:S01]  /*0dd0*/  FADD.FTZ R53, R20, R53 ;  /* 0x0000003514357221 */ /* 0x000fe20000010000 */
[----:B------:R-:W-:Y:S01]  /*0de0*/  FADD.FTZ R54, R73, R54 ;  /* 0x0000003649367221 */ /* 0x000fe20000010000 */
[----:B------:R-:W-:Y:S01]  /*0df0*/  FADD.FTZ R55, R74, R55 ;  /* 0x000000374a377221 */ /* 0x000fe20000010000 */
[----:B0-----:R-:W-:-:S04]  /*0e00*/  ISETP.NE.U32.AND P0, PT, R28, RZ, PT ;  /* 0x000000ff1c00720c */ /* 0x001fc80003f05070 */
[----:B------:R-:W-:Y:S01]  /*0e10*/  ISETP.NE.AND.EX P0, PT, R29, RZ, PT, P0 ;  /* 0x000000ff1d00720c */ /* 0x000fe20003f05300 */
[----:B------:R-:W-:-:S12]  /*0e20*/  BRA.DIV UR8, `(.L_x_2223) ;  /* 0x0000001a08b07947 */ /* 0x000fd8000b800000 */
        /* <DEDUP_REMOVED lines=18> */
.L_x_2252:
[----:B-1----:R-:W-:Y:S01]  /*0f50*/  FADD.FTZ R21, R24, R21 ;  /* 0x0000001518157221 */ /* 0x002fe20000010000 */
[----:B--2---:R-:W-:-:S03]  /*0f60*/  FADD.FTZ R23, R26, R23 ;  /* 0x000000171a177221 */ /* 0x004fc60000010000 */
        /* <DEDUP_REMOVED lines=10> */
[C-C-:B------:R-:W-:Y:S01]  /*1010*/  FFMA.FTZ R3, R70.reuse, R3, R73.reuse ;  /* 0x0000000346037223 */ /* 0x140fe20000010049 */
[C-C-:B------:R-:W-:Y:S01]  /*1020*/  FFMA.FTZ R30, R70.reuse, R30, R73.reuse ;  /* 0x0000001e461e7223 */ /* 0x140fe20000010049 */
[C-C-:B------:R-:W-:Y:S01]  /*1030*/  FFMA.FTZ R31, R70.reuse, R31, R73.reuse ;  /* 0x0000001f461f7223 */ /* 0x140fe20000010049 */
[----:B------:R-:W-:Y:S01]  /*1040*/  FFMA.FTZ R2, R70, R2, R73 ;  /* 0x0000000246027223 */ /* 0x000fe20000010049 */
[----:B------:R-:W-:Y:S01]  /*1050*/  FADD.FTZ R20, -R3, R68 ;  /* 0x0000004403147221 */ /* 0x000fe20000010100 */
[----:B------:R-:W-:Y:S01]  /*1060*/  FADD.FTZ R30, -R30, R71 ;  /* 0x000000471e1e7221 */ /* 0x000fe20000010100 */
[----:B------:R-:W-:Y:S01]  /*1070*/  FADD.FTZ R22, -R31, R66 ;  /* 0x000000421f167221 */ /* 0x000fe20000010100 */
[----:B------:R-:W-:Y:S01]  /*1080*/  FADD.FTZ R2, -R2, R69 ;  /* 0x0000004502027221 */ /* 0x000fe20000010100 */
[C---:B------:R-:W-:Y:S01]  /*1090*/  FMUL.FTZ R20, R59.reuse, R20 ;  /* 0x000000143b147220 */ /* 0x040fe20000410000 */
[C---:B------:R-:W-:Y:S01]  /*10a0*/  FMUL.FTZ R21, R59.reuse, R30 ;  /* 0x0000001e3b157220 */ /* 0x040fe20000410000 */
[C---:B------:R-:W-:Y:S01]  /*10b0*/  FMUL.FTZ R22, R59.reuse, R22 ;  /* 0x000000163b167220 */ /* 0x040fe20000410000 */
[----:B------:R-:W-:Y:S01]  /*10c0*/  FMUL.FTZ R23, R59, R2 ;  /* 0x000000023b177220 */ /* 0x000fe20000410000 */
[----:B------:R-:W-:Y:S06]  /*10d0*/  BRA `(.L_x_2227) ;  /* 0x0000000800187947 */ /* 0x000fec0003800000 */
.L_x_2226:
        /* <DEDUP_REMOVED lines=17> */
.L_x_2225:
        /* <DEDUP_REMOVED lines=20> */
.L_x_2228:
        /* <DEDUP_REMOVED lines=21> */
.L_x_2224:
        /* <DEDUP_REMOVED lines=14> */
[C---:B------:R-:W-:Y:S01]  /*1560*/  FFMA.FTZ R20, R59.reuse, R3, R4 ;  /* 0x000000033b147223 */ /* 0x040fe20000010004 */
[C---:B------:R-:W-:Y:S01]  /*1570*/  FFMA.FTZ R21, R59.reuse, R30, R5 ;  /* 0x0000001e3b157223 */ /* 0x040fe20000010005 */
[C---:B------:R-:W-:Y:S01]  /*1580*/  FFMA.FTZ R22, R59.reuse, R31, R6 ;  /* 0x0000001f3b167223 */ /* 0x040fe20000010006 */
[----:B------:R-:W-:Y:S01]  /*1590*/  FFMA.FTZ R23, R59, R2, R7 ;  /* 0x000000023b177223 */ /* 0x000fe20000010007 */
[----:B------:R-:W-:Y:S06]  /*15a0*/  BRA `(.L_x_2227) ;  /* 0x0000000000e47947 */ /* 0x000fec0003800000 */
.L_x_2230:
        /* <DEDUP_REMOVED lines=17> */
.L_x_2229:
        /* <DEDUP_REMOVED lines=20> */
.L_x_2231:
        /* <DEDUP_REMOVED lines=20> */
.L_x_2227:
[----:B------:R-:W-:Y:S01]  /*1940*/  ISETP.NE.U32.AND P1, PT, RZ, UR4, PT ;  /* 0x00000004ff007c0c */ /* 0x000fe2000bf25070 */
[----:B------:R-:W1:Y:S01]  /*1950*/  LDC.64 R2, c[0x0][0x468] ;  /* 0x00011a00ff027b82 */ /* 0x000e620000000a00 */
[----:B------:R-:W-:Y:S02]  /*1960*/  ISETP.NE.U32.AND P2, PT, RZ, UR6, PT ;  /* 0x00000006ff007c0c */ /* 0x000fe4000bf45070 */
[----:B------:R-:W-:Y:S02]  /*1970*/  ISETP.NE.AND.EX P1, PT, RZ, UR5, PT, P1 ;  /* 0x00000005ff007c0c */ /* 0x000fe4000bf25310 */
[----:B------:R-:W-:Y:S02]  /*1980*/  ISETP.NE.AND.EX P2, PT, RZ, UR7, PT, P2 ;  /* 0x00000007ff007c0c */ /* 0x000fe4000bf45320 */
[----:B------:R-:W-:-:S04]  /*1990*/  ISETP.NE.U32.AND P3, PT, R28, RZ, PT ;  /* 0x000000ff1c00720c */ /* 0x000fc80003f65070 */
[----:B------:R-:W-:-:S05]  /*19a0*/  ISETP.NE.AND.EX P3, PT, R29, RZ, PT, P3 ;  /* 0x000000ff1d00720c */ /* 0x000fca0003f65330 */
[----:B0-----:R-:W0:Y:S08]  /*19b0*/  @P1 LDC.64 R26, c[0x0][0x478] ;  /* 0x00011e00ff1a1b82 */ /* 0x001e300000000a00 */
[----:B------:R-:W2:Y:S01]  /*19c0*/  @P2 LDC.64 R24, c[0x0][0x470] ;  /* 0x00011c00ff182b82 */ /* 0x000ea20000000a00 */
[----:B-1----:R-:W-:-:S04]  /*19d0*/  IMAD.WIDE.U32 R30, R63, 0x10, R2 ;  /* 0x000000103f1e7825 */ /* 0x002fc800078e0002 */
[----:B0-----:R-:W-:-:S05]  /*19e0*/  @P1 IMAD.WIDE.U32 R26, R63, 0x10, R26 ;  /* 0x000000103f1a1825 */ /* 0x001fca00078e001a */
[----:B------:R0:W-:Y:S01]  /*19f0*/  @P1 STG.E.128 desc[UR10][R26.64], R16 ;  /* 0x000000101a001986 */ /* 0x0001e2000c101d0a */
[----:B--2---:R-:W-:-:S03]  /*1a00*/  @P2 IMAD.WIDE.U32 R24, R63, 0x10, R24 ;  /* 0x000000103f182825 */ /* 0x004fc600078e0018 */
[----:B------:R0:W-:Y:S04]  /*1a10*/  STG.E.128 desc[UR10][R30.64], R20 ;  /* 0x000000141e007986 */ /* 0x0001e8000c101d0a */
[----:B------:R0:W-:Y:S01]  /*1a20*/  @P2 STG.E.128 desc[UR10][R24.64], R12 ;  /* 0x0000000c18002986 */ /* 0x0001e2000c101d0a */
[----:B------:R-:W-:Y:S05]  /*1a30*/  @!P3 BRA `(.L_x_2232) ;  /* 0x00000004001cb947 */ /* 0x000fea0003800000 */
[----:B------:R-:W-:Y:S05]  /*1a40*/  @!P1 BRA `(.L_x_2233) ;  /* 0x00000000009c9947 */ /* 0x000fea0003800000 */
[----:B------:R-:W-:Y:S05]  /*1a50*/  @!P2 BRA `(.L_x_2234) ;  /* 0x000000000054a947 */ /* 0x000fea0003800000 */
        /* <DEDUP_REMOVED lines=8> */
[C---:B0-----:R-:W-:Y:S01]  /*1ae0*/  FFMA.FTZ R20, R59.reuse, R35, R8 ;  /* 0x000000233b147223 */ /* 0x041fe20000010008 */
        /* <DEDUP_REMOVED lines=12> */
.L_x_2234:
        /* <DEDUP_REMOVED lines=17> */
.L_x_2233:
        /* <DEDUP_REMOVED lines=18> */
.L_x_2236:
        /* <DEDUP_REMOVED lines=11> */
[----:B------:R-:W-:Y:S01]  /*1e90*/  FFMA.FTZ R23, R59, R32, R11 ;  /* 0x000000203b177223 */ /* 0x000fe2000001000b */
[----:B------:R-:W-:Y:S06]  /*1ea0*/  BRA `(.L_x_2235) ;  /* 0x0000000400187947 */ /* 0x000fec0003800000 */
.L_x_2232:
[----:B------:R-:W-:Y:S05]  /*1eb0*/  @!P1 BRA `(.L_x_2237) ;  /* 0x00000000009c9947 */ /* 0x000fea0003800000 */
[----:B------:R-:W-:Y:S05]  /*1ec0*/  @!P2 BRA `(.L_x_2238) ;  /* 0x000000000054a947 */ /* 0x000fea0003800000 */
[C-C-:B------:R-:W-:Y:S01]  /*1ed0*/  FFMA.FTZ R35, R70.reuse, R35, R73.reuse ;  /* 0x0000002346237223 */ /* 0x140fe20000010049 */
[C-C-:B------:R-:W-:Y:S01]  /*1ee0*/  FFMA.FTZ R34, R70.reuse, R34, R73.reuse ;  /* 0x0000002246227223 */ /* 0x140fe20000010049 */
[C-C-:B------:R-:W-:Y:S01]  /*1ef0*/  FFMA.FTZ R33, R70.reuse, R33, R73.reuse ;  /* 0x0000002146217223 */ /* 0x140fe20000010049 */
[----:B------:R-:W-:Y:S01]  /*1f00*/  FFMA.FTZ R32, R70, R32, R73 ;  /* 0x0000002046207223 */ /* 0x000fe20000010049 */
[----:B0-----:R-:W-:Y:S01]  /*1f10*/  FADD.FTZ R20, -R35, R64 ;  /* 0x0000004023147221 */ /* 0x001fe20000010100 */
        /* <DEDUP_REMOVED lines=16> */
.L_x_2238:
        /* <DEDUP_REMOVED lines=17> */
.L_x_2237:
        /* <DEDUP_REMOVED lines=18> */
.L_x_2239:
        /* <DEDUP_REMOVED lines=11> */
[----:B------:R-:W-:-:S07]  /*2300*/  FMUL.FTZ R23, R59, R32 ;  /* 0x000000203b177220 */ /* 0x000fce0000410000 */
.L_x_2235:
        /* <DEDUP_REMOVED lines=13> */
.L_x_2219:
        /* <DEDUP_REMOVED lines=14> */
.L_x_2218:
[----:B------:R-:W-:Y:S05]  /*24c0*/  BSYNC B1 ;  /* 0x0000000000017941 */ /* 0x000fea0003800000 */
.L_x_2217:
[----:B------:R-:W0:Y:S01]  /*24d0*/  S2R R18, SR_TID.X ;  /* 0x0000000000127919 */ /* 0x000e220000002100 */
[----:B------:R-:W-:Y:S01]  /*24e0*/  MOV R2, 0x400 ;  /* 0x0000040000027802 */ /* 0x000fe20000000f00 */
[----:B------:R-:W-:Y:S05]  /*24f0*/  WARPSYNC.ALL ;  /* 0x0000000000007948 */ /* 0x000fea0003800000 */
[----:B------:R-:W1:Y:S01]  /*2500*/  S2R R3, SR_CgaCtaId ;  /* 0x0000000000037919 */ /* 0x000e620000008800 */
[----:B------:R-:W2:Y:S01]  /*2510*/  LDCU.128 UR16, c[0x0][0x440] ;  /* 0x00008800ff1077ac */ /* 0x000ea20008000c00 */
[----:B0-----:R-:W-:Y:S02]  /*2520*/  SHF.L.U32 R0, R18, 0x4, RZ ;  /* 0x0000000412007819 */ /* 0x001fe400000006ff */
[----:B------:R-:W-:-:S02]  /*2530*/  SHF.R.U32.HI R17, RZ, 0x5, R18 ;  /* 0x00000005ff117819 */ /* 0x000fc40000011612 */
[----:B------:R-:W-:Y:S02]  /*2540*/  LOP3.LUT R0, R0, 0x1f0, RZ, 0xc0, !PT ;  /* 0x000001f000007812 */ /* 0x000fe400078ec0ff */
[----:B-1----:R-:W-:Y:S02]  /*2550*/  LEA R3, R3, R2, 0x18 ;  /* 0x0000000203037211 */ /* 0x002fe400078ec0ff */
[----:B------:R-:W-:-:S04]  /*2560*/  LEA R0, R17, R0, 0xa ;  /* 0x0000000011007211 */ /* 0x000fc800078e50ff */
[-C--:B------:R-:W-:Y:S02]  /*2570*/  IADD3 R0, PT, PT, R0, R3.reuse, RZ ;  /* 0x0000000300007210 */ /* 0x080fe40007ffe0ff */
        /* <DEDUP_REMOVED lines=55> */
.L_x_2223:
[----:B------:R-:W-:Y:S01]  /*28f0*/  HFMA2 R75, -RZ, RZ, 0, 5.9604644775390625e-08 ;  /* 0x00000001ff4b7431 */ /* 0x000fe200000001ff */
[----:B------:R-:W-:Y:S01]  /*2900*/  BSSY B2, `(.L_x_2241) ;  /* 0x0000007000027945 */ /* 0x000fe20003800000 */
[----:B------:R-:W-:Y:S02]  /*2910*/  MOV R76, R70 ;  /* 0x00000046004c7202 */ /* 0x000fe40000000f00 */
[----:B------:R-:W-:Y:S02]  /*2920*/  MOV R78, 0x1f ;  /* 0x0000001f004e7802 */ /* 0x000fe40000000f00 */
[----:B------:R-:W-:-:S07]  /*2930*/  MOV R73, 0xffffffff ;  /* 0xffffffff00497802 */ /* 0x000fce0000000f00 */
[----:B------:R-:W-:Y:S05]  /*2940*/  WARPSYNC.COLLECTIVE R73, `(.L_x_2242) ;  /* 0x0000000049087348 */ /* 0x000fea0003c00000 */
[----:B------:R0:W1:Y:S02]  /*2950*/  SHFL.BFLY P1, R74, R76, R75, R78 ;  /* 0x0c00004b4c4a7389 */ /* 0x000064000002004e */
[----:B01----:R-:W-:Y:S05]  /*2960*/  ENDCOLLECTIVE ;  /* 0x000000000000791b */ /* 0x003fea0003800000 */
.L_x_2242:
[----:B------:R-:W-:Y:S05]  /*2970*/  BSYNC B2 ;  /* 0x0000000000027941 */ /* 0x000fea0003800000 */
.L_x_2241:
        /* <DEDUP_REMOVED lines=8> */
.L_x_2243:
[----:B------:R-:W-:Y:S01]  /*2a00*/  FADD.FTZ R21, R21, R70 ;  /* 0x0000004615157221 */ /* 0x000fe20000010000 */
[----:B------:R-:W-:-:S04]  /*2a10*/  HFMA2 R75, -RZ, RZ, 0, 1.1920928955078125e-07 ;  /* 0x00000002ff4b7431 */ /* 0x000fc800000001ff */
[----:B------:R-:W-:Y:S02]  /*2a20*/  MOV R76, R21 ;  /* 0x00000015004c7202 */ /* 0x000fe40000000f00 */
[----:B------:R-:W-:-:S07]  /*2a30*/  MOV R23, R74 ;  /* 0x0000004a00177202 */ /* 0x000fce0000000f00 */
[----:B------:R-:W-:Y:S05]  /*2a40*/  WARPSYNC.COLLECTIVE R73, `(.L_x_2244) ;  /* 0x0000000049087348 */ /* 0x000fea0003c00000 */
[----:B------:R0:W1:Y:S02]  /*2a50*/  SHFL.BFLY P1, R74, R76, R75, R78 ;  /* 0x0c00004b4c4a7389 */ /* 0x000064000002004e */
[----:B01----:R-:W-:Y:S05]  /*2a60*/  ENDCOLLECTIVE ;  /* 0x000000000000791b */ /* 0x003fea0003800000 */
.L_x_2244:
[----:B------:R-:W-:-:S05]  /*2a70*/  FADD.FTZ R23, R23, R72 ;  /* 0x0000004817177221 */ /* 0x000fca0000010000 */
[----:B------:R-:W-:Y:S02]  /*2a80*/  MOV R76, R23 ;  /* 0x00000017004c7202 */ /* 0x000fe40000000f00 */
[----:B------:R-:W-:-:S07]  /*2a90*/  MOV R20, R74 ;  /* 0x0000004a00147202 */ /* 0x000fce0000000f00 */
[----:B------:R-:W-:Y:S05]  /*2aa0*/  WARPSYNC.COLLECTIVE R73, `(.L_x_2245) ;  /* 0x0000000049087348 */ /* 0x000fea0003c00000 */
[----:B------:R0:W1:Y:S02]  /*2ab0*/  SHFL.BFLY P1, R74, R76, R75, R78 ;  /* 0x0c00004b4c4a7389 */ /* 0x000064000002004e */
[----:B01----:R-:W-:Y:S05]  /*2ac0*/  ENDCOLLECTIVE ;  /* 0x000000000000791b */ /* 0x003fea0003800000 */
.L_x_2245:
[----:B------:R-:W-:Y:S01]  /*2ad0*/  FADD.FTZ R20, R21, R20 ;  /* 0x0000001415147221 */ /* 0x000fe20000010000 */
[----:B------:R-:W-:-:S04]  /*2ae0*/  HFMA2 R75, -RZ, RZ, 0, 2.384185791015625e-07 ;  /* 0x00000004ff4b7431 */ /* 0x000fc800000001ff */
[----:B------:R-:W-:Y:S02]  /*2af0*/  MOV R76, R20 ;  /* 0x00000014004c7202 */ /* 0x000fe40000000f00 */
[----:B------:R-:W-:-:S07]  /*2b00*/  MOV R22, R74 ;  /* 0x0000004a00167202 */ /* 0x000fce0000000f00 */
[----:B------:R-:W-:Y:S05]  /*2b10*/  WARPSYNC.COLLECTIVE R73, `(.L_x_2246) ;  /* 0x0000000049087348 */ /* 0x000fea0003c00000 */
[----:B------:R0:W1:Y:S02]  /*2b20*/  SHFL.BFLY P1, R74, R76, R75, R78 ;  /* 0x0c00004b4c4a7389 */ /* 0x000064000002004e */
[----:B01----:R-:W-:Y:S05]  /*2b30*/  ENDCOLLECTIVE ;  /* 0x000000000000791b */ /* 0x003fea0003800000 */
.L_x_2246:
[----:B------:R-:W-:-:S05]  /*2b40*/  FADD.FTZ R22, R23, R22 ;  /* 0x0000001617167221 */ /* 0x000fca0000010000 */
[----:B------:R-:W-:Y:S02]  /*2b50*/  MOV R76, R22 ;  /* 0x00000016004c7202 */ /* 0x000fe40000000f00 */
[----:B------:R-:W-:-:S07]  /*2b60*/  MOV R25, R74 ;  /* 0x0000004a00197202 */ /* 0x000fce0000000f00 */
[----:B------:R-:W-:Y:S05]  /*2b70*/  WARPSYNC.COLLECTIVE R73, `(.L_x_2247) ;  /* 0x0000000049087348 */ /* 0x000fea0003c00000 */
[----:B------:R0:W1:Y:S02]  /*2b80*/  SHFL.BFLY P1, R74, R76, R75, R78 ;  /* 0x0c00004b4c4a7389 */ /* 0x000064000002004e */
[----:B01----:R-:W-:Y:S05]  /*2b90*/  ENDCOLLECTIVE ;  /* 0x000000000000791b */ /* 0x003fea0003800000 */
.L_x_2247:
[----:B------:R-:W-:Y:S01]  /*2ba0*/  FADD.FTZ R25, R20, R25 ;  /* 0x0000001914197221 */ /* 0x000fe20000010000 */
[----:B------:R-:W-:-:S04]  /*2bb0*/  HFMA2 R75, -RZ, RZ, 0, 4.76837158203125e-07 ;  /* 0x00000008ff4b7431 */ /* 0x000fc800000001ff */
[----:B------:R-:W-:Y:S02]  /*2bc0*/  MOV R76, R25 ;  /* 0x00000019004c7202 */ /* 0x000fe40000000f00 */
[----:B------:R-:W-:-:S07]  /*2bd0*/  MOV R27, R74 ;  /* 0x0000004a001b7202 */ /* 0x000fce0000000f00 */
[----:B------:R-:W-:Y:S05]  /*2be0*/  WARPSYNC.COLLECTIVE R73, `(.L_x_2248) ;  /* 0x0000000049087348 */ /* 0x000fea0003c00000 */
[----:B------:R0:W1:Y:S02]  /*2bf0*/  SHFL.BFLY P1, R74, R76, R75, R78 ;  /* 0x0c00004b4c4a7389 */ /* 0x000064000002004e */
[----:B01----:R-:W-:Y:S05]  /*2c00*/  ENDCOLLECTIVE ;  /* 0x000000000000791b */ /* 0x003fea0003800000 */
.L_x_2248:
[----:B------:R-:W-:-:S05]  /*2c10*/  FADD.FTZ R27, R22, R27 ;  /* 0x0000001b161b7221 */ /* 0x000fca0000010000 */
[----:B------:R-:W-:Y:S02]  /*2c20*/  MOV R76, R27 ;  /* 0x0000001b004c7202 */ /* 0x000fe40000000f00 */
[----:B------:R-:W-:-:S07]  /*2c30*/  MOV R24, R74 ;  /* 0x0000004a00187202 */ /* 0x000fce0000000f00 */
[----:B------:R-:W-:Y:S05]  /*2c40*/  WARPSYNC.COLLECTIVE R73, `(.L_x_2249) ;  /* 0x0000000049087348 */ /* 0x000fea0003c00000 */
[----:B------:R0:W1:Y:S02]  /*2c50*/  SHFL.BFLY P1, R74, R76, R75, R78 ;  /* 0x0c00004b4c4a7389 */ /* 0x000064000002004e */
[----:B01----:R-:W-:Y:S05]  /*2c60*/  ENDCOLLECTIVE ;  /* 0x000000000000791b */ /* 0x003fea0003800000 */
.L_x_2249:
[----:B------:R-:W-:Y:S01]  /*2c70*/  FADD.FTZ R24, R25, R24 ;  /* 0x0000001819187221 */ /* 0x000fe20000010000 */
[----:B------:R-:W-:-:S04]  /*2c80*/  HFMA2 R75, -RZ, RZ, 0, 9.5367431640625e-07 ;  /* 0x00000010ff4b7431 */ /* 0x000fc800000001ff */
[----:B------:R-:W-:Y:S02]  /*2c90*/  MOV R76, R24 ;  /* 0x00000018004c7202 */ /* 0x000fe40000000f00 */
[----:B------:R-:W-:-:S07]  /*2ca0*/  MOV R26, R74 ;  /* 0x0000004a001a7202 */ /* 0x000fce0000000f00 */
[----:B------:R-:W-:Y:S05]  /*2cb0*/  WARPSYNC.COLLECTIVE R73, `(.L_x_2250) ;  /* 0x0000000049087348 */ /* 0x000fea0003c00000 */
[----:B------:R0:W1:Y:S02]  /*2cc0*/  SHFL.BFLY P1, R74, R76, R75, R78 ;  /* 0x0c00004b4c4a7389 */ /* 0x000064000002004e */
[----:B01----:R-:W-:Y:S05]  /*2cd0*/  ENDCOLLECTIVE ;  /* 0x000000000000791b */ /* 0x003fea0003800000 */
.L_x_2250:
[----:B------:R-:W-:-:S05]  /*2ce0*/  FADD.FTZ R26, R27, R26 ;  /* 0x0000001a1b1a7221 */ /* 0x000fca0000010000 */
[----:B------:R-:W-:Y:S02]  /*2cf0*/  MOV R76, R26 ;  /* 0x0000001a004c7202 */ /* 0x000fe40000000f00 */
[----:B------:R-:W-:-:S07]  /*2d00*/  MOV R21, R74 ;  /* 0x0000004a00157202 */ /* 0x000fce0000000f00 */
[----:B------:R-:W-:Y:S05]  /*2d10*/  WARPSYNC.COLLECTIVE R73, `(.L_x_2251) ;  /* 0x0000000049087348 */ /* 0x000fea0003c00000 */
[----:B------:R0:W1:Y:S02]  /*2d20*/  SHFL.BFLY P1, R74, R76, R75, R78 ;  /* 0x0c00004b4c4a7389 */ /* 0x000064000002004e */
[----:B01----:R-:W-:Y:S05]  /*2d30*/  ENDCOLLECTIVE ;  /* 0x000000000000791b */ /* 0x003fea0003800000 */
.L_x_2251:
[----:B------:R-:W-:Y:S01]  /*2d40*/  MOV R23, R74 ;  /* 0x0000004a00177202 */ /* 0x000fe20000000f00 */
[----:B------:R-:W-:Y:S06]  /*2d50*/  BRA `(.L_x_2252) ;  /* 0xffffffe0007c7947 */ /* 0x000fec000383ffff */
.L_x_2253:
        /* <DEDUP_REMOVED lines=10> */
.L_x_2899:


//--------------------- .text._ZN10layer_norm31ln_parallel_residual_bwd_kernelINS_13Kernel_traitsI6__halfffffjLj256ELj1ELj4ELj1ELj16ENS_18Kernel_traits_baseILj256ES2_ffffjLj128EEEEELb1ELb0ELb0EEEvNS_9BwdParamsE --------------------------
	.section	.text._ZN10layer_norm31ln_parallel_residual_bwd_kernelINS_13Kernel_traitsI6__halfffffjLj256ELj1ELj4ELj1ELj16ENS_18Kernel_traits_baseILj256ES2_ffffjLj128EEEEELb1ELb0ELb0EEEvNS_9BwdParamsE,"ax",@progbits
	.align	128
        .global         _ZN10layer_norm31ln_parallel_residual_bwd_kernelINS_13Kernel_traitsI6__halfffffjLj256ELj1ELj4ELj1ELj16ENS_18Kernel_traits_baseILj256ES2_ffffjLj128EEEEELb1ELb0ELb0EEEvNS_9BwdParamsE
        .type           _ZN10layer_norm31ln_parallel_residual_bwd_kernelINS_13Kernel_traitsI6__halfffffjLj256ELj1ELj4ELj1ELj16ENS_18Kernel_traits_baseILj256ES2_ffffjLj128EEEEELb1ELb0ELb0EEEvNS_9BwdParamsE,@function
        .size           _ZN10layer_norm31ln_parallel_residual_bwd_kernelINS_13Kernel_traitsI6__halfffffjLj256ELj1ELj4ELj1ELj16ENS_18Kernel_traits_baseILj256ES2_ffffjLj128EEEEELb1ELb0ELb0EEEvNS_9BwdParamsE,(.L_x_2900 - _ZN10layer_norm31ln_parallel_residual_bwd_kernelINS_13Kernel_traitsI6__halfffffjLj256ELj1ELj4ELj1ELj16ENS_18Kernel_traits_baseILj256ES2_ffffjLj128EEEEELb1ELb0ELb0EEEvNS_9BwdParamsE)
        .other          _ZN10layer_norm31ln_parallel_residual_bwd_kernelINS_13Kernel_traitsI6__halfffffjLj256ELj1ELj4ELj1ELj16ENS_18Kernel_traits_baseILj256ES2_ffffjLj128EEEEELb1ELb0ELb0EEEvNS_9BwdParamsE,@"STO_CUDA_ENTRY STV_DEFAULT"
_ZN10layer_norm31ln_parallel_residual_bwd_kernelINS_13Kernel_traitsI6__halfffffjLj256ELj1ELj4ELj1ELj16ENS_18Kernel_traits_baseILj256ES2_ffffjLj128EEEEELb1ELb0ELb0EEEvNS_9BwdParamsE:
.text._ZN10layer_norm31ln_parallel_residual_bwd_kernelINS_13Kernel_traitsI6__halfffffjLj256ELj1ELj4ELj1ELj16ENS_18Kernel_traits_baseILj256ES2_ffffjLj128EEEEELb1ELb0ELb0EEEvNS_9BwdParamsE:
        /* <DEDUP_REMOVED lines=13> */
[----:B------:R-:W1:Y:S03]  /*00d0*/  LDCU.U8 UR15, c[0x0][0x410] ;  /* 0x00008200ff0f77ac */ /* 0x000e660008000000 */
[----:B------:R-:W-:Y:S01]  /*00e0*/  LEA.HI R3, R3, R74, RZ, 0x2 ;  /* 0x0000004a03037211 */ /* 0x000fe200078f10ff */
[----:B------:R-:W1:Y:S01]  /*00f0*/  LDCU UR11, c[0x0][0x400] ;  /* 0x00008000ff0b77ac */ /* 0x000e620008000800 */
[C---:B0-----:R-:W-:Y:S02]  /*0100*/  LOP3.LUT R0, R71.reuse, 0x1f, RZ, 0xc, !PT ;  /* 0x0000001f47007812 */ /* 0x041fe400078e0cff */
[----:B------:R-:W-:Y:S01]  /*0110*/  LOP3.LUT R72, R71, 0x1f, RZ, 0xc0, !PT ;  /* 0x0000001f47487812 */ /* 0x000fe200078ec0ff */
[----:B---3--:R-:W-:Y:S01]  /*0120*/  USHF.L.U32 UR6, UR7, 0x2, URZ ;  /* 0x0000000207067899 */ /* 0x008fe200080006ff */
[----:B------:R-:W-:Y:S01]  /*0130*/  LEA.HI.SX32 R73, R3, R0, 0x1e ;  /* 0x0000000003497211 */ /* 0x000fe200078ff2ff */
[----:B------:R-:W0:Y:S01]  /*0140*/  LDCU.64 UR4, c[0x0][0x478] ;  /* 0x00008f00ff0477ac */ /* 0x000e220008000a00 */
[----:B------:R-:W3:Y:S01]  /*0150*/  LDC.64 R2, c[0x0][0x3d0] ;  /* 0x0000f400ff027b82 */ /* 0x000ee20000000a00 */
[----:B------:R-:W-:-:S02]  /*0160*/  MOV R11, R72 ;  /* 0x00000048000b7202 */ /* 0x000fc40000000f00 */
[C---:B------:R-:W-:Y:S01]  /*0170*/  ISETP.GE.U32.AND P3, PT, R73.reuse, 0x20, PT ;  /* 0x000000204900780c */ /* 0x040fe20003f66070 */
[----:B------:R-:W0:Y:S01]  /*0180*/  LDCU.64 UR24, c[0x0][0x438] ;  /* 0x00008700ff1877ac */ /* 0x000e220008000a00 */
[----:B------:R-:W-:Y:S02]  /*0190*/  ISETP.GE.U32.AND P0, PT, R73, 0x40, PT ;  /* 0x000000404900780c */ /* 0x000fe40003f06070 */
[----:B------:R-:W-:Y:S01]  /*01a0*/  SHF.R.U32.HI R71, RZ, 0x5, R71 ;  /* 0x00000005ff477819 */ /* 0x000fe20000011647 */
[----:B------:R-:W0:Y:S08]  /*01b0*/  LDCU.64 UR12, c[0x0][0x470] ;  /* 0x00008e00ff0c77ac */ /* 0x000e300008000a00 */
[C---:B------:R-:W-:Y:S01]  /*01c0*/  @P3 LOP3.LUT R11, R72.reuse, 0x20, RZ, 0xfc, !PT ;  /* 0x00000020480b3812 */ /* 0x040fe200078efcff */
[----:B-1----:R-:W-:-:S04]  /*01d0*/  @P3 IMAD.WIDE.U32 R6, R72, 0x8, R6 ;  /* 0x0000000848063825 */ /* 0x002fc800078e0006 */
[----:B---3--:R-:W-:Y:S01]  /*01e0*/  @P3 IMAD.WIDE.U32 R2, R72, 0x8, R2 ;  /* 0x0000000848023825 */ /* 0x008fe200078e0002 */
[----:B------:R-:W-:Y:S01]  /*01f0*/  LOP3.LUT R71, R71, UR6, RZ, 0xfc, !PT ;  /* 0x0000000647477c12 */ /* 0x000fe2000f8efcff */
[----:B------:R-:W-:Y:S01]  /*0200*/  BSSY B0, `(.L_x_2254) ;  /* 0x000031a000007945 */ /* 0x000fe20003800000 */
[----:B------:R1:W5:Y:S01]  /*0210*/  @P3 LDG.E.64 R64, desc[UR8][R6.64] ;  /* 0x0000000806403981 */ /* 0x000362000c1e1b00 */
[----:B--2---:R-:W-:-:S03]  /*0220*/  @P0 IMAD.WIDE.U32 R4, R11, 0x8, R4 ;  /* 0x000000080b040825 */ /* 0x004fc600078e0004 */
[----:B------:R-:W5:Y:S01]  /*0230*/  @P3 LDG.E.64 R66, desc[UR8][R2.64] ;  /* 0x0000000802423981 */ /* 0x000f62000c1e1b00 */
[----:B----4-:R-:W-:-:S03]  /*0240*/  @P0 IMAD.WIDE.U32 R8, R11, 0x8, R8 ;  /* 0x000000080b080825 */ /* 0x010fc600078e0008 */
[----:B------:R2:W5:Y:S04]  /*0250*/  @P0 LDG.E.64 R36, desc[UR8][R4.64] ;  /* 0x0000000804240981 */ /* 0x000568000c1e1b00 */
[----:B------:R3:W5:Y:S01]  /*0260*/  @P0 LDG.E.64 R38, desc[UR8][R8.64] ;  /* 0x0000000808260981 */ /* 0x000762000c1e1b00 */
[----:B------:R-:W-:Y:S02]  /*0270*/  ISETP.GE.AND P0, PT, R71, UR10, PT ;  /* 0x0000000a47007c0c */ /* 0x000fe4000bf06270 */
[----:B-1----:R-:W-:Y:S02]  /*0280*/  CS2R R6, SRZ ;  /* 0x0000000000067805 */ /* 0x002fe4000001ff00 */
[----:B------:R-:W-:Y:S02]  /*0290*/  CS2R R10, SRZ ;  /* 0x00000000000a7805 */ /* 0x000fe4000001ff00 */
[----:B------:R-:W-:-:S02]  /*02a0*/  CS2R R12, SRZ ;  /* 0x00000000000c7805 */ /* 0x000fc4000001ff00 */
[----:B------:R-:W-:Y:S02]  /*02b0*/  CS2R R14, SRZ ;  /* 0x00000000000e7805 */ /* 0x000fe4000001ff00 */
[----:B--2---:R-:W-:Y:S02]  /*02c0*/  CS2R R4, SRZ ;  /* 0x0000000000047805 */ /* 0x004fe4000001ff00 */
[----:B------:R-:W-:Y:S02]  /*02d0*/  CS2R R16, SRZ ;  /* 0x0000000000107805 */ /* 0x000fe4000001ff00 */
[----:B------:R-:W-:Y:S02]  /*02e0*/  CS2R R18, SRZ ;  /* 0x0000000000127805 */ /* 0x000fe4000001ff00 */
[----:B------:R-:W-:Y:S02]  /*02f0*/  CS2R R20, SRZ ;  /* 0x0000000000147805 */ /* 0x000fe4000001ff00 */
[----:B---3--:R-:W-:-:S02]  /*0300*/  CS2R R8, SRZ ;  /* 0x0000000000087805 */ /* 0x008fc4000001ff00 */
[----:B------:R-:W-:Y:S02]  /*0310*/  CS2R R22, SRZ ;  /* 0x0000000000167805 */ /* 0x000fe4000001ff00 */
[----:B------:R-:W-:Y:S02]  /*0320*/  CS2R R24, SRZ ;  /* 0x0000000000187805 */ /* 0x000fe4000001ff00 */
[----:B------:R-:W-:Y:S02]  /*0330*/  CS2R R26, SRZ ;  /* 0x00000000001a7805 */ /* 0x000fe4000001ff00 */
[----:B------:R-:W-:Y:S02]  /*0340*/  CS2R R28, SRZ ;  /* 0x00000000001c7805 */ /* 0x000fe4000001ff00 */
[----:B------:R-:W-:Y:S02]  /*0350*/  CS2R R30, SRZ ;  /* 0x00000000001e7805 */ /* 0x000fe4000001ff00 */
[----:B------:R-:W-:-:S02]  /*0360*/  CS2R R32, SRZ ;  /* 0x0000000000207805 */ /* 0x000fc4000001ff00 */
[----:B------:R-:W-:Y:S01]  /*0370*/  CS2R R34, SRZ ;  /* 0x0000000000227805 */ /* 0x000fe2000001ff00 */
[----:B0-----:R-:W-:Y:S06]  /*0380*/  @P0 BRA `(.L_x_2255) ;  /* 0x0000003000040947 */ /* 0x001fec0003800000 */
[----:B------:R-:W0:Y:S01]  /*0390*/  LDCU.U8 UR6, c[0x0][0x410] ;  /* 0x00008200ff0677ac */ /* 0x000e220008000000 */
[----:B-----5:R-:W-:Y:S02]  /*03a0*/  MOV R85, R36 ;  /* 0x0000002400557202 */ /* 0x020fe40000000f00 */
[----:B------:R-:W-:Y:S02]  /*03b0*/  CS2R R6, SRZ ;  /* 0x0000000000067805 */ /* 0x000fe4000001ff00 */
[----:B------:R-:W-:Y:S02]  /*03c0*/  SHF.R.U64 R0, R36, 0x10, R37 ;  /* 0x0000001024007819 */ /* 0x000fe40000001225 */
[----:B------:R-:W-:Y:S02]  /*03d0*/  CS2R R8, SRZ ;  /* 0x0000000000087805 */ /* 0x000fe4000001ff00 */
[----:B------:R-:W-:Y:S02]  /*03e0*/  MOV R83, R38 ;  /* 0x0000002600537202 */ /* 0x000fe40000000f00 */
[----:B------:R-:W-:-:S02]  /*03f0*/  CS2R R10, SRZ ;  /* 0x00000000000a7805 */ /* 0x000fc4000001ff00 */
[--C-:B------:R-:W-:Y:S02]  /*0400*/  SHF.R.U64 R2, R38, 0x10, R39.reuse ;  /* 0x0000001026027819 */ /* 0x100fe40000001227 */
[----:B------:R-:W-:Y:S02]  /*0410*/  CS2R R12, SRZ ;  /* 0x00000000000c7805 */ /* 0x000fe4000001ff00 */
[----:B------:R-:W-:Y:S02]  /*0420*/  MOV R93, R39 ;  /* 0x00000027005d7202 */ /* 0x000fe40000000f00 */
[----:B------:R-:W-:Y:S02]  /*0430*/  CS2R R14, SRZ ;  /* 0x00000000000e7805 */ /* 0x000fe4000001ff00 */
[----:B------:R-:W-:Y:S02]  /*0440*/  SHF.R.U32.HI R4, RZ, 0x10, R39 ;  /* 0x00000010ff047819 */ /* 0x000fe40000011627 */
[----:B------:R-:W-:-:S02]  /*0450*/  CS2R R16, SRZ ;  /* 0x0000000000107805 */ /* 0x000fc4000001ff00 */
[----:B------:R-:W-:Y:S02]  /*0460*/  PRMT R85, R0, 0x5410, R85 ;  /* 0x0000541000557816 */ /* 0x000fe40000000055 */
[----:B------:R-:W-:Y:S02]  /*0470*/  CS2R R18, SRZ ;  /* 0x0000000000127805 */ /* 0x000fe4000001ff00 */
[----:B------:R-:W-:Y:S02]  /*0480*/  PRMT R83, R2, 0x5410, R83 ;  /* 0x0000541002537816 */ /* 0x000fe40000000053 */
[----:B------:R-:W-:Y:S02]  /*0490*/  CS2R R20, SRZ ;  /* 0x0000000000147805 */ /* 0x000fe4000001ff00 */
[----:B------:R-:W-:Y:S01]  /*04a0*/  MOV R84, R37 ;  /* 0x0000002500547202 */ /* 0x000fe20000000f00 */
[----:B0-----:R-:W-:Y:S01]  /*04b0*/  UISETP.NE.AND UP0, UPT, UR6, URZ, UPT ;  /* 0x000000ff0600728c */ /* 0x001fe2000bf05270 */
[----:B------:R-:W-:-:S02]  /*04c0*/  SHF.R.U32.HI R3, RZ, 0x10, R37 ;  /* 0x00000010ff037819 */ /* 0x000fc40000011625 */
[----:B------:R-:W-:Y:S02]  /*04d0*/  CS2R R22, SRZ ;  /* 0x0000000000167805 */ /* 0x000fe4000001ff00 */
[----:B------:R-:W-:Y:S02]  /*04e0*/  SHF.R.U64 R94, R66, 0x10, R67 ;  /* 0x00000010425e7819 */ /* 0x000fe40000001243 */
[----:B------:R-:W-:Y:S02]  /*04f0*/  CS2R R24, SRZ ;  /* 0x0000000000187805 */ /* 0x000fe4000001ff00 */
[----:B------:R-:W-:Y:S02]  /*0500*/  SHF.R.U64 R0, R64, 0x10, R65 ;  /* 0x0000001040007819 */ /* 0x000fe40000001241 */
[----:B------:R-:W-:Y:S02]  /*0510*/  CS2R R26, SRZ ;  /* 0x00000000001a7805 */ /* 0x000fe4000001ff00 */
[----:B------:R-:W-:-:S02]  /*0520*/  SHF.R.U32.HI R99, RZ, 0x10, R67 ;  /* 0x00000010ff637819 */ /* 0x000fc40000011643 */
[----:B------:R-:W-:Y:S02]  /*0530*/  CS2R R28, SRZ ;  /* 0x00000000001c7805 */ /* 0x000fe4000001ff00 */
[----:B------:R-:W-:Y:S02]  /*0540*/  SHF.R.U32.HI R2, RZ, 0x10, R65 ;  /* 0x00000010ff027819 */ /* 0x000fe40000011641 */
[----:B------:R-:W-:Y:S02]  /*0550*/  CS2R R30, SRZ ;  /* 0x00000000001e7805 */ /* 0x000fe4000001ff00 */
[----:B------:R-:W-:Y:S02]  /*0560*/  PRMT R93, R93, 0x5410, R4 ;  /* 0x000054105d5d7816 */ /* 0x000fe40000000004 */
[----:B------:R-:W-:Y:S02]  /*0570*/  CS2R R4, SRZ ;  /* 0x0000000000047805 */ /* 0x000fe4000001ff00 */
[----:B------:R-:W-:-:S02]  /*0580*/  PRMT R84, R3, 0x5410, R84 ;  /* 0x0000541003547816 */ /* 0x000fc40000000054 */
[----:B------:R-:W-:Y:S02]  /*0590*/  CS2R R32, SRZ ;  /* 0x0000000000207805 */ /* 0x000fe4000001ff00 */
[----:B------:R-:W-:Y:S02]  /*05a0*/  PRMT R94, R94, 0x5410, R0 ;  /* 0x000054105e5e7816 */ /* 0x000fe40000000000 */
[----:B------:R-:W-:Y:S02]  /*05b0*/  CS2R R34, SRZ ;  /* 0x0000000000227805 */ /* 0x000fe4000001ff00 */
[----:B------:R-:W-:Y:S02]  /*05c0*/  PRMT R99, R99, 0x5410, R2 ;  /* 0x0000541063637816 */ /* 0x000fe40000000002 */
[----:B------:R-:W-:-:S13]  /*05d0*/  PLOP3.LUT P4, PT, PT, PT, UP0, 0x80, 0x8 ;  /* 0x000000000008781c */ /* 0x000fda0003f8f008 */
.L_x_2281:
[----:B0-----:R-:W0:Y:S08]  /*05e0*/  LDC.64 R54, c[0x0][0x3c0] ;  /* 0x0000f000ff367b82 */ /* 0x001e300000000a00 */
[----:B------:R-:W1:Y:S01]  /*05f0*/  LDC.64 R52, c[0x0][0x3c8] ;  /* 0x0000f200ff347b82 */ /* 0x000e620000000a00 */
[----:B0-----:R-:W-:-:S06]  /*0600*/  IMAD.WIDE R54, R71, 0x4, R54 ;  /* 0x0000000447367825 */ /* 0x001fcc00078e0236 */
[----:B------:R-:W2:Y:S01]  /*0610*/  LDG.E R54, desc[UR8][R54.64] ;  /* 0x0000000836367981 */ /* 0x000ea2000c1e1900 */
[----:B-1----:R-:W-:-:S05]  /*0620*/  IMAD.WIDE R52, R71, 0x4, R52 ;  /* 0x0000000447347825 */ /* 0x002fca00078e0234 */
        /* <DEDUP_REMOVED lines=11> */
[----:B--2---:R-:W-:Y:S01]  /*06e0*/  FSEL R98, R54, RZ, !P4 ;  /* 0x000000ff36627208 */ /* 0x004fe20006000000 */
[----:B0-----:R-:W-:Y:S06]  /*06f0*/  @!P3 BRA `(.L_x_2257) ;  /* 0x00000004001cb947 */ /* 0x001fec0003800000 */
[----:B------:R-:W0:Y:S08]  /*0700*/  LDC.64 R52, c[0x0][0x430] ;  /* 0x00010c00ff347b82 */ /* 0x000e300000000a00 */
[----:B------:R-:W1:Y:S08]  /*0710*/  LDC.64 R56, c[0x0][0x428] ;  /* 0x00010a00ff387b82 */ /* 0x000e700000000a00 */
[----:B------:R-:W2:Y:S01]  /*0720*/  LDC.64 R2, c[0x0][0x3a8] ;  /* 0x0000ea00ff027b82 */ /* 0x000ea20000000a00 */
[----:B------:R-:W-:-:S02]  /*0730*/  ISETP.NE.U32.AND P1, PT, RZ, UR12, PT ;  /* 0x0000000cff007c0c */ /* 0x000fc4000bf25070 */
[----:B------:R-:W-:Y:S01]  /*0740*/  ISETP.NE.U32.AND P0, PT, RZ, UR24, PT ;  /* 0x00000018ff007c0c */ /* 0x000fe2000bf05070 */
[----:B0-----:R-:W-:Y:S01]  /*0750*/  IMAD.WIDE.U32 R52, R70, 0x10, R52 ;  /* 0x0000001046347825 */ /* 0x001fe200078e0034 */
[----:B------:R-:W-:-:S03]  /*0760*/  ISETP.NE.AND.EX P1, PT, RZ, UR13, PT, P1 ;  /* 0x0000000dff007c0c */ /* 0x000fc6000bf25310 */
[----:B------:R-:W0:Y:S01]  /*0770*/  LDC.64 R102, c[0x0][0x3b0] ;  /* 0x0000ec00ff667b82 */ /* 0x000e220000000a00 */
[----:B------:R-:W-:Y:S01]  /*0780*/  ISETP.NE.AND.EX P0, PT, RZ, UR25, PT, P0 ;  /* 0x00000019ff007c0c */ /* 0x000fe2000bf05300 */
[----:B------:R-:W3:Y:S01]  /*0790*/  LDG.E.128 R52, desc[UR8][R52.64] ;  /* 0x0000000834347981 */ /* 0x000ee2000c1e1d00 */
[----:B-1----:R-:W-:-:S06]  /*07a0*/  IMAD.WIDE.U32 R56, R70, 0x10, R56 ;  /* 0x0000001046387825 */ /* 0x002fcc00078e0038 */
[----:B------:R-:W4:Y:S01]  /*07b0*/  LDG.E.128 R56, desc[UR8][R56.64] ;  /* 0x0000000838387981 */ /* 0x000f22000c1e1d00 */
[----:B------:R-:W1:Y:S01]  /*07c0*/  @P1 LDC.64 R100, c[0x0][0x3b8] ;  /* 0x0000ee00ff641b82 */ /* 0x000e620000000a00 */
[----:B--2---:R-:W-:-:S05]  /*07d0*/  IMAD.WIDE.U32 R2, R70, 0x10, R2 ;  /* 0x0000001046027825 */ /* 0x004fca00078e0002 */
[----:B------:R2:W4:Y:S02]  /*07e0*/  LDG.E.128 R60, desc[UR8][R2.64] ;  /* 0x00000008023c7981 */ /* 0x000524000c1e1d00 */
[----:B------:R-:W2:Y:S01]  /*07f0*/  @P0 LDC.64 R96, c[0x0][0x438] ;  /* 0x00010e00ff600b82 */ /* 0x000ea20000000a00 */
[----:B-1----:R-:W-:-:S05]  /*0800*/  @P1 IMAD.WIDE.U32 R100, R70, 0x4, R100 ;  /* 0x0000000446641825 */ /* 0x002fca00078e0064 */
[----:B------:R-:W5:Y:S01]  /*0810*/  @P1 LDG.E R69, desc[UR8][R100.64] ;  /* 0x0000000864451981 */ /* 0x000f62000c1e1900 */
[----:B--2---:R-:W-:-:S05]  /*0820*/  @P0 IMAD.WIDE.U32 R96, R70, 0x10, R96 ;  /* 0x0000001046600825 */ /* 0x004fca00078e0060 */
[----:B------:R-:W5:Y:S01]  /*0830*/  @P0 LDG.E.128 R36, desc[UR8][R96.64] ;  /* 0x0000000860240981 */ /* 0x000f62000c1e1d00 */
[----:B------:R-:W-:Y:S02]  /*0840*/  HADD2.F32 R81, -RZ, R64.H0_H0 ;  /* 0x20000040ff517230 */ /* 0x000fe40000004100 */
[----:B------:R-:W-:Y:S02]  /*0850*/  HADD2.F32 R3, -RZ, R66.H0_H0 ;  /* 0x20000042ff037230 */ /* 0x000fe40000004100 */
[--C-:B------:R-:W-:Y:S02]  /*0860*/  HADD2.F32 R82, -RZ, R94.reuse.H1_H1 ;  /* 0x3000005eff527230 */ /* 0x100fe40000004100 */
[--C-:B------:R-:W-:Y:S02]  /*0870*/  HADD2.F32 R90, -RZ, R99.reuse.H1_H1 ;  /* 0x30000063ff5a7230 */ /* 0x100fe40000004100 */
[----:B------:R-:W-:Y:S02]  /*0880*/  HADD2.F32 R0, -RZ, R94.H0_H0 ;  /* 0x2000005eff007230 */ /* 0x000fe40000004100 */
[----:B------:R-:W-:-:S02]  /*0890*/  HADD2.F32 R86, -RZ, R99.H0_H0 ;  /* 0x20000063ff567230 */ /* 0x000fc40000004100 */
[----:B0-----:R-:W-:-:S05]  /*08a0*/  IMAD.WIDE.U32 R102, R70, 0x4, R102 ;  /* 0x0000000446667825 */ /* 0x001fca00078e0066 */
[----:B------:R0:W5:Y:S02]  /*08b0*/  LDG.E R68, desc[UR8][R102.64] ;  /* 0x0000000866447981 */ /* 0x000164000c1e1900 */
[----:B0-----:R-:W-:Y:S01]  /*08c0*/  IADD3 R103, PT, PT, R70, 0x20, RZ ;  /* 0x0000002046677810 */ /* 0x001fe20007ffe0ff */
[----:B---3--:R-:W-:Y:S01]  /*08d0*/  FMUL.FTZ R81, R52, R81 ;  /* 0x0000005134517220 */ /* 0x008fe20000410000 */
[----:B------:R-:W-:-:S03]  /*08e0*/  FMUL.FTZ R82, R53, R82 ;  /* 0x0000005235527220 */ /* 0x000fc60000410000 */
[----:B----4-:R-:W-:Y:S01]  /*08f0*/  FFMA.FTZ R2, R56, R3, R81 ;  /* 0x0000000338027223 */ /* 0x010fe20000010051 */
[----:B------:R-:W-:Y:S02]  /*0900*/  HADD2.F32 R81, -RZ, R65.H0_H0 ;  /* 0x20000041ff517230 */ /* 0x000fe40000004100 */
[----:B------:R-:W-:Y:S02]  /*0910*/  HADD2.F32 R3, -RZ, R67.H0_H0 ;  /* 0x20000043ff037230 */ /* 0x000fe40000004100 */
[----:B------:R-:W-:Y:S01]  /*0920*/  FMUL.FTZ R90, R55, R90 ;  /* 0x0000005a375a7220 */ /* 0x000fe20000410000 */
[----:B------:R-:W-:Y:S01]  /*0930*/  FMUL.FTZ R81, R54, R81 ;  /* 0x0000005136517220 */ /* 0x000fe20000410000 */
[----:B------:R-:W-:-:S03]  /*0940*/  FFMA.FTZ R0, R57, R0, R82 ;  /* 0x0000000039007223 */ /* 0x000fc60000010052 */
[----:B------:R-:W-:Y:S01]  /*0950*/  FFMA.FTZ R82, R58, R3, R81 ;  /* 0x000000033a527223 */ /* 0x000fe20000010051 */
[----:B------:R-:W-:Y:S01]  /*0960*/  FFMA.FTZ R81, R59, R86, R90 ;  /* 0x000000563b517223 */ /* 0x000fe2000001005a */
[C---:B------:R-:W-:Y:S01]  /*0970*/  FADD.FTZ R86, -R98.reuse, R61 ;  /* 0x0000003d62567221 */ /* 0x040fe20000010100 */
[----:B------:R-:W-:-:S03]  /*0980*/  FADD.FTZ R60, -R98, R60 ;  /* 0x0000003c623c7221 */ /* 0x000fc60000010100 */
[C---:B-----5:R-:W-:Y:S01]  /*0990*/  FMUL.FTZ R86, R95.reuse, R86 ;  /* 0x000000565f567220 */ /* 0x060fe20000410000 */
[----:B------:R-:W-:Y:S01]  /*09a0*/  FMUL.FTZ R3, R95, R60 ;  /* 0x0000003c5f037220 */ /* 0x000fe20000410000 */
[----:B------:R-:W-:Y:S01]  /*09b0*/  FADD.FTZ R29, R29, R53 ;  /* 0x000000351d1d7221 */ /* 0x000fe20000010000 */
[----:B------:R-:W-:Y:S01]  /*09c0*/  FADD.FTZ R13, R13, R57 ;  /* 0x000000390d0d7221 */ /* 0x000fe20000010000 */
[-C--:B------:R-:W-:Y:S01]  /*09d0*/  FFMA.FTZ R21, R53, R86.reuse, R21 ;  /* 0x0000005635157223 */ /* 0x080fe20000010015 */
[----:B------:R-:W-:Y:S01]  /*09e0*/  FFMA.FTZ R5, R57, R86, R5 ;  /* 0x0000005639057223 */ /* 0x000fe20000010005 */
[----:B------:R-:W-:Y:S01]  /*09f0*/  FADD.FTZ R53, RZ, R2 ;  /* 0x00000002ff357221 */ /* 0x000fe20000010000 */
[----:B------:R-:W-:Y:S01]  /*0a00*/  FADD.FTZ R62, -R98, R62 ;  /* 0x0000003e623e7221 */ /* 0x000fe20000010100 */
[----:B------:R-:W-:Y:S01]  /*0a10*/  FFMA.FTZ R57, R3, R2, RZ ;  /* 0x0000000203397223 */ /* 0x000fe200000100ff */
[----:B------:R-:W-:Y:S01]  /*0a20*/  FADD.FTZ R28, R28, R52 ;  /* 0x000000341c1c7221 */ /* 0x000fe20000010000 */
[----:B------:R-:W-:Y:S01]  /*0a30*/  FFMA.FTZ R20, R52, R3, R20 ;  /* 0x0000000334147223 */ /* 0x000fe20000010014 */
[----:B------:R-:W-:Y:S01]  /*0a40*/  FADD.FTZ R53, R53, R0 ;  /* 0x0000000035357221 */ /* 0x000fe20000010000 */
[----:B------:R-:W-:Y:S01]  /*0a50*/  FADD.FTZ R90, -R98, R63 ;  /* 0x0000003f625a7221 */ /* 0x000fe20000010100 */
[----:B------:R-:W-:Y:S01]  /*0a60*/  FMUL.FTZ R89, R95, R62 ;  /* 0x0000003e5f597220 */ /* 0x000fe20000410000 */
[----:B------:R-:W-:Y:S01]  /*0a70*/  FFMA.FTZ R52, R86, R0, R57 ;  /* 0x0000000056347223 */ /* 0x000fe20000010039 */
[----:B------:R-:W-:Y:S01]  /*0a80*/  FADD.FTZ R102, R53, R82 ;  /* 0x0000005235667221 */ /* 0x000fe20000010000 */
[----:B------:R-:W-:-:S02]  /*0a90*/  FMUL.FTZ R90, R95, R90 ;  /* 0x0000005a5f5a7220 */ /* 0x000fc40000410000 */
[----:B------:R-:W-:Y:S01]  /*0aa0*/  FFMA.FTZ R53, R89, R82, R52 ;  /* 0x0000005259357223 */ /* 0x000fe20000010034 */
[----:B------:R-:W-:Y:S01]  /*0ab0*/  FADD.FTZ R12, R12, R56 ;  /* 0x000000380c0c7221 */ /* 0x000fe20000010000 */
[----:B------:R-:W-:Y:S01]  /*0ac0*/  FFMA.FTZ R4, R56, R3, R4 ;  /* 0x0000000338047223 */ /* 0x000fe20000010004 */
[----:B------:R-:W-:Y:S01]  /*0ad0*/  FADD.FTZ R14, R14, R58 ;  /* 0x0000003a0e0e7221 */ /* 0x000fe20000010000 */
[-C--:B------:R-:W-:Y:S01]  /*0ae0*/  FFMA.FTZ R6, R58, R89.reuse, R6 ;  /* 0x000000593a067223 */ /* 0x080fe20000010006 */
[----:B------:R-:W-:Y:S01]  /*0af0*/  FADD.FTZ R30, R30, R54 ;  /* 0x000000361e1e7221 */ /* 0x000fe20000010000 */
[----:B------:R-:W-:Y:S01]  /*0b00*/  FFMA.FTZ R22, R54, R89, R22 ;  /* 0x0000005936167223 */ /* 0x000fe20000010016 */
[----:B------:R-:W-:Y:S01]  /*0b10*/  FADD.FTZ R15, R15, R59 ;  /* 0x0000003b0f0f7221 */ /* 0x000fe20000010000 */
[-C--:B------:R-:W-:Y:S01]  /*0b20*/  FFMA.FTZ R7, R59, R90.reuse, R7 ;  /* 0x0000005a3b077223 */ /* 0x080fe20000010007 */
[----:B------:R-:W-:Y:S01]  /*0b30*/  FADD.FTZ R31, R31, R55 ;  /* 0x000000371f1f7221 */ /* 0x000fe20000010000 */
[----:B------:R-:W-:Y:S01]  /*0b40*/  FFMA.FTZ R23, R55, R90, R23 ;  /* 0x0000005a37177223 */ /* 0x000fe20000010017 */
[----:B------:R-:W-:Y:S01]  /*0b50*/  FADD.FTZ R102, R102, R81 ;  /* 0x0000005166667221 */ /* 0x000fe20000010000 */
[----:B------:R-:W-:-:S07]  /*0b60*/  FFMA.FTZ R104, R90, R81, R53 ;  /* 0x000000515a687223 */ /* 0x000fce0000010035 */
.L_x_2257:
[----:B------:R-:W-:Y:S05]  /*0b70*/  BSYNC.RECONVERGENT B1 ;  /* 0x0000000000017941 */ /* 0x000fea0003800200 */
.L_x_2256:
[----:B------:R-:W-:Y:S04]  /*0b80*/  BSSY.RECONVERGENT B1, `(.L_x_2258) ;  /* 0x0000048000017945 */ /* 0x000fe80003800200 */
[----:B------:R-:W-:Y:S05]  /*0b90*/  @!P2 BRA `(.L_x_2259) ;  /* 0x000000040018a947 */ /* 0x000fea0003800000 */
[----:B------:R-:W0:Y:S08]  /*0ba0*/  LDC.64 R52, c[0x0][0x430] ;  /* 0x00010c00ff347b82 */ /* 0x000e300000000a00 */
[----:B------:R-:W1:Y:S08]  /*0bb0*/  LDC.64 R56, c[0x0][0x428] ;  /* 0x00010a00ff387b82 */ /* 0x000e700000000a00 */
[----:B------:R-:W2:Y:S01]  /*0bc0*/  LDC.64 R60, c[0x0][0x3a8] ;  /* 0x0000ea00ff3c7b82 */ /* 0x000ea20000000a00 */
[----:B------:R-:W-:-:S04]  /*0bd0*/  ISETP.NE.U32.AND P0, PT, RZ, UR24, PT ;  /* 0x00000018ff007c0c */ /* 0x000fc8000bf05070 */
[----:B------:R-:W-:Y:S01]  /*0be0*/  ISETP.NE.AND.EX P0, PT, RZ, UR25, PT, P0 ;  /* 0x00000019ff007c0c */ /* 0x000fe2000bf05300 */
[C---:B0-----:R-:W-:Y:S02]  /*0bf0*/  IMAD.WIDE.U32 R52, R103.reuse, 0x10, R52 ;  /* 0x0000001067347825 */ /* 0x041fe400078e0034 */
[----:B------:R-:W0:Y:S04]  /*0c00*/  LDC.64 R100, c[0x0][0x3b0] ;  /* 0x0000ec00ff647b82 */ /* 0x000e280000000a00 */
[----:B------:R-:W3:Y:S01]  /*0c10*/  LDG.E.128 R52, desc[UR8][R52.64] ;  /* 0x0000000834347981 */ /* 0x000ee2000c1e1d00 */
[----:B-1----:R-:W-:-:S05]  /*0c20*/  IMAD.WIDE.U32 R56, R103, 0x10, R56 ;  /* 0x0000001067387825 */ /* 0x002fca00078e0038 */
[----:B------:R-:W1:Y:S01]  /*0c30*/  @P0 LDC.64 R96, c[0x0][0x438] ;  /* 0x00010e00ff600b82 */ /* 0x000e620000000a00 */
[----:B------:R-:W4:Y:S01]  /*0c40*/  LDG.E.128 R56, desc[UR8][R56.64] ;  /* 0x0000000838387981 */ /* 0x000f22000c1e1d00 */
[----:B--2---:R-:W-:-:S06]  /*0c50*/  IMAD.WIDE.U32 R60, R103, 0x10, R60 ;  /* 0x00000010673c7825 */ /* 0x004fcc00078e003c */
[----:B------:R-:W2:Y:S01]  /*0c60*/  LDG.E.128 R60, desc[UR8][R60.64] ;  /* 0x000000083c3c7981 */ /* 0x000ea2000c1e1d00 */
[----:B0-----:R-:W-:-:S05]  /*0c70*/  IMAD.WIDE.U32 R100, R103, 0x4, R100 ;  /* 0x0000000467647825 */ /* 0x001fca00078e0064 */
[----:B------:R-:W5:Y:S01]  /*0c80*/  LDG.E R75, desc[UR8][R100.64] ;  /* 0x00000008644b7981 */ /* 0x000f62000c1e1900 */
[----:B-1----:R-:W-:-:S05]  /*0c90*/  @P0 IMAD.WIDE.U32 R96, R103, 0x10, R96 ;  /* 0x0000001067600825 */ /* 0x002fca00078e0060 */
[----:B------:R-:W5:Y:S01]  /*0ca0*/  @P0 LDG.E.128 R40, desc[UR8][R96.64] ;  /* 0x0000000860280981 */ /* 0x000f62000c1e1d00 */
[----:B------:R-:W-:-:S04]  /*0cb0*/  ISETP.NE.U32.AND P1, PT, RZ, UR12, PT ;  /* 0x0000000cff007c0c */ /* 0x000fc8000bf25070 */
[----:B------:R-:W-:-:S13]  /*0cc0*/  ISETP.NE.AND.EX P1, PT, RZ, UR13, PT, P1 ;  /* 0x0000000dff007c0c */ /* 0x000fda000bf25310 */
[----:B------:R-:W0:Y:S01]  /*0cd0*/  @P1 LDC.64 R78, c[0x0][0x3b8] ;  /* 0x0000ee00ff4e1b82 */ /* 0x000e220000000a00 */
[--C-:B------:R-:W-:Y:S02]  /*0ce0*/  HADD2.F32 R88, -RZ, R83.reuse.H0_H0 ;  /* 0x20000053ff587230 */ /* 0x100fe40000004100 */
[----:B------:R-:W-:Y:S02]  /*0cf0*/  HADD2.F32 R87, -RZ, R83.H1_H1 ;  /* 0x30000053ff577230 */ /* 0x000fe40000004100 */
[----:B------:R-:W-:Y:S02]  /*0d00*/  HADD2.F32 R92, -RZ, R93.H1_H1 ;  /* 0x3000005dff5c7230 */ /* 0x000fe40000004100 */
[----:B------:R-:W-:Y:S02]  /*0d10*/  HADD2.F32 R77, -RZ, R85.H1_H1 ;  /* 0x30000055ff4d7230 */ /* 0x000fe40000004100 */
[----:B------:R-:W-:Y:S02]  /*0d20*/  HADD2.F32 R91, -RZ, R93.H0_H0 ;  /* 0x2000005dff5b7230 */ /* 0x000fe40000004100 */
[----:B------:R-:W-:-:S02]  /*0d30*/  HADD2.F32 R80, -RZ, R85.H0_H0 ;  /* 0x20000055ff507230 */ /* 0x000fc40000004100 */
[----:B0-----:R-:W-:-:S05]  /*0d40*/  @P1 IMAD.WIDE.U32 R78, R103, 0x4, R78 ;  /* 0x00000004674e1825 */ /* 0x001fca00078e004e */
[----:B------:R3:W5:Y:S02]  /*0d50*/  @P1 LDG.E R76, desc[UR8][R78.64] ;  /* 0x000000084e4c1981 */ /* 0x000764000c1e1900 */
[----:B---3--:R-:W-:Y:S01]  /*0d60*/  FMUL.FTZ R78, R53, R88 ;  /* 0x00000058354e7220 */ /* 0x008fe20000410000 */
[--C-:B------:R-:W-:Y:S02]  /*0d70*/  HADD2.F32 R88, -RZ, R84.reuse.H0_H0 ;  /* 0x20000054ff587230 */ /* 0x100fe40000004100 */
[----:B------:R-:W-:Y:S01]  /*0d80*/  FMUL.FTZ R87, R52, R87 ;  /* 0x0000005734577220 */ /* 0x000fe20000410000 */
[----:B------:R-:W-:Y:S01]  /*0d90*/  FMUL.FTZ R92, R55, R92 ;  /* 0x0000005c375c7220 */ /* 0x000fe20000410000 */
[----:B------:R-:W-:Y:S02]  /*0da0*/  FMUL.FTZ R91, R54, R91 ;  /* 0x0000005b365b7220 */ /* 0x000fe40000410000 */
[----:B----4-:R-:W-:Y:S01]  /*0db0*/  FFMA.FTZ R77, R56, R77, R87 ;  /* 0x0000004d384d7223 */ /* 0x010fe20000010057 */
[----:B------:R-:W-:Y:S01]  /*0dc0*/  FFMA.FTZ R79, R59, R88, R92 ;  /* 0x000000583b4f7223 */ /* 0x000fe2000001005c */
[----:B------:R-:W-:-:S02]  /*0dd0*/  HADD2.F32 R87, -RZ, R84.H1_H1 ;  /* 0x30000054ff577230 */ /* 0x000fc40000004100 */
[----:B------:R-:W-:Y:S01]  /*0de0*/  FFMA.FTZ R78, R57, R80, R78 ;  /* 0x00000050394e7223 */ /* 0x000fe2000001004e */
[C---:B--2---:R-:W-:Y:S01]  /*0df0*/  FADD.FTZ R88, -R98.reuse, R61 ;  /* 0x0000003d62587221 */ /* 0x044fe20000010100 */
[----:B------:R-:W-:Y:S01]  /*0e00*/  FADD.FTZ R60, -R98, R60 ;  /* 0x0000003c623c7221 */ /* 0x000fe20000010100 */
[----:B------:R-:W-:Y:S02]  /*0e10*/  FFMA.FTZ R80, R58, R87, R91 ;  /* 0x000000573a507223 */ /* 0x000fe4000001005b */
[C---:B-----5:R-:W-:Y:S01]  /*0e20*/  FMUL.FTZ R88, R95.reuse, R88 ;  /* 0x000000585f587220 */ /* 0x060fe20000410000 */
[----:B------:R-:W-:Y:S01]  /*0e30*/  FMUL.FTZ R87, R95, R60 ;  /* 0x0000003c5f577220 */ /* 0x000fe20000410000 */
[----:B------:R-:W-:Y:S01]  /*0e40*/  FADD.FTZ R33, R33, R53 ;  /* 0x0000003521217221 */ /* 0x000fe20000010000 */
[----:B------:R-:W-:Y:S01]  /*0e50*/  FADD.FTZ R17, R17, R57 ;  /* 0x0000003911117221 */ /* 0x000fe20000010000 */
[-C--:B------:R-:W-:Y:S01]  /*0e60*/  FFMA.FTZ R25, R53, R88.reuse, R25 ;  /* 0x0000005835197223 */ /* 0x080fe20000010019 */
[----:B------:R-:W-:Y:S01]  /*0e70*/  FFMA.FTZ R9, R57, R88, R9 ;  /* 0x0000005839097223 */ /* 0x000fe20000010009 */
[----:B------:R-:W-:Y:S01]  /*0e80*/  FADD.FTZ R53, R102, R77 ;  /* 0x0000004d66357221 */ /* 0x000fe20000010000 */
[----:B------:R-:W-:Y:S01]  /*0e90*/  FADD.FTZ R62, -R98, R62 ;  /* 0x0000003e623e7221 */ /* 0x000fe20000010100 */
[----:B------:R-:W-:Y:S01]  /*0ea0*/  FFMA.FTZ R57, R87, R77, R104 ;  /* 0x0000004d57397223 */ /* 0x000fe20000010068 */
        /* <DEDUP_REMOVED lines=21> */
.L_x_2259:
[----:B------:R-:W-:Y:S05]  /*1000*/  BSYNC.RECONVERGENT B1 ;  /* 0x0000000000017941 */ /* 0x000fea0003800200 */
.L_x_2258:
[----:B------:R-:W-:Y:S01]  /*1010*/  UISETP.NE.AND UP0, UPT, UR15, URZ, UPT ;  /* 0x000000ff0f00728c */ /* 0x000fe2000bf05270 */
[----:B------:R-:W-:Y:S01]  /*1020*/  ISETP.GE.U32.AND P3, PT, R73, 0x20, PT ;  /* 0x000000204900780c */ /* 0x000fe20003f66070 */
[----:B------:R-:W-:-:S04]  /*1030*/  UMOV UR6, 0xffffffff ;  /* 0xffffffff00067882 */ /* 0x000fc80000000000 */
[----:B------:R-:W-:Y:S01]  /*1040*/  PLOP3.LUT P4, PT, PT, PT, UP0, 0x80, 0x8 ;  /* 0x000000000008781c */ /* 0x000fe20003f8f008 */
        /* <DEDUP_REMOVED lines=19> */
.L_x_2295:
[----:B-1----:R-:W-:Y:S01]  /*1180*/  FADD.FTZ R53, R56, R53 ;  /* 0x0000003538357221 */ /* 0x002fe20000010000 */
[----:B--2---:R-:W-:Y:S01]  /*1190*/  FADD.FTZ R55, R58, R55 ;  /* 0x000000373a377221 */ /* 0x004fe20000010000 */
        /* <DEDUP_REMOVED lines=22> */
[C---:B-----5:R-:W-:Y:S01]  /*1300*/  FMUL.FTZ R54, R95.reuse, R54 ;  /* 0x000000365f367220 */ /* 0x060fe20000410000 */
[C---:B------:R-:W-:Y:S01]  /*1310*/  FMUL.FTZ R52, R95.reuse, R52 ;  /* 0x000000345f347220 */ /* 0x040fe20000410000 */
[C---:B------:R-:W-:Y:S01]  /*1320*/  FMUL.FTZ R56, R95.reuse, R56 ;  /* 0x000000385f387220 */ /* 0x040fe20000410000 */
[----:B------:R-:W-:Y:S01]  /*1330*/  FMUL.FTZ R58, R95, R58 ;  /* 0x0000003a5f3a7220 */ /* 0x000fe20000410000 */
[----:B------:R-:W-:Y:S01]  /*1340*/  FMUL.FTZ R54, R54, UR14 ;  /* 0x0000000e36367c20 */ /* 0x000fe20008410000 */
[----:B------:R-:W-:Y:S01]  /*1350*/  LOP3.LUT P1, RZ, R68, 0xff00, RZ, 0xc0, !PT ;  /* 0x0000ff0044ff7812 */ /* 0x000fe2000782c0ff */
[----:B------:R-:W-:Y:S01]  /*1360*/  FMUL.FTZ R52, R52, UR14 ;  /* 0x0000000e34347c20 */ /* 0x000fe20008410000 */
[----:B------:R-:W-:Y:S01]  /*1370*/  FMUL.FTZ R56, R56, UR14 ;  /* 0x0000000e38387c20 */ /* 0x000fe20008410000 */
[----:B------:R-:W-:Y:S01]  /*1380*/  FMUL.FTZ R58, R58, UR14 ;  /* 0x0000000e3a3a7c20 */ /* 0x000fe20008410000 */
[----:B------:R-:W-:-:S02]  /*1390*/  LOP3.LUT P0, RZ, R68, 0xff, RZ, 0xc0, !PT ;  /* 0x000000ff44ff7812 */ /* 0x000fc4000780c0ff */
[C---:B------:R-:W-:Y:S02]  /*13a0*/  LOP3.LUT P5, RZ, R68.reuse, 0xff0000, RZ, 0xc0, !PT ;  /* 0x00ff000044ff7812 */ /* 0x040fe400078ac0ff */
[----:B------:R-:W-:Y:S02]  /*13b0*/  ISETP.GE.U32.AND P6, PT, R68, 0x1000000, PT ;  /* 0x010000004400780c */ /* 0x000fe40003fc6070 */
[----:B------:R-:W-:Y:S02]  /*13c0*/  SEL R53, R54, RZ, P1 ;  /* 0x000000ff36357207 */ /* 0x000fe40000800000 */
[----:B------:R-:W-:Y:S02]  /*13d0*/  SEL R52, R52, RZ, P0 ;  /* 0x000000ff34347207 */ /* 0x000fe40000000000 */
[----:B------:R-:W-:Y:S02]  /*13e0*/  SEL R54, R56, RZ, P5 ;  /* 0x000000ff38367207 */ /* 0x000fe40002800000 */
[----:B------:R-:W-:Y:S01]  /*13f0*/  SEL R55, R58, RZ, P6 ;  /* 0x000000ff3a377207 */ /* 0x000fe20003000000 */
[----:B------:R-:W-:Y:S06]  /*1400*/  BRA `(.L_x_2266) ;  /* 0x0000000c00687947 */ /* 0x000fec0003800000 */
.L_x_2265:
        /* <DEDUP_REMOVED lines=13> */
[----:B------:R-:W-:Y:S01]  /*14e0*/  FMUL.FTZ R52, R44, UR14 ;  /* 0x0000000e2c347c20 */ /* 0x000fe20008410000 */
[----:B------:R-:W-:Y:S01]  /*14f0*/  FMUL.FTZ R54, R46, UR14 ;  /* 0x0000000e2e367c20 */ /* 0x000fe20008410000 */
[----:B------:R-:W-:Y:S01]  /*1500*/  FMUL.FTZ R55, R47, UR14 ;  /* 0x0000000e2f377c20 */ /* 0x000fe20008410000 */
[----:B------:R-:W-:-:S02]  /*1510*/  LOP3.LUT P0, RZ, R68, 0xff, RZ, 0xc0, !PT ;  /* 0x000000ff44ff7812 */ /* 0x000fc4000780c0ff */
[C---:B------:R-:W-:Y:S02]  /*1520*/  LOP3.LUT P1, RZ, R68.reuse, 0xff00, RZ, 0xc0, !PT ;  /* 0x0000ff0044ff7812 */ /* 0x040fe4000782c0ff */
[C---:B------:R-:W-:Y:S02]  /*1530*/  LOP3.LUT P5, RZ, R68.reuse, 0xff0000, RZ, 0xc0, !PT ;  /* 0x00ff000044ff7812 */ /* 0x040fe400078ac0ff */
[----:B------:R-:W-:Y:S02]  /*1540*/  ISETP.GE.U32.AND P6, PT, R68, 0x1000000, PT ;  /* 0x010000004400780c */ /* 0x000fe40003fc6070 */
[----:B------:R-:W-:Y:S02]  /*1550*/  SEL R52, R52, RZ, P0 ;  /* 0x000000ff34347207 */ /* 0x000fe40000000000 */
[----:B------:R-:W-:Y:S02]  /*1560*/  SEL R53, R53, RZ, P1 ;  /* 0x000000ff35357207 */ /* 0x000fe40000800000 */
[----:B------:R-:W-:-:S02]  /*1570*/  SEL R54, R54, RZ, P5 ;  /* 0x000000ff36367207 */ /* 0x000fc40002800000 */
[----:B------:R-:W-:Y:S01]  /*1580*/  SEL R55, R55, RZ, P6 ;  /* 0x000000ff37377207 */ /* 0x000fe20003000000 */
[----:B------:R-:W-:Y:S06]  /*1590*/  BRA `(.L_x_2266) ;  /* 0x0000000c00047947 */ /* 0x000fec0003800000 */
.L_x_2264:
        /* <DEDUP_REMOVED lines=28> */
.L_x_2267:
        /* <DEDUP_REMOVED lines=25> */
.L_x_2263:
[----:B------:R-:W-:-:S04]  /*18f0*/  UISETP.NE.U32.AND UP0, UPT, UR24, URZ, UPT ;  /* 0x000000ff1800728c */ /* 0x000fc8000bf05070 */
[----:B------:R-:W-:-:S09]  /*1900*/  UISETP.NE.AND.EX UP0, UPT, UR25, URZ, UPT, UP0 ;  /* 0x000000ff1900728c */ /* 0x000fd2000bf05300 */
[----:B------:R-:W-:Y:S05]  /*1910*/  BRA.U UP0, `(.L_x_2268) ;  /* 0x0000000500147547 */ /* 0x000fea000b800000 */
[----:B------:R-:W-:-:S04]  /*1920*/  UISETP.NE.U32.AND UP0, UPT, UR4, URZ, UPT ;  /* 0x000000ff0400728c */ /* 0x000fc8000bf05070 */
[----:B------:R-:W-:-:S09]  /*1930*/  UISETP.NE.AND.EX UP0, UPT, UR5, URZ, UPT, UP0 ;  /* 0x000000ff0500728c */ /* 0x000fd2000bf05300 */
[----:B------:R-:W-:Y:S05]  /*1940*/  BRA.U UP0, `(.L_x_2269) ;  /* 0x0000000100847547 */ /* 0x000fea000b800000 */
[-CC-:B------:R-:W-:Y:S01]  /*1950*/  FFMA.FTZ R49, R3, R62.reuse, R63.reuse ;  /* 0x0000003e03317223 */ /* 0x180fe2000001003f */
[-C--:B0-----:R-:W-:Y:S01]  /*1960*/  FFMA.FTZ R56, R90, R62.reuse, R63 ;  /* 0x0000003e5a387223 */ /* 0x081fe2000001003f */
[----:B------:R-:W-:Y:S02]  /*1970*/  LOP3.LUT P0, RZ, R68, 0xff, RZ, 0xc0, !PT ;  /* 0x000000ff44ff7812 */ /* 0x000fe4000780c0ff */
[----:B------:R-:W-:Y:S01]  /*1980*/  FADD.FTZ R48, R2, -R49 ;  /* 0x8000003102307221 */ /* 0x000fe20000010000 */
[----:B------:R-:W-:Y:S01]  /*1990*/  FFMA.FTZ R49, R86, R62, R63 ;  /* 0x0000003e56317223 */ /* 0x000fe2000001003f */
[----:B------:R-:W-:Y:S01]  /*19a0*/  FADD.FTZ R56, R81, -R56 ;  /* 0x8000003851387221 */ /* 0x000fe20000010000 */
[----:B------:R-:W-:Y:S01]  /*19b0*/  LOP3.LUT P1, RZ, R69, 0xff, RZ, 0xc0, !PT ;  /* 0x000000ff45ff7812 */ /* 0x000fe2000782c0ff */
[----:B-----5:R-:W-:Y:S01]  /*19c0*/  FMUL.FTZ R48, R95, R48 ;  /* 0x000000305f307220 */ /* 0x020fe20000410000 */
[----:B------:R-:W-:Y:S01]  /*19d0*/  FADD.FTZ R50, R0, -R49 ;  /* 0x8000003100327221 */ /* 0x000fe20000010000 */
[----:B------:R-:W-:Y:S01]  /*19e0*/  FFMA.FTZ R49, R89, R62, R63 ;  /* 0x0000003e59317223 */ /* 0x000fe2000001003f */
[----:B------:R-:W-:Y:S01]  /*19f0*/  LOP3.LUT P6, RZ, R68, 0xff00, RZ, 0xc0, !PT ;  /* 0x0000ff0044ff7812 */ /* 0x000fe200078cc0ff */
[----:B------:R-:W-:Y:S01]  /*1a00*/  FMUL.FTZ R48, R48, UR14 ;  /* 0x0000000e30307c20 */ /* 0x000fe20008410000 */
[----:B------:R-:W-:Y:S01]  /*1a10*/  FMUL.FTZ R50, R95, R50 ;  /* 0x000000325f327220 */ /* 0x000fe20000410000 */
[----:B------:R-:W-:Y:S01]  /*1a20*/  FADD.FTZ R54, R82, -R49 ;  /* 0x8000003152367221 */ /* 0x000fe20000010000 */
[----:B------:R-:W-:Y:S01]  /*1a30*/  LOP3.LUT P5, RZ, R69, 0xff00, RZ, 0xc0, !PT ;  /* 0x0000ff0045ff7812 */ /* 0x000fe200078ac0ff */
[C---:B------:R-:W-:Y:S01]  /*1a40*/  FMUL.FTZ R56, R95.reuse, R56 ;  /* 0x000000385f387220 */ /* 0x040fe20000410000 */
[----:B------:R-:W-:Y:S01]  /*1a50*/  FMUL.FTZ R50, R50, UR14 ;  /* 0x0000000e32327c20 */ /* 0x000fe20008410000 */
[----:B------:R-:W-:Y:S01]  /*1a60*/  FMUL.FTZ R54, R95, R54 ;  /* 0x000000365f367220 */ /* 0x000fe20000410000 */
[----:B------:R-:W-:Y:S01]  /*1a70*/  SEL R52, R48, RZ, P0 ;  /* 0x000000ff30347207 */ /* 0x000fe20000000000 */
[----:B------:R-:W-:Y:S01]  /*1a80*/  FMUL.FTZ R56, R56, UR14 ;  /* 0x0000000e38387c20 */ /* 0x000fe20008410000 */
[----:B------:R-:W-:Y:S01]  /*1a90*/  SEL R48, R48, RZ, P1 ;  /* 0x000000ff30307207 */ /* 0x000fe20000800000 */
[----:B------:R-:W-:Y:S01]  /*1aa0*/  FMUL.FTZ R51, R54, UR14 ;  /* 0x0000000e36337c20 */ /* 0x000fe20008410000 */
[----:B------:R-:W-:-:S02]  /*1ab0*/  LOP3.LUT P0, RZ, R68, 0xff0000, RZ, 0xc0, !PT ;  /* 0x00ff000044ff7812 */ /* 0x000fc4000780c0ff */
[C---:B------:R-:W-:Y:S02]  /*1ac0*/  LOP3.LUT P1, RZ, R69.reuse, 0xff0000, RZ, 0xc0, !PT ;  /* 0x00ff000045ff7812 */ /* 0x040fe4000782c0ff */
[C---:B------:R-:W-:Y:S02]  /*1ad0*/  SEL R53, R50.reuse, RZ, P6 ;  /* 0x000000ff32357207 */ /* 0x040fe40003000000 */
[----:B------:R-:W-:Y:S02]  /*1ae0*/  SEL R49, R50, RZ, P5 ;  /* 0x000000ff32317207 */ /* 0x000fe40002800000 */
[----:B------:R-:W-:Y:S02]  /*1af0*/  ISETP.GE.U32.AND P6, PT, R68, 0x1000000, PT ;  /* 0x010000004400780c */ /* 0x000fe40003fc6070 */
[----:B------:R-:W-:Y:S02]  /*1b00*/  ISETP.GE.U32.AND P5, PT, R69, 0x1000000, PT ;  /* 0x010000004500780c */ /* 0x000fe40003fa6070 */
[----:B------:R-:W-:-:S02]  /*1b10*/  SEL R54, R51, RZ, P0 ;  /* 0x000000ff33367207 */ /* 0x000fc40000000000 */
[----:B------:R-:W-:Y:S02]  /*1b20*/  SEL R50, R51, RZ, P1 ;  /* 0x000000ff33327207 */ /* 0x000fe40000800000 */
[C---:B------:R-:W-:Y:S02]  /*1b30*/  SEL R55, R56.reuse, RZ, P6 ;  /* 0x000000ff38377207 */ /* 0x040fe40003000000 */
[----:B------:R-:W-:Y:S01]  /*1b40*/  SEL R51, R56, RZ, P5 ;  /* 0x000000ff38337207 */ /* 0x000fe20002800000 */
[----:B------:R-:W-:Y:S06]  /*1b50*/  BRA `(.L_x_2266) ;  /* 0x0000000400947947 */ /* 0x000fec0003800000 */
.L_x_2269:
[-CC-:B------:R-:W-:Y:S01]  /*1b60*/  FFMA.FTZ R45, R3, R62.reuse, R63.reuse ;  /* 0x0000003e032d7223 */ /* 0x180fe2000001003f */
[-CC-:B------:R-:W-:Y:S01]  /*1b70*/  FFMA.FTZ R47, R89, R62.reuse, R63.reuse ;  /* 0x0000003e592f7223 */ /* 0x180fe2000001003f */
[-C--:B------:R-:W-:Y:S01]  /*1b80*/  FFMA.FTZ R50, R90, R62.reuse, R63 ;  /* 0x0000003e5a327223 */ /* 0x080fe2000001003f */
[----:B------:R-:W-:Y:S01]  /*1b90*/  LOP3.LUT P5, RZ, R68, 0xff, RZ, 0xc0, !PT ;  /* 0x000000ff44ff7812 */ /* 0x000fe200078ac0ff */
[----:B------:R-:W-:Y:S01]  /*1ba0*/  FADD.FTZ R44, R2, -R45 ;  /* 0x8000002d022c7221 */ /* 0x000fe20000010000 */
[----:B------:R-:W-:Y:S01]  /*1bb0*/  FFMA.FTZ R45, R86, R62, R63 ;  /* 0x0000003e562d7223 */ /* 0x000fe2000001003f */
[----:B------:R-:W-:Y:S01]  /*1bc0*/  FADD.FTZ R50, R81, -R50 ;  /* 0x8000003251327221 */ /* 0x000fe20000010000 */
[----:B------:R-:W-:Y:S01]  /*1bd0*/  LOP3.LUT P0, RZ, R68, 0xff00, RZ, 0xc0, !PT ;  /* 0x0000ff0044ff7812 */ /* 0x000fe2000780c0ff */
[----:B-----5:R-:W-:Y:S01]  /*1be0*/  FMUL.FTZ R44, R95, R44 ;  /* 0x0000002c5f2c7220 */ /* 0x020fe20000410000 */
[----:B------:R-:W-:Y:S01]  /*1bf0*/  FADD.FTZ R46, R0, -R45 ;  /* 0x8000002d002e7221 */ /* 0x000fe20000010000 */
[----:B------:R-:W-:-:S02]  /*1c00*/  LOP3.LUT P6, RZ, R69, 0xff, RZ, 0xc0, !PT ;  /* 0x000000ff45ff7812 */ /* 0x000fc400078cc0ff */
[----:B------:R-:W-:Y:S01]  /*1c10*/  FMUL.FTZ R48, R44, UR14 ;  /* 0x0000000e2c307c20 */ /* 0x000fe20008410000 */
[C---:B------:R-:W-:Y:S01]  /*1c20*/  FMUL.FTZ R45, R95.reuse, R46 ;  /* 0x0000002e5f2d7220 */ /* 0x040fe20000410000 */
[----:B------:R-:W-:Y:S01]  /*1c30*/  FADD.FTZ R46, R82, -R47 ;  /* 0x8000002f522e7221 */ /* 0x000fe20000010000 */
[----:B------:R-:W-:Y:S01]  /*1c40*/  FMUL.FTZ R47, R95, R50 ;  /* 0x000000325f2f7220 */ /* 0x000fe20000410000 */
[----:B------:R-:W-:Y:S01]  /*1c50*/  LOP3.LUT P1, RZ, R69, 0xff00, RZ, 0xc0, !PT ;  /* 0x0000ff0045ff7812 */ /* 0x000fe2000782c0ff */
[----:B------:R-:W-:Y:S01]  /*1c60*/  FMUL.FTZ R49, R45, UR14 ;  /* 0x0000000e2d317c20 */ /* 0x000fe20008410000 */
[----:B------:R-:W-:Y:S01]  /*1c70*/  FMUL.FTZ R46, R95, R46 ;  /* 0x0000002e5f2e7220 */ /* 0x000fe20000410000 */
[----:B------:R-:W-:Y:S01]  /*1c80*/  SEL R52, R48, RZ, P5 ;  /* 0x000000ff30347207 */ /* 0x000fe20002800000 */
[----:B------:R-:W-:Y:S01]  /*1c90*/  FMUL.FTZ R51, R47, UR14 ;  /* 0x0000000e2f337c20 */ /* 0x000fe20008410000 */
[----:B------:R-:W-:Y:S01]  /*1ca0*/  LOP3.LUT P5, RZ, R68, 0xff0000, RZ, 0xc0, !PT ;  /* 0x00ff000044ff7812 */ /* 0x000fe200078ac0ff */
[----:B------:R-:W-:Y:S01]  /*1cb0*/  FMUL.FTZ R50, R46, UR14 ;  /* 0x0000000e2e327c20 */ /* 0x000fe20008410000 */
[----:B------:R-:W-:-:S02]  /*1cc0*/  SEL R53, R49, RZ, P0 ;  /* 0x000000ff31357207 */ /* 0x000fc40000000000 */
[----:B------:R-:W-:Y:S02]  /*1cd0*/  SEL R48, R48, RZ, P6 ;  /* 0x000000ff30307207 */ /* 0x000fe40003000000 */
[----:B------:R-:W-:Y:S02]  /*1ce0*/  ISETP.GE.U32.AND P0, PT, R68, 0x1000000, PT ;  /* 0x010000004400780c */ /* 0x000fe40003f06070 */
[----:B------:R-:W-:Y:S02]  /*1cf0*/  SEL R49, R49, RZ, P1 ;  /* 0x000000ff31317207 */ /* 0x000fe40000800000 */
[C---:B------:R-:W-:Y:S02]  /*1d00*/  LOP3.LUT P6, RZ, R69.reuse, 0xff0000, RZ, 0xc0, !PT ;  /* 0x00ff000045ff7812 */ /* 0x040fe400078cc0ff */
[----:B------:R-:W-:Y:S02]  /*1d10*/  ISETP.GE.U32.AND P1, PT, R69, 0x1000000, PT ;  /* 0x010000004500780c */ /* 0x000fe40003f26070 */
[----:B------:R-:W-:-:S02]  /*1d20*/  SEL R54, R50, RZ, P5 ;  /* 0x000000ff32367207 */ /* 0x000fc40002800000 */
[C---:B------:R-:W-:Y:S02]  /*1d30*/  SEL R55, R51.reuse, RZ, P0 ;  /* 0x000000ff33377207 */ /* 0x040fe40000000000 */
[----:B------:R-:W-:Y:S02]  /*1d40*/  SEL R50, R50, RZ, P6 ;  /* 0x000000ff32327207 */ /* 0x000fe40003000000 */
[----:B------:R-:W-:Y:S01]  /*1d50*/  SEL R51, R51, RZ, P1 ;  /* 0x000000ff33337207 */ /* 0x000fe20000800000 */
[----:B------:R-:W-:Y:S06]  /*1d60*/  BRA `(.L_x_2266) ;  /* 0x0000000400107947 */ /* 0x000fec0003800000 */
.L_x_2268:
        /* <DEDUP_REMOVED lines=15> */
[----:B------:R-:W-:Y:S01]  /*1e60*/  FMUL.FTZ R49, R49, UR14 ;  /* 0x0000000e31317c20 */ /* 0x000fe20008410000 */
[----:B------:R-:W-:Y:S01]  /*1e70*/  FMUL.FTZ R50, R48, UR14 ;  /* 0x0000000e30327c20 */ /* 0x000fe20008410000 */
[C---:B------:R-:W-:Y:S01]  /*1e80*/  FFMA.FTZ R51, R95.reuse, R51, R38 ;  /* 0x000000335f337223 */ /* 0x040fe20000010026 */
[----:B------:R-:W-:Y:S01]  /*1e90*/  LOP3.LUT P0, RZ, R68, 0xff00, RZ, 0xc0, !PT ;  /* 0x0000ff0044ff7812 */ /* 0x000fe2000780c0ff */
[----:B------:R-:W-:Y:S01]  /*1ea0*/  FFMA.FTZ R54, R95, R54, R39 ;  /* 0x000000365f367223 */ /* 0x000fe20000010027 */
[----:B------:R-:W-:Y:S01]  /*1eb0*/  LOP3.LUT P1, RZ, R69, 0xff00, RZ, 0xc0, !PT ;  /* 0x0000ff0045ff7812 */ /* 0x000fe2000782c0ff */
[----:B------:R-:W-:Y:S01]  /*1ec0*/  FMUL.FTZ R51, R51, UR14 ;  /* 0x0000000e33337c20 */ /* 0x000fe20008410000 */
[C---:B------:R-:W-:Y:S01]  /*1ed0*/  SEL R52, R49.reuse, RZ, P5 ;  /* 0x000000ff31347207 */ /* 0x040fe20002800000 */
[----:B0-----:R-:W-:Y:S01]  /*1ee0*/  FMUL.FTZ R56, R54, UR14 ;  /* 0x0000000e36387c20 */ /* 0x001fe20008410000 */
[----:B------:R-:W-:-:S02]  /*1ef0*/  SEL R48, R49, RZ, P6 ;  /* 0x000000ff31307207 */ /* 0x000fc40003000000 */
[----:B------:R-:W-:Y:S02]  /*1f00*/  LOP3.LUT P5, RZ, R68, 0xff0000, RZ, 0xc0, !PT ;  /* 0x00ff000044ff7812 */ /* 0x000fe400078ac0ff */
[C---:B------:R-:W-:Y:S02]  /*1f10*/  LOP3.LUT P6, RZ, R69.reuse, 0xff0000, RZ, 0xc0, !PT ;  /* 0x00ff000045ff7812 */ /* 0x040fe400078cc0ff */
[C---:B------:R-:W-:Y:S02]  /*1f20*/  SEL R53, R50.reuse, RZ, P0 ;  /* 0x000000ff32357207 */ /* 0x040fe40000000000 */
[----:B------:R-:W-:Y:S02]  /*1f30*/  SEL R49, R50, RZ, P1 ;  /* 0x000000ff32317207 */ /* 0x000fe40000800000 */
[----:B------:R-:W-:Y:S02]  /*1f40*/  ISETP.GE.U32.AND P0, PT, R68, 0x1000000, PT ;  /* 0x010000004400780c */ /* 0x000fe40003f06070 */
[----:B------:R-:W-:-:S02]  /*1f50*/  ISETP.GE.U32.AND P1, PT, R69, 0x1000000, PT ;  /* 0x010000004500780c */ /* 0x000fc40003f26070 */
[C---:B------:R-:W-:Y:S02]  /*1f60*/  SEL R54, R51.reuse, RZ, P5 ;  /* 0x000000ff33367207 */ /* 0x040fe40002800000 */
[----:B------:R-:W-:Y:S02]  /*1f70*/  SEL R50, R51, RZ, P6 ;  /* 0x000000ff33327207 */ /* 0x000fe40003000000 */
[C---:B------:R-:W-:Y:S02]  /*1f80*/  SEL R55, R56.reuse, RZ, P0 ;  /* 0x000000ff38377207 */ /* 0x040fe40000000000 */
[----:B------:R-:W-:Y:S01]  /*1f90*/  SEL R51, R56, RZ, P1 ;  /* 0x000000ff38337207 */ /* 0x000fe20000800000 */
[----:B------:R-:W-:Y:S06]  /*1fa0*/  BRA `(.L_x_2266) ;  /* 0x0000000000807947 */ /* 0x000fec0003800000 */
.L_x_2270:
[-CC-:B------:R-:W-:Y:S01]  /*1fb0*/  FFMA.FTZ R45, R3, R62.reuse, R63.reuse ;  /* 0x0000003e032d7223 */ /* 0x180fe2000001003f */
[-C--:B------:R-:W-:Y:S01]  /*1fc0*/  FFMA.FTZ R47, R86, R62.reuse, R63 ;  /* 0x0000003e562f7223 */ /* 0x080fe2000001003f */
[----:B------:R-:W-:Y:S02]  /*1fd0*/  LOP3.LUT P5, RZ, R68, 0xff, RZ, 0xc0, !PT ;  /* 0x000000ff44ff7812 */ /* 0x000fe400078ac0ff */
[----:B------:R-:W-:Y:S01]  /*1fe0*/  FADD.FTZ R45, R2, -R45 ;  /* 0x8000002d022d7221 */ /* 0x000fe20000010000 */
[----:B------:R-:W-:Y:S01]  /*1ff0*/  FADD.FTZ R46, R0, -R47 ;  /* 0x8000002f002e7221 */ /* 0x000fe20000010000 */
[----:B------:R-:W-:Y:S01]  /*2000*/  FFMA.FTZ R47, R89, R62, R63 ;  /* 0x0000003e592f7223 */ /* 0x000fe2000001003f */
[----:B------:R-:W-:Y:S01]  /*2010*/  LOP3.LUT P0, RZ, R68, 0xff00, RZ, 0xc0, !PT ;  /* 0x0000ff0044ff7812 */ /* 0x000fe2000780c0ff */
[C---:B-----5:R-:W-:Y:S01]  /*2020*/  FFMA.FTZ R44, R95.reuse, R45, R36 ;  /* 0x0000002d5f2c7223 */ /* 0x060fe20000010024 */
[----:B------:R-:W-:Y:S01]  /*2030*/  FFMA.FTZ R45, R95, R46, R37 ;  /* 0x0000002e5f2d7223 */ /* 0x000fe20000010025 */
[----:B------:R-:W-:Y:S01]  /*2040*/  FFMA.FTZ R46, R90, R62, R63 ;  /* 0x0000003e5a2e7223 */ /* 0x000fe2000001003f */
[----:B------:R-:W-:Y:S01]  /*2050*/  FADD.FTZ R47, R82, -R47 ;  /* 0x8000002f522f7221 */ /* 0x000fe20000010000 */
[----:B------:R-:W-:Y:S01]  /*2060*/  FMUL.FTZ R48, R44, UR14 ;  /* 0x0000000e2c307c20 */ /* 0x000fe20008410000 */
[----:B------:R-:W-:Y:S01]  /*2070*/  FMUL.FTZ R49, R45, UR14 ;  /* 0x0000000e2d317c20 */ /* 0x000fe20008410000 */
[----:B------:R-:W-:Y:S01]  /*2080*/  FADD.FTZ R50, R81, -R46 ;  /* 0x8000002e51327221 */ /* 0x000fe20000010000 */
[----:B------:R-:W-:Y:S01]  /*2090*/  FFMA.FTZ R46, R95, R47, R38 ;  /* 0x0000002f5f2e7223 */ /* 0x000fe20000010026 */
[----:B------:R-:W-:-:S02]  /*20a0*/  LOP3.LUT P6, RZ, R69, 0xff, RZ, 0xc0, !PT ;  /* 0x000000ff45ff7812 */ /* 0x000fc400078cc0ff */
[----:B------:R-:W-:Y:S01]  /*20b0*/  FFMA.FTZ R47, R95, R50, R39 ;  /* 0x000000325f2f7223 */ /* 0x000fe20000010027 */
[----:B------:R-:W-:Y:S01]  /*20c0*/  LOP3.LUT P1, RZ, R69, 0xff00, RZ, 0xc0, !PT ;  /* 0x0000ff0045ff7812 */ /* 0x000fe2000782c0ff */
[----:B------:R-:W-:Y:S01]  /*20d0*/  FMUL.FTZ R50, R46, UR14 ;  /* 0x0000000e2e327c20 */ /* 0x000fe20008410000 */
[----:B------:R-:W-:Y:S01]  /*20e0*/  SEL R52, R48, RZ, P5 ;  /* 0x000000ff30347207 */ /* 0x000fe20002800000 */
[----:B------:R-:W-:Y:S01]  /*20f0*/  FMUL.FTZ R51, R47, UR14 ;  /* 0x0000000e2f337c20 */ /* 0x000fe20008410000 */
[----:B------:R-:W-:Y:S02]  /*2100*/  SEL R53, R49, RZ, P0 ;  /* 0x000000ff31357207 */ /* 0x000fe40000000000 */
[----:B------:R-:W-:Y:S02]  /*2110*/  LOP3.LUT P5, RZ, R68, 0xff0000, RZ, 0xc0, !PT ;  /* 0x00ff000044ff7812 */ /* 0x000fe400078ac0ff */
[----:B------:R-:W-:Y:S02]  /*2120*/  SEL R48, R48, RZ, P6 ;  /* 0x000000ff30307207 */ /* 0x000fe40003000000 */
[----:B------:R-:W-:-:S02]  /*2130*/  ISETP.GE.U32.AND P0, PT, R68, 0x1000000, PT ;  /* 0x010000004400780c */ /* 0x000fc40003f06070 */
[----:B------:R-:W-:Y:S02]  /*2140*/  SEL R49, R49, RZ, P1 ;  /* 0x000000ff31317207 */ /* 0x000fe40000800000 */
[C---:B------:R-:W-:Y:S02]  /*2150*/  LOP3.LUT P6, RZ, R69.reuse, 0xff0000, RZ, 0xc0, !PT ;  /* 0x00ff000045ff7812 */ /* 0x040fe400078cc0ff */
[----:B------:R-:W-:Y:S02]  /*2160*/  ISETP.GE.U32.AND P1, PT, R69, 0x1000000, PT ;  /* 0x010000004500780c */ /* 0x000fe40003f26070 */
[C---:B------:R-:W-:Y:S02]  /*2170*/  SEL R54, R50.reuse, RZ, P5 ;  /* 0x000000ff32367207 */ /* 0x040fe40002800000 */
[----:B------:R-:W-:Y:S02]  /*2180*/  SEL R55, R51, RZ, P0 ;  /* 0x000000ff33377207 */ /* 0x000fe40000000000 */
[----:B------:R-:W-:-:S02]  /*2190*/  SEL R50, R50, RZ, P6 ;  /* 0x000000ff32327207 */ /* 0x000fc40003000000 */
[----:B------:R-:W-:-:S07]  /*21a0*/  SEL R51, R51, RZ, P1 ;  /* 0x000000ff33337207 */ /* 0x000fce0000800000 */
.L_x_2266:
        /* <DEDUP_REMOVED lines=11> */
[----:B------:R1:W-:Y:S01]  /*2260*/  STG.E.128 desc[UR8][R60.64], R52 ;  /* 0x000000343c007986 */ /* 0x0003e2000c101d08 */
[----:B------:R-:W-:-:S03]  /*2270*/  IADD3 R70, PT, PT, R70, 0x20, RZ ;  /* 0x0000002046467810 */ /* 0x000fc60007ffe0ff */
[----:B------:R1:W-:Y:S04]  /*2280*/  @P1 STG.E.128 desc[UR8][R56.64], R48 ;  /* 0x0000003038001986 */ /* 0x0003e8000c101d08 */
.L_x_2262:
[----:B------:R-:W-:Y:S05]  /*2290*/  BSYNC.RECONVERGENT B1 ;  /* 0x0000000000017941 */ /* 0x000fea0003800200 */
.L_x_2261:
[----:B------:R-:W-:Y:S04]  /*22a0*/  BSSY.RECONVERGENT B1, `(.L_x_2271) ;  /* 0x000010b000017945 */ /* 0x000fe80003800200 */
[----:B------:R-:W-:Y:S05]  /*22b0*/  @!P2 BRA `(.L_x_2272) ;  /* 0x000000100024a947 */ /* 0x000fea0003800000 */
[----:B------:R-:W-:-:S04]  /*22c0*/  ISETP.NE.U32.AND P0, PT, RZ, UR12, PT ;  /* 0x0000000cff007c0c */ /* 0x000fc8000bf05070 */
[----:B------:R-:W-:-:S13]  /*22d0*/  ISETP.NE.AND.EX P0, PT, RZ, UR13, PT, P0 ;  /* 0x0000000dff007c0c */ /* 0x000fda000bf05300 */
        /* <DEDUP_REMOVED lines=17> */
[----:B------:R-:W-:Y:S01]  /*23f0*/  FFMA.FTZ R45, R95, R46, R41 ;  /* 0x0000002e5f2d7223 */ /* 0x000fe20000010029 */
[----:B------:R-:W-:Y:S01]  /*2400*/  FADD.FTZ R62, R79, -R62 ;  /* 0x8000003e4f3e7221 */ /* 0x000fe20000010000 */
[----:B------:R-:W-:Y:S01]  /*2410*/  FFMA.FTZ R46, R95, R47, R42 ;  /* 0x0000002f5f2e7223 */ /* 0x000fe2000001002a */
[----:B------:R-:W-:Y:S01]  /*2420*/  FMUL.FTZ R48, R44, UR14 ;  /* 0x0000000e2c307c20 */ /* 0x000fe20008410000 */
[----:B------:R-:W-:Y:S01]  /*2430*/  LOP3.LUT P2, RZ, R76, 0xff, RZ, 0xc0, !PT ;  /* 0x000000ff4cff7812 */ /* 0x000fe2000784c0ff */
[----:B------:R-:W-:Y:S01]  /*2440*/  FMUL.FTZ R49, R45, UR14 ;  /* 0x0000000e2d317c20 */ /* 0x000fe20008410000 */
[----:B------:R-:W-:Y:S01]  /*2450*/  LOP3.LUT P6, RZ, R75, 0xff00, RZ, 0xc0, !PT ;  /* 0x0000ff004bff7812 */ /* 0x000fe200078cc0ff */
[----:B------:R-:W-:Y:S01]  /*2460*/  FFMA.FTZ R47, R95, R62, R43 ;  /* 0x0000003e5f2f7223 */ /* 0x000fe2000001002b */
[----:B------:R-:W-:Y:S01]  /*2470*/  SEL R52, R48, RZ, P5 ;  /* 0x000000ff30347207 */ /* 0x000fe20002800000 */
[----:B------:R-:W-:Y:S01]  /*2480*/  FMUL.FTZ R50, R46, UR14 ;  /* 0x0000000e2e327c20 */ /* 0x000fe20008410000 */
[----:B------:R-:W-:Y:S01]  /*2490*/  LOP3.LUT P5, RZ, R76, 0xff00, RZ, 0xc0, !PT ;  /* 0x0000ff004cff7812 */ /* 0x000fe200078ac0ff */
[----:B------:R-:W-:Y:S01]  /*24a0*/  FMUL.FTZ R51, R47, UR14 ;  /* 0x0000000e2f337c20 */ /* 0x000fe20008410000 */
[----:B------:R-:W-:-:S02]  /*24b0*/  SEL R48, R48, RZ, P2 ;  /* 0x000000ff30307207 */ /* 0x000fc40001000000 */
[----:B------:R-:W-:Y:S02]  /*24c0*/  LOP3.LUT P2, RZ, R75, 0xff0000, RZ, 0xc0, !PT ;  /* 0x00ff00004bff7812 */ /* 0x000fe4000784c0ff */
[C---:B------:R-:W-:Y:S02]  /*24d0*/  SEL R53, R49.reuse, RZ, P6 ;  /* 0x000000ff31357207 */ /* 0x040fe40003000000 */
[----:B------:R-:W-:Y:S02]  /*24e0*/  SEL R49, R49, RZ, P5 ;  /* 0x000000ff31317207 */ /* 0x000fe40002800000 */
[----:B------:R-:W-:Y:S02]  /*24f0*/  ISETP.GE.U32.AND P5, PT, R75, 0x1000000, PT ;  /* 0x010000004b00780c */ /* 0x000fe40003fa6070 */
[----:B------:R-:W-:Y:S02]  /*2500*/  SEL R54, R50, RZ, P2 ;  /* 0x000000ff32367207 */ /* 0x000fe40001000000 */
[----:B------:R-:W-:-:S02]  /*2510*/  LOP3.LUT P6, RZ, R76, 0xff0000, RZ, 0xc0, !PT ;  /* 0x00ff00004cff7812 */ /* 0x000fc400078cc0ff */
[----:B------:R-:W-:Y:S02]  /*2520*/  ISETP.GE.U32.AND P2, PT, R76, 0x1000000, PT ;  /* 0x010000004c00780c */ /* 0x000fe40003f46070 */
[C---:B------:R-:W-:Y:S02]  /*2530*/  SEL R55, R51.reuse, RZ, P5 ;  /* 0x000000ff33377207 */ /* 0x040fe40002800000 */
[----:B------:R-:W-:Y:S02]  /*2540*/  SEL R50, R50, RZ, P6 ;  /* 0x000000ff32327207 */ /* 0x000fe40003000000 */
[----:B------:R-:W-:Y:S01]  /*2550*/  SEL R51, R51, RZ, P2 ;  /* 0x000000ff33337207 */ /* 0x000fe20001000000 */
[----:B------:R-:W-:Y:S06]  /*2560*/  BRA `(.L_x_2276) ;  /* 0x0000000c00547947 */ /* 0x000fec0003800000 */
.L_x_2275:
        /* <DEDUP_REMOVED lines=10> */
[----:B------:R-:W-:Y:S01]  /*2610*/  FFMA.FTZ R51, R95, R51, R42 ;  /* 0x000000335f337223 */ /* 0x000fe2000001002a */
[----:B------:R-:W-:Y:S01]  /*2620*/  LOP3.LUT P2, RZ, R76, 0xff, RZ, 0xc0, !PT ;  /* 0x000000ff4cff7812 */ /* 0x000fe2000784c0ff */
[----:B------:R-:W-:Y:S01]  /*2630*/  FMUL.FTZ R48, R48, UR14 ;  /* 0x0000000e30307c20 */ /* 0x000fe20008410000 */
[----:B------:R-:W-:Y:S01]  /*2640*/  FADD.FTZ R62, R79, -R62 ;  /* 0x8000003e4f3e7221 */ /* 0x000fe20000010000 */
[----:B------:R-:W-:Y:S01]  /*2650*/  FMUL.FTZ R50, R50, UR14 ;  /* 0x0000000e32327c20 */ /* 0x000fe20008410000 */
[----:B------:R-:W-:Y:S01]  /*2660*/  LOP3.LUT P6, RZ, R75, 0xff00, RZ, 0xc0, !PT ;  /* 0x0000ff004bff7812 */ /* 0x000fe200078cc0ff */
[----:B------:R-:W-:Y:S01]  /*2670*/  FMUL.FTZ R51, R51, UR14 ;  /* 0x0000000e33337c20 */ /* 0x000fe20008410000 */
[C---:B------:R-:W-:Y:S01]  /*2680*/  SEL R52, R48.reuse, RZ, P5 ;  /* 0x000000ff30347207 */ /* 0x040fe20002800000 */
[----:B------:R-:W-:Y:S01]  /*2690*/  FFMA.FTZ R62, R95, R62, R43 ;  /* 0x0000003e5f3e7223 */ /* 0x000fe2000001002b */
[----:B------:R-:W-:-:S02]  /*26a0*/  SEL R48, R48, RZ, P2 ;  /* 0x000000ff30307207 */ /* 0x000fc40001000000 */
[----:B------:R-:W-:Y:S01]  /*26b0*/  LOP3.LUT P5, RZ, R76, 0xff00, RZ, 0xc0, !PT ;  /* 0x0000ff004cff7812 */ /* 0x000fe200078ac0ff */
[----:B------:R-:W-:Y:S01]  /*26c0*/  FMUL.FTZ R62, R62, UR14 ;  /* 0x0000000e3e3e7c20 */ /* 0x000fe20008410000 */
[----:B------:R-:W-:Y:S02]  /*26d0*/  LOP3.LUT P2, RZ, R75, 0xff0000, RZ, 0xc0, !PT ;  /* 0x00ff00004bff7812 */ /* 0x000fe4000784c0ff */
[----:B------:R-:W-:Y:S02]  /*26e0*/  SEL R53, R50, RZ, P6 ;  /* 0x000000ff32357207 */ /* 0x000fe40003000000 */
[----:B------:R-:W-:Y:S02]  /*26f0*/  LOP3.LUT P6, RZ, R76, 0xff0000, RZ, 0xc0, !PT ;  /* 0x00ff00004cff7812 */ /* 0x000fe400078cc0ff */
[----:B------:R-:W-:Y:S02]  /*2700*/  SEL R49, R50, RZ, P5 ;  /* 0x000000ff32317207 */ /* 0x000fe40002800000 */
[----:B------:R-:W-:-:S02]  /*2710*/  SEL R54, R51, RZ, P2 ;  /* 0x000000ff33367207 */ /* 0x000fc40001000000 */
[----:B------:R-:W-:Y:S02]  /*2720*/  ISETP.GE.U32.AND P5, PT, R75, 0x1000000, PT ;  /* 0x010000004b00780c */ /* 0x000fe40003fa6070 */
[----:B------:R-:W-:Y:S02]  /*2730*/  ISETP.GE.U32.AND P2, PT, R76, 0x1000000, PT ;  /* 0x010000004c00780c */ /* 0x000fe40003f46070 */
[----:B------:R-:W-:Y:S02]  /*2740*/  SEL R50, R51, RZ, P6 ;  /* 0x000000ff33327207 */ /* 0x000fe40003000000 */
[C---:B------:R-:W-:Y:S02]  /*2750*/  SEL R55, R62.reuse, RZ, P5 ;  /* 0x000000ff3e377207 */ /* 0x040fe40002800000 */
[----:B------:R-:W-:Y:S01]  /*2760*/  SEL R51, R62, RZ, P2 ;  /* 0x000000ff3e337207 */ /* 0x000fe20001000000 */
[----:B------:R-:W-:Y:S06]  /*2770*/  BRA `(.L_x_2276) ;  /* 0x0000000800d07947 */ /* 0x000fec0003800000 */
.L_x_2274:
[----:B-1----:R-:W1:Y:S02]  /*2780*/  LDC.64 R48, c[0x0][0x478] ;  /* 0x00011e00ff307b82 */ /* 0x002e640000000a00 */
[----:B-1----:R-:W-:-:S04]  /*2790*/  ISETP.NE.U32.AND P1, PT, R48, RZ, PT ;  /* 0x000000ff3000720c */ /* 0x002fc80003f25070 */
        /* <DEDUP_REMOVED lines=10> */
[C---:B-----5:R-:W-:Y:S01]  /*2840*/  FMUL.FTZ R44, R95.reuse, R44 ;  /* 0x0000002c5f2c7220 */ /* 0x060fe20000410000 */
[C---:B------:R-:W-:Y:S01]  /*2850*/  FMUL.FTZ R45, R95.reuse, R46 ;  /* 0x0000002e5f2d7220 */ /* 0x040fe20000410000 */
[----:B------:R-:W-:Y:S01]  /*2860*/  FMUL.FTZ R46, R95, R48 ;  /* 0x000000305f2e7220 */ /* 0x000fe20000410000 */
[----:B------:R-:W-:Y:S01]  /*2870*/  FADD.FTZ R62, R79, -R62 ;  /* 0x8000003e4f3e7221 */ /* 0x000fe20000010000 */
[----:B------:R-:W-:Y:S01]  /*2880*/  FMUL.FTZ R48, R44, UR14 ;  /* 0x0000000e2c307c20 */ /* 0x000fe20008410000 */
[----:B------:R-:W-:Y:S01]  /*2890*/  LOP3.LUT P2, RZ, R76, 0xff, RZ, 0xc0, !PT ;  /* 0x000000ff4cff7812 */ /* 0x000fe2000784c0ff */
[----:B------:R-:W-:Y:S01]  /*28a0*/  FMUL.FTZ R49, R45, UR14 ;  /* 0x0000000e2d317c20 */ /* 0x000fe20008410000 */
[----:B------:R-:W-:Y:S01]  /*28b0*/  LOP3.LUT P6, RZ, R75, 0xff00, RZ, 0xc0, !PT ;  /* 0x0000ff004bff7812 */ /* 0x000fe200078cc0ff */
[----:B------:R-:W-:Y:S01]  /*28c0*/  FMUL.FTZ R47, R95, R62 ;  /* 0x0000003e5f2f7220 */ /* 0x000fe20000410000 */
        /* <DEDUP_REMOVED lines=16> */
.L_x_2277:
        /* <DEDUP_REMOVED lines=11> */
[----:B------:R-:W-:Y:S01]  /*2a80*/  LOP3.LUT P2, RZ, R76, 0xff, RZ, 0xc0, !PT ;  /* 0x000000ff4cff7812 */ /* 0x000fe2000784c0ff */
[----:B------:R-:W-:Y:S01]  /*2a90*/  FMUL.FTZ R48, R48, UR14 ;  /* 0x0000000e30307c20 */ /* 0x000fe20008410000 */
[----:B------:R-:W-:Y:S01]  /*2aa0*/  FADD.FTZ R62, R79, -R62 ;  /* 0x8000003e4f3e7221 */ /* 0x000fe20000010000 */
[----:B------:R-:W-:Y:S01]  /*2ab0*/  FMUL.FTZ R50, R50, UR14 ;  /* 0x0000000e32327c20 */ /* 0x000fe20008410000 */
[----:B------:R-:W-:Y:S01]  /*2ac0*/  LOP3.LUT P6, RZ, R75, 0xff00, RZ, 0xc0, !PT ;  /* 0x0000ff004bff7812 */ /* 0x000fe200078cc0ff */
[----:B------:R-:W-:Y:S01]  /*2ad0*/  FMUL.FTZ R51, R49, UR14 ;  /* 0x0000000e31337c20 */ /* 0x000fe20008410000 */
[C---:B------:R-:W-:Y:S01]  /*2ae0*/  SEL R52, R48.reuse, RZ, P5 ;  /* 0x000000ff30347207 */ /* 0x040fe20002800000 */
[----:B------:R-:W-:Y:S01]  /*2af0*/  FMUL.FTZ R62, R95, R62 ;  /* 0x0000003e5f3e7220 */ /* 0x000fe20000410000 */
        /* <DEDUP_REMOVED lines=14> */
.L_x_2273:
[----:B------:R-:W-:-:S04]  /*2be0*/  UISETP.NE.U32.AND UP0, UPT, UR24, URZ, UPT ;  /* 0x000000ff1800728c */ /* 0x000fc8000bf05070 */
[----:B------:R-:W-:-:S09]  /*2bf0*/  UISETP.NE.AND.EX UP0, UPT, UR25, URZ, UPT, UP0 ;  /* 0x000000ff1900728c */ /* 0x000fd2000bf05300 */
[----:B------:R-:W-:Y:S05]  /*2c00*/  BRA.U !UP0, `(.L_x_2278) ;  /* 0x0000000108d87547 */ /* 0x000fea000b800000 */
        /* <DEDUP_REMOVED lines=14> */
[----:B------:R-:W-:Y:S01]  /*2cf0*/  FFMA.FTZ R46, R95, R47, R42 ;  /* 0x0000002f5f2e7223 */ /* 0x000fe2000001002a */
[----:B------:R-:W-:Y:S01]  /*2d00*/  LOP3.LUT P6, RZ, R75, 0xff, RZ, 0xc0, !PT ;  /* 0x000000ff4bff7812 */ /* 0x000fe200078cc0ff */
[----:B------:R-:W-:Y:S01]  /*2d10*/  FMUL.FTZ R52, R44, UR14 ;  /* 0x0000000e2c347c20 */ /* 0x000fe20008410000 */
[----:B------:R-:W-:Y:S01]  /*2d20*/  FFMA.FTZ R47, R95, R62, R43 ;  /* 0x0000003e5f2f7223 */ /* 0x000fe2000001002b */
[----:B------:R-:W-:Y:S01]  /*2d30*/  FMUL.FTZ R53, R45, UR14 ;  /* 0x0000000e2d357c20 */ /* 0x000fe20008410000 */
[----:B------:R-:W-:Y:S01]  /*2d40*/  FMUL.FTZ R54, R46, UR14 ;  /* 0x0000000e2e367c20 */ /* 0x000fe20008410000 */
[----:B------:R-:W-:Y:S01]  /*2d50*/  LOP3.LUT P5, RZ, R75, 0xff00, RZ, 0xc0, !PT ;  /* 0x0000ff004bff7812 */ /* 0x000fe200078ac0ff */
[----:B------:R-:W-:Y:S01]  /*2d60*/  FMUL.FTZ R55, R47, UR14 ;  /* 0x0000000e2f377c20 */ /* 0x000fe20008410000 */
[----:B------:R-:W-:-:S02]  /*2d70*/  SEL R52, R52, RZ, P6 ;  /* 0x000000ff34347207 */ /* 0x000fc40003000000 */
[C---:B------:R-:W-:Y:S02]  /*2d80*/  LOP3.LUT P2, RZ, R75.reuse, 0xff0000, RZ, 0xc0, !PT ;  /* 0x00ff00004bff7812 */ /* 0x040fe4000784c0ff */
[----:B------:R-:W-:Y:S02]  /*2d90*/  ISETP.GE.U32.AND P6, PT, R75, 0x1000000, PT ;  /* 0x010000004b00780c */ /* 0x000fe40003fc6070 */
[----:B------:R-:W-:Y:S02]  /*2da0*/  SEL R53, R53, RZ, P5 ;  /* 0x000000ff35357207 */ /* 0x000fe40002800000 */
[----:B------:R-:W-:Y:S02]  /*2db0*/  SEL R54, R54, RZ, P2 ;  /* 0x000000ff36367207 */ /* 0x000fe40001000000 */
[----:B------:R-:W-:Y:S01]  /*2dc0*/  SEL R55, R55, RZ, P6 ;  /* 0x000000ff37377207 */ /* 0x000fe20003000000 */
[----:B------:R-:W-:Y:S06]  /*2dd0*/  BRA `(.L_x_2276) ;  /* 0x0000000400387947 */ /* 0x000fec0003800000 */
.L_x_2279:
        /* <DEDUP_REMOVED lines=15> */
[----:B------:R-:W-:Y:S01]  /*2ed0*/  LOP3.LUT P5, RZ, R75, 0xff00, RZ, 0xc0, !PT ;  /* 0x0000ff004bff7812 */ /* 0x000fe200078ac0ff */
[----:B------:R-:W-:Y:S01]  /*2ee0*/  FMUL.FTZ R55, R55, UR14 ;  /* 0x0000000e37377c20 */ /* 0x000fe20008410000 */
[----:B------:R-:W-:Y:S01]  /*2ef0*/  LOP3.LUT P2, RZ, R75, 0xff0000, RZ, 0xc0, !PT ;  /* 0x00ff00004bff7812 */ /* 0x000fe2000784c0ff */
[----:B------:R-:W-:Y:S01]  /*2f00*/  FMUL.FTZ R62, R62, UR14 ;  /* 0x0000000e3e3e7c20 */ /* 0x000fe20008410000 */
[----:B------:R-:W-:-:S02]  /*2f10*/  SEL R52, R52, RZ, P6 ;  /* 0x000000ff34347207 */ /* 0x000fc40003000000 */
[----:B------:R-:W-:Y:S02]  /*2f20*/  ISETP.GE.U32.AND P6, PT, R75, 0x1000000, PT ;  /* 0x010000004b00780c */ /* 0x000fe40003fc6070 */
[----:B------:R-:W-:Y:S02]  /*2f30*/  SEL R53, R54, RZ, P5 ;  /* 0x000000ff36357207 */ /* 0x000fe40002800000 */
[----:B------:R-:W-:Y:S02]  /*2f40*/  SEL R54, R55, RZ, P2 ;  /* 0x000000ff37367207 */ /* 0x000fe40001000000 */
[----:B------:R-:W-:Y:S01]  /*2f50*/  SEL R55, R62, RZ, P6 ;  /* 0x000000ff3e377207 */ /* 0x000fe20003000000 */
[----:B------:R-:W-:Y:S06]  /*2f60*/  BRA `(.L_x_2276) ;  /* 0x0000000000d47947 */ /* 0x000fec0003800000 */
.L_x_2278:
        /* <DEDUP_REMOVED lines=13> */
[----:B------:R-:W-:Y:S01]  /*3040*/  FMUL.FTZ R45, R95, R46 ;  /* 0x0000002e5f2d7220 */ /* 0x000fe20000410000 */
[----:B------:R-:W-:Y:S01]  /*3050*/  LOP3.LUT P6, RZ, R75, 0xff, RZ, 0xc0, !PT ;  /* 0x000000ff4bff7812 */ /* 0x000fe200078cc0ff */
[C---:B------:R-:W-:Y:S01]  /*3060*/  FMUL.FTZ R46, R95.reuse, R54 ;  /* 0x000000365f2e7220 */ /* 0x040fe20000410000 */
[----:B------:R-:W-:Y:S01]  /*3070*/  FMUL.FTZ R52, R44, UR14 ;  /* 0x0000000e2c347c20 */ /* 0x000fe20008410000 */
[----:B------:R-:W-:Y:S01]  /*3080*/  FMUL.FTZ R47, R95, R62 ;  /* 0x0000003e5f2f7220 */ /* 0x000fe20000410000 */
        /* <DEDUP_REMOVED lines=11> */
.L_x_2280:
[-CC-:B------:R-:W-:Y:S01]  /*3140*/  FFMA.FTZ R52, R87, R62.reuse, R63.reuse ;  /* 0x0000003e57347223 */ /* 0x180fe2000001003f */
[-CC-:B------:R-:W-:Y:S01]  /*3150*/  FFMA.FTZ R53, R88, R62.reuse, R63.reuse ;  /* 0x0000003e58357223 */ /* 0x180fe2000001003f */
[-CC-:B------:R-:W-:Y:S01]  /*3160*/  FFMA.FTZ R55, R91, R62.reuse, R63.reuse ;  /* 0x0000003e5b377223 */ /* 0x180fe2000001003f */
[----:B------:R-:W-:Y:S01]  /*3170*/  FFMA.FTZ R62, R92, R62, R63 ;  /* 0x0000003e5c3e7223 */ /* 0x000fe2000001003f */
[----:B------:R-:W-:Y:S01]  /*3180*/  FADD.FTZ R52, R77, -R52 ;  /* 0x800000344d347221 */ /* 0x000fe20000010000 */
[----:B------:R-:W-:Y:S01]  /*3190*/  FADD.FTZ R54, R78, -R53 ;  /* 0x800000354e367221 */ /* 0x000fe20000010000 */
[----:B0-----:R-:W-:Y:S01]  /*31a0*/  FADD.FTZ R56, R80, -R55 ;  /* 0x8000003750387221 */ /* 0x001fe20000010000 */
        /* <DEDUP_REMOVED lines=8> */
[C---:B------:R-:W-:Y:S01]  /*3230*/  LOP3.LUT P5, RZ, R75.reuse, 0xff00, RZ, 0xc0, !PT ;  /* 0x0000ff004bff7812 */ /* 0x040fe200078ac0ff */
[----:B------:R-:W-:Y:S01]  /*3240*/  FMUL.FTZ R56, R56, UR14 ;  /* 0x0000000e38387c20 */ /* 0x000fe20008410000 */
[----:B------:R-:W-:Y:S01]  /*3250*/  SEL R52, R52, RZ, P6 ;  /* 0x000000ff34347207 */ /* 0x000fe20003000000 */
[----:B------:R-:W-:Y:S01]  /*3260*/  FMUL.FTZ R62, R62, UR14 ;  /* 0x0000000e3e3e7c20 */ /* 0x000fe20008410000 */
[----:B------:R-:W-:-:S02]  /*3270*/  LOP3.LUT P2, RZ, R75, 0xff0000, RZ, 0xc0, !PT ;  /* 0x00ff00004bff7812 */ /* 0x000fc4000784c0ff */
[----:B------:R-:W-:Y:S02]  /*3280*/  ISETP.GE.U32.AND P6, PT, R75, 0x1000000, PT ;  /* 0x010000004b00780c */ /* 0x000fe40003fc6070 */
[----:B------:R-:W-:Y:S02]  /*3290*/  SEL R53, R54, RZ, P5 ;  /* 0x000000ff36357207 */ /* 0x000fe40002800000 */
[----:B------:R-:W-:Y:S02]  /*32a0*/  SEL R54, R56, RZ, P2 ;  /* 0x000000ff38367207 */ /* 0x000fe40001000000 */
[----:B------:R-:W-:-:S07]  /*32b0*/  SEL R55, R62, RZ, P6 ;  /* 0x000000ff3e377207 */ /* 0x000fce0003000000 */
.L_x_2276:
[----:B------:R-:W1:Y:S08]  /*32c0*/  @P1 LDC.64 R60, c[0x0][0x478] ;  /* 0x00011e00ff3c1b82 */ /* 0x000e700000000a00 */
[----:B0-----:R-:W0:Y:S08]  /*32d0*/  LDC.64 R56, c[0x0][0x468] ;  /* 0x00011a00ff387b82 */ /* 0x001e300000000a00 */
[----:B------:R-:W2:Y:S01]  /*32e0*/  @P0 LDC.64 R58, c[0x0][0x470] ;  /* 0x00011c00ff3a0b82 */ /* 0x000ea20000000a00 */
[----:B-1----:R-:W-:-:S05]  /*32f0*/  @P1 IMAD.WIDE.U32 R60, R70, 0x10, R60 ;  /* 0x00000010463c1825 */ /* 0x002fca00078e003c */
[----:B------:R3:W-:Y:S01]  /*3300*/  @P1 STG.E.128 desc[UR8][R60.64], R44 ;  /* 0x0000002c3c001986 */ /* 0x0007e2000c101d08 */
[----:B0-----:R-:W-:-:S05]  /*3310*/  IMAD.WIDE.U32 R56, R70, 0x10, R56 ;  /* 0x0000001046387825 */ /* 0x001fca00078e0038 */
[----:B------:R3:W-:Y:S01]  /*3320*/  STG.E.128 desc[UR8][R56.64], R52 ;  /* 0x0000003438007986 */ /* 0x0007e2000c101d08 */
[----:B--2---:R-:W-:-:S05]  /*3330*/  @P0 IMAD.WIDE.U32 R58, R70, 0x10, R58 ;  /* 0x00000010463a0825 */ /* 0x004fca00078e003a */
[----:B------:R3:W-:Y:S02]  /*3340*/  @P0 STG.E.128 desc[UR8][R58.64], R48 ;  /* 0x000000303a000986 */ /* 0x0007e4000c101d08 */
.L_x_2272:
[----:B------:R-:W-:Y:S05]  /*3350*/  BSYNC.RECONVERGENT B1 ;  /* 0x0000000000017941 */ /* 0x000fea0003800200 */
.L_x_2271:
[----:B-1-3--:R-:W1:Y:S02]  /*3360*/  LDC.64 R52, c[0x0][0x380] ;  /* 0x0000e000ff347b82 */ /* 0x00ae640000000a00 */
[----:B-1----:R-:W-:-:S04]  /*3370*/  LEA R71, R52, R71, 0x2 ;  /* 0x0000004734477211 */ /* 0x002fc800078e10ff */
[----:B------:R-:W-:-:S13]  /*3380*/  ISETP.GE.AND P0, PT, R71, R53, PT ;  /* 0x000000354700720c */ /* 0x000fda0003f06270 */
[----:B------:R-:W-:Y:S05]  /*3390*/  @!P0 BRA `(.L_x_2281) ;  /* 0xffffffd000908947 */ /* 0x000fea000383ffff */
.L_x_2255:
[----:B------:R-:W-:Y:S05]  /*33a0*/  BSYNC B0 ;  /* 0x0000000000007941 */ /* 0x000fea0003800000 */
.L_x_2254:
[----:B------:R-:W1:Y:S01]  /*33b0*/  S2R R51, SR_TID.X ;  /* 0x0000000000337919 */ /* 0x000e620000002100 */
[----:B------:R-:W-:Y:S01]  /*33c0*/  MOV R2, 0x400 ;  /* 0x0000040000027802 */ /* 0x000fe20000000f00 */
[----:B------:R-:W-:Y:S05]  /*33d0*/  WARPSYNC.ALL ;  /* 0x0000000000007948 */ /* 0x000fea0003800000 */
[----:B-----5:R-:W2:Y:S01]  /*33e0*/  S2R R37, SR_CgaCtaId ;  /* 0x0000000000257919 */ /* 0x020ea20000008800 */
[----:B------:R-:W-:Y:S01]  /*33f0*/  IMAD R38, R74, UR7, RZ ;  /* 0x000000074a267c24 */ /* 0x000fe2000f8e02ff */
[----:B------:R-:W3:Y:S01]  /*3400*/  LDCU.128 UR16, c[0x0][0x440] ;  /* 0x00008800ff1077ac */ /* 0x000ee20008000c00 */
[----:B------:R-:W-:Y:S01]  /*3410*/  BSSY.RECONVERGENT B0, `(.L_x_2282) ;  /* 0x000007b000007945 */ /* 0x000fe20003800200 */
[----:B------:R-:W4:Y:S01]  /*3420*/  LDCU.128 UR20, c[0x0][0x450] ;  /* 0x00008a00ff1477ac */ /* 0x000f220008000c00 */
[----:B-1----:R-:W-:-:S02]  /*3430*/  SHF.L.U32 R0, R51, 0x5, RZ ;  /* 0x0000000533007819 */ /* 0x002fc400000006ff */
[----:B------:R-:W-:Y:S02]  /*3440*/  IADD3 R38, P0, PT, R38, R51, RZ ;  /* 0x0000003326267210 */ /* 0x000fe40007f1e0ff */
[----:B------:R-:W-:Y:S02]  /*3450*/  LOP3.LUT R3, R0, 0xc00, RZ, 0xc0, !PT ;  /* 0x00000c0000037812 */ /* 0x000fe400078ec0ff */
[----:B--2---:R-:W-:Y:S02]  /*3460*/  LEA R2, R37, R2, 0x18 ;  /* 0x0000000225027211 */ /* 0x004fe400078ec0ff */
[----:B------:R-:W-:-:S04]  /*3470*/  LEA R3, R72, R3, 0x4 ;  /* 0x0000000348037211 */ /* 0x000fc800078e20ff */
[-C--:B------:R-:W-:Y:S02]  /*3480*/  IADD3 R3, PT, PT, R3, R2.reuse, RZ ;  /* 0x0000000203037210 */ /* 0x080fe40007ffe0ff */
[----:B------:R-:W-:-:S03]  /*3490*/  LEA R2, R51, R2, 0x2 ;  /* 0x0000000233027211 */ /* 0x000fc600078e10ff */
[----:B------:R-:W-:Y:S04]  /*34a0*/  STS.128 [R3], R12 ;  /* 0x0000000c03007388 */ /* 0x000fe80000000c00 */
[----:B------:R-:W-:Y:S01]  /*34b0*/  STS.128 [R3+0x200], R16 ;  /* 0x0002001003007388 */ /* 0x000fe20000000c00 */
[----:B------:R-:W-:Y:S06]  /*34c0*/  BAR.SYNC.DEFER_BLOCKING 0x0 ;  /* 0x0000000000007b1d */ /* 0x000fec0000010000 */
[----:B------:R-:W1:Y:S04]  /*34d0*/  LDS R0, [R2] ;  /* 0x0000000002007984 */ /* 0x000e680000000800 */
[----:B------:R-:W2:Y:S04]  /*34e0*/  LDS R37, [R2+0x400] ;  /* 0x0004000002257984 */ /* 0x000ea80000000800 */
[----:B------:R-:W0:Y:S04]  /*34f0*/  LDS R36, [R2+0x200] ;  /* 0x0002000002247984 */ /* 0x000e280000000800 */
[----:B------:R-:W3:Y:S04]  /*3500*/  LDS R39, [R2+0x600] ;  /* 0x0006000002277984 */ /* 0x000ee80000000800 */
[----:B------:R-:W4:Y:S04]  /*3510*/  LDS R41, [R2+0x800] ;  /* 0x0008000002297984 */ /* 0x000f280000000800 */
[----:B------:R-:W4:Y:S04]  /*3520*/  LDS R13, [R2+0xa00] ;  /* 0x000a0000020d7984 */ /* 0x000f280000000800 */
[----:B------:R-:W4:Y:S04]  /*3530*/  LDS R15, [R2+0xc00] ;  /* 0x000c0000020f7984 */ /* 0x000f280000000800 */
[----:B------:R-:W4:Y:S01]  /*3540*/  LDS R12, [R2+0xe00] ;  /* 0x000e0000020c7984 */ /* 0x000f220000000800 */
[----:B------:R-:W-:Y:S01]  /*3550*/  BAR.SYNC.DEFER_BLOCKING 0x0 ;  /* 0x0000000000007b1d */ /* 0x000fe20000010000 */
[----:B-1----:R-:W-:-:S04]  /*3560*/  FADD.FTZ R0, RZ, R0 ;  /* 0x00000000ff007221 */ /* 0x002fc80000010000 */
[----:B--2---:R-:W-:Y:S01]  /*3570*/  FADD.FTZ R0, R0, R37 ;  /* 0x0000002500007221 */ /* 0x004fe20000010000 */
[----:B0-----:R-:W-:-:S04]  /*3580*/  FADD.FTZ R36, RZ, R36 ;  /* 0x00000024ff247221 */ /* 0x001fc80000010000 */
        /* <DEDUP_REMOVED lines=29> */
[----:B------:R-:W-:Y:S02]  /*3760*/  SHF.L.U32 R31, R38, 0x2, RZ ;  /* 0x00000002261f7819 */ /* 0x000fe400000006ff */
[----:B------:R-:W-:-:S02]  /*3770*/  IADD3 R74, PT, PT, R29, R74, RZ ;  /* 0x0000004a1d4a7210 */ /* 0x000fc40007ffe0ff */
[----:B-1----:R-:W-:Y:S02]  /*3780*/  IADD3.X R33, PT, PT, RZ, RZ, RZ, P0, !PT ;  /* 0x000000ffff217210 */ /* 0x002fe400007fe4ff */
        /* <DEDUP_REMOVED lines=67> */
.L_x_2283:
[----:B------:R-:W-:Y:S05]  /*3bc0*/  BSYNC.RECONVERGENT B0 ;  /* 0x0000000000007941 */ /* 0x000fea0003800200 */
.L_x_2282:
        /* <DEDUP_REMOVED lines=15> */
.L_x_2260:
        /* <DEDUP_REMOVED lines=8> */
.L_x_2285:
[----:B------:R-:W-:Y:S05]  /*3d40*/  BSYNC B1 ;  /* 0x0000000000017941 */ /* 0x000fea0003800000 */
.L_x_2284:
        /* <DEDUP_REMOVED lines=8> */
.L_x_2286:
[----:B------:R-:W-:Y:S01]  /*3dd0*/  FADD.FTZ R53, R53, R102 ;  /* 0x0000006635357221 */ /* 0x000fe20000010000 */
[----:B------:R-:W-:-:S04]  /*3de0*/  HFMA2 R62, -RZ, RZ, 0, 1.1920928955078125e-07 ;  /* 0x00000002ff3e7431 */ /* 0x000fc800000001ff */
[----:B------:R-:W-:Y:S02]  /*3df0*/  MOV R63, R53 ;  /* 0x00000035003f7202 */ /* 0x000fe40000000f00 */
[----:B------:R-:W-:-:S07]  /*3e00*/  MOV R55, R61 ;  /* 0x0000003d00377202 */ /* 0x000fce0000000f00 */
[----:B------:R-:W-:Y:S05]  /*3e10*/  WARPSYNC.COLLECTIVE R60, `(.L_x_2287) ;  /* 0x000000003c087348 */ /* 0x000fea0003c00000 */
[----:B------:R0:W1:Y:S02]  /*3e20*/  SHFL.BFLY P0, R61, R63, R62, R97 ;  /* 0x0c00003e3f3d7389 */ /* 0x0000640000000061 */
[----:B01----:R-:W-:Y:S05]  /*3e30*/  ENDCOLLECTIVE ;  /* 0x000000000000791b */ /* 0x003fea0003800000 */
.L_x_2287:
[----:B------:R-:W-:-:S05]  /*3e40*/  FADD.FTZ R55, R55, R104 ;  /* 0x0000006837377221 */ /* 0x000fca0000010000 */
[----:B------:R-:W-:Y:S02]  /*3e50*/  MOV R63, R55 ;  /* 0x00000037003f7202 */ /* 0x000fe40000000f00 */
[----:B------:R-:W-:-:S07]  /*3e60*/  MOV R52, R61 ;  /* 0x0000003d00347202 */ /* 0x000fce0000000f00 */
[----:B------:R-:W-:Y:S05]  /*3e70*/  WARPSYNC.COLLECTIVE R60, `(.L_x_2288) ;  /* 0x000000003c087348 */ /* 0x000fea0003c00000 */
[----:B------:R0:W1:Y:S02]  /*3e80*/  SHFL.BFLY P0, R61, R63, R62, R97 ;  /* 0x0c00003e3f3d7389 */ /* 0x0000640000000061 */
[----:B01----:R-:W-:Y:S05]  /*3e90*/  ENDCOLLECTIVE ;  /* 0x000000000000791b */ /* 0x003fea0003800000 */
.L_x_2288:
[----:B------:R-:W-:Y:S01]  /*3ea0*/  FADD.FTZ R52, R53, R52 ;  /* 0x0000003435347221 */ /* 0x000fe20000010000 */
[----:B------:R-:W-:-:S04]  /*3eb0*/  HFMA2 R62, -RZ, RZ, 0, 2.384185791015625e-07 ;  /* 0x00000004ff3e7431 */ /* 0x000fc800000001ff */
[----:B------:R-:W-:Y:S02]  /*3ec0*/  MOV R63, R52 ;  /* 0x00000034003f7202 */ /* 0x000fe40000000f00 */
[----:B------:R-:W-:-:S07]  /*3ed0*/  MOV R54, R61 ;  /* 0x0000003d00367202 */ /* 0x000fce0000000f00 */
[----:B------:R-:W-:Y:S05]  /*3ee0*/  WARPSYNC.COLLECTIVE R60, `(.L_x_2289) ;  /* 0x000000003c087348 */ /* 0x000fea0003c00000 */
[----:B------:R0:W1:Y:S02]  /*3ef0*/  SHFL.BFLY P0, R61, R63, R62, R97 ;  /* 0x0c00003e3f3d7389 */ /* 0x0000640000000061 */
[----:B01----:R-:W-:Y:S05]  /*3f00*/  ENDCOLLECTIVE ;  /* 0x000000000000791b */ /* 0x003fea0003800000 */
.L_x_2289:
[----:B------:R-:W-:-:S05]  /*3f10*/  FADD.FTZ R54, R55, R54 ;  /* 0x0000003637367221 */ /* 0x000fca0000010000 */
[----:B------:R-:W-:Y:S02]  /*3f20*/  MOV R63, R54 ;  /* 0x00000036003f7202 */ /* 0x000fe40000000f00 */
[----:B------:R-:W-:-:S07]  /*3f30*/  MOV R57, R61 ;  /* 0x0000003d00397202 */ /* 0x000fce0000000f00 */
[----:B------:R-:W-:Y:S05]  /*3f40*/  WARPSYNC.COLLECTIVE R60, `(.L_x_2290) ;  /* 0x000000003c087348 */ /* 0x000fea0003c00000 */
[----:B------:R0:W1:Y:S02]  /*3f50*/  SHFL.BFLY P0, R61, R63, R62, R97 ;  /* 0x0c00003e3f3d7389 */ /* 0x0000640000000061 */
[----:B01----:R-:W-:Y:S05]  /*3f60*/  ENDCOLLECTIVE ;  /* 0x000000000000791b */ /* 0x003fea0003800000 */
.L_x_2290:
[----:B------:R-:W-:Y:S01]  /*3f70*/  FADD.FTZ R57, R52, R57 ;  /* 0x0000003934397221 */ /* 0x000fe20000010000 */
[----:B------:R-:W-:-:S04]  /*3f80*/  HFMA2 R62, -RZ, RZ, 0, 4.76837158203125e-07 ;  /* 0x00000008ff3e7431 */ /* 0x000fc800000001ff */
[----:B------:R-:W-:Y:S02]  /*3f90*/  MOV R63, R57 ;  /* 0x00000039003f7202 */ /* 0x000fe40000000f00 */
[----:B------:R-:W-:-:S07]  /*3fa0*/  MOV R59, R61 ;  /* 0x0000003d003b7202 */ /* 0x000fce0000000f00 */
[----:B------:R-:W-:Y:S05]  /*3fb0*/  WARPSYNC.COLLECTIVE R60, `(.L_x_2291) ;  /* 0x000000003c087348 */ /* 0x000fea0003c00000 */
[----:B------:R0:W1:Y:S02]  /*3fc0*/  SHFL.BFLY P0, R61, R63, R62, R97 ;  /* 0x0c00003e3f3d7389 */ /* 0x0000640000000061 */
[----:B01----:R-:W-:Y:S05]  /*3fd0*/  ENDCOLLECTIVE ;  /* 0x000000000000791b */ /* 0x003fea0003800000 */
.L_x_2291:
[----:B------:R-:W-:-:S05]  /*3fe0*/  FADD.FTZ R59, R54, R59 ;  /* 0x0000003b363b7221 */ /* 0x000fca0000010000 */
[----:B------:R-:W-:Y:S02]  /*3ff0*/  MOV R63, R59 ;  /* 0x0000003b003f7202 */ /* 0x000fe40000000f00 */
[----:B------:R-:W-:-:S07]  /*4000*/  MOV R56, R61 ;  /* 0x0000003d00387202 */ /* 0x000fce0000000f00 */
[----:B------:R-:W-:Y:S05]  /*4010*/  WARPSYNC.COLLECTIVE R60, `(.L_x_2292) ;  /* 0x000000003c087348 */ /* 0x000fea0003c00000 */
[----:B------:R0:W1:Y:S02]  /*4020*/  SHFL.BFLY P0, R61, R63, R62, R97 ;  /* 0x0c00003e3f3d7389 */ /* 0x0000640000000061 */
[----:B01----:R-:W-:Y:S05]  /*4030*/  ENDCOLLECTIVE ;  /* 0x000000000000791b */ /* 0x003fea0003800000 */
.L_x_2292:
[----:B------:R-:W-:Y:S01]  /*4040*/  FADD.FTZ R56, R57, R56 ;  /* 0x0000003839387221 */ /* 0x000fe20000010000 */
[----:B------:R-:W-:-:S04]  /*4050*/  HFMA2 R62, -RZ, RZ, 0, 9.5367431640625e-07 ;  /* 0x00000010ff3e7431 */ /* 0x000fc800000001ff */
[----:B------:R-:W-:Y:S02]  /*4060*/  MOV R63, R56 ;  /* 0x00000038003f7202 */ /* 0x000fe40000000f00 */
[----:B------:R-:W-:-:S07]  /*4070*/  MOV R58, R61 ;  /* 0x0000003d003a7202 */ /* 0x000fce0000000f00 */
[----:B------:R-:W-:Y:S05]  /*4080*/  WARPSYNC.COLLECTIVE R60, `(.L_x_2293) ;  /* 0x000000003c087348 */ /* 0x000fea0003c00000 */
[----:B------:R0:W1:Y:S02]  /*4090*/  SHFL.BFLY P0, R61, R63, R62, R97 ;  /* 0x0c00003e3f3d7389 */ /* 0x0000640000000061 */
[----:B01----:R-:W-:Y:S05]  /*40a0*/  ENDCOLLECTIVE ;  /* 0x000000000000791b */ /* 0x003fea0003800000 */
.L_x_2293:
[----:B------:R-:W-:-:S05]  /*40b0*/  FADD.FTZ R58, R59, R58 ;  /* 0x0000003a3b3a7221 */ /* 0x000fca0000010000 */
[----:B------:R-:W-:Y:S02]  /*40c0*/  MOV R63, R58 ;  /* 0x0000003a003f7202 */ /* 0x000fe40000000f00 */
[----:B------:R-:W-:-:S07]  /*40d0*/  MOV R53, R61 ;  /* 0x0000003d00357202 */ /* 0x000fce0000000f00 */
[----:B------:R-:W-:Y:S05]  /*40e0*/  WARPSYNC.COLLECTIVE R60, `(.L_x_2294) ;  /* 0x000000003c087348 */ /* 0x000fea0003c00000 */
[----:B------:R0:W1:Y:S02]  /*40f0*/  SHFL.BFLY P0, R61, R63, R62, R97 ;  /* 0x0c00003e3f3d7389 */ /* 0x0000640000000061 */
[----:B01----:R-:W-:Y:S05]  /*4100*/  ENDCOLLECTIVE ;  /* 0x000000000000791b */ /* 0x003fea0003800000 */
.L_x_2294:
[----:B------:R-:W-:Y:S01]  /*4110*/  MOV R55, R61 ;  /* 0x0000003d00377202 */ /* 0x000fe20000000f00 */
[----:B------:R-:W-:Y:S06]  /*4120*/  BRA `(.L_x_2295) ;  /* 0xffffffd000147947 */ /* 0x000fec000383ffff */
.L_x_2296:
        /* <DEDUP_REMOVED lines=13> */
.L_x_2900:


//--------------------- .text._ZN10layer_norm31ln_parallel_residual_bwd_kernelINS_13Kernel_traitsI6__halfffffjLj256ELj1ELj4ELj1ELj16ENS_18Kernel_traits_baseILj256ES2_ffffjLj128EEEEELb1ELb0ELb1EEEvNS_9BwdParamsE --------------------------
	.section	.text._ZN10layer_norm31ln_parallel_residual_bwd_kernelINS_13Kernel_traitsI6__halfffffjLj256ELj1ELj4ELj1ELj16ENS_18Kernel_traits_baseILj256ES2_ffffjLj128EEEEELb1ELb0ELb1EEEvNS_9BwdParamsE,"ax",@progbits
	.align	128
        .global         _ZN10layer_norm31ln_parallel_residual_bwd_kernelINS_13Kernel_traitsI6__halfffffjLj256ELj1ELj4ELj1ELj16ENS_18Kernel_traits_baseILj256ES2_ffffjLj128EEEEELb1ELb0ELb1EEEvNS_9BwdParamsE
        .type           _ZN10layer_norm31ln_parallel_residual_bwd_kernelINS_13Kernel_traitsI6__halfffffjLj256ELj1ELj4ELj1ELj16ENS_18Kernel_traits_baseILj256ES2_ffffjLj128EEEEELb1ELb0ELb1EEEvNS_9BwdParamsE,@function
        .size           _ZN10layer_norm31ln_parallel_residual_bwd_kernelINS_13Kernel_traitsI6__halfffffjLj256ELj1ELj4ELj1ELj16ENS_18Kernel_traits_baseILj256ES2_ffffjLj128EEEEELb1ELb0ELb1EEEvNS_9BwdParamsE,(.L_x_2901 - _ZN10layer_norm31ln_parallel_residual_bwd_kernelINS_13Kernel_traitsI6__halfffffjLj256ELj1ELj4ELj1ELj16ENS_18Kernel_traits_baseILj256ES2_ffffjLj128EEEEELb1ELb0ELb1EEEvNS_9BwdParamsE)
        .other          _ZN10layer_norm31ln_parallel_residual_bwd_kernelINS_13Kernel_traitsI6__halfffffjLj256ELj1ELj4ELj1ELj16ENS_18Kernel_traits_baseILj256ES2_ffffjLj128EEEEELb1ELb0ELb1EEEvNS_9BwdParamsE,@"STO_CUDA_ENTRY STV_DEFAULT"
_ZN10layer_norm31ln_parallel_residual_bwd_kernelINS_13Kernel_traitsI6__halfffffjLj256ELj1ELj4ELj1ELj16ENS_18Kernel_traits_baseILj256ES2_ffffjLj128EEEEELb1ELb0ELb1EEEvNS_9BwdParamsE:
.text._ZN10layer_norm31ln_parallel_residual_bwd_kernelINS_13Kernel_traitsI6__halfffffjLj256ELj1ELj4ELj1ELj16ENS_18Kernel_traits_baseILj256ES2_ffffjLj128EEEEELb1ELb0ELb1EEEvNS_9BwdParamsE:
        /* <DEDUP_REMOVED lines=38> */
[----:B0-----:R-:W-:-:S05]  /*0260*/  IMAD.WIDE.U32 R4, R74, 0x8, R4 ;  /* 0x000000084a047825 */ /* 0x001fca00078e0004 */
[----:B------:R-:W4:Y:S01]  /*0270*/  LDG.E.64 R92, desc[UR12][R4.64+0x100] ;  /* 0x0001000c045c7981 */ /* 0x000f22000c1e1b00 */
[----:B--2---:R-:W-:-:S03]  /*0280*/  IMAD.WIDE.U32 R2, R74, 0x8, R2 ;  /* 0x000000084a027825 */ /* 0x004fc600078e0002 */
[----:B------:R0:W2:Y:S04]  /*0290*/  LDG.E.64 R96, desc[UR12][R4.64] ;  /* 0x0000000c04607981 */ /* 0x0000a8000c1e1b00 */
[----:B------:R-:W5:Y:S04]  /*02a0*/  LDG.E.64 R100, desc[UR12][R2.64+0x100] ;  /* 0x0001000c02647981 */ /* 0x000f68000c1e1b00 */
[----:B------:R3:W5:Y:S01]  /*02b0*/  LDG.E.64 R104, desc[UR12][R2.64] ;  /* 0x0000000c02687981 */ /* 0x000762000c1e1b00 */
[----:B-1----:R-:W-:Y:S01]  /*02c0*/  UISETP.NE.U32.AND UP0, UPT, UR14, URZ, UPT ;  /* 0x000000ff0e00728c */ /* 0x002fe2000bf05070 */
[----:B------:R-:W-:Y:S01]  /*02d0*/  HFMA2 R0, -RZ, RZ, 0, 0 ;  /* 0x00000000ff007431 */ /* 0x000fe200000001ff */
[----:B------:R-:W-:Y:S01]  /*02e0*/  BSSY B1, `(.L_x_2299) ;  /* 0x00002cf000017945 */ /* 0x000fe20003800000 */
[----:B0-----:R-:W-:Y:S01]  /*02f0*/  CS2R R4, SRZ ;  /* 0x0000000000047805 */ /* 0x001fe2000001ff00 */
[----:B------:R-:W-:Y:S01]  /*0300*/  UISETP.NE.AND.EX UP0, UPT, UR15, URZ, UPT, UP0 ;  /* 0x000000ff0f00728c */ /* 0x000fe2000bf05300 */
[----:B------:R-:W-:-:S02]  /*0310*/  CS2R R16, SRZ ;  /* 0x0000000000107805 */ /* 0x000fc4000001ff00 */
[----:B------:R-:W-:Y:S02]  /*0320*/  CS2R R18, SRZ ;  /* 0x0000000000127805 */ /* 0x000fe4000001ff00 */
[----:B------:R-:W-:Y:S02]  /*0330*/  CS2R R64, SRZ ;  /* 0x0000000000407805 */ /* 0x000fe4000001ff00 */
[----:B------:R-:W-:Y:S02]  /*0340*/  CS2R R66, SRZ ;  /* 0x0000000000427805 */ /* 0x000fe4000001ff00 */
[----:B---3--:R-:W-:Y:S02]  /*0350*/  CS2R R2, SRZ ;  /* 0x0000000000027805 */ /* 0x008fe4000001ff00 */
        /* <DEDUP_REMOVED lines=9> */
[----:B------:R-:W-:Y:S02]  /*03f0*/  ISETP.NE.AND P2, PT, R90, RZ, PT ;  /* 0x000000ff5a00720c */ /* 0x000fe40003f45270 */
[----:B------:R-:W-:Y:S01]  /*0400*/  PLOP3.LUT P3, PT, PT, PT, UP0, 0x80, 0x8 ;  /* 0x000000000008781c */ /* 0x000fe20003f6f008 */
[----:B----4-:R-:W-:Y:S01]  /*0410*/  HADD2.F32 R75, -RZ, R92.H0_H0 ;  /* 0x2000005cff4b7230 */ /* 0x010fe20000004100 */
[--C-:B------:R-:W-:Y:S01]  /*0420*/  SHF.R.U64 R92, R92, 0x10, R93.reuse ;  /* 0x000000105c5c7819 */ /* 0x100fe2000000125d */
[----:B------:R-:W-:Y:S01]  /*0430*/  HADD2.F32 R77, -RZ, R93.H0_H0 ;  /* 0x2000005dff4d7230 */ /* 0x000fe20000004100 */
[----:B------:R-:W-:Y:S01]  /*0440*/  SHF.R.U32.HI R94, RZ, 0x10, R93 ;  /* 0x00000010ff5e7819 */ /* 0x000fe2000001165d */
[----:B--2---:R-:W-:Y:S01]  /*0450*/  HADD2.F32 R91, -RZ, R96.H0_H0 ;  /* 0x20000060ff5b7230 */ /* 0x004fe20000004100 */
[--C-:B------:R-:W-:Y:S01]  /*0460*/  SHF.R.U64 R96, R96, 0x10, R97.reuse ;  /* 0x0000001060607819 */ /* 0x100fe20000001261 */
[----:B------:R-:W-:Y:S01]  /*0470*/  HADD2.F32 R93, -RZ, R97.H0_H0 ;  /* 0x20000061ff5d7230 */ /* 0x000fe20000004100 */
[----:B------:R-:W-:Y:S01]  /*0480*/  SHF.R.U32.HI R98, RZ, 0x10, R97 ;  /* 0x00000010ff627819 */ /* 0x000fe20000011661 */
[----:B-----5:R-:W-:Y:S01]  /*0490*/  HADD2.F32 R95, -RZ, R100.H0_H0 ;  /* 0x20000064ff5f7230 */ /* 0x020fe20000004100 */
[--C-:B------:R-:W-:Y:S01]  /*04a0*/  SHF.R.U64 R100, R100, 0x10, R101.reuse ;  /* 0x0000001064647819 */ /* 0x100fe20000001265 */
[----:B------:R-:W-:Y:S01]  /*04b0*/  HADD2.F32 R97, -RZ, R101.H0_H0 ;  /* 0x20000065ff617230 */ /* 0x000fe20000004100 */
[----:B------:R-:W-:Y:S01]  /*04c0*/  SHF.R.U32.HI R102, RZ, 0x10, R101 ;  /* 0x00000010ff667819 */ /* 0x000fe20000011665 */
[----:B------:R-:W-:Y:S01]  /*04d0*/  HADD2.F32 R99, -RZ, R104.H0_H0 ;  /* 0x20000068ff637230 */ /* 0x000fe20000004100 */
[--C-:B------:R-:W-:Y:S01]  /*04e0*/  SHF.R.U64 R104, R104, 0x10, R105.reuse ;  /* 0x0000001068687819 */ /* 0x100fe20000001269 */
[----:B------:R-:W-:Y:S01]  /*04f0*/  HADD2.F32 R101, -RZ, R105.H0_H0 ;  /* 0x20000069ff657230 */ /* 0x000fe20000004100 */
[----:B------:R-:W-:Y:S01]  /*0500*/  SHF.R.U32.HI R106, RZ, 0x10, R105 ;  /* 0x00000010ff6a7819 */ /* 0x000fe20000011669 */
[----:B------:R-:W-:Y:S01]  /*0510*/  HADD2.F32 R92, -RZ, R92.H0_H0 ;  /* 0x2000005cff5c7230 */ /* 0x000fe20000004100 */
[----:B------:R-:W-:Y:S01]  /*0520*/  MOV R105, RZ ;  /* 0x000000ff00697202 */ /* 0x000fe20000000f00 */
[----:B------:R-:W-:-:S02]  /*0530*/  HADD2.F32 R94, -RZ, R94.H0_H0 ;  /* 0x2000005eff5e7230 */ /* 0x000fc40000004100 */
[----:B------:R-:W-:Y:S02]  /*0540*/  HADD2.F32 R96, -RZ, R96.H0_H0 ;  /* 0x20000060ff607230 */ /* 0x000fe40000004100 */
[----:B------:R-:W-:Y:S02]  /*0550*/  HADD2.F32 R98, -RZ, R98.H0_H0 ;  /* 0x20000062ff627230 */ /* 0x000fe40000004100 */
[----:B------:R-:W-:Y:S02]  /*0560*/  HADD2.F32 R100, -RZ, R100.H0_H0 ;  /* 0x20000064ff647230 */ /* 0x000fe40000004100 */
[----:B------:R-:W-:Y:S02]  /*0570*/  HADD2.F32 R102, -RZ, R102.H0_H0 ;  /* 0x20000066ff667230 */ /* 0x000fe40000004100 */
[----:B------:R-:W-:Y:S02]  /*0580*/  HADD2.F32 R104, -RZ, R104.H0_H0 ;  /* 0x20000068ff687230 */ /* 0x000fe40000004100 */
[----:B------:R-:W-:-:S07]  /*0590*/  HADD2.F32 R106, -RZ, R106.H0_H0 ;  /* 0x2000006aff6a7230 */ /* 0x000fce0000004100 */
.L_x_2317:
[----:B------:R-:W0:Y:S01]  /*05a0*/  LDC.64 R54, c[0x0][0x3c0] ;  /* 0x0000f000ff367b82 */ /* 0x000e220000000a00 */
        /* <DEDUP_REMOVED lines=10> */
[C---:B-1----:R-:W-:Y:S01]  /*0650*/  IMAD.WIDE.U32 R40, R109.reuse, 0x10, R52 ;  /* 0x000000106d287825 */ /* 0x042fe200078e0034 */
[----:B------:R-:W-:-:S05]  /*0660*/  IADD3 R103, PT, PT, R109, 0x20, RZ ;  /* 0x000000206d677810 */ /* 0x000fca0007ffe0ff */
[----:B------:R-:W4:Y:S01]  /*0670*/  LDG.E.128 R40, desc[UR12][R40.64] ;  /* 0x0000000c28287981 */ /* 0x000f22000c1e1d00 */
[C---:B--2---:R-:W-:Y:S01]  /*0680*/  IMAD.WIDE.U32 R48, R109.reuse, 0x10, R56 ;  /* 0x000000106d307825 */ /* 0x044fe200078e0038 */
[----:B------:R-:W1:Y:S05]  /*0690*/  @P3 LDC.64 R84, c[0x0][0x438] ;  /* 0x00010e00ff543b82 */ /* 0x000e6a0000000a00 */
[----:B------:R-:W2:Y:S01]  /*06a0*/  LDG.E.128 R48, desc[UR12][R48.64] ;  /* 0x0000000c30307981 */ /* 0x000ea2000c1e1d00 */
[----:B---3--:R-:W-:Y:S02]  /*06b0*/  IMAD.WIDE R78, R76, 0x4, R78 ;  /* 0x000000044c4e7825 */ /* 0x008fe400078e024e */
[----:B------:R-:W3:Y:S03]  /*06c0*/  @P3 LDC.64 R86, c[0x0][0x438] ;  /* 0x00010e00ff563b82 */ /* 0x000ee60000000a00 */
[----:B------:R0:W2:Y:S02]  /*06d0*/  LDG.E R107, desc[UR12][R78.64] ;  /* 0x0000000c4e6b7981 */ /* 0x0000a4000c1e1900 */
[----:B0-----:R-:W-:-:S04]  /*06e0*/  IMAD.WIDE.U32 R44, R109, 0x10, R60 ;  /* 0x000000106d2c7825 */ /* 0x001fc800078e003c */
[C---:B------:R-:W-:Y:S02]  /*06f0*/  IMAD.WIDE.U32 R52, R103.reuse, 0x10, R52 ;  /* 0x0000001067347825 */ /* 0x040fe400078e0034 */
[----:B------:R-:W2:Y:S01]  /*0700*/  LDG.E.128 R44, desc[UR12][R44.64] ;  /* 0x0000000c2c2c7981 */ /* 0x000ea2000c1e1d00 */
[----:B------:R-:W-:Y:S01]  /*0710*/  ISETP.NE.U32.AND P0, PT, RZ, UR18, PT ;  /* 0x00000012ff007c0c */ /* 0x000fe2000bf05070 */
[C---:B------:R-:W-:Y:S01]  /*0720*/  IMAD.WIDE.U32 R56, R103.reuse, 0x10, R56 ;  /* 0x0000001067387825 */ /* 0x040fe200078e0038 */
[----:B------:R-:W0:Y:S01]  /*0730*/  LDC.64 R78, c[0x0][0x3b0] ;  /* 0x0000ec00ff4e7b82 */ /* 0x000e220000000a00 */
[----:B------:R-:W2:Y:S02]  /*0740*/  LDG.E.128 R52, desc[UR12][R52.64] ;  /* 0x0000000c34347981 */ /* 0x000ea4000c1e1d00 */
[----:B------:R-:W-:Y:S02]  /*0750*/  IMAD.WIDE.U32 R60, R103, 0x10, R60 ;  /* 0x00000010673c7825 */ /* 0x000fe400078e003c */
[----:B------:R-:W2:Y:S04]  /*0760*/  LDG.E.128 R56, desc[UR12][R56.64] ;  /* 0x0000000c38387981 */ /* 0x000ea8000c1e1d00 */
[----:B------:R-:W2:Y:S01]  /*0770*/  LDG.E.128 R60, desc[UR12][R60.64] ;  /* 0x0000000c3c3c7981 */ /* 0x000ea2000c1e1d00 */
[----:B-1----:R-:W-:-:S04]  /*0780*/  @P3 IMAD.WIDE.U32 R84, R109, 0x10, R84 ;  /* 0x000000106d543825 */ /* 0x002fc800078e0054 */
[----:B---3--:R-:W-:Y:S01]  /*0790*/  @P3 IMAD.WIDE.U32 R86, R103, 0x10, R86 ;  /* 0x0000001067563825 */ /* 0x008fe200078e0056 */
[----:B------:R-:W5:Y:S04]  /*07a0*/  @P3 LDG.E.128 R24, desc[UR12][R84.64] ;  /* 0x0000000c54183981 */ /* 0x000f68000c1e1d00 */
[----:B------:R-:W5:Y:S01]  /*07b0*/  @P3 LDG.E.128 R28, desc[UR12][R86.64] ;  /* 0x0000000c561c3981 */ /* 0x000f62000c1e1d00 */
[----:B------:R-:W-:Y:S01]  /*07c0*/  ISETP.NE.AND.EX P0, PT, RZ, UR19, PT, P0 ;  /* 0x00000013ff007c0c */ /* 0x000fe2000bf05300 */
[----:B0-----:R-:W-:-:S06]  /*07d0*/  IMAD.WIDE.U32 R88, R109, 0x4, R78 ;  /* 0x000000046d587825 */ /* 0x001fcc00078e004e */
[----:B------:R4:W5:Y:S06]  /*07e0*/  LDG.E R88, desc[UR12][R88.64] ;  /* 0x0000000c58587981 */ /* 0x00096c000c1e1900 */
[----:B------:R-:W0:Y:S08]  /*07f0*/  @P0 LDC.64 R82, c[0x0][0x3b8] ;  /* 0x0000ee00ff520b82 */ /* 0x000e300000000a00 */
[----:B------:R-:W1:Y:S01]  /*0800*/  @P0 LDC.64 R80, c[0x0][0x3b8] ;  /* 0x0000ee00ff500b82 */ /* 0x000e620000000a00 */
[----:B------:R-:W-:-:S06]  /*0810*/  IMAD.WIDE.U32 R78, R103, 0x4, R78 ;  /* 0x00000004674e7825 */ /* 0x000fcc00078e004e */
[----:B------:R3:W5:Y:S01]  /*0820*/  LDG.E R78, desc[UR12][R78.64] ;  /* 0x0000000c4e4e7981 */ /* 0x000762000c1e1900 */
[----:B0-----:R-:W-:-:S05]  /*0830*/  @P0 IMAD.WIDE.U32 R82, R103, 0x4, R82 ;  /* 0x0000000467520825 */ /* 0x001fca00078e0052 */
[----:B------:R0:W5:Y:S01]  /*0840*/  @P0 LDG.E R72, desc[UR12][R82.64] ;  /* 0x0000000c52480981 */ /* 0x000162000c1e1900 */
[----:B-1----:R-:W-:-:S05]  /*0850*/  @P0 IMAD.WIDE.U32 R80, R109, 0x4, R80 ;  /* 0x000000046d500825 */ /* 0x002fca00078e0050 */
[----:B------:R1:W5:Y:S01]  /*0860*/  @P0 LDG.E R73, desc[UR12][R80.64] ;  /* 0x0000000c50490981 */ /* 0x000362000c1e1900 */
[----:B------:R-:W-:Y:S01]  /*0870*/  UMOV UR7, 0xffffffff ;  /* 0xffffffff00077882 */ /* 0x000fe20000000000 */
[----:B------:R-:W-:-:S04]  /*0880*/  ISETP.NE.U32.AND P1, PT, RZ, UR18, PT ;  /* 0x00000012ff007c0c */ /* 0x000fc8000bf25070 */
[----:B------:R-:W-:Y:S02]  /*0890*/  ISETP.NE.AND.EX P1, PT, RZ, UR19, PT, P1 ;  /* 0x00000013ff007c0c */ /* 0x000fe4000bf25310 */
[----:B----4-:R-:W-:-:S05]  /*08a0*/  FSEL R89, R108, RZ, !P2 ;  /* 0x000000ff6c597208 */ /* 0x010fca0005000000 */
[C---:B------:R-:W-:Y:S01]  /*08b0*/  FADD.FTZ R40, -R89.reuse, R40 ;  /* 0x0000002859287221 */ /* 0x040fe20000010100 */
[C---:B------:R-:W-:Y:S01]  /*08c0*/  FADD.FTZ R110, -R89.reuse, R42 ;  /* 0x0000002a596e7221 */ /* 0x040fe20000010100 */
[C---:B------:R-:W-:Y:S01]  /*08d0*/  FADD.FTZ R108, -R89.reuse, R41 ;  /* 0x00000029596c7221 */ /* 0x040fe20000010100 */
[----:B------:R-:W-:Y:S01]  /*08e0*/  FADD.FTZ R112, -R89, R43 ;  /* 0x0000002b59707221 */ /* 0x000fe20000010100 */
[----:B--2---:R-:W-:Y:S01]  /*08f0*/  FMUL.FTZ R42, R91, R48 ;  /* 0x000000305b2a7220 */ /* 0x004fe20000410000 */
[----:B---3--:R-:W-:Y:S01]  /*0900*/  FMUL.FTZ R79, R96, R49 ;  /* 0x00000031604f7220 */ /* 0x008fe20000410000 */
[----:B0-----:R-:W-:Y:S01]  /*0910*/  FMUL.FTZ R82, R93, R50 ;  /* 0x000000325d527220 */ /* 0x001fe20000410000 */
[C---:B------:R-:W-:Y:S01]  /*0920*/  FMUL.FTZ R40, R107.reuse, R40 ;  /* 0x000000286b287220 */ /* 0x040fe20000410000 */
[----:B------:R-:W-:Y:S01]  /*0930*/  FMUL.FTZ R41, R107, R108 ;  /* 0x0000006c6b297220 */ /* 0x000fe20000410000 */
[----:B------:R-:W-:Y:S01]  /*0940*/  FADD.FTZ R19, R50, R19 ;  /* 0x0000001332137221 */ /* 0x000fe20000010000 */
[C---:B------:R-:W-:Y:S01]  /*0950*/  FADD.FTZ R71, R44.reuse, R71 ;  /* 0x000000472c477221 */ /* 0x040fe20000010000 */
[----:B------:R-:W-:Y:S01]  /*0960*/  FFMA.FTZ R105, R44, R40, R105 ;  /* 0x000000282c697223 */ /* 0x000fe20000010069 */
[----:B------:R-:W-:Y:S01]  /*0970*/  FFMA.FTZ R43, R99, R44, R42 ;  /* 0x0000002c632b7223 */ /* 0x000fe2000001002a */
[----:B------:R-:W-:Y:S01]  /*0980*/  FMUL.FTZ R44, R107, R110 ;  /* 0x0000006e6b2c7220 */ /* 0x000fe20000410000 */
[C---:B------:R-:W-:Y:S01]  /*0990*/  FADD.FTZ R68, R45.reuse, R68 ;  /* 0x000000442d447221 */ /* 0x040fe20000010000 */
[----:B------:R-:W-:Y:S01]  /*09a0*/  FFMA.FTZ R70, R45, R41, R70 ;  /* 0x000000292d467223 */ /* 0x000fe20000010046 */
[----:B-1----:R-:W-:Y:S01]  /*09b0*/  FFMA.FTZ R80, R104, R45, R79 ;  /* 0x0000002d68507223 */ /* 0x002fe2000001004f */
[C---:B------:R-:W-:Y:S01]  /*09c0*/  FADD.FTZ R23, R46.reuse, R23 ;  /* 0x000000172e177221 */ /* 0x040fe20000010000 */
[----:B------:R-:W-:Y:S01]  /*09d0*/  FFMA.FTZ R65, R46, R44, R65 ;  /* 0x0000002c2e417223 */ /* 0x000fe20000010041 */
[----:B------:R-:W-:Y:S01]  /*09e0*/  FFMA.FTZ R45, R101, R46, R82 ;  /* 0x0000002e652d7223 */ /* 0x000fe20000010052 */
[----:B------:R-:W-:Y:S01]  /*09f0*/  FFMA.FTZ R21, R50, R44, R21 ;  /* 0x0000002c32157223 */ /* 0x000fe20000010015 */
[----:B------:R-:W-:Y:S01]  /*0a00*/  FADD.FTZ R50, -R89, R54 ;  /* 0x0000003659327221 */ /* 0x000fe20000010100 */
[----:B------:R-:W-:Y:S01]  /*0a10*/  FMUL.FTZ R46, R75, R56 ;  /* 0x000000384b2e7220 */ /* 0x000fe20000410000 */
[C---:B------:R-:W-:Y:S01]  /*0a20*/  FADD.FTZ R67, R48.reuse, R67 ;  /* 0x0000004330437221 */ /* 0x040fe20000010000 */
[----:B------:R-:W-:Y:S01]  /*0a30*/  FFMA.FTZ R69, R48, R40, R69 ;  /* 0x0000002830457223 */ /* 0x000fe20000010045 */
[C---:B------:R-:W-:Y:S01]  /*0a40*/  FADD.FTZ R48, -R89.reuse, R53 ;  /* 0x0000003559307221 */ /* 0x040fe20000010100 */
[----:B------:R-:W-:Y:S01]  /*0a50*/  FADD.FTZ R82, -R89, R55 ;  /* 0x0000003759527221 */ /* 0x000fe20000010100 */
[----:B------:R-:W-:Y:S01]  /*0a60*/  FFMA.FTZ R55, R95, R60, R46 ;  /* 0x0000003c5f377223 */ /* 0x000fe2000001002e */
[----:B------:R-:W-:Y:S01]  /*0a70*/  FMUL.FTZ R53, R107, R50 ;  /* 0x000000326b357220 */ /* 0x000fe20000410000 */
[----:B------:R-:W-:Y:S01]  /*0a80*/  FMUL.FTZ R46, R77, R58 ;  /* 0x0000003a4d2e7220 */ /* 0x000fe20000410000 */
[----:B------:R-:W-:Y:S01]  /*0a90*/  FMUL.FTZ R42, R107, R112 ;  /* 0x000000706b2a7220 */ /* 0x000fe20000410000 */
[C---:B------:R-:W-:Y:S01]  /*0aa0*/  FADD.FTZ R64, R49.reuse, R64 ;  /* 0x0000004031407221 */ /* 0x040fe20000010000 */
[----:B------:R-:W-:Y:S01]  /*0ab0*/  FFMA.FTZ R66, R49, R41, R66 ;  /* 0x0000002931427223 */ /* 0x000fe20000010042 */
[----:B------:R-:W-:Y:S01]  /*0ac0*/  FMUL.FTZ R54, R107, R48 ;  /* 0x000000306b367220 */ /* 0x000fe20000410000 */
[C---:B------:R-:W-:Y:S01]  /*0ad0*/  FADD.FTZ R11, R62.reuse, R11 ;  /* 0x0000000b3e0b7221 */ /* 0x040fe20000010000 */
[----:B------:R-:W-:Y:S01]  /*0ae0*/  FFMA.FTZ R15, R62, R53, R15 ;  /* 0x000000353e0f7223 */ /* 0x000fe2000001000f */
[----:B------:R-:W-:Y:S01]  /*0af0*/  FMUL.FTZ R49, R92, R57 ;  /* 0x000000395c317220 */ /* 0x000fe20000410000 */
[----:B------:R-:W-:Y:S01]  /*0b00*/  FFMA.FTZ R62, R97, R62, R46 ;  /* 0x0000003e613e7223 */ /* 0x000fe2000001002e */
[----:B------:R-:W-:Y:S01]  /*0b10*/  FMUL.FTZ R79, R98, R51 ;  /* 0x00000033624f7220 */ /* 0x000fe20000410000 */
[C---:B------:R-:W-:Y:S01]  /*0b20*/  FADD.FTZ R16, R51.reuse, R16 ;  /* 0x0000001033107221 */ /* 0x040fe20000010000 */
[----:B------:R-:W-:Y:S01]  /*0b30*/  FFMA.FTZ R18, R51, R42, R18 ;  /* 0x0000002a33127223 */ /* 0x000fe20000010012 */
[----:B------:R-:W-:Y:S01]  /*0b40*/  FFMA.FTZ R46, R40, R43, RZ ;  /* 0x0000002b282e7223 */ /* 0x000fe200000100ff */
[----:B------:R-:W-:Y:S01]  /*0b50*/  FADD.FTZ R51, RZ, R43 ;  /* 0x0000002bff337221 */ /* 0x000fe20000010000 */
[C---:B------:R-:W-:Y:S01]  /*0b60*/  FADD.FTZ R10, R61.reuse, R10 ;  /* 0x0000000a3d0a7221 */ /* 0x040fe20000010000 */
[----:B------:R-:W-:Y:S01]  /*0b70*/  FFMA.FTZ R14, R61, R54, R14 ;  /* 0x000000363d0e7223 */ /* 0x000fe2000001000e */
[----:B------:R-:W-:Y:S01]  /*0b80*/  FFMA.FTZ R61, R100, R61, R49 ;  /* 0x0000003d643d7223 */ /* 0x000fe20000010031 */
[----:B------:R-:W-:Y:S01]  /*0b90*/  FFMA.FTZ R49, R41, R80, R46 ;  /* 0x0000005029317223 */ /* 0x000fe2000001002e */
[----:B------:R-:W-:Y:S01]  /*0ba0*/  FADD.FTZ R46, R80, R51 ;  /* 0x00000033502e7221 */ /* 0x000fe20000010000 */
[C---:B------:R-:W-:Y:S01]  /*0bb0*/  FADD.FTZ R20, R47.reuse, R20 ;  /* 0x000000142f147221 */ /* 0x040fe20000010000 */
[----:B------:R-:W-:Y:S01]  /*0bc0*/  FFMA.FTZ R22, R47, R42, R22 ;  /* 0x0000002a2f167223 */ /* 0x000fe20000010016 */
[----:B------:R-:W-:Y:S01]  /*0bd0*/  FFMA.FTZ R47, R106, R47, R79 ;  /* 0x0000002f6a2f7223 */ /* 0x000fe2000001004f */
[----:B------:R-:W-:Y:S01]  /*0be0*/  FADD.FTZ R52, -R89, R52 ;  /* 0x0000003459347221 */ /* 0x000fe20000010100 */
[----:B------:R-:W-:Y:S01]  /*0bf0*/  FFMA.FTZ R49, R44, R45, R49 ;  /* 0x0000002d2c317223 */ /* 0x000fe20000010031 */
[----:B------:R-:W-:-:S02]  /*0c00*/  FADD.FTZ R46, R45, R46 ;  /* 0x0000002e2d2e7221 */ /* 0x000fc40000010000 */
[----:B------:R-:W-:Y:S01]  /*0c10*/  FMUL.FTZ R52, R107, R52 ;  /* 0x000000346b347220 */ /* 0x000fe20000410000 */
[----:B------:R-:W-:Y:S01]  /*0c20*/  FFMA.FTZ R49, R42, R47, R49 ;  /* 0x0000002f2a317223 */ /* 0x000fe20000010031 */
[----:B------:R-:W-:-:S03]  /*0c30*/  FADD.FTZ R46, R47, R46 ;  /* 0x0000002e2f2e7221 */ /* 0x000fc60000010000 */
[----:B------:R-:W-:Y:S01]  /*0c40*/  FFMA.FTZ R49, R52, R55, R49 ;  /* 0x0000003734317223 */ /* 0x000fe20000010031 */
[----:B------:R-:W-:Y:S01]  /*0c50*/  FADD.FTZ R46, R55, R46 ;  /* 0x0000002e372e7221 */ /* 0x000fe20000010000 */
[C---:B------:R-:W-:Y:S01]  /*0c60*/  FADD.FTZ R13, R60.reuse, R13 ;  /* 0x0000000d3c0d7221 */ /* 0x040fe20000010000 */
[----:B------:R-:W-:Y:S01]  /*0c70*/  FFMA.FTZ R17, R60, R52, R17 ;  /* 0x000000343c117223 */ /* 0x000fe20000010011 */
[----:B------:R-:W-:Y:S01]  /*0c80*/  FMUL.FTZ R60, R107, R82 ;  /* 0x000000526b3c7220 */ /* 0x000fe20000410000 */
[----:B------:R-:W-:Y:S01]  /*0c90*/  FFMA.FTZ R48, R54, R61, R49 ;  /* 0x0000003d36307223 */ /* 0x000fe20000010031 */
[----:B------:R-:W-:Y:S01]  /*0ca0*/  FMUL.FTZ R79, R94, R59 ;  /* 0x0000003b5e4f7220 */ /* 0x000fe20000410000 */
[----:B------:R-:W-:Y:S01]  /*0cb0*/  FADD.FTZ R49, R46, R61 ;  /* 0x0000003d2e317221 */ /* 0x000fe20000010000 */
[C---:B------:R-:W-:Y:S01]  /*0cc0*/  FADD.FTZ R8, R63.reuse, R8 ;  /* 0x000000083f087221 */ /* 0x040fe20000010000 */
[----:B------:R-:W-:Y:S01]  /*0cd0*/  FFMA.FTZ R12, R63, R60, R12 ;  /* 0x0000003c3f0c7223 */ /* 0x000fe2000001000c */
[----:B------:R-:W-:Y:S01]  /*0ce0*/  FFMA.FTZ R63, R102, R63, R79 ;  /* 0x0000003f663f7223 */ /* 0x000fe2000001004f */
[----:B------:R-:W-:Y:S01]  /*0cf0*/  FFMA.FTZ R51, R53, R62, R48 ;  /* 0x0000003e35337223 */ /* 0x000fe20000010030 */
[----:B------:R-:W-:Y:S01]  /*0d00*/  FADD.FTZ R46, R49, R62 ;  /* 0x0000003e312e7221 */ /* 0x000fe20000010000 */
[C---:B------:R-:W-:Y:S01]  /*0d10*/  FADD.FTZ R5, R56.reuse, R5 ;  /* 0x0000000538057221 */ /* 0x040fe20000010000 */
[----:B------:R-:W-:Y:S01]  /*0d20*/  FFMA.FTZ R9, R56, R52, R9 ;  /* 0x0000003438097223 */ /* 0x000fe20000010009 */
[C---:B------:R-:W-:Y:S01]  /*0d30*/  FADD.FTZ R2, R57.reuse, R2 ;  /* 0x0000000239027221 */ /* 0x040fe20000010000 */
[----:B------:R-:W-:Y:S01]  /*0d40*/  FFMA.FTZ R6, R57, R54, R6 ;  /* 0x0000003639067223 */ /* 0x000fe20000010006 */
[C---:B------:R-:W-:Y:S01]  /*0d50*/  FADD.FTZ R3, R58.reuse, R3 ;  /* 0x000000033a037221 */ /* 0x040fe20000010000 */
[----:B------:R-:W-:Y:S01]  /*0d60*/  FFMA.FTZ R7, R58, R53, R7 ;  /* 0x000000353a077223 */ /* 0x000fe20000010007 */
[----:B------:R-:W-:Y:S01]  /*0d70*/  ISETP.NE.AND P2, PT, R90, RZ, PT ;  /* 0x000000ff5a00720c */ /* 0x000fe20003f45270 */
[C---:B------:R-:W-:Y:S01]  /*0d80*/  FADD.FTZ R0, R59.reuse, R0 ;  /* 0x000000003b007221 */ /* 0x040fe20000010000 */
[----:B------:R-:W-:Y:S01]  /*0d90*/  FFMA.FTZ R4, R59, R60, R4 ;  /* 0x0000003c3b047223 */ /* 0x000fe20000010004 */
[----:B------:R-:W-:Y:S01]  /*0da0*/  FFMA.FTZ R51, R60, R63, R51 ;  /* 0x0000003f3c337223 */ /* 0x000fe20000010033 */
[----:B------:R-:W-:Y:S01]  /*0db0*/  FADD.FTZ R46, R46, R63 ;  /* 0x0000003f2e2e7221 */ /* 0x000fe20000010000 */
[----:B------:R-:W-:Y:S08]  /*0dc0*/  BRA.DIV UR7, `(.L_x_2300) ;  /* 0x0000002a07d47947 */ /* 0x000ff0000b800000 */
        /* <DEDUP_REMOVED lines=18> */
.L_x_2329:
        /* <DEDUP_REMOVED lines=30> */
[----:B-----5:R-:W-:-:S02]  /*10d0*/  LOP3.LUT P1, RZ, R88, 0xff, RZ, 0xc0, !PT ;  /* 0x000000ff58ff7812 */ /* 0x020fc4000782c0ff */
        /* <DEDUP_REMOVED lines=8> */
.L_x_2303:
        /* <DEDUP_REMOVED lines=25> */
.L_x_2302:
        /* <DEDUP_REMOVED lines=28> */
.L_x_2305:
        /* <DEDUP_REMOVED lines=25> */
.L_x_2301:
        /* <DEDUP_REMOVED lines=18> */
[----:B-----5:R-:W-:Y:S01]  /*1760*/  LOP3.LUT P5, RZ, R88, 0xff, RZ, 0xc0, !PT ;  /* 0x000000ff58ff7812 */ /* 0x020fe200078ac0ff */
[C---:B------:R-:W-:Y:S01]  /*1770*/  FMUL.FTZ R42, R107.reuse, R42 ;  /* 0x0000002a6b2a7220 */ /* 0x040fe20000410000 */
[----:B------:R-:W-:Y:S01]  /*1780*/  FMUL.FTZ R36, R40, UR6 ;  /* 0x0000000628247c20 */ /* 0x000fe20008410000 */
[----:B------:R-:W-:Y:S01]  /*1790*/  FMUL.FTZ R80, R80, UR6 ;  /* 0x0000000650507c20 */ /* 0x000fe20008410000 */
[----:B------:R-:W-:Y:S01]  /*17a0*/  LOP3.LUT P3, RZ, R88, 0xff00, RZ, 0xc0, !PT ;  /* 0x0000ff0058ff7812 */ /* 0x000fe2000786c0ff */
[----:B------:R-:W-:Y:S01]  /*17b0*/  FMUL.FTZ R44, R107, R44 ;  /* 0x0000002c6b2c7220 */ /* 0x000fe20000410000 */
[----:B------:R-:W-:Y:S01]  /*17c0*/  LOP3.LUT P6, RZ, R73, 0xff, RZ, 0xc0, !PT ;  /* 0x000000ff49ff7812 */ /* 0x000fe200078cc0ff */
[----:B------:R-:W-:Y:S01]  /*17d0*/  FMUL.FTZ R39, R42, UR6 ;  /* 0x000000062a277c20 */ /* 0x000fe20008410000 */
[----:B------:R-:W-:Y:S01]  /*17e0*/  SEL R40, R36, RZ, P5 ;  /* 0x000000ff24287207 */ /* 0x000fe20002800000 */
[----:B------:R-:W-:Y:S01]  /*17f0*/  FMUL.FTZ R44, R44, UR6 ;  /* 0x000000062c2c7c20 */ /* 0x000fe20008410000 */
[----:B------:R-:W-:-:S02]  /*1800*/  ISETP.GE.U32.AND P1, PT, R88, 0x1000000, PT ;  /* 0x010000005800780c */ /* 0x000fc40003f26070 */
[----:B------:R-:W-:Y:S02]  /*1810*/  SEL R36, R36, RZ, P6 ;  /* 0x000000ff24247207 */ /* 0x000fe40003000000 */
[----:B------:R-:W-:Y:S02]  /*1820*/  SEL R41, R80, RZ, P3 ;  /* 0x000000ff50297207 */ /* 0x000fe40001800000 */
[----:B------:R-:W-:Y:S02]  /*1830*/  LOP3.LUT P4, RZ, R88, 0xff0000, RZ, 0xc0, !PT ;  /* 0x00ff000058ff7812 */ /* 0x000fe4000788c0ff */
[C---:B------:R-:W-:Y:S02]  /*1840*/  LOP3.LUT P5, RZ, R73.reuse, 0xff00, RZ, 0xc0, !PT ;  /* 0x0000ff0049ff7812 */ /* 0x040fe400078ac0ff */
[C---:B------:R-:W-:Y:S02]  /*1850*/  LOP3.LUT P6, RZ, R73.reuse, 0xff0000, RZ, 0xc0, !PT ;  /* 0x00ff000049ff7812 */ /* 0x040fe400078cc0ff */
[----:B------:R-:W-:-:S02]  /*1860*/  ISETP.GE.U32.AND P3, PT, R73, 0x1000000, PT ;  /* 0x010000004900780c */ /* 0x000fc40003f66070 */
[C---:B------:R-:W-:Y:S02]  /*1870*/  SEL R43, R39.reuse, RZ, P1 ;  /* 0x000000ff272b7207 */ /* 0x040fe40000800000 */
[----:B------:R-:W-:Y:S02]  /*1880*/  SEL R37, R80, RZ, P5 ;  /* 0x000000ff50257207 */ /* 0x000fe40002800000 */
[C---:B------:R-:W-:Y:S02]  /*1890*/  SEL R42, R44.reuse, RZ, P4 ;  /* 0x000000ff2c2a7207 */ /* 0x040fe40002000000 */
[----:B------:R-:W-:Y:S02]  /*18a0*/  SEL R38, R44, RZ, P6 ;  /* 0x000000ff2c267207 */ /* 0x000fe40003000000 */
[----:B------:R-:W-:Y:S01]  /*18b0*/  SEL R39, R39, RZ, P3 ;  /* 0x000000ff27277207 */ /* 0x000fe20001800000 */
[----:B------:R-:W-:Y:S06]  /*18c0*/  BRA `(.L_x_2304) ;  /* 0x0000000400947947 */ /* 0x000fec0003800000 */
.L_x_2307:
        /* <DEDUP_REMOVED lines=11> */
[----:B------:R-:W-:Y:S01]  /*1980*/  FMUL.FTZ R34, R107, R44 ;  /* 0x0000002c6b227220 */ /* 0x000fe20000410000 */
[----:B------:R-:W-:Y:S01]  /*1990*/  FMUL.FTZ R36, R32, UR6 ;  /* 0x0000000620247c20 */ /* 0x000fe20008410000 */
[----:B------:R-:W-:Y:S01]  /*19a0*/  FMUL.FTZ R37, R33, UR6 ;  /* 0x0000000621257c20 */ /* 0x000fe20008410000 */
[----:B------:R-:W-:Y:S01]  /*19b0*/  FMUL.FTZ R35, R107, R42 ;  /* 0x0000002a6b237220 */ /* 0x000fe20000410000 */
[----:B------:R-:W-:Y:S01]  /*19c0*/  LOP3.LUT P5, RZ, R88, 0xff00, RZ, 0xc0, !PT ;  /* 0x0000ff0058ff7812 */ /* 0x000fe200078ac0ff */
        /* <DEDUP_REMOVED lines=8> */
[C---:B------:R-:W-:Y:S02]  /*1a50*/  LOP3.LUT P1, RZ, R73.reuse, 0xff00, RZ, 0xc0, !PT ;  /* 0x0000ff0049ff7812 */ /* 0x040fe4000782c0ff */
[----:B------:R-:W-:-:S02]  /*1a60*/  LOP3.LUT P6, RZ, R73, 0xff0000, RZ, 0xc0, !PT ;  /* 0x00ff000049ff7812 */ /* 0x000fc400078cc0ff */
[----:B------:R-:W-:Y:S02]  /*1a70*/  ISETP.GE.U32.AND P5, PT, R73, 0x1000000, PT ;  /* 0x010000004900780c */ /* 0x000fe40003fa6070 */
[C---:B------:R-:W-:Y:S02]  /*1a80*/  SEL R42, R38.reuse, RZ, P4 ;  /* 0x000000ff262a7207 */ /* 0x040fe40002000000 */
[----:B------:R-:W-:Y:S02]  /*1a90*/  SEL R43, R39, RZ, P3 ;  /* 0x000000ff272b7207 */ /* 0x000fe40001800000 */
[----:B------:R-:W-:Y:S02]  /*1aa0*/  SEL R37, R37, RZ, P1 ;  /* 0x000000ff25257207 */ /* 0x000fe40000800000 */
[----:B------:R-:W-:Y:S02]  /*1ab0*/  SEL R38, R38, RZ, P6 ;  /* 0x000000ff26267207 */ /* 0x000fe40003000000 */
[----:B------:R-:W-:Y:S01]  /*1ac0*/  SEL R39, R39, RZ, P5 ;  /* 0x000000ff27277207 */ /* 0x000fe20002800000 */
[----:B------:R-:W-:Y:S06]  /*1ad0*/  BRA `(.L_x_2304) ;  /* 0x0000000400107947 */ /* 0x000fec0003800000 */
.L_x_2306:
        /* <DEDUP_REMOVED lines=13> */
[----:B------:R-:W-:Y:S01]  /*1bb0*/  LOP3.LUT P1, RZ, R88, 0xff, RZ, 0xc0, !PT ;  /* 0x000000ff58ff7812 */ /* 0x000fe2000782c0ff */
[C---:B------:R-:W-:Y:S01]  /*1bc0*/  FFMA.FTZ R42, R107.reuse, R42, R27 ;  /* 0x0000002a6b2a7223 */ /* 0x040fe2000001001b */
[----:B------:R-:W-:Y:S01]  /*1bd0*/  FMUL.FTZ R36, R40, UR6 ;  /* 0x0000000628247c20 */ /* 0x000fe20008410000 */
[----:B------:R-:W-:Y:S01]  /*1be0*/  FMUL.FTZ R80, R80, UR6 ;  /* 0x0000000650507c20 */ /* 0x000fe20008410000 */
[----:B------:R-:W-:Y:S01]  /*1bf0*/  LOP3.LUT P5, RZ, R88, 0xff00, RZ, 0xc0, !PT ;  /* 0x0000ff0058ff7812 */ /* 0x000fe200078ac0ff */
[----:B------:R-:W-:Y:S01]  /*1c00*/  FFMA.FTZ R45, R107, R45, R26 ;  /* 0x0000002d6b2d7223 */ /* 0x000fe2000001001a */
        /* <DEDUP_REMOVED lines=11> */
[----:B------:R-:W-:Y:S02]  /*1cc0*/  SEL R43, R39, RZ, P3 ;  /* 0x000000ff272b7207 */ /* 0x000fe40001800000 */
[----:B------:R-:W-:Y:S02]  /*1cd0*/  SEL R37, R80, RZ, P1 ;  /* 0x000000ff50257207 */ /* 0x000fe40000800000 */
[C---:B------:R-:W-:Y:S02]  /*1ce0*/  SEL R42, R45.reuse, RZ, P4 ;  /* 0x000000ff2d2a7207 */ /* 0x040fe40002000000 */
[----:B------:R-:W-:Y:S02]  /*1cf0*/  SEL R38, R45, RZ, P6 ;  /* 0x000000ff2d267207 */ /* 0x000fe40003000000 */
[----:B------:R-:W-:Y:S01]  /*1d00*/  SEL R39, R39, RZ, P5 ;  /* 0x000000ff27277207 */ /* 0x000fe20002800000 */
[----:B------:R-:W-:Y:S06]  /*1d10*/  BRA `(.L_x_2304) ;  /* 0x0000000000807947 */ /* 0x000fec0003800000 */
.L_x_2308:
        /* <DEDUP_REMOVED lines=11> */
[----:B------:R-:W-:Y:S01]  /*1dd0*/  FFMA.FTZ R34, R107, R45, R26 ;  /* 0x0000002d6b227223 */ /* 0x000fe2000001001a */
[----:B------:R-:W-:Y:S01]  /*1de0*/  FMUL.FTZ R36, R32, UR6 ;  /* 0x0000000620247c20 */ /* 0x000fe20008410000 */
[----:B------:R-:W-:Y:S01]  /*1df0*/  FMUL.FTZ R37, R33, UR6 ;  /* 0x0000000621257c20 */ /* 0x000fe20008410000 */
[----:B------:R-:W-:Y:S01]  /*1e00*/  FFMA.FTZ R35, R107, R42, R27 ;  /* 0x0000002a6b237223 */ /* 0x000fe2000001001b */
        /* <DEDUP_REMOVED lines=16> */
[----:B------:R-:W-:-:S07]  /*1f10*/  SEL R39, R39, RZ, P5 ;  /* 0x000000ff27277207 */ /* 0x000fce0002800000 */
.L_x_2304:
[----:B------:R-:W-:Y:S01]  /*1f20*/  ISETP.NE.U32.AND P1, PT, RZ, UR4, PT ;  /* 0x00000004ff007c0c */ /* 0x000fe2000bf25070 */
[----:B0-----:R-:W0:Y:S03]  /*1f30*/  LDC.64 R46, c[0x0][0x468] ;  /* 0x00011a00ff2e7b82 */ /* 0x001e260000000a00 */
[----:B------:R-:W-:-:S05]  /*1f40*/  ISETP.NE.AND.EX P1, PT, RZ, UR5, PT, P1 ;  /* 0x00000005ff007c0c */ /* 0x000fca000bf25310 */
[----:B------:R-:W1:Y:S08]  /*1f50*/  @P0 LDC.64 R44, c[0x0][0x470] ;  /* 0x00011c00ff2c0b82 */ /* 0x000e700000000a00 */
[----:B------:R-:W2:Y:S01]  /*1f60*/  @P1 LDC.64 R50, c[0x0][0x478] ;  /* 0x00011e00ff321b82 */ /* 0x000ea20000000a00 */
[----:B0-----:R-:W-:-:S04]  /*1f70*/  IMAD.WIDE.U32 R48, R109, 0x10, R46 ;  /* 0x000000106d307825 */ /* 0x001fc800078e002e */
[----:B-1----:R-:W-:-:S04]  /*1f80*/  @P0 IMAD.WIDE.U32 R44, R109, 0x10, R44 ;  /* 0x000000106d2c0825 */ /* 0x002fc800078e002c */
[----:B--2---:R-:W-:-:S05]  /*1f90*/  @P1 IMAD.WIDE.U32 R50, R109, 0x10, R50 ;  /* 0x000000106d321825 */ /* 0x004fca00078e0032 */
[----:B------:R0:W-:Y:S04]  /*1fa0*/  @P1 STG.E.128 desc[UR12][R50.64], R32 ;  /* 0x0000002032001986 */ /* 0x0001e8000c101d0c */
[----:B------:R0:W-:Y:S04]  /*1fb0*/  STG.E.128 desc[UR12][R48.64], R40 ;  /* 0x0000002830007986 */ /* 0x0001e8000c101d0c */
[----:B------:R0:W-:Y:S01]  /*1fc0*/  @P0 STG.E.128 desc[UR12][R44.64], R36 ;  /* 0x000000242c000986 */ /* 0x0001e2000c101d0c */
[----:B------:R-:W-:Y:S05]  /*1fd0*/  @!P0 BRA `(.L_x_2309) ;  /* 0x0000000800288947 */ /* 0x000fea0003800000 */
[----:B------:R-:W-:-:S04]  /*1fe0*/  UISETP.NE.U32.AND UP0, UPT, UR7, URZ, UPT ;  /* 0x000000ff0700728c */ /* 0x000fc8000bf05070 */
[----:B------:R-:W-:-:S06]  /*1ff0*/  UISETP.NE.AND.EX UP0, UPT, UR8, URZ, UPT, UP0 ;  /* 0x000000ff0800728c */ /* 0x000fcc000bf05300 */
[----:B------:R-:W-:-:S13]  /*2000*/  PLOP3.LUT P3, PT, PT, PT, UP0, 0x80, 0x8 ;  /* 0x000000000008781c */ /* 0x000fda0003f6f008 */
[----:B------:R-:W-:Y:S05]  /*2010*/  @!P3 BRA `(.L_x_2310) ;  /* 0x00000004000cb947 */ /* 0x000fea0003800000 */
        /* <DEDUP_REMOVED lines=9> */
[C---:B0-----:R-:W-:Y:S01]  /*20b0*/  FFMA.FTZ R32, R107.reuse, R52, R28 ;  /* 0x000000346b207223 */ /* 0x041fe2000001001c */
[----:B------:R-:W-:Y:S01]  /*20c0*/  FFMA.FTZ R33, R107, R54, R29 ;  /* 0x000000366b217223 */ /* 0x000fe2000001001d */
[----:B------:R-:W-:Y:S01]  /*20d0*/  FADD.FTZ R60, R63, -R60 ;  /* 0x8000003c3f3c7221 */ /* 0x000fe20000010000 */
[----:B------:R-:W-:Y:S01]  /*20e0*/  LOP3.LUT P4, RZ, R72, 0xff, RZ, 0xc0, !PT ;  /* 0x000000ff48ff7812 */ /* 0x000fe2000788c0ff */
[----:B------:R-:W-:Y:S01]  /*20f0*/  FMUL.FTZ R36, R32, UR6 ;  /* 0x0000000620247c20 */ /* 0x000fe20008410000 */
[----:B------:R-:W-:Y:S01]  /*2100*/  FFMA.FTZ R34, R107, R53, R30 ;  /* 0x000000356b227223 */ /* 0x000fe2000001001e */
[----:B------:R-:W-:Y:S01]  /*2110*/  FMUL.FTZ R37, R33, UR6 ;  /* 0x0000000621257c20 */ /* 0x000fe20008410000 */
[----:B------:R-:W-:Y:S01]  /*2120*/  LOP3.LUT P6, RZ, R78, 0xff00, RZ, 0xc0, !PT ;  /* 0x0000ff004eff7812 */ /* 0x000fe200078cc0ff */
[----:B------:R-:W-:Y:S01]  /*2130*/  FFMA.FTZ R35, R107, R60, R31 ;  /* 0x0000003c6b237223 */ /* 0x000fe2000001001f */
[----:B------:R-:W-:Y:S01]  /*2140*/  SEL R40, R36, RZ, P5 ;  /* 0x000000ff24287207 */ /* 0x000fe20002800000 */
[----:B------:R-:W-:Y:S01]  /*2150*/  FMUL.FTZ R38, R34, UR6 ;  /* 0x0000000622267c20 */ /* 0x000fe20008410000 */
[----:B------:R-:W-:Y:S01]  /*2160*/  SEL R36, R36, RZ, P4 ;  /* 0x000000ff24247207 */ /* 0x000fe20002000000 */
[----:B------:R-:W-:Y:S01]  /*2170*/  FMUL.FTZ R39, R35, UR6 ;  /* 0x0000000623277c20 */ /* 0x000fe20008410000 */
[----:B------:R-:W-:-:S02]  /*2180*/  LOP3.LUT P5, RZ, R72, 0xff00, RZ, 0xc0, !PT ;  /* 0x0000ff0048ff7812 */ /* 0x000fc400078ac0ff */
[C---:B------:R-:W-:Y:S02]  /*2190*/  LOP3.LUT P4, RZ, R78.reuse, 0xff0000, RZ, 0xc0, !PT ;  /* 0x00ff00004eff7812 */ /* 0x040fe4000788c0ff */
[C---:B------:R-:W-:Y:S02]  /*21a0*/  SEL R41, R37.reuse, RZ, P6 ;  /* 0x000000ff25297207 */ /* 0x040fe40003000000 */
[----:B------:R-:W-:Y:S02]  /*21b0*/  ISETP.GE.U32.AND P6, PT, R78, 0x1000000, PT ;  /* 0x010000004e00780c */ /* 0x000fe40003fc6070 */
[----:B------:R-:W-:Y:S02]  /*21c0*/  SEL R37, R37, RZ, P5 ;  /* 0x000000ff25257207 */ /* 0x000fe40002800000 */
[----:B------:R-:W-:Y:S02]  /*21d0*/  SEL R42, R38, RZ, P4 ;  /* 0x000000ff262a7207 */ /* 0x000fe40002000000 */
[----:B------:R-:W-:-:S02]  /*21e0*/  LOP3.LUT P5, RZ, R72, 0xff0000, RZ, 0xc0, !PT ;  /* 0x00ff000048ff7812 */ /* 0x000fc400078ac0ff */
[----:B------:R-:W-:Y:S02]  /*21f0*/  ISETP.GE.U32.AND P4, PT, R72, 0x1000000, PT ;  /* 0x010000004800780c */ /* 0x000fe40003f86070 */
[C---:B------:R-:W-:Y:S02]  /*2200*/  SEL R43, R39.reuse, RZ, P6 ;  /* 0x000000ff272b7207 */ /* 0x040fe40003000000 */
[----:B------:R-:W-:Y:S02]  /*2210*/  SEL R38, R38, RZ, P5 ;  /* 0x000000ff26267207 */ /* 0x000fe40002800000 */
[----:B------:R-:W-:Y:S01]  /*2220*/  SEL R39, R39, RZ, P4 ;  /* 0x000000ff27277207 */ /* 0x000fe20002000000 */
[----:B------:R-:W-:Y:S06]  /*2230*/  BRA `(.L_x_2312) ;  /* 0x0000000c00347947 */ /* 0x000fec0003800000 */
.L_x_2311:
        /* <DEDUP_REMOVED lines=8> */
[C---:B------:R-:W-:Y:S01]  /*22c0*/  FFMA.FTZ R52, R107.reuse, R52, R28 ;  /* 0x000000346b347223 */ /* 0x040fe2000001001c */
[C---:B------:R-:W-:Y:S01]  /*22d0*/  FFMA.FTZ R54, R107.reuse, R54, R29 ;  /* 0x000000366b367223 */ /* 0x040fe2000001001d */
[----:B------:R-:W-:Y:S01]  /*22e0*/  LOP3.LUT P4, RZ, R72, 0xff, RZ, 0xc0, !PT ;  /* 0x000000ff48ff7812 */ /* 0x000fe2000788c0ff */
[----:B------:R-:W-:Y:S01]  /*22f0*/  FFMA.FTZ R53, R107, R53, R30 ;  /* 0x000000356b357223 */ /* 0x000fe2000001001e */
[----:B------:R-:W-:Y:S01]  /*2300*/  FMUL.FTZ R52, R52, UR6 ;  /* 0x0000000634347c20 */ /* 0x000fe20008410000 */
[----:B------:R-:W-:Y:S01]  /*2310*/  FADD.FTZ R60, R63, -R60 ;  /* 0x8000003c3f3c7221 */ /* 0x000fe20000010000 */
[----:B------:R-:W-:Y:S01]  /*2320*/  FMUL.FTZ R54, R54, UR6 ;  /* 0x0000000636367c20 */ /* 0x000fe20008410000 */
[----:B------:R-:W-:Y:S01]  /*2330*/  FMUL.FTZ R53, R53, UR6 ;  /* 0x0000000635357c20 */ /* 0x000fe20008410000 */
[----:B------:R-:W-:Y:S01]  /*2340*/  LOP3.LUT P6, RZ, R78, 0xff00, RZ, 0xc0, !PT ;  /* 0x0000ff004eff7812 */ /* 0x000fe200078cc0ff */
[----:B------:R-:W-:Y:S01]  /*2350*/  FFMA.FTZ R60, R107, R60, R31 ;  /* 0x0000003c6b3c7223 */ /* 0x000fe2000001001f */
[----:B0-----:R-:W-:-:S02]  /*2360*/  SEL R40, R52, RZ, P5 ;  /* 0x000000ff34287207 */ /* 0x001fc40002800000 */
[----:B------:R-:W-:Y:S01]  /*2370*/  SEL R36, R52, RZ, P4 ;  /* 0x000000ff34247207 */ /* 0x000fe20002000000 */
[----:B------:R-:W-:Y:S01]  /*2380*/  FMUL.FTZ R60, R60, UR6 ;  /* 0x000000063c3c7c20 */ /* 0x000fe20008410000 */
[----:B------:R-:W-:Y:S02]  /*2390*/  LOP3.LUT P5, RZ, R72, 0xff00, RZ, 0xc0, !PT ;  /* 0x0000ff0048ff7812 */ /* 0x000fe400078ac0ff */
[----:B------:R-:W-:Y:S02]  /*23a0*/  LOP3.LUT P4, RZ, R78, 0xff0000, RZ, 0xc0, !PT ;  /* 0x00ff00004eff7812 */ /* 0x000fe4000788c0ff */
[C---:B------:R-:W-:Y:S02]  /*23b0*/  SEL R41, R54.reuse, RZ, P6 ;  /* 0x000000ff36297207 */ /* 0x040fe40003000000 */
[----:B------:R-:W-:Y:S02]  /*23c0*/  SEL R37, R54, RZ, P5 ;  /* 0x000000ff36257207 */ /* 0x000fe40002800000 */
[----:B------:R-:W-:-:S02]  /*23d0*/  SEL R42, R53, RZ, P4 ;  /* 0x000000ff352a7207 */ /* 0x000fc40002000000 */
[----:B------:R-:W-:Y:S02]  /*23e0*/  ISETP.GE.U32.AND P6, PT, R78, 0x1000000, PT ;  /* 0x010000004e00780c */ /* 0x000fe40003fc6070 */
[C---:B------:R-:W-:Y:S02]  /*23f0*/  LOP3.LUT P5, RZ, R72.reuse, 0xff0000, RZ, 0xc0, !PT ;  /* 0x00ff000048ff7812 */ /* 0x040fe400078ac0ff */
[----:B------:R-:W-:Y:S02]  /*2400*/  ISETP.GE.U32.AND P4, PT, R72, 0x1000000, PT ;  /* 0x010000004800780c */ /* 0x000fe40003f86070 */
[----:B------:R-:W-:Y:S02]  /*2410*/  SEL R38, R53, RZ, P5 ;  /* 0x000000ff35267207 */ /* 0x000fe40002800000 */
[C---:B------:R-:W-:Y:S02]  /*2420*/  SEL R43, R60.reuse, RZ, P6 ;  /* 0x000000ff3c2b7207 */ /* 0x040fe40003000000 */
[----:B------:R-:W-:Y:S01]  /*2430*/  SEL R39, R60, RZ, P4 ;  /* 0x000000ff3c277207 */ /* 0x000fe20002000000 */
[----:B------:R-:W-:Y:S06]  /*2440*/  BRA `(.L_x_2312) ;  /* 0x0000000800b07947 */ /* 0x000fec0003800000 */
.L_x_2310:
[----:B------:R-:W-:Y:S05]  /*2450*/  @!P1 BRA `(.L_x_2313) ;  /* 0x0000000000849947 */ /* 0x000fea0003800000 */
[-CC-:B------:R-:W-:Y:S01]  /*2460*/  FFMA.FTZ R52, R52, R57.reuse, R59.reuse ;  /* 0x0000003934347223 */ /* 0x180fe2000001003b */
[-CC-:B------:R-:W-:Y:S01]  /*2470*/  FFMA.FTZ R54, R54, R57.reuse, R59.reuse ;  /* 0x0000003936367223 */ /* 0x180fe2000001003b */
[-CC-:B------:R-:W-:Y:S01]  /*2480*/  FFMA.FTZ R53, R53, R57.reuse, R59.reuse ;  /* 0x0000003935357223 */ /* 0x180fe2000001003b */
[----:B------:R-:W-:Y:S01]  /*2490*/  FFMA.FTZ R60, R60, R57, R59 ;  /* 0x000000393c3c7223 */ /* 0x000fe2000001003b */
[----:B------:R-:W-:Y:S01]  /*24a0*/  FADD.FTZ R52, R55, -R52 ;  /* 0x8000003437347221 */ /* 0x000fe20000010000 */
[----:B------:R-:W-:Y:S01]  /*24b0*/  FADD.FTZ R54, R61, -R54 ;  /* 0x800000363d367221 */ /* 0x000fe20000010000 */
[----:B0-----:R-:W-:Y:S01]  /*24c0*/  FADD.FTZ R34, R62, -R53 ;  /* 0x800000353e227221 */ /* 0x001fe20000010000 */
[----:B------:R-:W-:Y:S01]  /*24d0*/  LOP3.LUT P5, RZ, R78, 0xff, RZ, 0xc0, !PT ;  /* 0x000000ff4eff7812 */ /* 0x000fe200078ac0ff */
[C---:B------:R-:W-:Y:S01]  /*24e0*/  FMUL.FTZ R32, R107.reuse, R52 ;  /* 0x000000346b207220 */ /* 0x040fe20000410000 */
[----:B------:R-:W-:Y:S01]  /*24f0*/  FMUL.FTZ R33, R107, R54 ;  /* 0x000000366b217220 */ /* 0x000fe20000410000 */
[----:B------:R-:W-:Y:S01]  /*2500*/  FADD.FTZ R60, R63, -R60 ;  /* 0x8000003c3f3c7221 */ /* 0x000fe20000010000 */
[----:B------:R-:W-:Y:S01]  /*2510*/  LOP3.LUT P4, RZ, R72, 0xff, RZ, 0xc0, !PT ;  /* 0x000000ff48ff7812 */ /* 0x000fe2000788c0ff */
[----:B------:R-:W-:Y:S01]  /*2520*/  FMUL.FTZ R36, R32, UR6 ;  /* 0x0000000620247c20 */ /* 0x000fe20008410000 */
[----:B------:R-:W-:Y:S01]  /*2530*/  FMUL.FTZ R34, R107, R34 ;  /* 0x000000226b227220 */ /* 0x000fe20000410000 */
[----:B------:R-:W-:Y:S01]  /*2540*/  FMUL.FTZ R37, R33, UR6 ;  /* 0x0000000621257c20 */ /* 0x000fe20008410000 */
[----:B------:R-:W-:Y:S01]  /*2550*/  LOP3.LUT P6, RZ, R78, 0xff00, RZ, 0xc0, !PT ;  /* 0x0000ff004eff7812 */ /* 0x000fe200078cc0ff */
        /* <DEDUP_REMOVED lines=17> */
.L_x_2313:
        /* <DEDUP_REMOVED lines=9> */
[C---:B------:R-:W-:Y:S01]  /*2700*/  FMUL.FTZ R54, R107.reuse, R54 ;  /* 0x000000366b367220 */ /* 0x040fe20000410000 */
[----:B------:R-:W-:Y:S01]  /*2710*/  LOP3.LUT P4, RZ, R72, 0xff, RZ, 0xc0, !PT ;  /* 0x000000ff48ff7812 */ /* 0x000fe2000788c0ff */
[----:B------:R-:W-:Y:S01]  /*2720*/  FMUL.FTZ R62, R107, R62 ;  /* 0x0000003e6b3e7220 */ /* 0x000fe20000410000 */
[----:B------:R-:W-:Y:S01]  /*2730*/  FMUL.FTZ R52, R52, UR6 ;  /* 0x0000000634347c20 */ /* 0x000fe20008410000 */
[----:B------:R-:W-:Y:S01]  /*2740*/  FADD.FTZ R60, R63, -R60 ;  /* 0x8000003c3f3c7221 */ /* 0x000fe20000010000 */
[----:B------:R-:W-:Y:S01]  /*2750*/  FMUL.FTZ R54, R54, UR6 ;  /* 0x0000000636367c20 */ /* 0x000fe20008410000 */
[----:B------:R-:W-:Y:S01]  /*2760*/  FMUL.FTZ R62, R62, UR6 ;  /* 0x000000063e3e7c20 */ /* 0x000fe20008410000 */
[----:B------:R-:W-:Y:S01]  /*2770*/  LOP3.LUT P6, RZ, R78, 0xff00, RZ, 0xc0, !PT ;  /* 0x0000ff004eff7812 */ /* 0x000fe200078cc0ff */
[----:B------:R-:W-:Y:S01]  /*2780*/  FMUL.FTZ R60, R107, R60 ;  /* 0x0000003c6b3c7220 */ /* 0x000fe20000410000 */
        /* <DEDUP_REMOVED lines=15> */
.L_x_2309:
        /* <DEDUP_REMOVED lines=13> */
[C---:B0-----:R-:W-:Y:S01]  /*2950*/  FFMA.FTZ R32, R107.reuse, R52, R28 ;  /* 0x000000346b207223 */ /* 0x041fe2000001001c */
[----:B------:R-:W-:Y:S01]  /*2960*/  LOP3.LUT P6, RZ, R78, 0xff, RZ, 0xc0, !PT ;  /* 0x000000ff4eff7812 */ /* 0x000fe200078cc0ff */
[C---:B------:R-:W-:Y:S01]  /*2970*/  FFMA.FTZ R33, R107.reuse, R54, R29 ;  /* 0x000000366b217223 */ /* 0x040fe2000001001d */
[C---:B------:R-:W-:Y:S01]  /*2980*/  FFMA.FTZ R34, R107.reuse, R53, R30 ;  /* 0x000000356b227223 */ /* 0x040fe2000001001e */
        /* <DEDUP_REMOVED lines=13> */
.L_x_2315:
        /* <DEDUP_REMOVED lines=8> */
[C---:B------:R-:W-:Y:S01]  /*2ae0*/  FFMA.FTZ R52, R107.reuse, R52, R28 ;  /* 0x000000346b347223 */ /* 0x040fe2000001001c */
        /* <DEDUP_REMOVED lines=9> */
[----:B0-----:R-:W-:-:S02]  /*2b80*/  SEL R40, R52, RZ, P6 ;  /* 0x000000ff34287207 */ /* 0x001fc40003000000 */
[C---:B------:R-:W-:Y:S02]  /*2b90*/  LOP3.LUT P4, RZ, R78.reuse, 0xff0000, RZ, 0xc0, !PT ;  /* 0x00ff00004eff7812 */ /* 0x040fe4000788c0ff */
[----:B------:R-:W-:Y:S02]  /*2ba0*/  ISETP.GE.U32.AND P6, PT, R78, 0x1000000, PT ;  /* 0x010000004e00780c */ /* 0x000fe40003fc6070 */
[----:B------:R-:W-:Y:S02]  /*2bb0*/  SEL R41, R54, RZ, P5 ;  /* 0x000000ff36297207 */ /* 0x000fe40002800000 */
[----:B------:R-:W-:Y:S02]  /*2bc0*/  SEL R42, R53, RZ, P4 ;  /* 0x000000ff352a7207 */ /* 0x000fe40002000000 */
[----:B------:R-:W-:Y:S01]  /*2bd0*/  SEL R43, R60, RZ, P6 ;  /* 0x000000ff3c2b7207 */ /* 0x000fe20003000000 */
[----:B------:R-:W-:Y:S06]  /*2be0*/  BRA `(.L_x_2312) ;  /* 0x0000000000c87947 */ /* 0x000fec0003800000 */
.L_x_2314:
        /* <DEDUP_REMOVED lines=9> */
[C---:B------:R-:W-:Y:S01]  /*2c80*/  FMUL.FTZ R32, R107.reuse, R52 ;  /* 0x000000346b207220 */ /* 0x040fe20000410000 */
[----:B------:R-:W-:Y:S01]  /*2c90*/  LOP3.LUT P6, RZ, R78, 0xff, RZ, 0xc0, !PT ;  /* 0x000000ff4eff7812 */ /* 0x000fe200078cc0ff */
[C---:B------:R-:W-:Y:S01]  /*2ca0*/  FMUL.FTZ R33, R107.reuse, R54 ;  /* 0x000000366b217220 */ /* 0x040fe20000410000 */
        /* <DEDUP_REMOVED lines=14> */
.L_x_2316:
        /* <DEDUP_REMOVED lines=23> */
[----:B------:R-:W-:-:S07]  /*2f00*/  SEL R43, R60, RZ, P6 ;  /* 0x000000ff3c2b7207 */ /* 0x000fce0003000000 */
.L_x_2312:
        /* <DEDUP_REMOVED lines=13> */
.L_x_2299:
        /* <DEDUP_REMOVED lines=32> */
.L_x_2298:
[----:B------:R-:W-:Y:S05]  /*31e0*/  BSYNC B0 ;  /* 0x0000000000007941 */ /* 0x000fea0003800000 */
.L_x_2297:
[----:B------:R-:W0:Y:S01]  /*31f0*/  S2R R48, SR_TID.X ;  /* 0x0000000000307919 */ /* 0x000e220000002100 */
[----:B------:R-:W-:Y:S01]  /*3200*/  MOV R2, 0x400 ;  /* 0x0000040000027802 */ /* 0x000fe20000000f00 */
[----:B------:R-:W-:Y:S05]  /*3210*/  WARPSYNC.ALL ;  /* 0x0000000000007948 */ /* 0x000fea0003800000 */
[----:B------:R-:W1:Y:S01]  /*3220*/  S2R R3, SR_CgaCtaId ;  /* 0x0000000000037919 */ /* 0x000e620000008800 */
[----:B------:R-:W2:Y:S01]  /*3230*/  LDCU.128 UR20, c[0x0][0x440] ;  /* 0x00008800ff1477ac */ /* 0x000ea20008000c00 */
[----:B------:R-:W3:Y:S01]  /*3240*/  LDCU.128 UR24, c[0x0][0x450] ;  /* 0x00008a00ff1877ac */ /* 0x000ee20008000c00 */
[----:B0-----:R-:W-:-:S02]  /*3250*/  SHF.L.U32 R0, R48, 0x4, RZ ;  /* 0x0000000430007819 */ /* 0x001fc400000006ff */
[----:B------:R-:W-:Y:S02]  /*3260*/  SHF.R.U32.HI R5, RZ, 0x5, R48 ;  /* 0x00000005ff057819 */ /* 0x000fe40000011630 */
[----:B------:R-:W-:Y:S02]  /*3270*/  LOP3.LUT R0, R0, 0x1f0, RZ, 0xc0, !PT ;  /* 0x000001f000007812 */ /* 0x000fe400078ec0ff */
[----:B-1----:R-:W-:Y:S02]  /*3280*/  LEA R3, R3, R2, 0x18 ;  /* 0x0000000203037211 */ /* 0x002fe400078ec0ff */
[----:B------:R-:W-:-:S04]  /*3290*/  LEA R0, R5, R0, 0xa ;  /* 0x0000000005007211 */ /* 0x000fc800078e50ff */
[-C--:B------:R-:W-:Y:S02]  /*32a0*/  IADD3 R0, PT, PT, R0, R3.reuse, RZ ;  /* 0x0000000300007210 */ /* 0x080fe40007ffe0ff */
        /* <DEDUP_REMOVED lines=11> */
[----:B------:R-:W3:Y:S01]  /*3360*/  LDS R15, [R3+0xe00] ;  /* 0x000e0000030f7984 */ /* 0x000ee20000000800 */
[----:B------:R-:W-:Y:S01]  /*3370*/  BAR.SYNC.DEFER_BLOCKING 0x0 ;  /* 0x0000000000007b1d */ /* 0x000fe20000010000 */
[----:B0-----:R-:W-:-:S04]  /*3380*/  FADD.FTZ R2, RZ, R2 ;  /* 0x00000002ff027221 */ /* 0x001fc80000010000 */
[----:B-1----:R-:W-:Y:S01]  /*3390*/  FADD.FTZ R2, R2, R5 ;  /* 0x0000000502027221 */ /* 0x002fe20000010000 */
[----:B----4-:R-:W-:-:S04]  /*33a0*/  FADD.FTZ R4, RZ, R4 ;  /* 0x00000004ff047221 */ /* 0x010fc80000010000 */
[----:B-----5:R-:W-:Y:S01]  /*33b0*/  FADD.FTZ R4, R4, R7 ;  /* 0x0000000704047221 */ /* 0x020fe20000010000 */
[----:B------:R-:W-:Y:S01]  /*33c0*/  STS.128 [R0], R24 ;  /* 0x0000001800007388 */ /* 0x000fe20000000c00 */
[----:B--2---:R-:W-:-:S03]  /*33d0*/  FADD.FTZ R2, R2, R9 ;  /* 0x0000000902027221 */ /* 0x004fc60000010000 */
[----:B------:R0:W-:Y:S01]  /*33e0*/  STS.128 [R0+0x200], R16 ;  /* 0x0002001000007388 */ /* 0x0001e20000000c00 */
[----:B---3--:R-:W-:Y:S01]  /*33f0*/  FADD.FTZ R4, R4, R11 ;  /* 0x0000000b04047221 */ /* 0x008fe20000010000 */
[----:B------:R-:W-:Y:S01]  /*3400*/  BAR.SYNC.DEFER_BLOCKING 0x0 ;  /* 0x0000000000007b1d */ /* 0x000fe20000010000 */
[----:B------:R-:W-:Y:S02]  /*3410*/  FADD.FTZ R13, R2, R13 ;  /* 0x0000000d020d7221 */ /* 0x000fe40000010000 */
[----:B------:R-:W-:-:S05]  /*3420*/  FADD.FTZ R15, R4, R15 ;  /* 0x0000000f040f7221 */ /* 0x000fca0000010000 */
[----:B0-----:R-:W0:Y:S01]  /*3430*/  LDC R18, c[0x0][0x388] ;  /* 0x0000e200ff127b82 */ /* 0x001e220000000800 */
[----:B------:R-:W1:Y:S04]  /*3440*/  LDS R6, [R3] ;  /* 0x0000000003067984 */ /* 0x000e680000000800 */
[----:B------:R-:W2:Y:S04]  /*3450*/  LDS R21, [R3+0x400] ;  /* 0x0004000003157984 */ /* 0x000ea80000000800 */
[----:B------:R-:W3:Y:S04]  /*3460*/  LDS R8, [R3+0x200] ;  /* 0x0002000003087984 */ /* 0x000ee80000000800 */
[----:B------:R-:W4:Y:S01]  /*3470*/  LDS R23, [R3+0x600] ;  /* 0x0006000003177984 */ /* 0x000f220000000800 */
[----:B0-----:R-:W-:-:S03]  /*3480*/  IMAD R9, R18, UR9, RZ ;  /* 0x0000000912097c24 */ /* 0x001fc6000f8e02ff */
[----:B------:R-:W0:Y:S02]  /*3490*/  LDS R29, [R3+0x800] ;  /* 0x00080000031d7984 */ /* 0x000e240000000800 */
[----:B------:R-:W-:Y:S02]  /*34a0*/  IADD3 R9, P0, PT, R9, R48, RZ ;  /* 0x0000003009097210 */ /* 0x000fe40007f1e0ff */
[----:B------:R-:W5:Y:S02]  /*34b0*/  LDS R31, [R3+0xa00] ;  /* 0x000a0000031f7984 */ /* 0x000f640000000800 */
[----:B------:R-:W-:Y:S02]  /*34c0*/  IADD3.X R2, PT, PT, RZ, RZ, RZ, P0, !PT ;  /* 0x000000ffff027210 */ /* 0x000fe400007fe4ff */
[----:B------:R-:W5:Y:S04]  /*34d0*/  LDS R49, [R3+0xc00] ;  /* 0x000c000003317984 */ /* 0x000f680000000800 */
[----:B------:R-:W5:Y:S01]  /*34e0*/  LDS R51, [R3+0xe00] ;  /* 0x000e000003337984 */ /* 0x000f620000000800 */
        /* <DEDUP_REMOVED lines=8> */
[----:B-----5:R-:W-:Y:S01]  /*3570*/  FADD.FTZ R8, R8, R31 ;  /* 0x0000001f08087221 */ /* 0x020fe20000010000 */
[----:B------:R-:W-:Y:S01]  /*3580*/  BAR.SYNC.DEFER_BLOCKING 0x0 ;  /* 0x0000000000007b1d */ /* 0x000fe20000010000 */
[----:B------:R-:W-:Y:S02]  /*3590*/  FADD.FTZ R49, R6, R49 ;  /* 0x0000003106317221 */ /* 0x000fe40000010000 */
[----:B------:R-:W-:Y:S01]  /*35a0*/  FADD.FTZ R51, R8, R51 ;  /* 0x0000003308337221 */ /* 0x000fe20000010000 */
[C---:B------:R-:W-:Y:S02]  /*35b0*/  SHF.L.U32 R8, R9.reuse, 0x2, RZ ;  /* 0x0000000209087819 */ /* 0x040fe400000006ff */
[----:B------:R-:W-:Y:S02]  /*35c0*/  SHF.L.U64.HI R9, R9, 0x2, R2 ;  /* 0x0000000209097819 */ /* 0x000fe40000010202 */
[----:B------:R-:W-:-:S02]  /*35d0*/  IADD3 R2, P0, PT, R8, UR22, RZ ;  /* 0x0000001608027c10 */ /* 0x000fc4000ff1e0ff */
[C---:B------:R-:W-:Y:S02]  /*35e0*/  IADD3 R4, P1, PT, R8.reuse, UR20, RZ ;  /* 0x0000001408047c10 */ /* 0x040fe4000ff3e0ff */
[C---:B------:R-:W-:Y:S02]  /*35f0*/  IADD3 R6, P2, PT, R8.reuse, UR26, RZ ;  /* 0x0000001a08067c10 */ /* 0x040fe4000ff5e0ff */
[----:B------:R-:W-:Y:S02]  /*3600*/  IADD3 R8, P3, PT, R8, UR24, RZ ;  /* 0x0000001808087c10 */ /* 0x000fe4000ff7e0ff */
[----:B------:R-:W-:Y:S01]  /*3610*/  IADD3.X R5, PT, PT, R9, UR21, RZ, P1, !PT ;  /* 0x0000001509057c10 */ /* 0x000fe20008ffe4ff */
        /* <DEDUP_REMOVED lines=28> */
[----:B0-----:R-:W-:Y:S01]  /*37e0*/  IADD3.X R3, PT, PT, R9, UR23, RZ, P0, !PT ;  /* 0x0000001709037c10 */ /* 0x001fe200087fe4ff */
[----:B------:R-:W-:-:S04]  /*37f0*/  FADD.FTZ R14, RZ, R14 ;  /* 0x0000000eff0e7221 */ /* 0x000fc80000010000 */
[----:B------:R-:W-:Y:S01]  /*3800*/  STG.E desc[UR12][R2.64], R49 ;  /* 0x0000003102007986 */ /* 0x000fe2000c10190c */
[----:B-1----:R-:W-:-:S03]  /*3810*/  FADD.FTZ R14, R14, R37 ;  /* 0x000000250e0e7221 */ /* 0x002fc60000010000 */
[----:B------:R-:W-:Y:S01]  /*3820*/  STG.E desc[UR12][R4.64], R13 ;  /* 0x0000000d04007986 */ /* 0x000fe2000c10190c */
[----:B--2---:R-:W-:Y:S01]  /*3830*/  FADD.FTZ R16, RZ, R16 ;  /* 0x00000010ff107221 */ /* 0x004fe20000010000 */
[----:B---3--:R-:W-:-:S03]  /*3840*/  FADD.FTZ R14, R14, R39 ;  /* 0x000000270e0e7221 */ /* 0x008fc60000010000 */
[----:B----4-:R-:W-:Y:S01]  /*3850*/  FADD.FTZ R16, R16, R7 ;  /* 0x0000000710107221 */ /* 0x010fe20000010000 */
[C---:B------:R-:W-:Y:S02]  /*3860*/  IADD3.X R7, PT, PT, R9.reuse, UR27, RZ, P2, !PT ;  /* 0x0000001b09077c10 */ /* 0x040fe400097fe4ff */
[----:B------:R-:W-:Y:S01]  /*3870*/  IADD3.X R9, PT, PT, R9, UR25, RZ, P3, !PT ;  /* 0x0000001909097c10 */ /* 0x000fe20009ffe4ff */
        /* <DEDUP_REMOVED lines=10> */
.L_x_2300:
        /* <DEDUP_REMOVED lines=8> */
.L_x_2319:
[----:B------:R-:W-:Y:S05]  /*39a0*/  BSYNC B2 ;  /* 0x0000000000027941 */ /* 0x000fea0003800000 */
.L_x_2318:
        /* <DEDUP_REMOVED lines=8> */
.L_x_2320:
[----:B------:R-:W-:Y:S01]  /*3a30*/  FADD.FTZ R49, R46, R49 ;  /* 0x000000312e317221 */ /* 0x000fe20000010000 */
[----:B------:R-:W-:-:S04]  /*3a40*/  HFMA2 R82, -RZ, RZ, 0, 1.1920928955078125e-07 ;  /* 0x00000002ff527431 */ /* 0x000fc800000001ff */
[----:B------:R-:W-:Y:S02]  /*3a50*/  MOV R81, R49 ;  /* 0x0000003100517202 */ /* 0x000fe40000000f00 */
[----:B------:R-:W-:-:S07]  /*3a60*/  MOV R48, R79 ;  /* 0x0000004f00307202 */ /* 0x000fce0000000f00 */
[----:B------:R-:W-:Y:S05]  /*3a70*/  WARPSYNC.COLLECTIVE R58, `(.L_x_2321) ;  /* 0x000000003a087348 */ /* 0x000fea0003c00000 */
[----:B------:R0:W1:Y:S02]  /*3a80*/  SHFL.BFLY P3, R79, R81, R82, R83 ;  /* 0x0c000052514f7389 */ /* 0x0000640000060053 */
[----:B01----:R-:W-:Y:S05]  /*3a90*/  ENDCOLLECTIVE ;  /* 0x000000000000791b */ /* 0x003fea0003800000 */
.L_x_2321:
[----:B------:R-:W-:-:S05]  /*3aa0*/  FADD.FTZ R48, R51, R48 ;  /* 0x0000003033307221 */ /* 0x000fca0000010000 */
[----:B------:R-:W-:Y:S02]  /*3ab0*/  MOV R81, R48 ;  /* 0x0000003000517202 */ /* 0x000fe40000000f00 */
[----:B------:R-:W-:-:S07]  /*3ac0*/  MOV R50, R79 ;  /* 0x0000004f00327202 */ /* 0x000fce0000000f00 */
[----:B------:R-:W-:Y:S05]  /*3ad0*/  WARPSYNC.COLLECTIVE R58, `(.L_x_2322) ;  /* 0x000000003a087348 */ /* 0x000fea0003c00000 */
[----:B------:R0:W1:Y:S02]  /*3ae0*/  SHFL.BFLY P3, R79, R81, R82, R83 ;  /* 0x0c000052514f7389 */ /* 0x0000640000060053 */
[----:B01----:R-:W-:Y:S05]  /*3af0*/  ENDCOLLECTIVE ;  /* 0x000000000000791b */ /* 0x003fea0003800000 */
.L_x_2322:
[----:B------:R-:W-:Y:S01]  /*3b00*/  FADD.FTZ R50, R49, R50 ;  /* 0x0000003231327221 */ /* 0x000fe20000010000 */
[----:B------:R-:W-:-:S04]  /*3b10*/  HFMA2 R82, -RZ, RZ, 0, 2.384185791015625e-07 ;  /* 0x00000004ff527431 */ /* 0x000fc800000001ff */
[----:B------:R-:W-:Y:S02]  /*3b20*/  MOV R81, R50 ;  /* 0x0000003200517202 */ /* 0x000fe40000000f00 */
[----:B------:R-:W-:-:S07]  /*3b30*/  MOV R57, R79 ;  /* 0x0000004f00397202 */ /* 0x000fce0000000f00 */
[----:B------:R-:W-:Y:S05]  /*3b40*/  WARPSYNC.COLLECTIVE R58, `(.L_x_2323) ;  /* 0x000000003a087348 */ /* 0x000fea0003c00000 */
[----:B------:R0:W1:Y:S02]  /*3b50*/  SHFL.BFLY P3, R79, R81, R82, R83 ;  /* 0x0c000052514f7389 */ /* 0x0000640000060053 */
[----:B01----:R-:W-:Y:S05]  /*3b60*/  ENDCOLLECTIVE ;  /* 0x000000000000791b */ /* 0x003fea0003800000 */
.L_x_2323:
[----:B------:R-:W-:-:S05]  /*3b70*/  FADD.FTZ R57, R48, R57 ;  /* 0x0000003930397221 */ /* 0x000fca0000010000 */
[----:B------:R-:W-:Y:S02]  /*3b80*/  MOV R81, R57 ;  /* 0x0000003900517202 */ /* 0x000fe40000000f00 */
[----:B------:R-:W-:-:S07]  /*3b90*/  MOV R59, R79 ;  /* 0x0000004f003b7202 */ /* 0x000fce0000000f00 */
[----:B------:R-:W-:Y:S05]  /*3ba0*/  WARPSYNC.COLLECTIVE R58, `(.L_x_2324) ;  /* 0x000000003a087348 */ /* 0x000fea0003c00000 */
[----:B------:R0:W1:Y:S02]  /*3bb0*/  SHFL.BFLY P3, R79, R81, R82, R83 ;  /* 0x0c000052514f7389 */ /* 0x0000640000060053 */
[----:B01----:R-:W-:Y:S05]  /*3bc0*/  ENDCOLLECTIVE ;  /* 0x000000000000791b */ /* 0x003fea0003800000 */
.L_x_2324:
[----:B------:R-:W-:Y:S01]  /*3bd0*/  FADD.FTZ R59, R50, R59 ;  /* 0x0000003b323b7221 */ /* 0x000fe20000010000 */
[----:B------:R-:W-:-:S04]  /*3be0*/  HFMA2 R82, -RZ, RZ, 0, 4.76837158203125e-07 ;  /* 0x00000008ff527431 */ /* 0x000fc800000001ff */
[----:B------:R-:W-:Y:S02]  /*3bf0*/  MOV R81, R59 ;  /* 0x0000003b00517202 */ /* 0x000fe40000000f00 */
[----:B------:R-:W-:-:S07]  /*3c00*/  MOV R56, R79 ;  /* 0x0000004f00387202 */ /* 0x000fce0000000f00 */
[----:B------:R-:W-:Y:S05]  /*3c10*/  WARPSYNC.COLLECTIVE R58, `(.L_x_2325) ;  /* 0x000000003a087348 */ /* 0x000fea0003c00000 */
[----:B------:R0:W1:Y:S02]  /*3c20*/  SHFL.BFLY P3, R79, R81, R82, R83 ;  /* 0x0c000052514f7389 */ /* 0x0000640000060053 */
[----:B01----:R-:W-:Y:S05]  /*3c30*/  ENDCOLLECTIVE ;  /* 0x000000000000791b */ /* 0x003fea0003800000 */
.L_x_2325:
[----:B------:R-:W-:-:S05]  /*3c40*/  FADD.FTZ R56, R57, R56 ;  /* 0x0000003839387221 */ /* 0x000fca0000010000 */
[----:B------:R-:W-:Y:S02]  /*3c50*/  MOV R81, R56 ;  /* 0x0000003800517202 */ /* 0x000fe40000000f00 */
[----:B------:R-:W-:-:S07]  /*3c60*/  MOV R46, R79 ;  /* 0x0000004f002e7202 */ /* 0x000fce0000000f00 */
[----:B------:R-:W-:Y:S05]  /*3c70*/  WARPSYNC.COLLECTIVE R58, `(.L_x_2326) ;  /* 0x000000003a087348 */ /* 0x000fea0003c00000 */
[----:B------:R0:W1:Y:S02]  /*3c80*/  SHFL.BFLY P3, R79, R81, R82, R83 ;  /* 0x0c000052514f7389 */ /* 0x0000640000060053 */
[----:B01----:R-:W-:Y:S05]  /*3c90*/  ENDCOLLECTIVE ;  /* 0x000000000000791b */ /* 0x003fea0003800000 */
.L_x_2326:
[----:B------:R-:W-:Y:S01]  /*3ca0*/  FADD.FTZ R46, R59, R46 ;  /* 0x0000002e3b2e7221 */ /* 0x000fe20000010000 */
[----:B------:R-:W-:-:S04]  /*3cb0*/  HFMA2 R82, -RZ, RZ, 0, 9.5367431640625e-07 ;  /* 0x00000010ff527431 */ /* 0x000fc800000001ff */
[----:B------:R-:W-:Y:S02]  /*3cc0*/  MOV R81, R46 ;  /* 0x0000002e00517202 */ /* 0x000fe40000000f00 */
[----:B------:R-:W-:-:S07]  /*3cd0*/  MOV R51, R79 ;  /* 0x0000004f00337202 */ /* 0x000fce0000000f00 */
[----:B------:R-:W-:Y:S05]  /*3ce0*/  WARPSYNC.COLLECTIVE R58, `(.L_x_2327) ;  /* 0x000000003a087348 */ /* 0x000fea0003c00000 */
[----:B------:R0:W1:Y:S02]  /*3cf0*/  SHFL.BFLY P3, R79, R81, R82, R83 ;  /* 0x0c000052514f7389 */ /* 0x0000640000060053 */
[----:B01----:R-:W-:Y:S05]  /*3d00*/  ENDCOLLECTIVE ;  /* 0x000000000000791b */ /* 0x003fea0003800000 */
.L_x_2327:
[----:B------:R-:W-:-:S05]  /*3d10*/  FADD.FTZ R51, R56, R51 ;  /* 0x0000003338337221 */ /* 0x000fca0000010000 */
[----:B------:R-:W-:Y:S02]  /*3d20*/  MOV R81, R51 ;  /* 0x0000003300517202 */ /* 0x000fe40000000f00 */
[----:B------:R-:W-:-:S07]  /*3d30*/  MOV R49, R79 ;  /* 0x0000004f00317202 */ /* 0x000fce0000000f00 */
[----:B------:R-:W-:Y:S05]  /*3d40*/  WARPSYNC.COLLECTIVE R58, `(.L_x_2328) ;  /* 0x000000003a087348 */ /* 0x000fea0003c00000 */
[----:B------:R0:W1:Y:S02]  /*3d50*/  SHFL.BFLY P3, R79, R81, R82, R83 ;  /* 0x0c000052514f7389 */ /* 0x0000640000060053 */
[----:B01----:R-:W-:Y:S05]  /*3d60*/  ENDCOLLECTIVE ;  /* 0x000000000000791b */ /* 0x003fea0003800000 */
.L_x_2328:
[----:B------:R-:W-:Y:S01]  /*3d70*/  MOV R48, R79 ;  /* 0x0000004f00307202 */ /* 0x000fe20000000f00 */
[----:B------:R-:W-:Y:S06]  /*3d80*/  BRA `(.L_x_2329) ;  /* 0xffffffd000587947 */ /* 0x000fec000383ffff */
.L_x_2330:
        /* <DEDUP_REMOVED lines=15> */
.L_x_2901:


//--------------------- .text._ZN10layer_norm22ln_bwd_finalize_kernelINS_22Kernel_traits_finalizeILj256E6__halfffffjLb0ELj1024ELj4ENS_18Kernel_traits_baseILj256ES2_ffffjLj1024EEEEELb0ELb0EEEvNS_9BwdParamsE --------------------------
	.section	.text._ZN10layer_norm22ln_bwd_finalize_kernelINS_22Kernel_traits_finalizeILj256E6__halfffffjLb0ELj1024ELj4ENS_18Kernel_traits_baseILj256ES2_ffffjLj1024EEEEELb0ELb0EEEvNS_9BwdParamsE,"ax",@progbits
	.align	128
        .global         _ZN10layer_norm22ln_bwd_finalize_kernelINS_22Kernel_traits_finalizeILj256E6__halfffffjLb0ELj1024ELj4ENS_18Kernel_traits_baseILj256ES2_ffffjLj1024EEEEELb0ELb0EEEvNS_9BwdParamsE
        .type           _ZN10layer_norm22ln_bwd_finalize_kernelINS_22Kernel_traits_finalizeILj256E6__halfffffjLb0ELj1024ELj4ENS_18Kernel_traits_baseILj256ES2_ffffjLj1024EEEEELb0ELb0EEEvNS_9BwdParamsE,@function
        .size           _ZN10layer_norm22ln_bwd_finalize_kernelINS_22Kernel_traits_finalizeILj256E6__halfffffjLb0ELj1024ELj4ENS_18Kernel_traits_baseILj256ES2_ffffjLj1024EEEEELb0ELb0EEEvNS_9BwdParamsE,(.L_x_2902 - _ZN10layer_norm22ln_bwd_finalize_kernelINS_22Kernel_traits_finalizeILj256E6__halfffffjLb0ELj1024ELj4ENS_18Kernel_traits_baseILj256ES2_ffffjLj1024EEEEELb0ELb0EEEvNS_9BwdParamsE)
        .other          _ZN10layer_norm22ln_bwd_finalize_kernelINS_22Kernel_traits_finalizeILj256E6__halfffffjLb0ELj1024ELj4ENS_18Kernel_traits_baseILj256ES2_ffffjLj1024EEEEELb0ELb0EEEvNS_9BwdParamsE,@"STO_CUDA_ENTRY STV_DEFAULT"
_ZN10layer_norm22ln_bwd_finalize_kernelINS_22Kernel_traits_finalizeILj256E6__halfffffjLb0ELj1024ELj4ENS_18Kernel_traits_baseILj256ES2_ffffjLj1024EEEEELb0ELb0EEEvNS_9BwdParamsE:
.text._ZN10layer_norm22ln_bwd_finalize_kernelINS_22Kernel_traits_finalizeILj256E6__halfffffjLb0ELj1024ELj4ENS_18Kernel_traits_baseILj256ES2_ffffjLj1024EEEEELb0ELb0EEEvNS_9BwdParamsE:
        /* <DEDUP_REMOVED lines=78> */
.L_x_2335:
        /* <DEDUP_REMOVED lines=118> */
.L_x_2334:
[----:B------:R-:W-:Y:S05]  /*0c40*/  BSYNC.RECONVERGENT B1 ;  /* 0x0000000000017941 */ /* 0x000fea0003800200 */
.L_x_2333:
        /* <DEDUP_REMOVED lines=68> */
.L_x_2337:
[----:B------:R-:W-:Y:S05]  /*1090*/  BSYNC.RECONVERGENT B1 ;  /* 0x0000000000017941 */ /* 0x000fea0003800200 */
.L_x_2336:
        /* <DEDUP_REMOVED lines=37> */
.L_x_2339:
[----:B------:R-:W-:Y:S05]  /*12f0*/  BSYNC.RECONVERGENT B1 ;  /* 0x0000000000017941 */ /* 0x000fea0003800200 */
.L_x_2338:
[----:B------:R-:W-:Y:S05]  /*1300*/  @!P1 BRA `(.L_x_2332) ;  /* 0x00000000003c9947 */ /* 0x000fea0003800000 */
[----:B------:R-:W0:Y:S01]  /*1310*/  LDC.64 R8, c[0x0][0x440] ;  /* 0x00011000ff087b82 */ /* 0x000e220000000a00 */
[----:B------:R-:W-:Y:S01]  /*1320*/  IMAD R2, R2, R54, R7 ;  /* 0x0000003602027224 */ /* 0x000fe200078e0207 */
[----:B------:R-:W-:-:S04]  /*1330*/  IADD3 R0, PT, PT, -R0, RZ, RZ ;  /* 0x000000ff00007210 */ /* 0x000fc80007ffe1ff */
[----:B------:R-:W-:Y:S02]  /*1340*/  IADD3 R13, PT, PT, R57, R2, RZ ;  /* 0x00000002390d7210 */ /* 0x000fe40007ffe0ff */
[----:B------:R-:W1:Y:S05]  /*1350*/  LDC.64 R10, c[0x0][0x448] ;  /* 0x00011200ff0a7b82 */ /* 0x000e6a0000000a00 */
.L_x_2340:
        /* <DEDUP_REMOVED lines=10> */
.L_x_2332:
[----:B------:R-:W-:Y:S05]  /*1400*/  BSYNC.RECONVERGENT B0 ;  /* 0x0000000000007941 */ /* 0x000fea0003800200 */
.L_x_2331:
        /* <DEDUP_REMOVED lines=62> */
.L_x_2341:
        /* <DEDUP_REMOVED lines=9> */
.L_x_2902:


//--------------------- .text._ZN10layer_norm40ln_parallel_residual_bwd_finalize_kernelINS_22Kernel_traits_finalizeILj256E6__halfffffjLb0ELj1024ELj4ENS_18Kernel_traits_baseILj256ES2_ffffjLj1024EEEEELb0EEEvNS_9BwdParamsE --------------------------
	.section	.text._ZN10layer_norm40ln_parallel_residual_bwd_finalize_kernelINS_22Kernel_traits_finalizeILj256E6__halfffffjLb0ELj1024ELj4ENS_18Kernel_traits_baseILj256ES2_ffffjLj1024EEEEELb0EEEvNS_9BwdParamsE,"ax",@progbits
	.align	128
        .global         _ZN10layer_norm40ln_parallel_residual_bwd_finalize_kernelINS_22Kernel_traits_finalizeILj256E6__halfffffjLb0ELj1024ELj4ENS_18Kernel_traits_baseILj256ES2_ffffjLj1024EEEEELb0EEEvNS_9BwdParamsE
        .type           _ZN10layer_norm40ln_parallel_residual_bwd_finalize_kernelINS_22Kernel_traits_finalizeILj256E6__halfffffjLb0ELj1024ELj4ENS_18Kernel_traits_baseILj256ES2_ffffjLj1024EEEEELb0EEEvNS_9BwdParamsE,@function
        .size           _ZN10layer_norm40ln_parallel_residual_bwd_finalize_kernelINS_22Kernel_traits_finalizeILj256E6__halfffffjLb0ELj1024ELj4ENS_18Kernel_traits_baseILj256ES2_ffffjLj1024EEEEELb0EEEvNS_9BwdParamsE,(.L_x_2903 - _ZN10layer_norm40ln_parallel_residual_bwd_finalize_kernelINS_22Kernel_traits_finalizeILj256E6__halfffffjLb0ELj1024ELj4ENS_18Kernel_traits_baseILj256ES2_ffffjLj1024EEEEELb0EEEvNS_9BwdParamsE)
        .other          _ZN10layer_norm40ln_parallel_residual_bwd_finalize_kernelINS_22Kernel_traits_finalizeILj256E6__halfffffjLb0ELj1024ELj4ENS_18Kernel_traits_baseILj256ES2_ffffjLj1024EEEEELb0EEEvNS_9BwdParamsE,@"STO_CUDA_ENTRY STV_DEFAULT"
_ZN10layer_norm40ln_parallel_residual_bwd_finalize_kernelINS_22Kernel_traits_finalizeILj256E6__halfffffjLb0ELj1024ELj4ENS_18Kernel_traits_baseILj256ES2_ffffjLj1024EEEEELb0EEEvNS_9BwdParamsE:
.text._ZN10layer_norm40ln_parallel_residual_bwd_finalize_kernelINS_22Kernel_traits_finalizeILj256E6__halfffffjLb0ELj1024ELj4ENS_18Kernel_traits_baseILj256ES2_ffffjLj1024EEEEELb0EEEvNS_9BwdParamsE:
        /* <DEDUP_REMOVED lines=58> */
.L_x_2346:
        /* <DEDUP_REMOVED lines=112> */
.L_x_2345:
[----:B------:R-:W-:Y:S05]  /*0aa0*/  BSYNC.RECONVERGENT B1 ;  /* 0x0000000000017941 */ /* 0x000fea0003800200 */
.L_x_2344:
        /* <DEDUP_REMOVED lines=66> */
.L_x_2348:
[----:B------:R-:W-:Y:S05]  /*0ed0*/  BSYNC.RECONVERGENT B1 ;  /* 0x0000000000017941 */ /* 0x000fea0003800200 */
.L_x_2347:
        /* <DEDUP_REMOVED lines=36> */
.L_x_2350:
[----:B------:R-:W-:Y:S05]  /*1120*/  BSYNC.RECONVERGENT B1 ;  /* 0x0000000000017941 */ /* 0x000fea0003800200 */
.L_x_2349:
        /* <DEDUP_REMOVED lines=18> */
.L_x_2343:
[----:B------:R-:W-:Y:S05]  /*1250*/  BSYNC.RECONVERGENT B0 ;  /* 0x0000000000007941 */ /* 0x000fea0003800200 */
.L_x_2342:
        /* <DEDUP_REMOVED lines=96> */
.L_x_2351:
        /* <DEDUP_REMOVED lines=10> */
.L_x_2903:


//--------------------- .text._ZN10layer_norm31ln_parallel_residual_bwd_kernelINS_13Kernel_traitsI6__halfffffjLj256ELj1ELj4ELj1ELj16ENS_18Kernel_traits_baseILj256ES2_ffffjLj128EEEEELb1ELb1ELb0EEEvNS_9BwdParamsE --------------------------
	.section	.text._ZN10layer_norm31ln_parallel_residual_bwd_kernelINS_13Kernel_traitsI6__halfffffjLj256ELj1ELj4ELj1ELj16ENS_18Kernel_traits_baseILj256ES2_ffffjLj128EEEEELb1ELb1ELb0EEEvNS_9BwdParamsE,"ax",@progbits
	.align	128
        .global         _ZN10layer_norm31ln_parallel_residual_bwd_kernelINS_13Kernel_traitsI6__halfffffjLj256ELj1ELj4ELj1ELj16ENS_18Kernel_traits_baseILj256ES2_ffffjLj128EEEEELb1ELb1ELb0EEEvNS_9BwdParamsE
        .type           _ZN10layer_norm31ln_parallel_residual_bwd_kernelINS_13Kernel_traitsI6__halfffffjLj256ELj1ELj4ELj1ELj16ENS_18Kernel_traits_baseILj256ES2_ffffjLj128EEEEELb1ELb1ELb0EEEvNS_9BwdParamsE,@function
        .size           _ZN10layer_norm31ln_parallel_residual_bwd_kernelINS_13Kernel_traitsI6__halfffffjLj256ELj1ELj4ELj1ELj16ENS_18Kernel_traits_baseILj256ES2_ffffjLj128EEEEELb1ELb1ELb0EEEvNS_9BwdParamsE,(.L_x_2904 - _ZN10layer_norm31ln_parallel_residual_bwd_kernelINS_13Kernel_traitsI6__halfffffjLj256ELj1ELj4ELj1ELj16ENS_18Kernel_traits_baseILj256ES2_ffffjLj128EEEEELb1ELb1ELb0EEEvNS_9BwdParamsE)
        .other          _ZN10layer_norm31ln_parallel_residual_bwd_kernelINS_13Kernel_traitsI6__halfffffjLj256ELj1ELj4ELj1ELj16ENS_18Kernel_traits_baseILj256ES2_ffffjLj128EEEEELb1ELb1ELb0EEEvNS_9BwdParamsE,@"STO_CUDA_ENTRY STV_DEFAULT"
_ZN10layer_norm31ln_parallel_residual_bwd_kernelINS_13Kernel_traitsI6__halfffffjLj256ELj1ELj4ELj1ELj16ENS_18Kernel_traits_baseILj256ES2_ffffjLj128EEEEELb1ELb1ELb0EEEvNS_9BwdParamsE:
.text._ZN10layer_norm31ln_parallel_residual_bwd_kernelINS_13Kernel_traitsI6__halfffffjLj256ELj1ELj4ELj1ELj16ENS_18Kernel_traits_baseILj256ES2_ffffjLj128EEEEELb1ELb1ELb0EEEvNS_9BwdParamsE:
        /* <DEDUP_REMOVED lines=14> */
[----:B------:R-:W1:Y:S01]  /*00e0*/  LDCU.64 UR4, c[0x0][0x478] ;  /* 0x00008f00ff0477ac */ /* 0x000e620008000a00 */
[C---:B0-----:R-:W-:Y:S01]  /*00f0*/  LOP3.LUT R0, R6.reuse, 0x1f, RZ, 0xc, !PT ;  /* 0x0000001f06007812 */ /* 0x041fe200078e0cff */
[----:B------:R-:W0:Y:S01]  /*0100*/  LDCU.64 UR20, c[0x0][0x438] ;  /* 0x00008700ff1477ac */ /* 0x000e220008000a00 */
[----:B------:R-:W-:-:S02]  /*0110*/  LOP3.LUT R8, R6, 0x1f, RZ, 0xc0, !PT ;  /* 0x0000001f06087812 */ /* 0x000fc400078ec0ff */
[----:B------:R-:W-:Y:S01]  /*0120*/  LEA.HI.SX32 R9, R3, R0, 0x1e ;  /* 0x0000000003097211 */ /* 0x000fe200078ff2ff */
[----:B------:R-:W0:Y:S01]  /*0130*/  LDCU.64 UR12, c[0x0][0x470] ;  /* 0x00008e00ff0c77ac */ /* 0x000e220008000a00 */
[----:B------:R-:W-:Y:S02]  /*0140*/  MOV R7, R8 ;  /* 0x0000000800077202 */ /* 0x000fe40000000f00 */
[C---:B------:R-:W-:Y:S02]  /*0150*/  ISETP.GE.U32.AND P3, PT, R9.reuse, 0x20, PT ;  /* 0x000000200900780c */ /* 0x040fe40003f66070 */
[----:B------:R-:W-:-:S11]  /*0160*/  ISETP.GE.U32.AND P0, PT, R9, 0x40, PT ;  /* 0x000000400900780c */ /* 0x000fd60003f06070 */
[----:B------:R-:W2:Y:S01]  /*0170*/  @P3 LDC.64 R2, c[0x0][0x3d0] ;  /* 0x0000f400ff023b82 */ /* 0x000ea20000000a00 */
[----:B------:R-:W-:-:S07]  /*0180*/  @P3 LOP3.LUT R7, R8, 0x20, RZ, 0xfc, !PT ;  /* 0x0000002008073812 */ /* 0x000fce00078efcff */
[----:B------:R-:W4:Y:S01]  /*0190*/  @P0 LDC.64 R4, c[0x0][0x3d0] ;  /* 0x0000f400ff040b82 */ /* 0x000f220000000a00 */
[----:B--2---:R-:W-:-:S05]  /*01a0*/  @P3 IMAD.WIDE.U32 R2, R8, 0x8, R2 ;  /* 0x0000000808023825 */ /* 0x004fca00078e0002 */
[----:B------:R2:W5:Y:S01]  /*01b0*/  @P3 LDG.E.64 R10, desc[UR8][R2.64] ;  /* 0x00000008020a3981 */ /* 0x000562000c1e1b00 */
[----:B---3--:R-:W-:Y:S01]  /*01c0*/  USHF.L.U32 UR6, UR7, 0x2, URZ ;  /* 0x0000000207067899 */ /* 0x008fe200080006ff */
[----:B----4-:R-:W-:Y:S01]  /*01d0*/  @P0 IMAD.WIDE.U32 R4, R7, 0x8, R4 ;  /* 0x0000000807040825 */ /* 0x010fe200078e0004 */
[----:B------:R-:W-:-:S04]  /*01e0*/  SHF.R.U32.HI R7, RZ, 0x5, R6 ;  /* 0x00000005ff077819 */ /* 0x000fc80000011606 */
[----:B------:R-:W-:Y:S01]  /*01f0*/  LOP3.LUT R7, R7, UR6, RZ, 0xfc, !PT ;  /* 0x0000000607077c12 */ /* 0x000fe2000f8efcff */
[----:B------:R2:W5:Y:S03]  /*0200*/  @P0 LDG.E.64 R28, desc[UR8][R4.64] ;  /* 0x00000008041c0981 */ /* 0x000566000c1e1b00 */
        /* <DEDUP_REMOVED lines=8> */
[----:B------:R-:W-:Y:S01]  /*0290*/  CS2R R26, SRZ ;  /* 0x00000000001a7805 */ /* 0x000fe2000001ff00 */
[----:B012---:R-:W-:Y:S06]  /*02a0*/  @P0 BRA `(.L_x_2353) ;  /* 0x0000002c00240947 */ /* 0x007fec0003800000 */
[----:B------:R-:W0:Y:S01]  /*02b0*/  LDCU.U8 UR6, c[0x0][0x410] ;  /* 0x00008200ff0677ac */ /* 0x000e220008000000 */
[----:B-----5:R-:W-:Y:S02]  /*02c0*/  MOV R78, R28 ;  /* 0x0000001c004e7202 */ /* 0x020fe40000000f00 */
[----:B------:R-:W-:Y:S02]  /*02d0*/  CS2R R12, SRZ ;  /* 0x00000000000c7805 */ /* 0x000fe4000001ff00 */
        /* <DEDUP_REMOVED lines=8> */
[----:B------:R-:W-:Y:S02]  /*0360*/  SHF.R.U64 R80, R10, 0x10, R11 ;  /* 0x000000100a507819 */ /* 0x000fe4000000120b */
[----:B------:R-:W-:-:S02]  /*0370*/  CS2R R22, SRZ ;  /* 0x0000000000167805 */ /* 0x000fc4000001ff00 */
[----:B------:R-:W-:Y:S02]  /*0380*/  SHF.R.U32.HI R0, RZ, 0x10, R11 ;  /* 0x00000010ff007819 */ /* 0x000fe4000001160b */
[----:B------:R-:W-:Y:S02]  /*0390*/  CS2R R24, SRZ ;  /* 0x0000000000187805 */ /* 0x000fe4000001ff00 */
[----:B------:R-:W-:Y:S02]  /*03a0*/  PRMT R79, R79, 0x5410, R2 ;  /* 0x000054104f4f7816 */ /* 0x000fe40000000002 */
[----:B------:R-:W-:Y:S02]  /*03b0*/  CS2R R26, SRZ ;  /* 0x00000000001a7805 */ /* 0x000fe4000001ff00 */
[----:B------:R-:W-:Y:S01]  /*03c0*/  PRMT R80, R80, 0x5410, R0 ;  /* 0x0000541050507816 */ /* 0x000fe20000000000 */
[----:B0-----:R-:W-:-:S06]  /*03d0*/  UISETP.NE.AND UP0, UPT, UR6, URZ, UPT ;  /* 0x000000ff0600728c */ /* 0x001fcc000bf05270 */
[----:B------:R-:W-:-:S13]  /*03e0*/  PLOP3.LUT P4, PT, PT, PT, UP0, 0x80, 0x8 ;  /* 0x000000000008781c */ /* 0x000fda0003f8f008 */
.L_x_2379:
        /* <DEDUP_REMOVED lines=8> */
[----:B------:R-:W-:Y:S02]  /*0470*/  ISETP.GE.U32.AND P2, PT, R9, 0x40, PT ;  /* 0x000000400900780c */ /* 0x000fe40003f46070 */
[----:B------:R-:W-:Y:S01]  /*0480*/  CS2R R70, SRZ ;  /* 0x0000000000467805 */ /* 0x000fe2000001ff00 */
[----:B------:R-:W-:-:S05]  /*0490*/  IMAD R6, R7, R52, RZ ;  /* 0x0000003407067224 */ /* 0x000fca00078e02ff */
[----:B------:R-:W-:-:S04]  /*04a0*/  SHF.R.S32.HI R49, RZ, 0x1f, R6 ;  /* 0x0000001fff317819 */ /* 0x000fc80000011406 */
[----:B------:R-:W-:-:S04]  /*04b0*/  LEA.HI R49, R49, R6, RZ, 0x2 ;  /* 0x0000000631317211 */ /* 0x000fc800078f10ff */
[----:B------:R-:W-:-:S04]  /*04c0*/  LEA.HI.SX32 R6, R49, R8, 0x1e ;  /* 0x0000000831067211 */ /* 0x000fc800078ff2ff */
[----:B------:R-:W-:Y:S02]  /*04d0*/  MOV R73, R6 ;  /* 0x0000000600497202 */ /* 0x000fe40000000f00 */
[----:B--2---:R-:W-:Y:S01]  /*04e0*/  FSEL R69, R46, RZ, !P4 ;  /* 0x000000ff2e457208 */ /* 0x004fe20006000000 */
[----:B0-----:R-:W-:Y:S06]  /*04f0*/  @!P3 BRA `(.L_x_2355) ;  /* 0x0000000000d0b947 */ /* 0x001fec0003800000 */
[----:B------:R-:W0:Y:S01]  /*0500*/  LDC.64 R46, c[0x0][0x3a8] ;  /* 0x0000ea00ff2e7b82 */ /* 0x000e220000000a00 */
[----:B------:R-:W-:Y:S02]  /*0510*/  ISETP.NE.U32.AND P0, PT, RZ, UR20, PT ;  /* 0x00000014ff007c0c */ /* 0x000fe4000bf05070 */
[----:B------:R-:W-:Y:S02]  /*0520*/  ISETP.NE.U32.AND P1, PT, RZ, UR12, PT ;  /* 0x0000000cff007c0c */ /* 0x000fe4000bf25070 */
[----:B------:R-:W-:Y:S02]  /*0530*/  ISETP.NE.AND.EX P0, PT, RZ, UR21, PT, P0 ;  /* 0x00000015ff007c0c */ /* 0x000fe4000bf05300 */
[----:B------:R-:W-:Y:S01]  /*0540*/  ISETP.NE.AND.EX P1, PT, RZ, UR13, PT, P1 ;  /* 0x0000000dff007c0c */ /* 0x000fe2000bf25310 */
[----:B------:R-:W1:Y:S08]  /*0550*/  LDC.64 R44, c[0x0][0x428] ;  /* 0x00010a00ff2c7b82 */ /* 0x000e700000000a00 */
[----:B------:R-:W2:Y:S01]  /*0560*/  LDC.64 R72, c[0x0][0x3b0] ;  /* 0x0000ec00ff487b82 */ /* 0x000ea20000000a00 */
[----:B0-----:R-:W-:-:S07]  /*0570*/  IMAD.WIDE.U32 R48, R6, 0x10, R46 ;  /* 0x0000001006307825 */ /* 0x001fce00078e002e */
[----:B------:R-:W0:Y:S01]  /*0580*/  @P0 LDC.64 R60, c[0x0][0x438] ;  /* 0x00010e00ff3c0b82 */ /* 0x000e220000000a00 */
[----:B------:R-:W3:Y:S01]  /*0590*/  LDG.E.128 R48, desc[UR8][R48.64] ;  /* 0x0000000830307981 */ /* 0x000ee2000c1e1d00 */
[----:B-1----:R-:W-:-:S06]  /*05a0*/  IMAD.WIDE.U32 R44, R6, 0x10, R44 ;  /* 0x00000010062c7825 */ /* 0x002fcc00078e002c */
[----:B------:R-:W1:Y:S01]  /*05b0*/  @P1 LDC.64 R70, c[0x0][0x3b8] ;  /* 0x0000ee00ff461b82 */ /* 0x000e620000000a00 */
[----:B------:R-:W4:Y:S01]  /*05c0*/  LDG.E.128 R44, desc[UR8][R44.64] ;  /* 0x000000082c2c7981 */ /* 0x000f22000c1e1d00 */
[----:B------:R-:W-:Y:S02]  /*05d0*/  HADD2.F32 R59, -RZ, R10.H0_H0 ;  /* 0x2000000aff3b7230 */ /* 0x000fe40000004100 */
[----:B--2---:R-:W-:-:S05]  /*05e0*/  IMAD.WIDE.U32 R72, R6, 0x4, R72 ;  /* 0x0000000406487825 */ /* 0x004fca00078e0048 */
[----:B------:R2:W5:Y:S01]  /*05f0*/  LDG.E R4, desc[UR8][R72.64] ;  /* 0x0000000848047981 */ /* 0x000562000c1e1900 */
[----:B0-----:R-:W-:-:S05]  /*0600*/  @P0 IMAD.WIDE.U32 R60, R6, 0x10, R60 ;  /* 0x00000010063c0825 */ /* 0x001fca00078e003c */
[----:B------:R0:W5:Y:S01]  /*0610*/  @P0 LDG.E.128 R28, desc[UR8][R60.64] ;  /* 0x000000083c1c0981 */ /* 0x000162000c1e1d00 */
[C---:B-1----:R-:W-:Y:S01]  /*0620*/  @P1 IMAD.WIDE.U32 R70, R6.reuse, 0x4, R70 ;  /* 0x0000000406461825 */ /* 0x042fe200078e0046 */
[----:B--2---:R-:W-:-:S04]  /*0630*/  IADD3 R73, PT, PT, R6, 0x20, RZ ;  /* 0x0000002006497810 */ /* 0x004fc80007ffe0ff */
[----:B------:R1:W5:Y:S01]  /*0640*/  @P1 LDG.E R5, desc[UR8][R70.64] ;  /* 0x0000000846051981 */ /* 0x000362000c1e1900 */
[----:B0-----:R-:W-:Y:S02]  /*0650*/  HADD2.F32 R61, -RZ, R11.H0_H0 ;  /* 0x2000000bff3d7230 */ /* 0x001fe40000004100 */
[C---:B---3--:R-:W-:Y:S01]  /*0660*/  FADD.FTZ R48, -R69.reuse, R48 ;  /* 0x0000003045307221 */ /* 0x048fe20000010100 */
[C---:B------:R-:W-:Y:S01]  /*0670*/  FADD.FTZ R74, -R69.reuse, R49 ;  /* 0x00000031454a7221 */ /* 0x040fe20000010100 */
[----:B------:R-:W-:Y:S02]  /*0680*/  FADD.FTZ R50, -R69, R50 ;  /* 0x0000003245327221 */ /* 0x000fe40000010100 */
[C---:B-----5:R-:W-:Y:S01]  /*0690*/  FMUL.FTZ R3, R53.reuse, R48 ;  /* 0x0000003035037220 */ /* 0x060fe20000410000 */
[--C-:B------:R-:W-:Y:S02]  /*06a0*/  HADD2.F32 R48, -RZ, R80.reuse.H0_H0 ;  /* 0x20000050ff307230 */ /* 0x100fe40000004100 */
[----:B------:R-:W-:Y:S01]  /*06b0*/  FMUL.FTZ R60, R53, R74 ;  /* 0x0000004a353c7220 */ /* 0x000fe20000410000 */
[----:B----4-:R-:W-:Y:S01]  /*06c0*/  FMUL.FTZ R54, R44, R59 ;  /* 0x0000003b2c367220 */ /* 0x010fe20000410000 */
        /* <DEDUP_REMOVED lines=8> */
[----:B------:R-:W-:-:S02]  /*0750*/  HADD2.F32 R48, -RZ, R80.H1_H1 ;  /* 0x30000050ff307230 */ /* 0x000fc40000004100 */
[----:B------:R-:W-:Y:S01]  /*0760*/  FMUL.FTZ R61, R46, R61 ;  /* 0x0000003d2e3d7220 */ /* 0x000fe20000410000 */
[----:B------:R-:W-:Y:S01]  /*0770*/  FADD.FTZ R22, R22, R46 ;  /* 0x0000002e16167221 */ /* 0x000fe20000010000 */
[----:B------:R-:W-:Y:S01]  /*0780*/  FFMA.FTZ R14, R46, R65, R14 ;  /* 0x000000412e0e7223 */ /* 0x000fe2000001000e */
[----:B------:R-:W-:Y:S01]  /*0790*/  FADD.FTZ R68, -R69, R51 ;  /* 0x0000003345447221 */ /* 0x000fe20000010100 */
        /* <DEDUP_REMOVED lines=8> */
[----:B-1----:R-:W-:Y:S01]  /*0820*/  FADD.FTZ R71, R44, R67 ;  /* 0x000000432c477221 */ /* 0x002fe20000010000 */
[----:B------:R-:W-:-:S07]  /*0830*/  FFMA.FTZ R70, R68, R67, R45 ;  /* 0x0000004344467223 */ /* 0x000fce000001002d */
.L_x_2355:
[----:B------:R-:W-:Y:S05]  /*0840*/  BSYNC.RECONVERGENT B1 ;  /* 0x0000000000017941 */ /* 0x000fea0003800200 */
.L_x_2354:
[----:B------:R-:W-:Y:S04]  /*0850*/  BSSY.RECONVERGENT B1, `(.L_x_2356) ;  /* 0x0000035000017945 */ /* 0x000fe80003800200 */
[----:B------:R-:W-:Y:S05]  /*0860*/  @!P2 BRA `(.L_x_2357) ;  /* 0x0000000000cca947 */ /* 0x000fea0003800000 */
        /* <DEDUP_REMOVED lines=13> */
[----:B--2---:R-:W-:-:S05]  /*0940*/  IMAD.WIDE.U32 R62, R73, 0x4, R62 ;  /* 0x00000004493e7825 */ /* 0x004fca00078e003e */
[----:B------:R2:W5:Y:S01]  /*0950*/  LDG.E R0, desc[UR8][R62.64] ;  /* 0x000000083e007981 */ /* 0x000562000c1e1900 */
[----:B0-----:R-:W-:-:S05]  /*0960*/  @P1 IMAD.WIDE.U32 R76, R73, 0x4, R56 ;  /* 0x00000004494c1825 */ /* 0x001fca00078e0038 */
[----:B------:R0:W5:Y:S01]  /*0970*/  @P1 LDG.E R2, desc[UR8][R76.64] ;  /* 0x000000084c021981 */ /* 0x000162000c1e1900 */
[----:B-1----:R-:W-:-:S05]  /*0980*/  @P0 IMAD.WIDE.U32 R74, R73, 0x10, R74 ;  /* 0x00000010494a0825 */ /* 0x002fca00078e004a */
[----:B------:R0:W5:Y:S01]  /*0990*/  @P0 LDG.E.128 R32, desc[UR8][R74.64] ;  /* 0x000000084a200981 */ /* 0x000162000c1e1d00 */
[--C-:B------:R-:W-:Y:S02]  /*09a0*/  HADD2.F32 R57, -RZ, R78.reuse.H0_H0 ;  /* 0x2000004eff397230 */ /* 0x100fe40000004100 */
[--C-:B------:R-:W-:Y:S02]  /*09b0*/  HADD2.F32 R64, -RZ, R79.reuse.H1_H1 ;  /* 0x3000004fff407230 */ /* 0x100fe40000004100 */
[C---:B---3--:R-:W-:Y:S01]  /*09c0*/  FADD.FTZ R44, -R69.reuse, R44 ;  /* 0x0000002c452c7221 */ /* 0x048fe20000010100 */
[----:B------:R-:W-:Y:S01]  /*09d0*/  FADD.FTZ R58, -R69, R45 ;  /* 0x0000002d453a7221 */ /* 0x000fe20000010100 */
[----:B------:R-:W-:Y:S02]  /*09e0*/  HADD2.F32 R45, -RZ, R79.H0_H0 ;  /* 0x2000004fff2d7230 */ /* 0x000fe40000004100 */
[----:B-----5:R-:W-:Y:S01]  /*09f0*/  FMUL.FTZ R55, R53, R44 ;  /* 0x0000002c35377220 */ /* 0x020fe20000410000 */
[----:B------:R-:W-:-:S02]  /*0a00*/  HADD2.F32 R44, -RZ, R78.H1_H1 ;  /* 0x3000004eff2c7230 */ /* 0x000fc40000004100 */
[----:B----4-:R-:W-:Y:S01]  /*0a10*/  FMUL.FTZ R56, R48, R57 ;  /* 0x0000003930387220 */ /* 0x010fe20000410000 */
[----:B--2---:R-:W-:Y:S02]  /*0a20*/  FMUL.FTZ R62, R50, R45 ;  /* 0x0000002d323e7220 */ /* 0x004fe40000410000 */
[----:B------:R-:W-:Y:S01]  /*0a30*/  FMUL.FTZ R57, R49, R44 ;  /* 0x0000002c31397220 */ /* 0x000fe20000410000 */
[----:B------:R-:W-:Y:S01]  /*0a40*/  FADD.FTZ R46, -R69, R46 ;  /* 0x0000002e452e7221 */ /* 0x000fe20000010100 */
[----:B------:R-:W-:Y:S01]  /*0a50*/  FADD.FTZ R44, R71, R56 ;  /* 0x00000038472c7221 */ /* 0x000fe20000010000 */
[----:B------:R-:W-:Y:S01]  /*0a60*/  FMUL.FTZ R58, R53, R58 ;  /* 0x0000003a353a7220 */ /* 0x000fe20000410000 */
[----:B------:R-:W-:Y:S01]  /*0a70*/  FFMA.FTZ R45, R55, R56, R70 ;  /* 0x00000038372d7223 */ /* 0x000fe20000010046 */
[----:B------:R-:W-:Y:S01]  /*0a80*/  FADD.FTZ R66, -R69, R47 ;  /* 0x0000002f45427221 */ /* 0x000fe20000010100 */
[----:B------:R-:W-:Y:S01]  /*0a90*/  FADD.FTZ R47, R44, R57 ;  /* 0x000000392c2f7221 */ /* 0x000fe20000010000 */
[----:B------:R-:W-:Y:S01]  /*0aa0*/  FMUL.FTZ R63, R53, R46 ;  /* 0x0000002e353f7220 */ /* 0x000fe20000410000 */
        /* <DEDUP_REMOVED lines=14> */
[----:B0-----:R-:W-:-:S07]  /*0b90*/  FFMA.FTZ R70, R66, R64, R45 ;  /* 0x0000004042467223 */ /* 0x001fce000001002d */
.L_x_2357:
[----:B------:R-:W-:Y:S05]  /*0ba0*/  BSYNC.RECONVERGENT B1 ;  /* 0x0000000000017941 */ /* 0x000fea0003800200 */
.L_x_2356:
        /* <DEDUP_REMOVED lines=23> */
.L_x_2391:
[----:B-1----:R-:W-:Y:S01]  /*0d20*/  FADD.FTZ R48, R73, R48 ;  /* 0x0000003049307221 */ /* 0x002fe20000010000 */
[----:B--2---:R-:W-:Y:S01]  /*0d30*/  FADD.FTZ R47, R70, R47 ;  /* 0x0000002f462f7221 */ /* 0x004fe20000010000 */
[----:B------:R-:W-:Y:S02]  /*0d40*/  BSSY.RECONVERGENT B1, `(.L_x_2359) ;  /* 0x000010f000017945 */ /* 0x000fe40003800200 */
[----:B------:R-:W-:Y:S01]  /*0d50*/  FMUL.FTZ R48, R48, UR11 ;  /* 0x0000000b30307c20 */ /* 0x000fe20008410000 */
[----:B------:R-:W-:-:S04]  /*0d60*/  FMUL.FTZ R69, R47, UR11 ;  /* 0x0000000b2f457c20 */ /* 0x000fc80008410000 */
[----:B0-----:R-:W-:Y:S01]  /*0d70*/  FSEL R70, R48, RZ, !P4 ;  /* 0x000000ff30467208 */ /* 0x001fe20006000000 */
        /* <DEDUP_REMOVED lines=35> */
.L_x_2363:
        /* <DEDUP_REMOVED lines=25> */
.L_x_2362:
        /* <DEDUP_REMOVED lines=28> */
.L_x_2365:
        /* <DEDUP_REMOVED lines=25> */
.L_x_2361:
        /* <DEDUP_REMOVED lines=16> */
[----:B------:R-:W-:Y:S01]  /*1590*/  LOP3.LUT P0, RZ, R4, 0xff, RZ, 0xc0, !PT ;  /* 0x000000ff04ff7812 */ /* 0x000fe2000780c0ff */
[----:B------:R-:W-:Y:S01]  /*15a0*/  FMUL.FTZ R46, R53, R46 ;  /* 0x0000002e352e7220 */ /* 0x000fe20000410000 */
[----:B------:R-:W-:Y:S01]  /*15b0*/  FMUL.FTZ R40, R40, UR14 ;  /* 0x0000000e28287c20 */ /* 0x000fe20008410000 */
[----:B------:R-:W-:Y:S01]  /*15c0*/  LOP3.LUT P1, RZ, R5, 0xff, RZ, 0xc0, !PT ;  /* 0x000000ff05ff7812 */ /* 0x000fe2000782c0ff */
[----:B------:R-:W-:Y:S01]  /*15d0*/  FMUL.FTZ R42, R42, UR14 ;  /* 0x0000000e2a2a7c20 */ /* 0x000fe20008410000 */
[----:B------:R-:W-:Y:S01]  /*15e0*/  LOP3.LUT P6, RZ, R4, 0xff00, RZ, 0xc0, !PT ;  /* 0x0000ff0004ff7812 */ /* 0x000fe200078cc0ff */
[----:B------:R-:W-:Y:S01]  /*15f0*/  FMUL.FTZ R48, R53, R48 ;  /* 0x0000003035307220 */ /* 0x000fe20000410000 */
[----:B------:R-:W-:Y:S01]  /*1600*/  LOP3.LUT P5, RZ, R5, 0xff00, RZ, 0xc0, !PT ;  /* 0x0000ff0005ff7812 */ /* 0x000fe200078ac0ff */
[----:B------:R-:W-:Y:S01]  /*1610*/  FMUL.FTZ R43, R46, UR14 ;  /* 0x0000000e2e2b7c20 */ /* 0x000fe20008410000 */
[----:B------:R-:W-:Y:S01]  /*1620*/  SEL R44, R40, RZ, P0 ;  /* 0x000000ff282c7207 */ /* 0x000fe20000000000 */
[----:B------:R-:W-:Y:S01]  /*1630*/  FMUL.FTZ R48, R48, UR14 ;  /* 0x0000000e30307c20 */ /* 0x000fe20008410000 */
        /* <DEDUP_REMOVED lines=12> */
.L_x_2367:
[-CC-:B------:R-:W-:Y:S01]  /*1700*/  FFMA.FTZ R38, R60, R69.reuse, R70.reuse ;  /* 0x000000453c267223 */ /* 0x180fe20000010046 */
[-CC-:B------:R-:W-:Y:S01]  /*1710*/  FFMA.FTZ R37, R3, R69.reuse, R70.reuse ;  /* 0x0000004503257223 */ /* 0x180fe20000010046 */
[-C--:B------:R-:W-:Y:S01]  /*1720*/  FFMA.FTZ R42, R65, R69.reuse, R70 ;  /* 0x00000045412a7223 */ /* 0x080fe20000010046 */
[----:B------:R-:W-:Y:S01]  /*1730*/  LOP3.LUT P5, RZ, R4, 0xff, RZ, 0xc0, !PT ;  /* 0x000000ff04ff7812 */ /* 0x000fe200078ac0ff */
[----:B------:R-:W-:Y:S01]  /*1740*/  FADD.FTZ R38, R59, -R38 ;  /* 0x800000263b267221 */ /* 0x000fe20000010000 */
[----:B------:R-:W-:Y:S01]  /*1750*/  FADD.FTZ R36, R54, -R37 ;  /* 0x8000002536247221 */ /* 0x000fe20000010000 */
[----:B------:R-:W-:Y:S01]  /*1760*/  FADD.FTZ R42, R61, -R42 ;  /* 0x8000002a3d2a7221 */ /* 0x000fe20000010000 */
[----:B------:R-:W-:Y:S01]  /*1770*/  LOP3.LUT P0, RZ, R4, 0xff00, RZ, 0xc0, !PT ;  /* 0x0000ff0004ff7812 */ /* 0x000fe2000780c0ff */
[C---:B-----5:R-:W-:Y:S01]  /*1780*/  FMUL.FTZ R37, R53.reuse, R38 ;  /* 0x0000002635257220 */ /* 0x060fe20000410000 */
[----:B------:R-:W-:Y:S01]  /*1790*/  FFMA.FTZ R38, R68, R69, R70 ;  /* 0x0000004544267223 */ /* 0x000fe20000010046 */
[----:B------:R-:W-:Y:S01]  /*17a0*/  FMUL.FTZ R36, R53, R36 ;  /* 0x0000002435247220 */ /* 0x000fe20000410000 */
[----:B------:R-:W-:Y:S01]  /*17b0*/  LOP3.LUT P6, RZ, R5, 0xff, RZ, 0xc0, !PT ;  /* 0x000000ff05ff7812 */ /* 0x000fe200078cc0ff */
[----:B------:R-:W-:Y:S01]  /*17c0*/  FMUL.FTZ R41, R37, UR14 ;  /* 0x0000000e25297c20 */ /* 0x000fe20008410000 */
[----:B------:R-:W-:Y:S01]  /*17d0*/  FADD.FTZ R46, R67, -R38 ;  /* 0x80000026432e7221 */ /* 0x000fe20000010000 */
[----:B------:R-:W-:Y:S01]  /*17e0*/  FMUL.FTZ R40, R36, UR14 ;  /* 0x0000000e24287c20 */ /* 0x000fe20008410000 */
[----:B------:R-:W-:Y:S01]  /*17f0*/  FMUL.FTZ R38, R53, R42 ;  /* 0x0000002a35267220 */ /* 0x000fe20000410000 */
[----:B------:R-:W-:Y:S01]  /*1800*/  LOP3.LUT P1, RZ, R5, 0xff00, RZ, 0xc0, !PT ;  /* 0x0000ff0005ff7812 */ /* 0x000fe2000782c0ff */
[----:B------:R-:W-:Y:S01]  /*1810*/  FMUL.FTZ R39, R53, R46 ;  /* 0x0000002e35277220 */ /* 0x000fe20000410000 */
[----:B------:R-:W-:Y:S01]  /*1820*/  SEL R45, R41, RZ, P0 ;  /* 0x000000ff292d7207 */ /* 0x000fe20000000000 */
[----:B------:R-:W-:Y:S01]  /*1830*/  FMUL.FTZ R42, R38, UR14 ;  /* 0x0000000e262a7c20 */ /* 0x000fe20008410000 */
[----:B------:R-:W-:Y:S01]  /*1840*/  SEL R44, R40, RZ, P5 ;  /* 0x000000ff282c7207 */ /* 0x000fe20002800000 */
[----:B------:R-:W-:Y:S01]  /*1850*/  FMUL.FTZ R43, R39, UR14 ;  /* 0x0000000e272b7c20 */ /* 0x000fe20008410000 */
[----:B------:R-:W-:-:S02]  /*1860*/  LOP3.LUT P5, RZ, R4, 0xff0000, RZ, 0xc0, !PT ;  /* 0x00ff000004ff7812 */ /* 0x000fc400078ac0ff */
        /* <DEDUP_REMOVED lines=10> */
.L_x_2366:
        /* <DEDUP_REMOVED lines=16> */
[----:B------:R-:W-:Y:S01]  /*1a10*/  LOP3.LUT P6, RZ, R5, 0xff, RZ, 0xc0, !PT ;  /* 0x000000ff05ff7812 */ /* 0x000fe200078cc0ff */
[----:B------:R-:W-:Y:S01]  /*1a20*/  FMUL.FTZ R42, R40, UR14 ;  /* 0x0000000e282a7c20 */ /* 0x000fe20008410000 */
[----:B------:R-:W-:Y:S01]  /*1a30*/  LOP3.LUT P0, RZ, R4, 0xff00, RZ, 0xc0, !PT ;  /* 0x0000ff0004ff7812 */ /* 0x000fe2000780c0ff */
[----:B------:R-:W-:Y:S01]  /*1a40*/  FFMA.FTZ R46, R53, R46, R31 ;  /* 0x0000002e352e7223 */ /* 0x000fe2000001001f */
[----:B------:R-:W-:Y:S01]  /*1a50*/  LOP3.LUT P1, RZ, R5, 0xff00, RZ, 0xc0, !PT ;  /* 0x0000ff0005ff7812 */ /* 0x000fe2000782c0ff */
[----:B------:R-:W-:Y:S01]  /*1a60*/  FMUL.FTZ R43, R43, UR14 ;  /* 0x0000000e2b2b7c20 */ /* 0x000fe20008410000 */
[C---:B------:R-:W-:Y:S01]  /*1a70*/  SEL R44, R41.reuse, RZ, P5 ;  /* 0x000000ff292c7207 */ /* 0x040fe20002800000 */
        /* <DEDUP_REMOVED lines=13> */
.L_x_2368:
[-CC-:B------:R-:W-:Y:S01]  /*1b50*/  FFMA.FTZ R37, R3, R69.reuse, R70.reuse ;  /* 0x0000004503257223 */ /* 0x180fe20000010046 */
[-CC-:B------:R-:W-:Y:S01]  /*1b60*/  FFMA.FTZ R38, R60, R69.reuse, R70.reuse ;  /* 0x000000453c267223 */ /* 0x180fe20000010046 */
[----:B------:R-:W-:Y:S01]  /*1b70*/  FFMA.FTZ R42, R65, R69, R70 ;  /* 0x00000045412a7223 */ /* 0x000fe20000010046 */
[----:B------:R-:W-:Y:S01]  /*1b80*/  LOP3.LUT P5, RZ, R4, 0xff, RZ, 0xc0, !PT ;  /* 0x000000ff04ff7812 */ /* 0x000fe200078ac0ff */
[----:B------:R-:W-:Y:S01]  /*1b90*/  FADD.FTZ R37, R54, -R37 ;  /* 0x8000002536257221 */ /* 0x000fe20000010000 */
[----:B------:R-:W-:Y:S01]  /*1ba0*/  FADD.FTZ R38, R59, -R38 ;  /* 0x800000263b267221 */ /* 0x000fe20000010000 */
[----:B------:R-:W-:Y:S01]  /*1bb0*/  FADD.FTZ R42, R61, -R42 ;  /* 0x8000002a3d2a7221 */ /* 0x000fe20000010000 */
[----:B------:R-:W-:Y:S01]  /*1bc0*/  LOP3.LUT P0, RZ, R4, 0xff00, RZ, 0xc0, !PT ;  /* 0x0000ff0004ff7812 */ /* 0x000fe2000780c0ff */
[C---:B-----5:R-:W-:Y:S01]  /*1bd0*/  FFMA.FTZ R36, R53.reuse, R37, R28 ;  /* 0x0000002535247223 */ /* 0x060fe2000001001c */
[----:B------:R-:W-:Y:S01]  /*1be0*/  FFMA.FTZ R37, R53, R38, R29 ;  /* 0x0000002635257223 */ /* 0x000fe2000001001d */
[----:B------:R-:W-:Y:S01]  /*1bf0*/  FFMA.FTZ R38, R68, R69, R70 ;  /* 0x0000004544267223 */ /* 0x000fe20000010046 */
[----:B------:R-:W-:Y:S01]  /*1c00*/  LOP3.LUT P6, RZ, R5, 0xff, RZ, 0xc0, !PT ;  /* 0x000000ff05ff7812 */ /* 0x000fe200078cc0ff */
[----:B------:R-:W-:Y:S01]  /*1c10*/  FMUL.FTZ R40, R36, UR14 ;  /* 0x0000000e24287c20 */ /* 0x000fe20008410000 */
[----:B------:R-:W-:Y:S01]  /*1c20*/  FMUL.FTZ R41, R37, UR14 ;  /* 0x0000000e25297c20 */ /* 0x000fe20008410000 */
[----:B------:R-:W-:Y:S01]  /*1c30*/  FADD.FTZ R46, R67, -R38 ;  /* 0x80000026432e7221 */ /* 0x000fe20000010000 */
[----:B------:R-:W-:Y:S01]  /*1c40*/  FFMA.FTZ R38, R53, R42, R30 ;  /* 0x0000002a35267223 */ /* 0x000fe2000001001e */
[----:B------:R-:W-:-:S02]  /*1c50*/  LOP3.LUT P1, RZ, R5, 0xff00, RZ, 0xc0, !PT ;  /* 0x0000ff0005ff7812 */ /* 0x000fc4000782c0ff */
[----:B------:R-:W-:Y:S01]  /*1c60*/  FFMA.FTZ R39, R53, R46, R31 ;  /* 0x0000002e35277223 */ /* 0x000fe2000001001f */
[----:B------:R-:W-:Y:S01]  /*1c70*/  SEL R44, R40, RZ, P5 ;  /* 0x000000ff282c7207 */ /* 0x000fe20002800000 */
[----:B------:R-:W-:Y:S01]  /*1c80*/  FMUL.FTZ R42, R38, UR14 ;  /* 0x0000000e262a7c20 */ /* 0x000fe20008410000 */
[----:B------:R-:W-:Y:S01]  /*1c90*/  SEL R45, R41, RZ, P0 ;  /* 0x000000ff292d7207 */ /* 0x000fe20000000000 */
[----:B------:R-:W-:Y:S01]  /*1ca0*/  FMUL.FTZ R43, R39, UR14 ;  /* 0x0000000e272b7c20 */ /* 0x000fe20008410000 */
[----:B------:R-:W-:Y:S02]  /*1cb0*/  LOP3.LUT P5, RZ, R4, 0xff0000, RZ, 0xc0, !PT ;  /* 0x00ff000004ff7812 */ /* 0x000fe400078ac0ff */
[----:B------:R-:W-:Y:S02]  /*1cc0*/  SEL R40, R40, RZ, P6 ;  /* 0x000000ff28287207 */ /* 0x000fe40003000000 */
[----:B------:R-:W-:Y:S02]  /*1cd0*/  ISETP.GE.U32.AND P0, PT, R4, 0x1000000, PT ;  /* 0x010000000400780c */ /* 0x000fe40003f06070 */
[----:B------:R-:W-:-:S02]  /*1ce0*/  SEL R41, R41, RZ, P1 ;  /* 0x000000ff29297207 */ /* 0x000fc40000800000 */
[C---:B------:R-:W-:Y:S02]  /*1cf0*/  LOP3.LUT P6, RZ, R5.reuse, 0xff0000, RZ, 0xc0, !PT ;  /* 0x00ff000005ff7812 */ /* 0x040fe400078cc0ff */
[----:B------:R-:W-:Y:S02]  /*1d00*/  ISETP.GE.U32.AND P1, PT, R5, 0x1000000, PT ;  /* 0x010000000500780c */ /* 0x000fe40003f26070 */
[C---:B------:R-:W-:Y:S02]  /*1d10*/  SEL R46, R42.reuse, RZ, P5 ;  /* 0x000000ff2a2e7207 */ /* 0x040fe40002800000 */
[C---:B------:R-:W-:Y:S02]  /*1d20*/  SEL R47, R43.reuse, RZ, P0 ;  /* 0x000000ff2b2f7207 */ /* 0x040fe40000000000 */
[----:B------:R-:W-:Y:S02]  /*1d30*/  SEL R42, R42, RZ, P6 ;  /* 0x000000ff2a2a7207 */ /* 0x000fe40003000000 */
[----:B------:R-:W-:-:S07]  /*1d40*/  SEL R43, R43, RZ, P1 ;  /* 0x000000ff2b2b7207 */ /* 0x000fce0000800000 */
.L_x_2364:
        /* <DEDUP_REMOVED lines=11> */
[C---:B0-----:R-:W-:Y:S01]  /*1e00*/  @P1 IMAD.WIDE.U32 R48, R6.reuse, 0x10, R48 ;  /* 0x0000001006301825 */ /* 0x041fe200078e0030 */
[----:B------:R-:W-:-:S04]  /*1e10*/  IADD3 R6, PT, PT, R6, 0x20, RZ ;  /* 0x0000002006067810 */ /* 0x000fc80007ffe0ff */
[----:B------:R1:W-:Y:S03]  /*1e20*/  @P1 STG.E.128 desc[UR8][R48.64], R40 ;  /* 0x0000002830001986 */ /* 0x0003e6000c101d08 */
.L_x_2360:
[----:B------:R-:W-:Y:S05]  /*1e30*/  BSYNC.RECONVERGENT B1 ;  /* 0x0000000000017941 */ /* 0x000fea0003800200 */
.L_x_2359:
        /* <DEDUP_REMOVED lines=29> */
[----:B------:R-:W-:Y:S01]  /*2010*/  LOP3.LUT P6, RZ, R0, 0xff00, RZ, 0xc0, !PT ;  /* 0x0000ff0000ff7812 */ /* 0x000fe200078cc0ff */
[----:B------:R-:W-:Y:S01]  /*2020*/  FMUL.FTZ R43, R39, UR14 ;  /* 0x0000000e272b7c20 */ /* 0x000fe20008410000 */
[----:B------:R-:W-:-:S02]  /*2030*/  SEL R44, R40, RZ, P5 ;  /* 0x000000ff282c7207 */ /* 0x000fc40002800000 */
[----:B------:R-:W-:Y:S02]  /*2040*/  LOP3.LUT P5, RZ, R2, 0xff00, RZ, 0xc0, !PT ;  /* 0x0000ff0002ff7812 */ /* 0x000fe400078ac0ff */
[----:B------:R-:W-:Y:S02]  /*2050*/  SEL R40, R40, RZ, P2 ;  /* 0x000000ff28287207 */ /* 0x000fe40001000000 */
[C---:B------:R-:W-:Y:S02]  /*2060*/  LOP3.LUT P2, RZ, R0.reuse, 0xff0000, RZ, 0xc0, !PT ;  /* 0x00ff000000ff7812 */ /* 0x040fe4000784c0ff */
[C---:B------:R-:W-:Y:S02]  /*2070*/  SEL R45, R41.reuse, RZ, P6 ;  /* 0x000000ff292d7207 */ /* 0x040fe40003000000 */
[----:B------:R-:W-:Y:S02]  /*2080*/  SEL R41, R41, RZ, P5 ;  /* 0x000000ff29297207 */ /* 0x000fe40002800000 */
[----:B------:R-:W-:-:S02]  /*2090*/  ISETP.GE.U32.AND P5, PT, R0, 0x1000000, PT ;  /* 0x010000000000780c */ /* 0x000fc40003fa6070 */
[----:B------:R-:W-:Y:S02]  /*20a0*/  SEL R46, R42, RZ, P2 ;  /* 0x000000ff2a2e7207 */ /* 0x000fe40001000000 */
[C---:B------:R-:W-:Y:S02]  /*20b0*/  LOP3.LUT P6, RZ, R2.reuse, 0xff0000, RZ, 0xc0, !PT ;  /* 0x00ff000002ff7812 */ /* 0x040fe400078cc0ff */
[----:B------:R-:W-:Y:S02]  /*20c0*/  ISETP.GE.U32.AND P2, PT, R2, 0x1000000, PT ;  /* 0x010000000200780c */ /* 0x000fe40003f46070 */
[C---:B------:R-:W-:Y:S02]  /*20d0*/  SEL R47, R43.reuse, RZ, P5 ;  /* 0x000000ff2b2f7207 */ /* 0x040fe40002800000 */
[----:B------:R-:W-:Y:S02]  /*20e0*/  SEL R42, R42, RZ, P6 ;  /* 0x000000ff2a2a7207 */ /* 0x000fe40003000000 */
[----:B------:R-:W-:Y:S01]  /*20f0*/  SEL R43, R43, RZ, P2 ;  /* 0x000000ff2b2b7207 */ /* 0x000fe20001000000 */
[----:B------:R-:W-:Y:S06]  /*2100*/  BRA `(.L_x_2374) ;  /* 0x0000000c00547947 */ /* 0x000fec0003800000 */
.L_x_2373:
        /* <DEDUP_REMOVED lines=17> */
[----:B------:R-:W-:Y:S01]  /*2220*/  FMUL.FTZ R43, R43, UR14 ;  /* 0x0000000e2b2b7c20 */ /* 0x000fe20008410000 */
[----:B------:R-:W-:Y:S01]  /*2230*/  SEL R44, R41, RZ, P5 ;  /* 0x000000ff292c7207 */ /* 0x000fe20002800000 */
[----:B------:R-:W-:Y:S01]  /*2240*/  FMUL.FTZ R53, R53, UR14 ;  /* 0x0000000e35357c20 */ /* 0x000fe20008410000 */
[----:B------:R-:W-:-:S02]  /*2250*/  SEL R40, R41, RZ, P2 ;  /* 0x000000ff29287207 */ /* 0x000fc40001000000 */
[----:B------:R-:W-:Y:S02]  /*2260*/  LOP3.LUT P5, RZ, R2, 0xff00, RZ, 0xc0, !PT ;  /* 0x0000ff0002ff7812 */ /* 0x000fe400078ac0ff */
        /* <DEDUP_REMOVED lines=11> */
.L_x_2372:
        /* <DEDUP_REMOVED lines=14> */
[----:B------:R-:W-:Y:S01]  /*2400*/  FMUL.FTZ R38, R53, R40 ;  /* 0x0000002835267220 */ /* 0x000fe20000410000 */
[----:B------:R-:W-:Y:S01]  /*2410*/  LOP3.LUT P5, RZ, R0, 0xff, RZ, 0xc0, !PT ;  /* 0x000000ff00ff7812 */ /* 0x000fe200078ac0ff */
[----:B------:R-:W-:Y:S01]  /*2420*/  FMUL.FTZ R40, R36, UR14 ;  /* 0x0000000e24287c20 */ /* 0x000fe20008410000 */
[----:B------:R-:W-:Y:S01]  /*2430*/  LOP3.LUT P2, RZ, R2, 0xff, RZ, 0xc0, !PT ;  /* 0x000000ff02ff7812 */ /* 0x000fe2000784c0ff */
[----:B------:R-:W-:Y:S01]  /*2440*/  FMUL.FTZ R41, R37, UR14 ;  /* 0x0000000e25297c20 */ /* 0x000fe20008410000 */
[----:B------:R-:W-:Y:S01]  /*2450*/  FMUL.FTZ R39, R53, R42 ;  /* 0x0000002a35277220 */ /* 0x000fe20000410000 */
[----:B------:R-:W-:Y:S01]  /*2460*/  LOP3.LUT P6, RZ, R0, 0xff00, RZ, 0xc0, !PT ;  /* 0x0000ff0000ff7812 */ /* 0x000fe200078cc0ff */
[----:B------:R-:W-:Y:S01]  /*2470*/  FMUL.FTZ R42, R38, UR14 ;  /* 0x0000000e262a7c20 */ /* 0x000fe20008410000 */
[----:B------:R-:W-:Y:S01]  /*2480*/  SEL R44, R40, RZ, P5 ;  /* 0x000000ff282c7207 */ /* 0x000fe20002800000 */
[----:B------:R-:W-:Y:S01]  /*2490*/  FMUL.FTZ R43, R39, UR14 ;  /* 0x0000000e272b7c20 */ /* 0x000fe20008410000 */
[----:B------:R-:W-:-:S02]  /*24a0*/  LOP3.LUT P5, RZ, R2, 0xff00, RZ, 0xc0, !PT ;  /* 0x0000ff0002ff7812 */ /* 0x000fc400078ac0ff */
[----:B------:R-:W-:Y:S02]  /*24b0*/  SEL R40, R40, RZ, P2 ;  /* 0x000000ff28287207 */ /* 0x000fe40001000000 */
[C---:B------:R-:W-:Y:S02]  /*24c0*/  LOP3.LUT P2, RZ, R0.reuse, 0xff0000, RZ, 0xc0, !PT ;  /* 0x00ff000000ff7812 */ /* 0x040fe4000784c0ff */
[C---:B------:R-:W-:Y:S02]  /*24d0*/  SEL R45, R41.reuse, RZ, P6 ;  /* 0x000000ff292d7207 */ /* 0x040fe40003000000 */
[----:B------:R-:W-:Y:S02]  /*24e0*/  SEL R41, R41, RZ, P5 ;  /* 0x000000ff29297207 */ /* 0x000fe40002800000 */
[----:B------:R-:W-:Y:S02]  /*24f0*/  ISETP.GE.U32.AND P5, PT, R0, 0x1000000, PT ;  /* 0x010000000000780c */ /* 0x000fe40003fa6070 */
[----:B------:R-:W-:-:S02]  /*2500*/  SEL R46, R42, RZ, P2 ;  /* 0x000000ff2a2e7207 */ /* 0x000fc40001000000 */
[C---:B------:R-:W-:Y:S02]  /*2510*/  LOP3.LUT P6, RZ, R2.reuse, 0xff0000, RZ, 0xc0, !PT ;  /* 0x00ff000002ff7812 */ /* 0x040fe400078cc0ff */
[----:B------:R-:W-:Y:S02]  /*2520*/  ISETP.GE.U32.AND P2, PT, R2, 0x1000000, PT ;  /* 0x010000000200780c */ /* 0x000fe40003f46070 */
[C---:B------:R-:W-:Y:S02]  /*2530*/  SEL R47, R43.reuse, RZ, P5 ;  /* 0x000000ff2b2f7207 */ /* 0x040fe40002800000 */
[----:B------:R-:W-:Y:S02]  /*2540*/  SEL R42, R42, RZ, P6 ;  /* 0x000000ff2a2a7207 */ /* 0x000fe40003000000 */
[----:B------:R-:W-:Y:S01]  /*2550*/  SEL R43, R43, RZ, P2 ;  /* 0x000000ff2b2b7207 */ /* 0x000fe20001000000 */
[----:B------:R-:W-:Y:S06]  /*2560*/  BRA `(.L_x_2374) ;  /* 0x00000008003c7947 */ /* 0x000fec0003800000 */
.L_x_2375:
        /* <DEDUP_REMOVED lines=33> */
.L_x_2371:
[----:B------:R-:W-:-:S04]  /*2780*/  UISETP.NE.U32.AND UP0, UPT, UR20, URZ, UPT ;  /* 0x000000ff1400728c */ /* 0x000fc8000bf05070 */
[----:B------:R-:W-:-:S09]  /*2790*/  UISETP.NE.AND.EX UP0, UPT, UR21, URZ, UPT, UP0 ;  /* 0x000000ff1500728c */ /* 0x000fd2000bf05300 */
[----:B------:R-:W-:Y:S05]  /*27a0*/  BRA.U !UP0, `(.L_x_2376) ;  /* 0x0000000108d87547 */ /* 0x000fea000b800000 */
        /* <DEDUP_REMOVED lines=29> */
.L_x_2377:
        /* <DEDUP_REMOVED lines=15> */
[C---:B------:R-:W-:Y:S01]  /*2a70*/  LOP3.LUT P5, RZ, R0.reuse, 0xff00, RZ, 0xc0, !PT ;  /* 0x0000ff0000ff7812 */ /* 0x040fe200078ac0ff */
        /* <DEDUP_REMOVED lines=9> */
.L_x_2376:
        /* <DEDUP_REMOVED lines=29> */
.L_x_2378:
        /* <DEDUP_REMOVED lines=15> */
[----:B------:R-:W-:Y:S01]  /*2dd0*/  LOP3.LUT P5, RZ, R0, 0xff00, RZ, 0xc0, !PT ;  /* 0x0000ff0000ff7812 */ /* 0x000fe200078ac0ff */
        /* <DEDUP_REMOVED lines=8> */
.L_x_2374:
[----:B------:R-:W0:Y:S08]  /*2e60*/  @P1 LDC.64 R70, c[0x0][0x478] ;  /* 0x00011e00ff461b82 */ /* 0x000e300000000a00 */
[----:B------:R-:W1:Y:S08]  /*2e70*/  LDC.64 R50, c[0x0][0x468] ;  /* 0x00011a00ff327b82 */ /* 0x000e700000000a00 */
[----:B------:R-:W2:Y:S01]  /*2e80*/  @P0 LDC.64 R48, c[0x0][0x470] ;  /* 0x00011c00ff300b82 */ /* 0x000ea20000000a00 */
[----:B0-----:R-:W-:-:S05]  /*2e90*/  @P1 IMAD.WIDE.U32 R70, R6, 0x10, R70 ;  /* 0x0000001006461825 */ /* 0x001fca00078e0046 */
[----:B------:R0:W-:Y:S01]  /*2ea0*/  @P1 STG.E.128 desc[UR8][R70.64], R36 ;  /* 0x0000002446001986 */ /* 0x0001e2000c101d08 */
[----:B-1----:R-:W-:-:S05]  /*2eb0*/  IMAD.WIDE.U32 R50, R6, 0x10, R50 ;  /* 0x0000001006327825 */ /* 0x002fca00078e0032 */
[----:B------:R0:W-:Y:S01]  /*2ec0*/  STG.E.128 desc[UR8][R50.64], R44 ;  /* 0x0000002c32007986 */ /* 0x0001e2000c101d08 */
[----:B--2---:R-:W-:-:S05]  /*2ed0*/  @P0 IMAD.WIDE.U32 R48, R6, 0x10, R48 ;  /* 0x0000001006300825 */ /* 0x004fca00078e0030 */
[----:B------:R0:W-:Y:S02]  /*2ee0*/  @P0 STG.E.128 desc[UR8][R48.64], R40 ;  /* 0x0000002830000986 */ /* 0x0001e4000c101d08 */
.L_x_2370:
[----:B------:R-:W-:Y:S05]  /*2ef0*/  BSYNC.RECONVERGENT B1 ;  /* 0x0000000000017941 */ /* 0x000fea0003800200 */
.L_x_2369:
[----:B01----:R-:W0:Y:S02]  /*2f00*/  LDC.64 R44, c[0x0][0x380] ;  /* 0x0000e000ff2c7b82 */ /* 0x003e240000000a00 */
[----:B0-----:R-:W-:-:S04]  /*2f10*/  LEA R7, R44, R7, 0x2 ;  /* 0x000000072c077211 */ /* 0x001fc800078e10ff */
[----:B------:R-:W-:-:S13]  /*2f20*/  ISETP.GE.AND P0, PT, R7, R45, PT ;  /* 0x0000002d0700720c */ /* 0x000fda0003f06270 */
[----:B------:R-:W-:Y:S05]  /*2f30*/  @!P0 BRA `(.L_x_2379) ;  /* 0xffffffd4002c8947 */ /* 0x000fea000383ffff */
.L_x_2353:
[----:B------:R-:W-:Y:S05]  /*2f40*/  BSYNC B0 ;  /* 0x0000000000007941 */ /* 0x000fea0003800000 */
.L_x_2352:
[----:B------:R-:W0:Y:S01]  /*2f50*/  S2R R33, SR_TID.X ;  /* 0x0000000000217919 */ /* 0x000e220000002100 */
[----:B------:R-:W-:Y:S01]  /*2f60*/  MOV R2, 0x400 ;  /* 0x0000040000027802 */ /* 0x000fe20000000f00 */
[----:B------:R-:W-:Y:S05]  /*2f70*/  WARPSYNC.ALL ;  /* 0x0000000000007948 */ /* 0x000fea0003800000 */
[----:B------:R-:W1:Y:S01]  /*2f80*/  S2R R5, SR_CgaCtaId ;  /* 0x0000000000057919 */ /* 0x000e620000008800 */
[----:B------:R-:W2:Y:S01]  /*2f90*/  LDCU.128 UR16, c[0x0][0x440] ;  /* 0x00008800ff1077ac */ /* 0x000ea20008000c00 */
[----:B0-----:R-:W-:-:S04]  /*2fa0*/  SHF.L.U32 R0, R33, 0x5, RZ ;  /* 0x0000000521007819 */ /* 0x001fc800000006ff */
        /* <DEDUP_REMOVED lines=13> */
[----:B-----5:R-:W2:Y:S04]  /*3080*/  LDS R11, [R2+0xa00] ;  /* 0x000a0000020b7984 */ /* 0x020ea80000000800 */
        /* <DEDUP_REMOVED lines=61> */
.L_x_2358:
[----:B------:R-:W-:Y:S01]  /*3460*/  HFMA2 R46, -RZ, RZ, 0, 5.9604644775390625e-08 ;  /* 0x00000001ff2e7431 */ /* 0x000fe200000001ff */
[----:B------:R-:W-:Y:S01]  /*3470*/  BSSY B1, `(.L_x_2380) ;  /* 0x0000006000017945 */ /* 0x000fe20003800000 */
[----:B------:R-:W-:Y:S02]  /*3480*/  MOV R45, 0x1f ;  /* 0x0000001f002d7802 */ /* 0x000fe40000000f00 */
[----:B------:R-:W-:-:S07]  /*3490*/  MOV R44, 0xffffffff ;  /* 0xffffffff002c7802 */ /* 0x000fce0000000f00 */
[----:B-----5:R-:W-:Y:S05]  /*34a0*/  WARPSYNC.COLLECTIVE R44, `(.L_x_2381) ;  /* 0x000000002c087348 */ /* 0x020fea0003c00000 */
[----:B------:R0:W1:Y:S02]  /*34b0*/  SHFL.BFLY P0, R47, R71, R46, R45 ;  /* 0x0c00002e472f7389 */ /* 0x000064000000002d */
[----:B01---5:R-:W-:Y:S05]  /*34c0*/  ENDCOLLECTIVE ;  /* 0x000000000000791b */ /* 0x023fea0003800000 */
.L_x_2381:
[----:B------:R-:W-:Y:S05]  /*34d0*/  BSYNC B1 ;  /* 0x0000000000017941 */ /* 0x000fea0003800000 */
.L_x_2380:
        /* <DEDUP_REMOVED lines=8> */
.L_x_2382:
[----:B------:R-:W-:Y:S01]  /*3560*/  HFMA2 R46, -RZ, RZ, 0, 1.1920928955078125e-07 ;  /* 0x00000002ff2e7431 */ /* 0x000fe200000001ff */
[----:B------:R-:W-:Y:S02]  /*3570*/  MOV R71, R48 ;  /* 0x0000003000477202 */ /* 0x000fe40000000f00 */
[----:B------:R-:W-:-:S07]  /*3580*/  MOV R49, R47 ;  /* 0x0000002f00317202 */ /* 0x000fce0000000f00 */
[----:B------:R-:W-:Y:S05]  /*3590*/  WARPSYNC.COLLECTIVE R44, `(.L_x_2383) ;  /* 0x000000002c087348 */ /* 0x000fea0003c00000 */
[----:B------:R0:W1:Y:S02]  /*35a0*/  SHFL.BFLY P0, R47, R71, R46, R45 ;  /* 0x0c00002e472f7389 */ /* 0x000064000000002d */
[----:B01----:R-:W-:Y:S05]  /*35b0*/  ENDCOLLECTIVE ;  /* 0x000000000000791b */ /* 0x003fea0003800000 */
.L_x_2383:
[----:B------:R-:W-:-:S05]  /*35c0*/  FADD.FTZ R49, R49, R70 ;  /* 0x0000004631317221 */ /* 0x000fca0000010000 */
[----:B------:R-:W-:Y:S01]  /*35d0*/  MOV R71, R49 ;  /* 0x0000003100477202 */ /* 0x000fe20000000f00 */
[----:B------:R-:W-:-:S07]  /*35e0*/  FADD.FTZ R51, R48, R47 ;  /* 0x0000002f30337221 */ /* 0x000fce0000010000 */
[----:B------:R-:W-:Y:S05]  /*35f0*/  WARPSYNC.COLLECTIVE R44, `(.L_x_2384) ;  /* 0x000000002c087348 */ /* 0x000fea0003c00000 */
[----:B------:R0:W1:Y:S02]  /*3600*/  SHFL.BFLY P0, R47, R71, R46, R45 ;  /* 0x0c00002e472f7389 */ /* 0x000064000000002d */
[----:B01----:R-:W-:Y:S05]  /*3610*/  ENDCOLLECTIVE ;  /* 0x000000000000791b */ /* 0x003fea0003800000 */
.L_x_2384:
[----:B------:R-:W-:Y:S01]  /*3620*/  HFMA2 R46, -RZ, RZ, 0, 2.384185791015625e-07 ;  /* 0x00000004ff2e7431 */ /* 0x000fe200000001ff */
[----:B------:R-:W-:Y:S02]  /*3630*/  MOV R71, R51 ;  /* 0x0000003300477202 */ /* 0x000fe40000000f00 */
[----:B------:R-:W-:-:S07]  /*3640*/  MOV R50, R47 ;  /* 0x0000002f00327202 */ /* 0x000fce0000000f00 */
[----:B------:R-:W-:Y:S05]  /*3650*/  WARPSYNC.COLLECTIVE R44, `(.L_x_2385) ;  /* 0x000000002c087348 */ /* 0x000fea0003c00000 */
[----:B------:R0:W1:Y:S02]  /*3660*/  SHFL.BFLY P0, R47, R71, R46, R45 ;  /* 0x0c00002e472f7389 */ /* 0x000064000000002d */
[----:B01----:R-:W-:Y:S05]  /*3670*/  ENDCOLLECTIVE ;  /* 0x000000000000791b */ /* 0x003fea0003800000 */
.L_x_2385:
[----:B------:R-:W-:-:S05]  /*3680*/  FADD.FTZ R50, R49, R50 ;  /* 0x0000003231327221 */ /* 0x000fca0000010000 */
[----:B------:R-:W-:Y:S01]  /*3690*/  MOV R71, R50 ;  /* 0x0000003200477202 */ /* 0x000fe20000000f00 */
[----:B------:R-:W-:-:S07]  /*36a0*/  FADD.FTZ R72, R51, R47 ;  /* 0x0000002f33487221 */ /* 0x000fce0000010000 */
[----:B------:R-:W-:Y:S05]  /*36b0*/  WARPSYNC.COLLECTIVE R44, `(.L_x_2386) ;  /* 0x000000002c087348 */ /* 0x000fea0003c00000 */
[----:B------:R0:W1:Y:S02]  /*36c0*/  SHFL.BFLY P0, R47, R71, R46, R45 ;  /* 0x0c00002e472f7389 */ /* 0x000064000000002d */
[----:B01----:R-:W-:Y:S05]  /*36d0*/  ENDCOLLECTIVE ;  /* 0x000000000000791b */ /* 0x003fea0003800000 */
.L_x_2386:
[----:B------:R-:W-:Y:S01]  /*36e0*/  HFMA2 R46, -RZ, RZ, 0, 4.76837158203125e-07 ;  /* 0x00000008ff2e7431 */ /* 0x000fe200000001ff */
[----:B------:R-:W-:Y:S02]  /*36f0*/  MOV R71, R72 ;  /* 0x0000004800477202 */ /* 0x000fe40000000f00 */
[----:B------:R-:W-:-:S07]  /*3700*/  MOV R69, R47 ;  /* 0x0000002f00457202 */ /* 0x000fce0000000f00 */
[----:B------:R-:W-:Y:S05]  /*3710*/  WARPSYNC.COLLECTIVE R44, `(.L_x_2387) ;  /* 0x000000002c087348 */ /* 0x000fea0003c00000 */
[----:B------:R0:W1:Y:S02]  /*3720*/  SHFL.BFLY P0, R47, R71, R46, R45 ;  /* 0x0c00002e472f7389 */ /* 0x000064000000002d */
[----:B01----:R-:W-:Y:S05]  /*3730*/  ENDCOLLECTIVE ;  /* 0x000000000000791b */ /* 0x003fea0003800000 */
.L_x_2387:
[----:B------:R-:W-:-:S05]  /*3740*/  FADD.FTZ R69, R50, R69 ;  /* 0x0000004532457221 */ /* 0x000fca0000010000 */
[----:B------:R-:W-:Y:S01]  /*3750*/  MOV R71, R69 ;  /* 0x0000004500477202 */ /* 0x000fe20000000f00 */
[----:B------:R-:W-:-:S07]  /*3760*/  FADD.FTZ R73, R72, R47 ;  /* 0x0000002f48497221 */ /* 0x000fce0000010000 */
[----:B------:R-:W-:Y:S05]  /*3770*/  WARPSYNC.COLLECTIVE R44, `(.L_x_2388) ;  /* 0x000000002c087348 */ /* 0x000fea0003c00000 */
[----:B------:R0:W1:Y:S02]  /*3780*/  SHFL.BFLY P0, R47, R71, R46, R45 ;  /* 0x0c00002e472f7389 */ /* 0x000064000000002d */
[----:B01----:R-:W-:Y:S05]  /*3790*/  ENDCOLLECTIVE ;  /* 0x000000000000791b */ /* 0x003fea0003800000 */
.L_x_2388:
[----:B------:R-:W-:Y:S01]  /*37a0*/  HFMA2 R46, -RZ, RZ, 0, 9.5367431640625e-07 ;  /* 0x00000010ff2e7431 */ /* 0x000fe200000001ff */
[----:B------:R-:W-:Y:S02]  /*37b0*/  MOV R71, R73 ;  /* 0x0000004900477202 */ /* 0x000fe40000000f00 */
[----:B------:R-:W-:-:S07]  /*37c0*/  MOV R70, R47 ;  /* 0x0000002f00467202 */ /* 0x000fce0000000f00 */
[----:B------:R-:W-:Y:S05]  /*37d0*/  WARPSYNC.COLLECTIVE R44, `(.L_x_2389) ;  /* 0x000000002c087348 */ /* 0x000fea0003c00000 */
[----:B------:R0:W1:Y:S02]  /*37e0*/  SHFL.BFLY P0, R47, R71, R46, R45 ;  /* 0x0c00002e472f7389 */ /* 0x000064000000002d */
[----:B01----:R-:W-:Y:S05]  /*37f0*/  ENDCOLLECTIVE ;  /* 0x000000000000791b */ /* 0x003fea0003800000 */
.L_x_2389:
[----:B------:R-:W-:-:S05]  /*3800*/  FADD.FTZ R70, R69, R70 ;  /* 0x0000004645467221 */ /* 0x000fca0000010000 */
[----:B------:R-:W-:Y:S02]  /*3810*/  MOV R71, R70 ;  /* 0x0000004600477202 */ /* 0x000fe40000000f00 */
[----:B------:R-:W-:-:S07]  /*3820*/  MOV R48, R47 ;  /* 0x0000002f00307202 */ /* 0x000fce0000000f00 */
[----:B------:R-:W-:Y:S05]  /*3830*/  WARPSYNC.COLLECTIVE R44, `(.L_x_2390) ;  /* 0x000000002c087348 */ /* 0x000fea0003c00000 */
[----:B------:R0:W1:Y:S02]  /*3840*/  SHFL.BFLY P0, R47, R71, R46, R45 ;  /* 0x0c00002e472f7389 */ /* 0x000064000000002d */
[----:B01----:R-:W-:Y:S05]  /*3850*/  ENDCOLLECTIVE ;  /* 0x000000000000791b */ /* 0x003fea0003800000 */
.L_x_2390:
[----:B------:R-:W-:Y:S05]  /*3860*/  BRA `(.L_x_2391) ;  /* 0xffffffd4002c7947 */ /* 0x000fea000383ffff */
.L_x_2392:
        /* <DEDUP_REMOVED lines=9> */
.L_x_2904:


//--------------------- .text._ZN10layer_norm22ln_bwd_finalize_kernelINS_22Kernel_traits_finalizeILj256E6__halfffffjLb0ELj1024ELj4ENS_18Kernel_traits_baseILj256ES2_ffffjLj1024EEEEELb0ELb1EEEvNS_9BwdParamsE --------------------------
	.section	.text._ZN10layer_norm22ln_bwd_finalize_kernelINS_22Kernel_traits_finalizeILj256E6__halfffffjLb0ELj1024ELj4ENS_18Kernel_traits_baseILj256ES2_ffffjLj1024EEEEELb0ELb1EEEvNS_9BwdParamsE,"ax",@progbits
	.align	128
        .global         _ZN10layer_norm22ln_bwd_finalize_kernelINS_22Kernel_traits_finalizeILj256E6__halfffffjLb0ELj1024ELj4ENS_18Kernel_traits_baseILj256ES2_ffffjLj1024EEEEELb0ELb1EEEvNS_9BwdParamsE
        .type           _ZN10layer_norm22ln_bwd_finalize_kernelINS_22Kernel_traits_finalizeILj256E6__halfffffjLb0ELj1024ELj4ENS_18Kernel_traits_baseILj256ES2_ffffjLj1024EEEEELb0ELb1EEEvNS_9BwdParamsE,@function
        .size           _ZN10layer_norm22ln_bwd_finalize_kernelINS_22Kernel_traits_finalizeILj256E6__halfffffjLb0ELj1024ELj4ENS_18Kernel_traits_baseILj256ES2_ffffjLj1024EEEEELb0ELb1EEEvNS_9BwdParamsE,(.L_x_2905 - _ZN10layer_norm22ln_bwd_finalize_kernelINS_22Kernel_traits_finalizeILj256E6__halfffffjLb0ELj1024ELj4ENS_18Kernel_traits_baseILj256ES2_ffffjLj1024EEEEELb0ELb1EEEvNS_9BwdParamsE)
        .other          _ZN10layer_norm22ln_bwd_finalize_kernelINS_22Kernel_traits_finalizeILj256E6__halfffffjLb0ELj1024ELj4ENS_18Kernel_traits_baseILj256ES2_ffffjLj1024EEEEELb0ELb1EEEvNS_9BwdParamsE,@"STO_CUDA_ENTRY STV_DEFAULT"
_ZN10layer_norm22ln_bwd_finalize_kernelINS_22Kernel_traits_finalizeILj256E6__halfffffjLb0ELj1024ELj4ENS_18Kernel_traits_baseILj256ES2_ffffjLj1024EEEEELb0ELb1EEEvNS_9BwdParamsE:
.text._ZN10layer_norm22ln_bwd_finalize_kernelINS_22Kernel_traits_finalizeILj256E6__halfffffjLb0ELj1024ELj4ENS_18Kernel_traits_baseILj256ES2_ffffjLj1024EEEEELb0ELb1EEEvNS_9BwdParamsE:
        /* <DEDUP_REMOVED lines=77> */
.L_x_2397:
        /* <DEDUP_REMOVED lines=118> */
.L_x_2396:
[----:B------:R-:W-:Y:S05]  /*0c30*/  BSYNC.RECONVERGENT B1 ;  /* 0x0000000000017941 */ /* 0x000fea0003800200 */
.L_x_2395:
        /* <DEDUP_REMOVED lines=69> */
.L_x_2399:
[----:B------:R-:W-:Y:S05]  /*1090*/  BSYNC.RECONVERGENT B1 ;  /* 0x0000000000017941 */ /* 0x000fea0003800200 */
.L_x_2398:
        /* <DEDUP_REMOVED lines=38> */
.L_x_2401:
[----:B------:R-:W-:Y:S05]  /*1300*/  BSYNC.RECONVERGENT B1 ;  /* 0x0000000000017941 */ /* 0x000fea0003800200 */
.L_x_2400:
[----:B------:R-:W-:Y:S05]  /*1310*/  @!P1 BRA `(.L_x_2394) ;  /* 0x0000000000409947 */ /* 0x000fea0003800000 */
[----:B------:R-:W0:Y:S01]  /*1320*/  LDC R12, c[0x0][0x388] ;  /* 0x0000e200ff0c7b82 */ /* 0x000e220000000800 */
[----:B------:R-:W-:-:S07]  /*1330*/  IADD3 R0, PT, PT, -R0, RZ, RZ ;  /* 0x000000ff00007210 */ /* 0x000fce0007ffe1ff */
[----:B------:R-:W1:Y:S08]  /*1340*/  LDC.64 R8, c[0x0][0x440] ;  /* 0x00011000ff087b82 */ /* 0x000e700000000a00 */
[----:B------:R-:W2:Y:S01]  /*1350*/  LDC.64 R10, c[0x0][0x448] ;  /* 0x00011200ff0a7b82 */ /* 0x000ea20000000a00 */
[----:B0-----:R-:W-:-:S05]  /*1360*/  IMAD R2, R2, R12, R5 ;  /* 0x0000000c02027224 */ /* 0x001fca00078e0205 */
[----:B------:R-:W-:-:S07]  /*1370*/  IADD3 R13, PT, PT, R57, R2, RZ ;  /* 0x00000002390d7210 */ /* 0x000fce0007ffe0ff */
.L_x_2402:
        /* <DEDUP_REMOVED lines=10> */
.L_x_2394:
[----:B------:R-:W-:Y:S05]  /*1420*/  BSYNC.RECONVERGENT B0 ;  /* 0x0000000000007941 */ /* 0x000fea0003800200 */
.L_x_2393:
        /* <DEDUP_REMOVED lines=59> */
.L_x_2403:
        /* <DEDUP_REMOVED lines=10> */
.L_x_2905:


//--------------------- .text._ZN10layer_norm40ln_parallel_residual_bwd_finalize_kernelINS_22Kernel_traits_finalizeILj256E6__halfffffjLb0ELj1024ELj4ENS_18Kernel_traits_baseILj256ES2_ffffjLj1024EEEEELb1EEEvNS_9BwdParamsE --------------------------
	.section	.text._ZN10layer_norm40ln_parallel_residual_bwd_finalize_kernelINS_22Kernel_traits_finalizeILj256E6__halfffffjLb0ELj1024ELj4ENS_18Kernel_traits_baseILj256ES2_ffffjLj1024EEEEELb1EEEvNS_9BwdParamsE,"ax",@progbits
	.align	128
        .global         _ZN10layer_norm40ln_parallel_residual_bwd_finalize_kernelINS_22Kernel_traits_finalizeILj256E6__halfffffjLb0ELj1024ELj4ENS_18Kernel_traits_baseILj256ES2_ffffjLj1024EEEEELb1EEEvNS_9BwdParamsE
        .type           _ZN10layer_norm40ln_parallel_residual_bwd_finalize_kernelINS_22Kernel_traits_finalizeILj256E6__halfffffjLb0ELj1024ELj4ENS_18Kernel_traits_baseILj256ES2_ffffjLj1024EEEEELb1EEEvNS_9BwdParamsE,@function
        .size           _ZN10layer_norm40ln_parallel_residual_bwd_finalize_kernelINS_22Kernel_traits_finalizeILj256E6__halfffffjLb0ELj1024ELj4ENS_18Kernel_traits_baseILj256ES2_ffffjLj1024EEEEELb1EEEvNS_9BwdParamsE,(.L_x_2906 - _ZN10layer_norm40ln_parallel_residual_bwd_finalize_kernelINS_22Kernel_traits_finalizeILj256E6__halfffffjLb0ELj1024ELj4ENS_18Kernel_traits_baseILj256ES2_ffffjLj1024EEEEELb1EEEvNS_9BwdParamsE)
        .other          _ZN10layer_norm40ln_parallel_residual_bwd_finalize_kernelINS_22Kernel_traits_finalizeILj256E6__halfffffjLb0ELj1024ELj4ENS_18Kernel_traits_baseILj256ES2_ffffjLj1024EEEEELb1EEEvNS_9BwdParamsE,@"STO_CUDA_ENTRY STV_DEFAULT"
_ZN10layer_norm40ln_parallel_residual_bwd_finalize_kernelINS_22Kernel_traits_finalizeILj256E6__halfffffjLb0ELj1024ELj4ENS_18Kernel_traits_baseILj256ES2_ffffjLj1024EEEEELb1EEEvNS_9BwdParamsE:
.text._ZN10layer_norm40ln_parallel_residual_bwd_finalize_kernelINS_22Kernel_traits_finalizeILj256E6__halfffffjLb0ELj1024ELj4ENS_18Kernel_traits_baseILj256ES2_ffffjLj1024EEEEELb1EEEvNS_9BwdParamsE:
        /* <DEDUP_REMOVED lines=57> */
.L_x_2408:
        /* <DEDUP_REMOVED lines=112> */
.L_x_2407:
[----:B------:R-:W-:Y:S05]  /*0a90*/  BSYNC.RECONVERGENT B1 ;  /* 0x0000000000017941 */ /* 0x000fea0003800200 */
.L_x_2406:
        /* <DEDUP_REMOVED lines=67> */
.L_x_2410:
[----:B------:R-:W-:Y:S05]  /*0ed0*/  BSYNC.RECONVERGENT B1 ;  /* 0x0000000000017941 */ /* 0x000fea0003800200 */
.L_x_2409:
        /* <DEDUP_REMOVED lines=37> */
.L_x_2412:
[----:B------:R-:W-:Y:S05]  /*1130*/  BSYNC.RECONVERGENT B1 ;  /* 0x0000000000017941 */ /* 0x000fea0003800200 */
.L_x_2411:
        /* <DEDUP_REMOVED lines=19> */
.L_x_2405:
[----:B------:R-:W-:Y:S05]  /*1270*/  BSYNC.RECONVERGENT B0 ;  /* 0x0000000000007941 */ /* 0x000fea0003800200 */
.L_x_2404:
        /* <DEDUP_REMOVED lines=93> */
.L_x_2413:
        /* <DEDUP_REMOVED lines=11> */
.L_x_2906:


//--------------------- .text._ZN10layer_norm31ln_parallel_residual_bwd_kernelINS_13Kernel_traitsI6__halfffffjLj256ELj1ELj4ELj1ELj16ENS_18Kernel_traits_baseILj256ES2_ffffjLj128EEEEELb1ELb1ELb1EEEvNS_9BwdParamsE --------------------------
	.section	.text._ZN10layer_norm31ln_parallel_residual_bwd_kernelINS_13Kernel_traitsI6__halfffffjLj256ELj1ELj4ELj1ELj16ENS_18Kernel_traits_baseILj256ES2_ffffjLj128EEEEELb1ELb1ELb1EEEvNS_9BwdParamsE,"ax",@progbits
	.align	128
        .global         _ZN10layer_norm31ln_parallel_residual_bwd_kernelINS_13Kernel_traitsI6__halfffffjLj256ELj1ELj4ELj1ELj16ENS_18Kernel_traits_baseILj256ES2_ffffjLj128EEEEELb1ELb1ELb1EEEvNS_9BwdParamsE
        .type           _ZN10layer_norm31ln_parallel_residual_bwd_kernelINS_13Kernel_traitsI6__halfffffjLj256ELj1ELj4ELj1ELj16ENS_18Kernel_traits_baseILj256ES2_ffffjLj128EEEEELb1ELb1ELb1EEEvNS_9BwdParamsE,@function
        .size           _ZN10layer_norm31ln_parallel_residual_bwd_kernelINS_13Kernel_traitsI6__halfffffjLj256ELj1ELj4ELj1ELj16ENS_18Kernel_traits_baseILj256ES2_ffffjLj128EEEEELb1ELb1ELb1EEEvNS_9BwdParamsE,(.L_x_2907 - _ZN10layer_norm31ln_parallel_residual_bwd_kernelINS_13Kernel_traitsI6__halfffffjLj256ELj1ELj4ELj1ELj16ENS_18Kernel_traits_baseILj256ES2_ffffjLj128EEEEELb1ELb1ELb1EEEvNS_9BwdParamsE)
        .other          _ZN10layer_norm31ln_parallel_residual_bwd_kernelINS_13Kernel_traitsI6__halfffffjLj256ELj1ELj4ELj1ELj16ENS_18Kernel_traits_baseILj256ES2_ffffjLj128EEEEELb1ELb1ELb1EEEvNS_9BwdParamsE,@"STO_CUDA_ENTRY STV_DEFAULT"
_ZN10layer_norm31ln_parallel_residual_bwd_kernelINS_13Kernel_traitsI6__halfffffjLj256ELj1ELj4ELj1ELj16ENS_18Kernel_traits_baseILj256ES2_ffffjLj128EEEEELb1ELb1ELb1EEEvNS_9BwdParamsE:
.text._ZN10layer_norm31ln_parallel_residual_bwd_kernelINS_13Kernel_traitsI6__halfffffjLj256ELj1ELj4ELj1ELj16ENS_18Kernel_traits_baseILj256ES2_ffffjLj128EEEEELb1ELb1ELb1EEEvNS_9BwdParamsE:
        /* <DEDUP_REMOVED lines=35> */
[----:B------:R-:W-:Y:S01]  /*0230*/  HFMA2 R52, -RZ, RZ, 0, 0 ;  /* 0x00000000ff347431 */ /* 0x000fe200000001ff */
[----:B------:R-:W-:Y:S01]  /*0240*/  UISETP.NE.AND.EX UP0, UPT, UR15, URZ, UPT, UP0 ;  /* 0x000000ff0f00728c */ /* 0x000fe2000bf05300 */
[----:B------:R-:W-:Y:S01]  /*0250*/  HFMA2 R11, -RZ, RZ, 0, 0 ;  /* 0x00000000ff0b7431 */ /* 0x000fe200000001ff */
[----:B------:R-:W-:Y:S01]  /*0260*/  CS2R R18, SRZ ;  /* 0x0000000000127805 */ /* 0x000fe2000001ff00 */
[----:B------:R-:W-:Y:S01]  /*0270*/  HFMA2 R7, -RZ, RZ, 0, 0 ;  /* 0x00000000ff077431 */ /* 0x000fe200000001ff */
[----:B------:R-:W-:-:S02]  /*0280*/  MOV R54, RZ ;  /* 0x000000ff00367202 */ /* 0x000fc40000000f00 */
[----:B------:R-:W-:Y:S02]  /*0290*/  CS2R R16, SRZ ;  /* 0x0000000000107805 */ /* 0x000fe4000001ff00 */
[----:B------:R-:W-:Y:S02]  /*02a0*/  CS2R R14, SRZ ;  /* 0x00000000000e7805 */ /* 0x000fe4000001ff00 */
[----:B------:R-:W-:Y:S02]  /*02b0*/  MOV R50, RZ ;  /* 0x000000ff00327202 */ /* 0x000fe40000000f00 */
[----:B------:R-:W-:Y:S02]  /*02c0*/  MOV R48, RZ ;  /* 0x000000ff00307202 */ /* 0x000fe40000000f00 */
[----:B--2---:R-:W-:Y:S02]  /*02d0*/  ISETP.NE.AND P2, PT, R58, RZ, PT ;  /* 0x000000ff3a00720c */ /* 0x004fe40003f45270 */
[----:B------:R-:W-:-:S02]  /*02e0*/  PLOP3.LUT P3, PT, PT, PT, UP0, 0x80, 0x8 ;  /* 0x000000000008781c */ /* 0x000fc40003f6f008 */
[----:B------:R-:W-:Y:S01]  /*02f0*/  MOV R5, RZ ;  /* 0x000000ff00057202 */ /* 0x000fe20000000f00 */
[----:B---3--:R-:W-:Y:S01]  /*0300*/  HADD2.F32 R57, -RZ, R12.H0_H0 ;  /* 0x2000000cff397230 */ /* 0x008fe20000004100 */
[--C-:B------:R-:W-:Y:S01]  /*0310*/  SHF.R.U64 R12, R12, 0x10, R13.reuse ;  /* 0x000000100c0c7819 */ /* 0x100fe2000000120d */
[----:B------:R-:W-:Y:S01]  /*0320*/  HADD2.F32 R55, -RZ, R13.H0_H0 ;  /* 0x2000000dff377230 */ /* 0x000fe20000004100 */
[----:B------:R-:W-:Y:S01]  /*0330*/  SHF.R.U32.HI R10, RZ, 0x10, R13 ;  /* 0x00000010ff0a7819 */ /* 0x000fe2000001160d */
[----:B----4-:R-:W-:Y:S01]  /*0340*/  HADD2.F32 R53, -RZ, R8.H0_H0 ;  /* 0x20000008ff357230 */ /* 0x010fe20000004100 */
[--C-:B------:R-:W-:Y:S01]  /*0350*/  SHF.R.U64 R8, R8, 0x10, R9.reuse ;  /* 0x0000001008087819 */ /* 0x100fe20000001209 */
[----:B------:R-:W-:Y:S01]  /*0360*/  HFMA2 R13, -RZ, RZ, 0, 0 ;  /* 0x00000000ff0d7431 */ /* 0x000fe200000001ff */
[----:B------:R-:W-:Y:S01]  /*0370*/  SHF.R.U32.HI R6, RZ, 0x10, R9 ;  /* 0x00000010ff067819 */ /* 0x000fe20000011609 */
[----:B------:R-:W-:Y:S01]  /*0380*/  HADD2.F32 R51, -RZ, R9.H0_H0 ;  /* 0x20000009ff337230 */ /* 0x000fe20000004100 */
[----:B------:R-:W-:Y:S01]  /*0390*/  MOV R9, RZ ;  /* 0x000000ff00097202 */ /* 0x000fe20000000f00 */
[----:B------:R-:W-:-:S02]  /*03a0*/  HADD2.F32 R12, -RZ, R12.H0_H0 ;  /* 0x2000000cff0c7230 */ /* 0x000fc40000004100 */
[----:B------:R-:W-:Y:S02]  /*03b0*/  HADD2.F32 R10, -RZ, R10.H0_H0 ;  /* 0x2000000aff0a7230 */ /* 0x000fe40000004100 */
[----:B------:R-:W-:Y:S02]  /*03c0*/  HADD2.F32 R8, -RZ, R8.H0_H0 ;  /* 0x20000008ff087230 */ /* 0x000fe40000004100 */
[----:B------:R-:W-:-:S07]  /*03d0*/  HADD2.F32 R6, -RZ, R6.H0_H0 ;  /* 0x20000006ff067230 */ /* 0x000fce0000004100 */
.L_x_2434:
[----:B------:R-:W0:Y:S01]  /*03e0*/  S2R R38, SR_TID.X ;  /* 0x0000000000267919 */ /* 0x000e220000002100 */
[----:B------:R-:W1:Y:S01]  /*03f0*/  LDC.64 R36, c[0x0][0x3c0] ;  /* 0x0000f000ff247b82 */ /* 0x000e620000000a00 */
[----:B------:R-:W-:-:S05]  /*0400*/  IMAD R3, R49, UR16, RZ ;  /* 0x0000001031037c24 */ /* 0x000fca000f8e02ff */
[----:B------:R-:W-:Y:S02]  /*0410*/  SHF.R.S32.HI R4, RZ, 0x1f, R3 ;  /* 0x0000001fff047819 */ /* 0x000fe40000011403 */
[----:B------:R-:W2:Y:S02]  /*0420*/  LDC.64 R44, c[0x0][0x3a8] ;  /* 0x0000ea00ff2c7b82 */ /* 0x000ea40000000a00 */
[----:B------:R-:W-:Y:S02]  /*0430*/  LEA.HI R4, R4, R3, RZ, 0x2 ;  /* 0x0000000304047211 */ /* 0x000fe400078f10ff */
[----:B------:R-:W-:-:S04]  /*0440*/  ISETP.NE.U32.AND P0, PT, RZ, UR18, PT ;  /* 0x00000012ff007c0c */ /* 0x000fc8000bf05070 */
[----:B------:R-:W3:Y:S01]  /*0450*/  LDC.64 R64, c[0x0][0x428] ;  /* 0x00010a00ff407b82 */ /* 0x000ee20000000a00 */
[----:B-1----:R-:W-:-:S07]  /*0460*/  IMAD.WIDE R36, R49, 0x4, R36 ;  /* 0x0000000431247825 */ /* 0x002fce00078e0224 */
[----:B------:R-:W1:Y:S01]  /*0470*/  @P3 LDC.64 R70, c[0x0][0x438] ;  /* 0x00010e00ff463b82 */ /* 0x000e620000000a00 */
[----:B------:R4:W3:Y:S01]  /*0480*/  LDG.E R3, desc[UR12][R36.64] ;  /* 0x0000000c24037981 */ /* 0x0008e2000c1e1900 */
[----:B0-----:R-:W-:-:S06]  /*0490*/  LOP3.LUT R39, R38, 0x1f, RZ, 0xc0, !PT ;  /* 0x0000001f26277812 */ /* 0x001fcc00078ec0ff */
[----:B------:R-:W0:Y:S01]  /*04a0*/  LDC.64 R66, c[0x0][0x3b0] ;  /* 0x0000ec00ff427b82 */ /* 0x000e220000000a00 */
[----:B------:R-:W-:Y:S02]  /*04b0*/  LEA.HI.SX32 R60, R4, R39, 0x1e ;  /* 0x00000027043c7211 */ /* 0x000fe400078ff2ff */
[----:B------:R-:W-:Y:S02]  /*04c0*/  ISETP.NE.AND.EX P0, PT, RZ, UR19, PT, P0 ;  /* 0x00000013ff007c0c */ /* 0x000fe4000bf05300 */
[C---:B------:R-:W-:Y:S01]  /*04d0*/  IADD3 R4, PT, PT, R60.reuse, 0x20, RZ ;  /* 0x000000203c047810 */ /* 0x040fe20007ffe0ff */
[----:B--2---:R-:W-:-:S04]  /*04e0*/  IMAD.WIDE.U32 R40, R60, 0x10, R44 ;  /* 0x000000103c287825 */ /* 0x004fc800078e002c */
[----:B------:R-:W-:Y:S02]  /*04f0*/  IMAD.WIDE.U32 R44, R4, 0x10, R44 ;  /* 0x00000010042c7825 */ /* 0x000fe400078e002c */
[----:B------:R-:W2:Y:S04]  /*0500*/  LDG.E.128 R40, desc[UR12][R40.64] ;  /* 0x0000000c28287981 */ /* 0x000ea8000c1e1d00 */
[----:B------:R-:W1:Y:S01]  /*0510*/  @P0 LDC.64 R38, c[0x0][0x3b8] ;  /* 0x0000ee00ff260b82 */ /* 0x000e620000000a00 */
[----:B------:R-:W2:Y:S07]  /*0520*/  LDG.E.128 R44, desc[UR12][R44.64] ;  /* 0x0000000c2c2c7981 */ /* 0x000eae000c1e1d00 */
[----:B----4-:R-:W4:Y:S01]  /*0530*/  @P0 LDC.64 R36, c[0x0][0x3b8] ;  /* 0x0000ee00ff240b82 */ /* 0x010f220000000a00 */
[----:B-1----:R-:W-:-:S07]  /*0540*/  @P0 IMAD.WIDE.U32 R62, R60, 0x4, R38 ;  /* 0x000000043c3e0825 */ /* 0x002fce00078e0026 */
[----:B------:R-:W1:Y:S01]  /*0550*/  LDC.64 R38, c[0x0][0x3c8] ;  /* 0x0000f200ff267b82 */ /* 0x000e620000000a00 */
[----:B------:R-:W-:Y:S01]  /*0560*/  @P3 IMAD.WIDE.U32 R70, R60, 0x10, R70 ;  /* 0x000000103c463825 */ /* 0x000fe200078e0046 */
[----:B------:R-:W5:Y:S03]  /*0570*/  @P0 LDG.E R2, desc[UR12][R62.64] ;  /* 0x0000000c3e020981 */ /* 0x000f66000c1e1900 */
[----:B----4-:R-:W-:Y:S01]  /*0580*/  @P0 IMAD.WIDE.U32 R72, R4, 0x4, R36 ;  /* 0x0000000404480825 */ /* 0x010fe200078e0024 */
[----:B------:R2:W5:Y:S02]  /*0590*/  @P3 LDG.E.128 R24, desc[UR12][R70.64] ;  /* 0x0000000c46183981 */ /* 0x000564000c1e1d00 */
[----:B------:R-:W4:Y:S02]  /*05a0*/  @P3 LDC.64 R36, c[0x0][0x438] ;  /* 0x00010e00ff243b82 */ /* 0x000f240000000a00 */
[----:B------:R-:W5:Y:S01]  /*05b0*/  @P0 LDG.E R0, desc[UR12][R72.64] ;  /* 0x0000000c48000981 */ /* 0x000f62000c1e1900 */
[----:B-1----:R-:W-:-:S05]  /*05c0*/  IMAD.WIDE R74, R49, 0x4, R38 ;  /* 0x00000004314a7825 */ /* 0x002fca00078e0226 */
[----:B------:R-:W2:Y:S01]  /*05d0*/  LDG.E R61, desc[UR12][R74.64] ;  /* 0x0000000c4a3d7981 */ /* 0x000ea2000c1e1900 */
[----:B----4-:R-:W-:-:S04]  /*05e0*/  @P3 IMAD.WIDE.U32 R68, R4, 0x10, R36 ;  /* 0x0000001004443825 */ /* 0x010fc800078e0024 */
[----:B---3--:R-:W-:Y:S01]  /*05f0*/  IMAD.WIDE.U32 R36, R60, 0x10, R64 ;  /* 0x000000103c247825 */ /* 0x008fe200078e0040 */
[----:B------:R1:W5:Y:S05]  /*0600*/  @P3 LDG.E.128 R20, desc[UR12][R68.64] ;  /* 0x0000000c44143981 */ /* 0x00036a000c1e1d00 */
[----:B------:R-:W3:Y:S01]  /*0610*/  LDG.E.128 R36, desc[UR12][R36.64] ;  /* 0x0000000c24247981 */ /* 0x000ee2000c1e1d00 */
[----:B------:R-:W-:-:S05]  /*0620*/  FSEL R3, R3, RZ, !P2 ;  /* 0x000000ff03037208 */ /* 0x000fca0005000000 */
[C---:B--2---:R-:W-:Y:S01]  /*0630*/  FADD.FTZ R71, -R3.reuse, R40 ;  /* 0x0000002803477221 */ /* 0x044fe20000010100 */
[----:B-1----:R-:W-:Y:S01]  /*0640*/  FADD.FTZ R69, -R3, R41 ;  /* 0x0000002903457221 */ /* 0x002fe20000010100 */
[----:B------:R-:W-:-:S04]  /*0650*/  IMAD.WIDE.U32 R40, R4, 0x10, R64 ;  /* 0x0000001004287825 */ /* 0x000fc800078e0040 */
[C---:B------:R-:W-:Y:S01]  /*0660*/  FADD.FTZ R76, -R3.reuse, R42 ;  /* 0x0000002a034c7221 */ /* 0x040fe20000010100 */
[----:B------:R-:W-:Y:S02]  /*0670*/  FADD.FTZ R72, -R3, R43 ;  /* 0x0000002b03487221 */ /* 0x000fe40000010100 */
[----:B------:R-:W2:Y:S01]  /*0680*/  LDG.E.128 R40, desc[UR12][R40.64] ;  /* 0x0000000c28287981 */ /* 0x000ea2000c1e1d00 */
[----:B0-----:R-:W-:-:S04]  /*0690*/  IMAD.WIDE.U32 R62, R60, 0x4, R66 ;  /* 0x000000043c3e7825 */ /* 0x001fc800078e0042 */
[C---:B------:R-:W-:Y:S01]  /*06a0*/  FADD.FTZ R74, -R3.reuse, R44 ;  /* 0x0000002c034a7221 */ /* 0x040fe20000010100 */
[C---:B------:R-:W-:Y:S01]  /*06b0*/  FADD.FTZ R44, -R3.reuse, R45 ;  /* 0x0000002d032c7221 */ /* 0x040fe20000010100 */
[C---:B------:R-:W-:Y:S01]  /*06c0*/  FADD.FTZ R70, -R3.reuse, R46 ;  /* 0x0000002e03467221 */ /* 0x040fe20000010100 */
[----:B------:R-:W-:Y:S01]  /*06d0*/  FADD.FTZ R68, -R3, R47 ;  /* 0x0000002f03447221 */ /* 0x000fe20000010100 */
[----:B------:R-:W-:Y:S01]  /*06e0*/  IMAD.WIDE.U32 R66, R4, 0x4, R66 ;  /* 0x0000000404427825 */ /* 0x000fe200078e0042 */
[----:B------:R0:W5:Y:S04]  /*06f0*/  LDG.E R62, desc[UR12][R62.64] ;  /* 0x0000000c3e3e7981 */ /* 0x000168000c1e1900 */
[----:B------:R1:W5:Y:S01]  /*0700*/  LDG.E R59, desc[UR12][R66.64] ;  /* 0x0000000c423b7981 */ /* 0x000362000c1e1900 */
[----:B------:R-:W-:Y:S01]  /*0710*/  UMOV UR7, 0xffffffff ;  /* 0xffffffff00077882 */ /* 0x000fe20000000000 */
[----:B------:R-:W-:Y:S01]  /*0720*/  ISETP.NE.U32.AND P1, PT, RZ, UR18, PT ;  /* 0x00000012ff007c0c */ /* 0x000fe2000bf25070 */
[C---:B------:R-:W-:Y:S01]  /*0730*/  FMUL.FTZ R3, R61.reuse, R71 ;  /* 0x000000473d037220 */ /* 0x040fe20000410000 */
[C---:B------:R-:W-:Y:S01]  /*0740*/  FMUL.FTZ R46, R61.reuse, R69 ;  /* 0x000000453d2e7220 */ /* 0x040fe20000410000 */
[----:B------:R-:W-:Y:S01]  /*0750*/  FMUL.FTZ R44, R61, R44 ;  /* 0x0000002c3d2c7220 */ /* 0x000fe20000410000 */
[C---:B---3--:R-:W-:Y:S01]  /*0760*/  FADD.FTZ R13, R36.reuse, R13 ;  /* 0x0000000d240d7221 */ /* 0x048fe20000010000 */
[----:B------:R-:W-:Y:S01]  /*0770*/  FFMA.FTZ R5, R36, R3, R5 ;  /* 0x0000000324057223 */ /* 0x000fe20000010005 */
[----:B------:R-:W-:Y:S01]  /*0780*/  FMUL.FTZ R64, R53, R36 ;  /* 0x0000002435407220 */ /* 0x000fe20000410000 */
[----:B------:R-:W-:Y:S01]  /*0790*/  FADD.FTZ R50, R37, R50 ;  /* 0x0000003225327221 */ /* 0x000fe20000010000 */
[----:B------:R-:W-:Y:S01]  /*07a0*/  FMUL.FTZ R36, R61, R76 ;  /* 0x0000004c3d247220 */ /* 0x000fe20000410000 */
[----:B------:R-:W-:Y:S01]  /*07b0*/  FFMA.FTZ R14, R37, R46, R14 ;  /* 0x0000002e250e7223 */ /* 0x000fe2000001000e */
[----:B0-----:R-:W-:Y:S01]  /*07c0*/  FMUL.FTZ R63, R8, R37 ;  /* 0x00000025083f7220 */ /* 0x001fe20000410000 */
[----:B------:R-:W-:Y:S01]  /*07d0*/  FMUL.FTZ R37, R61, R72 ;  /* 0x000000483d257220 */ /* 0x000fe20000410000 */
[C---:B------:R-:W-:Y:S01]  /*07e0*/  FADD.FTZ R15, R38.reuse, R15 ;  /* 0x0000000f260f7221 */ /* 0x040fe20000010000 */
[----:B------:R-:W-:Y:S01]  /*07f0*/  FFMA.FTZ R7, R38, R36, R7 ;  /* 0x0000002426077223 */ /* 0x000fe20000010007 */
[----:B------:R-:W-:Y:S01]  /*0800*/  FMUL.FTZ R65, R51, R38 ;  /* 0x0000002633417220 */ /* 0x000fe20000410000 */
[C---:B------:R-:W-:Y:S01]  /*0810*/  FADD.FTZ R52, R39.reuse, R52 ;  /* 0x0000003427347221 */ /* 0x040fe20000010000 */
[----:B------:R-:W-:Y:S01]  /*0820*/  FFMA.FTZ R16, R39, R37, R16 ;  /* 0x0000002527107223 */ /* 0x000fe20000010010 */
[----:B------:R-:W-:Y:S01]  /*0830*/  FMUL.FTZ R38, R6, R39 ;  /* 0x0000002706267220 */ /* 0x000fe20000410000 */
[----:B-1----:R-:W-:Y:S01]  /*0840*/  FADD.FTZ R66, RZ, R64 ;  /* 0x00000040ff427221 */ /* 0x002fe20000010000 */
[----:B------:R-:W-:-:S03]  /*0850*/  FFMA.FTZ R39, R3, R64, RZ ;  /* 0x0000004003277223 */ /* 0x000fc600000100ff */
[----:B------:R-:W-:Y:S01]  /*0860*/  FADD.FTZ R66, R63, R66 ;  /* 0x000000423f427221 */ /* 0x000fe20000010000 */
[----:B------:R-:W-:Y:S01]  /*0870*/  FFMA.FTZ R39, R46, R63, R39 ;  /* 0x0000003f2e277223 */ /* 0x000fe20000010027 */
[----:B------:R-:W-:Y:S02]  /*0880*/  FMUL.FTZ R45, R61, R74 ;  /* 0x0000004a3d2d7220 */ /* 0x000fe40000410000 */
[----:B------:R-:W-:-:S04]  /*0890*/  FADD.FTZ R67, R65, R66 ;  /* 0x0000004241437221 */ /* 0x000fc80000010000 */
[----:B------:R-:W-:Y:S01]  /*08a0*/  FADD.FTZ R67, R38, R67 ;  /* 0x0000004326437221 */ /* 0x000fe20000010000 */
[----:B------:R-:W-:Y:S02]  /*08b0*/  ISETP.NE.AND.EX P1, PT, RZ, UR19, PT, P1 ;  /* 0x00000013ff007c0c */ /* 0x000fe4000bf25310 */
[----:B------:R-:W-:Y:S01]  /*08c0*/  ISETP.NE.AND P2, PT, R58, RZ, PT ;  /* 0x000000ff3a00720c */ /* 0x000fe20003f45270 */
[C---:B--2---:R-:W-:Y:S01]  /*08d0*/  FADD.FTZ R54, R41.reuse, R54 ;  /* 0x0000003629367221 */ /* 0x044fe20000010000 */
[----:B------:R-:W-:Y:S01]  /*08e0*/  FFMA.FTZ R18, R41, R44, R18 ;  /* 0x0000002c29127223 */ /* 0x000fe20000010012 */
[----:B------:R-:W-:Y:S01]  /*08f0*/  FMUL.FTZ R47, R12, R41 ;  /* 0x000000290c2f7220 */ /* 0x000fe20000410000 */
[----:B------:R-:W-:Y:S01]  /*0900*/  FMUL.FTZ R41, R61, R70 ;  /* 0x000000463d297220 */ /* 0x000fe20000410000 */
[----:B------:R-:W-:Y:S01]  /*0910*/  FFMA.FTZ R70, R36, R65, R39 ;  /* 0x0000004124467223 */ /* 0x000fe20000010027 */
[C---:B------:R-:W-:Y:S01]  /*0920*/  FADD.FTZ R17, R40.reuse, R17 ;  /* 0x0000001128117221 */ /* 0x040fe20000010000 */
[----:B------:R-:W-:Y:S01]  /*0930*/  FFMA.FTZ R9, R40, R45, R9 ;  /* 0x0000002d28097223 */ /* 0x000fe20000010009 */
[----:B------:R-:W-:Y:S01]  /*0940*/  FMUL.FTZ R40, R57, R40 ;  /* 0x0000002839287220 */ /* 0x000fe20000410000 */
[----:B------:R-:W-:Y:S01]  /*0950*/  FFMA.FTZ R70, R37, R38, R70 ;  /* 0x0000002625467223 */ /* 0x000fe20000010046 */
[C---:B------:R-:W-:Y:S01]  /*0960*/  FADD.FTZ R19, R42.reuse, R19 ;  /* 0x000000132a137221 */ /* 0x040fe20000010000 */
[----:B------:R-:W-:Y:S01]  /*0970*/  FFMA.FTZ R11, R42, R41, R11 ;  /* 0x000000292a0b7223 */ /* 0x000fe2000001000b */
[----:B------:R-:W-:Y:S01]  /*0980*/  FMUL.FTZ R66, R55, R42 ;  /* 0x0000002a37427220 */ /* 0x000fe20000410000 */
[----:B------:R-:W-:Y:S01]  /*0990*/  FMUL.FTZ R42, R61, R68 ;  /* 0x000000443d2a7220 */ /* 0x000fe20000410000 */
[----:B------:R-:W-:Y:S01]  /*09a0*/  FADD.FTZ R68, R40, R67 ;  /* 0x0000004328447221 */ /* 0x000fe20000010000 */
[----:B------:R-:W-:-:S03]  /*09b0*/  FFMA.FTZ R39, R45, R40, R70 ;  /* 0x000000282d277223 */ /* 0x000fc60000010046 */
[----:B------:R-:W-:Y:S01]  /*09c0*/  FADD.FTZ R67, R68, R47 ;  /* 0x0000002f44437221 */ /* 0x000fe20000010000 */
[----:B------:R-:W-:Y:S01]  /*09d0*/  FFMA.FTZ R68, R44, R47, R39 ;  /* 0x0000002f2c447223 */ /* 0x000fe20000010027 */
[C---:B------:R-:W-:Y:S01]  /*09e0*/  FADD.FTZ R56, R43.reuse, R56 ;  /* 0x000000382b387221 */ /* 0x040fe20000010000 */
[----:B------:R-:W-:Y:S01]  /*09f0*/  FFMA.FTZ R48, R43, R42, R48 ;  /* 0x0000002a2b307223 */ /* 0x000fe20000010030 */
        /* <DEDUP_REMOVED lines=24> */
.L_x_2446:
        /* <DEDUP_REMOVED lines=39> */
.L_x_2420:
        /* <DEDUP_REMOVED lines=25> */
.L_x_2419:
[----:B------:R-:W-:-:S04]  /*0f80*/  UISETP.NE.U32.AND UP0, UPT, UR4, URZ, UPT ;  /* 0x000000ff0400728c */ /* 0x000fc8000bf05070 */
[----:B------:R-:W-:-:S09]  /*0f90*/  UISETP.NE.AND.EX UP0, UPT, UR5, URZ, UPT, UP0 ;  /* 0x000000ff0500728c */ /* 0x000fd2000bf05300 */
[----:B------:R-:W-:Y:S05]  /*0fa0*/  BRA.U UP0, `(.L_x_2422) ;  /* 0x0000000100647547 */ /* 0x000fea000b800000 */
[-CC-:B------:R-:W-:Y:S01]  /*0fb0*/  FFMA.FTZ R3, R3, R67.reuse, R68.reuse ;  /* 0x0000004303037223 */ /* 0x180fe20000010044 */
[-CC-:B------:R-:W-:Y:S01]  /*0fc0*/  FFMA.FTZ R46, R46, R67.reuse, R68.reuse ;  /* 0x000000432e2e7223 */ /* 0x180fe20000010044 */
[-CC-:B------:R-:W-:Y:S01]  /*0fd0*/  FFMA.FTZ R36, R36, R67.reuse, R68.reuse ;  /* 0x0000004324247223 */ /* 0x180fe20000010044 */
[----:B------:R-:W-:Y:S01]  /*0fe0*/  FFMA.FTZ R37, R37, R67, R68 ;  /* 0x0000004325257223 */ /* 0x000fe20000010044 */
[----:B-----5:R-:W-:Y:S01]  /*0ff0*/  LOP3.LUT P1, RZ, R62, 0xff, RZ, 0xc0, !PT ;  /* 0x000000ff3eff7812 */ /* 0x020fe2000782c0ff */
[----:B------:R-:W-:Y:S01]  /*1000*/  FADD.FTZ R3, R64, -R3 ;  /* 0x8000000340037221 */ /* 0x000fe20000010000 */
[C---:B------:R-:W-:Y:S01]  /*1010*/  LOP3.LUT P3, RZ, R62.reuse, 0xff00, RZ, 0xc0, !PT ;  /* 0x0000ff003eff7812 */ /* 0x040fe2000786c0ff */
[----:B------:R-:W-:Y:S01]  /*1020*/  FADD.FTZ R46, R63, -R46 ;  /* 0x8000002e3f2e7221 */ /* 0x000fe20000010000 */
[C---:B------:R-:W-:Y:S01]  /*1030*/  LOP3.LUT P4, RZ, R62.reuse, 0xff0000, RZ, 0xc0, !PT ;  /* 0x00ff00003eff7812 */ /* 0x040fe2000788c0ff */
[----:B------:R-:W-:Y:S01]  /*1040*/  FADD.FTZ R65, R65, -R36 ;  /* 0x8000002441417221 */ /* 0x000fe20000010000 */
[----:B------:R-:W-:Y:S01]  /*1050*/  ISETP.GE.U32.AND P5, PT, R62, 0x1000000, PT ;  /* 0x010000003e00780c */ /* 0x000fe20003fa6070 */
[----:B------:R-:W-:Y:S01]  /*1060*/  FADD.FTZ R62, R38, -R37 ;  /* 0x80000025263e7221 */ /* 0x000fe20000010000 */
[C---:B------:R-:W-:Y:S01]  /*1070*/  FFMA.FTZ R3, R61.reuse, R3, R24 ;  /* 0x000000033d037223 */ /* 0x040fe20000010018 */
[C---:B------:R-:W-:Y:S01]  /*1080*/  FFMA.FTZ R36, R61.reuse, R46, R25 ;  /* 0x0000002e3d247223 */ /* 0x040fe20000010019 */
[C---:B------:R-:W-:Y:S01]  /*1090*/  FFMA.FTZ R38, R61.reuse, R65, R26 ;  /* 0x000000413d267223 */ /* 0x040fe2000001001a */
[----:B------:R-:W-:Y:S01]  /*10a0*/  FFMA.FTZ R39, R61, R62, R27 ;  /* 0x0000003e3d277223 */ /* 0x000fe2000001001b */
[----:B------:R-:W-:Y:S01]  /*10b0*/  FMUL.FTZ R3, R3, UR6 ;  /* 0x0000000603037c20 */ /* 0x000fe20008410000 */
[----:B------:R-:W-:Y:S01]  /*10c0*/  FMUL.FTZ R37, R36, UR6 ;  /* 0x0000000624257c20 */ /* 0x000fe20008410000 */
[----:B------:R-:W-:Y:S01]  /*10d0*/  FMUL.FTZ R38, R38, UR6 ;  /* 0x0000000626267c20 */ /* 0x000fe20008410000 */
[----:B------:R-:W-:-:S02]  /*10e0*/  FMUL.FTZ R39, R39, UR6 ;  /* 0x0000000627277c20 */ /* 0x000fc40008410000 */
[----:B------:R-:W-:Y:S02]  /*10f0*/  SEL R36, R3, RZ, P1 ;  /* 0x000000ff03247207 */ /* 0x000fe40000800000 */
[----:B------:R-:W-:Y:S02]  /*1100*/  SEL R37, R37, RZ, P3 ;  /* 0x000000ff25257207 */ /* 0x000fe40001800000 */
[----:B------:R-:W-:Y:S02]  /*1110*/  SEL R38, R38, RZ, P4 ;  /* 0x000000ff26267207 */ /* 0x000fe40002000000 */
[----:B------:R-:W-:Y:S01]  /*1120*/  SEL R39, R39, RZ, P5 ;  /* 0x000000ff27277207 */ /* 0x000fe20002800000 */
[----:B------:R-:W-:Y:S06]  /*1130*/  BRA `(.L_x_2421) ;  /* 0x00000008009c7947 */ /* 0x000fec0003800000 */
.L_x_2422:
        /* <DEDUP_REMOVED lines=25> */
.L_x_2418:
        /* <DEDUP_REMOVED lines=19> */
[----:B-----5:R-:W-:Y:S01]  /*1400*/  LOP3.LUT P5, RZ, R62, 0xff, RZ, 0xc0, !PT ;  /* 0x000000ff3eff7812 */ /* 0x020fe200078ac0ff */
[----:B------:R-:W-:Y:S01]  /*1410*/  FMUL.FTZ R64, R64, UR6 ;  /* 0x0000000640407c20 */ /* 0x000fe20008410000 */
[----:B------:R-:W-:Y:S01]  /*1420*/  FMUL.FTZ R46, R46, UR6 ;  /* 0x000000062e2e7c20 */ /* 0x000fe20008410000 */
[----:B------:R-:W-:Y:S01]  /*1430*/  LOP3.LUT P3, RZ, R62, 0xff00, RZ, 0xc0, !PT ;  /* 0x0000ff003eff7812 */ /* 0x000fe2000786c0ff */
[----:B------:R-:W-:Y:S01]  /*1440*/  FMUL.FTZ R3, R61, R32 ;  /* 0x000000203d037220 */ /* 0x000fe20000410000 */
[----:B------:R-:W-:Y:S01]  /*1450*/  LOP3.LUT P6, RZ, R2, 0xff, RZ, 0xc0, !PT ;  /* 0x000000ff02ff7812 */ /* 0x000fe200078cc0ff */
[----:B------:R-:W-:Y:S01]  /*1460*/  FMUL.FTZ R35, R38, UR6 ;  /* 0x0000000626237c20 */ /* 0x000fe20008410000 */
[----:B------:R-:W-:Y:S01]  /*1470*/  ISETP.GE.U32.AND P1, PT, R62, 0x1000000, PT ;  /* 0x010000003e00780c */ /* 0x000fe20003f26070 */
[----:B------:R-:W-:Y:S01]  /*1480*/  FMUL.FTZ R3, R3, UR6 ;  /* 0x0000000603037c20 */ /* 0x000fe20008410000 */
[----:B------:R-:W-:-:S02]  /*1490*/  SEL R36, R64, RZ, P5 ;  /* 0x000000ff40247207 */ /* 0x000fc40002800000 */
        /* <DEDUP_REMOVED lines=12> */
.L_x_2424:
        /* <DEDUP_REMOVED lines=33> */
.L_x_2423:
        /* <DEDUP_REMOVED lines=16> */
[----:B------:R-:W-:Y:S01]  /*1870*/  FMUL.FTZ R46, R46, UR6 ;  /* 0x000000062e2e7c20 */ /* 0x000fe20008410000 */
[----:B------:R-:W-:Y:S01]  /*1880*/  LOP3.LUT P5, RZ, R62, 0xff00, RZ, 0xc0, !PT ;  /* 0x0000ff003eff7812 */ /* 0x000fe200078ac0ff */
[----:B------:R-:W-:Y:S01]  /*1890*/  FFMA.FTZ R65, R61, R65, R26 ;  /* 0x000000413d417223 */ /* 0x000fe2000001001a */
        /* <DEDUP_REMOVED lines=17> */
.L_x_2425:
        /* <DEDUP_REMOVED lines=32> */
.L_x_2421:
[----:B------:R-:W-:Y:S01]  /*1bb0*/  ISETP.NE.U32.AND P1, PT, RZ, UR4, PT ;  /* 0x00000004ff007c0c */ /* 0x000fe2000bf25070 */
[----:B------:R-:W0:Y:S03]  /*1bc0*/  @P0 LDC.64 R72, c[0x0][0x470] ;  /* 0x00011c00ff480b82 */ /* 0x000e260000000a00 */
[----:B------:R-:W-:-:S13]  /*1bd0*/  ISETP.NE.AND.EX P1, PT, RZ, UR5, PT, P1 ;  /* 0x00000005ff007c0c */ /* 0x000fda000bf25310 */
[----:B------:R-:W1:Y:S01]  /*1be0*/  @P1 LDC.64 R62, c[0x0][0x478] ;  /* 0x00011e00ff3e1b82 */ /* 0x000e620000000a00 */
[----:B0-----:R-:W-:-:S04]  /*1bf0*/  @P0 IMAD.WIDE.U32 R72, R60, 0x10, R72 ;  /* 0x000000103c480825 */ /* 0x001fc800078e0048 */
[----:B-1----:R-:W-:-:S03]  /*1c00*/  @P1 IMAD.WIDE.U32 R70, R60, 0x10, R62 ;  /* 0x000000103c461825 */ /* 0x002fc600078e003e */
[----:B------:R-:W0:Y:S02]  /*1c10*/  LDC.64 R62, c[0x0][0x468] ;  /* 0x00011a00ff3e7b82 */ /* 0x000e240000000a00 */
[----:B------:R1:W-:Y:S01]  /*1c20*/  @P1 STG.E.128 desc[UR12][R70.64], R28 ;  /* 0x0000001c46001986 */ /* 0x0003e2000c101d0c */
[----:B0-----:R-:W-:-:S05]  /*1c30*/  IMAD.WIDE.U32 R64, R60, 0x10, R62 ;  /* 0x000000103c407825 */ /* 0x001fca00078e003e */
        /* <DEDUP_REMOVED lines=16> */
[C---:B-1----:R-:W-:Y:S01]  /*1d40*/  FFMA.FTZ R28, R61.reuse, R45, R20 ;  /* 0x0000002d3d1c7223 */ /* 0x042fe20000010014 */
        /* <DEDUP_REMOVED lines=13> */
[----:B------:R-:W-:Y:S02]  /*1e20*/  LOP3.LUT P4, RZ, R59, 0xff0000, RZ, 0xc0, !PT ;  /* 0x00ff00003bff7812 */ /* 0x000fe4000788c0ff */
[----:B------:R-:W-:Y:S02]  /*1e30*/  SEL R37, R33, RZ, P6 ;  /* 0x000000ff21257207 */ /* 0x000fe40003000000 */
        /* <DEDUP_REMOVED lines=9> */
.L_x_2428:
        /* <DEDUP_REMOVED lines=18> */
[----:B-1----:R-:W-:-:S02]  /*1ff0*/  SEL R36, R45, RZ, P5 ;  /* 0x000000ff2d247207 */ /* 0x002fc40002800000 */
        /* <DEDUP_REMOVED lines=14> */
.L_x_2427:
[----:B------:R-:W-:Y:S05]  /*20e0*/  @!P1 BRA `(.L_x_2430) ;  /* 0x0000000000849947 */ /* 0x000fea0003800000 */
[-CC-:B------:R-:W-:Y:S01]  /*20f0*/  FFMA.FTZ R45, R45, R67.reuse, R68.reuse ;  /* 0x000000432d2d7223 */ /* 0x180fe20000010044 */
[-CC-:B------:R-:W-:Y:S01]  /*2100*/  FFMA.FTZ R44, R44, R67.reuse, R68.reuse ;  /* 0x000000432c2c7223 */ /* 0x180fe20000010044 */
[-CC-:B------:R-:W-:Y:S01]  /*2110*/  FFMA.FTZ R41, R41, R67.reuse, R68.reuse ;  /* 0x0000004329297223 */ /* 0x180fe20000010044 */
[----:B------:R-:W-:Y:S01]  /*2120*/  FFMA.FTZ R42, R42, R67, R68 ;  /* 0x000000432a2a7223 */ /* 0x000fe20000010044 */
[----:B-1----:R-:W-:Y:S01]  /*2130*/  FADD.FTZ R28, R40, -R45 ;  /* 0x8000002d281c7221 */ /* 0x002fe20000010000 */
[----:B------:R-:W-:Y:S01]  /*2140*/  FADD.FTZ R44, R47, -R44 ;  /* 0x8000002c2f2c7221 */ /* 0x000fe20000010000 */
[----:B------:R-:W-:Y:S01]  /*2150*/  FADD.FTZ R30, R66, -R41 ;  /* 0x80000029421e7221 */ /* 0x000fe20000010000 */
        /* <DEDUP_REMOVED lines=26> */
.L_x_2430:
        /* <DEDUP_REMOVED lines=33> */
.L_x_2426:
        /* <DEDUP_REMOVED lines=13> */
[----:B-1----:R-:W-:Y:S01]  /*25e0*/  FFMA.FTZ R28, R61, R45, R20 ;  /* 0x0000002d3d1c7223 */ /* 0x002fe20000010014 */
        /* <DEDUP_REMOVED lines=16> */
.L_x_2432:
        /* <DEDUP_REMOVED lines=8> */
[----:B------:R-:W-:Y:S01]  /*2770*/  FFMA.FTZ R45, R61, R45, R20 ;  /* 0x0000002d3d2d7223 */ /* 0x000fe20000010014 */
[----:B------:R-:W-:Y:S01]  /*2780*/  LOP3.LUT P6, RZ, R59, 0xff, RZ, 0xc0, !PT ;  /* 0x000000ff3bff7812 */ /* 0x000fe200078cc0ff */
[C---:B------:R-:W-:Y:S01]  /*2790*/  FFMA.FTZ R44, R61.reuse, R44, R21 ;  /* 0x0000002c3d2c7223 */ /* 0x040fe20000010015 */
[----:B------:R-:W-:Y:S01]  /*27a0*/  FFMA.FTZ R41, R61, R41, R22 ;  /* 0x000000293d297223 */ /* 0x000fe20000010016 */
[----:B------:R-:W-:Y:S01]  /*27b0*/  FMUL.FTZ R45, R45, UR6 ;  /* 0x000000062d2d7c20 */ /* 0x000fe20008410000 */
[----:B------:R-:W-:Y:S01]  /*27c0*/  FFMA.FTZ R42, R61, R42, R23 ;  /* 0x0000002a3d2a7223 */ /* 0x000fe20000010017 */
[----:B------:R-:W-:Y:S01]  /*27d0*/  FMUL.FTZ R44, R44, UR6 ;  /* 0x000000062c2c7c20 */ /* 0x000fe20008410000 */
[----:B------:R-:W-:Y:S01]  /*27e0*/  FMUL.FTZ R41, R41, UR6 ;  /* 0x0000000629297c20 */ /* 0x000fe20008410000 */
[----:B------:R-:W-:Y:S01]  /*27f0*/  LOP3.LUT P5, RZ, R59, 0xff00, RZ, 0xc0, !PT ;  /* 0x0000ff003bff7812 */ /* 0x000fe200078ac0ff */
[----:B------:R-:W-:Y:S01]  /*2800*/  FMUL.FTZ R42, R42, UR6 ;  /* 0x000000062a2a7c20 */ /* 0x000fe20008410000 */
[----:B-1----:R-:W-:-:S02]  /*2810*/  SEL R36, R45, RZ, P6 ;  /* 0x000000ff2d247207 */ /* 0x002fc40003000000 */
[C---:B------:R-:W-:Y:S02]  /*2820*/  LOP3.LUT P4, RZ, R59.reuse, 0xff0000, RZ, 0xc0, !PT ;  /* 0x00ff00003bff7812 */ /* 0x040fe4000788c0ff */
[----:B------:R-:W-:Y:S02]  /*2830*/  ISETP.GE.U32.AND P6, PT, R59, 0x1000000, PT ;  /* 0x010000003b00780c */ /* 0x000fe40003fc6070 */
[----:B------:R-:W-:Y:S02]  /*2840*/  SEL R37, R44, RZ, P5 ;  /* 0x000000ff2c257207 */ /* 0x000fe40002800000 */
[----:B------:R-:W-:Y:S02]  /*2850*/  SEL R38, R41, RZ, P4 ;  /* 0x000000ff29267207 */ /* 0x000fe40002000000 */
[----:B------:R-:W-:Y:S01]  /*2860*/  SEL R39, R42, RZ, P6 ;  /* 0x000000ff2a277207 */ /* 0x000fe20003000000 */
[----:B------:R-:W-:Y:S06]  /*2870*/  BRA `(.L_x_2429) ;  /* 0x0000000000c87947 */ /* 0x000fec0003800000 */
.L_x_2431:
        /* <DEDUP_REMOVED lines=8> */
[----:B------:R-:W-:Y:S01]  /*2900*/  FADD.FTZ R42, R43, -R42 ;  /* 0x8000002a2b2a7221 */ /* 0x000fe20000010000 */
[----:B------:R-:W-:Y:S01]  /*2910*/  FMUL.FTZ R28, R61, R28 ;  /* 0x0000001c3d1c7220 */ /* 0x000fe20000410000 */
        /* <DEDUP_REMOVED lines=16> */
.L_x_2433:
        /* <DEDUP_REMOVED lines=23> */
[----:B------:R-:W-:-:S07]  /*2b90*/  SEL R39, R42, RZ, P6 ;  /* 0x000000ff2a277207 */ /* 0x000fce0003000000 */
.L_x_2429:
        /* <DEDUP_REMOVED lines=13> */
.L_x_2416:
        /* <DEDUP_REMOVED lines=16> */
.L_x_2415:
[----:B------:R-:W-:Y:S05]  /*2d70*/  BSYNC B0 ;  /* 0x0000000000007941 */ /* 0x000fea0003800000 */
.L_x_2414:
        /* <DEDUP_REMOVED lines=66> */
.L_x_2417:
        /* <DEDUP_REMOVED lines=8> */
.L_x_2436:
[----:B------:R-:W-:Y:S05]  /*3220*/  BSYNC B2 ;  /* 0x0000000000027941 */ /* 0x000fea0003800000 */
.L_x_2435:
        /* <DEDUP_REMOVED lines=8> */
.L_x_2437:
[----:B------:R-:W-:Y:S01]  /*32b0*/  HFMA2 R68, -RZ, RZ, 0, 1.1920928955078125e-07 ;  /* 0x00000002ff447431 */ /* 0x000fe200000001ff */
[----:B------:R-:W-:Y:S01]  /*32c0*/  MOV R39, R73 ;  /* 0x0000004900277202 */ /* 0x000fe20000000f00 */
[----:B------:R-:W-:-:S07]  /*32d0*/  FADD.FTZ R74, R71, R72 ;  /* 0x00000048474a7221 */ /* 0x000fce0000010000 */
[----:B------:R-:W-:Y:S05]  /*32e0*/  WARPSYNC.COLLECTIVE R70, `(.L_x_2438) ;  /* 0x0000000046087348 */ /* 0x000fea0003c00000 */
[----:B------:R0:W1:Y:S02]  /*32f0*/  SHFL.BFLY P3, R72, R39, R68, R67 ;  /* 0x0c00004427487389 */ /* 0x0000640000060043 */
[----:B01----:R-:W-:Y:S05]  /*3300*/  ENDCOLLECTIVE ;  /* 0x000000000000791b */ /* 0x003fea0003800000 */
.L_x_2438:
[----:B------:R-:W-:Y:S01]  /*3310*/  MOV R39, R74 ;  /* 0x0000004a00277202 */ /* 0x000fe20000000f00 */
[----:B------:R-:W-:-:S07]  /*3320*/  FADD.FTZ R75, R73, R72 ;  /* 0x00000048494b7221 */ /* 0x000fce0000010000 */
[----:B------:R-:W-:Y:S05]  /*3330*/  WARPSYNC.COLLECTIVE R70, `(.L_x_2439) ;  /* 0x0000000046087348 */ /* 0x000fea0003c00000 */
[----:B------:R0:W1:Y:S02]  /*3340*/  SHFL.BFLY P3, R72, R39, R68, R67 ;  /* 0x0c00004427487389 */ /* 0x0000640000060043 */
[----:B01----:R-:W-:Y:S05]  /*3350*/  ENDCOLLECTIVE ;  /* 0x000000000000791b */ /* 0x003fea0003800000 */
.L_x_2439:
[----:B------:R-:W-:Y:S01]  /*3360*/  HFMA2 R68, -RZ, RZ, 0, 2.384185791015625e-07 ;  /* 0x00000004ff447431 */ /* 0x000fe200000001ff */
[----:B------:R-:W-:Y:S01]  /*3370*/  MOV R39, R75 ;  /* 0x0000004b00277202 */ /* 0x000fe20000000f00 */
[----:B------:R-:W-:-:S07]  /*3380*/  FADD.FTZ R76, R74, R72 ;  /* 0x000000484a4c7221 */ /* 0x000fce0000010000 */
[----:B------:R-:W-:Y:S05]  /*3390*/  WARPSYNC.COLLECTIVE R70, `(.L_x_2440) ;  /* 0x0000000046087348 */ /* 0x000fea0003c00000 */
[----:B------:R0:W1:Y:S02]  /*33a0*/  SHFL.BFLY P3, R72, R39, R68, R67 ;  /* 0x0c00004427487389 */ /* 0x0000640000060043 */
[----:B01----:R-:W-:Y:S05]  /*33b0*/  ENDCOLLECTIVE ;  /* 0x000000000000791b */ /* 0x003fea0003800000 */
.L_x_2440:
[----:B------:R-:W-:Y:S01]  /*33c0*/  MOV R39, R76 ;  /* 0x0000004c00277202 */ /* 0x000fe20000000f00 */
[----:B------:R-:W-:-:S07]  /*33d0*/  FADD.FTZ R77, R75, R72 ;  /* 0x000000484b4d7221 */ /* 0x000fce0000010000 */
[----:B------:R-:W-:Y:S05]  /*33e0*/  WARPSYNC.COLLECTIVE R70, `(.L_x_2441) ;  /* 0x0000000046087348 */ /* 0x000fea0003c00000 */
[----:B------:R0:W1:Y:S02]  /*33f0*/  SHFL.BFLY P3, R72, R39, R68, R67 ;  /* 0x0c00004427487389 */ /* 0x0000640000060043 */
[----:B01----:R-:W-:Y:S05]  /*3400*/  ENDCOLLECTIVE ;  /* 0x000000000000791b */ /* 0x003fea0003800000 */
.L_x_2441:
[----:B------:R-:W-:Y:S01]  /*3410*/  HFMA2 R68, -RZ, RZ, 0, 4.76837158203125e-07 ;  /* 0x00000008ff447431 */ /* 0x000fe200000001ff */
[----:B------:R-:W-:Y:S01]  /*3420*/  MOV R39, R77 ;  /* 0x0000004d00277202 */ /* 0x000fe20000000f00 */
[----:B------:R-:W-:-:S07]  /*3430*/  FADD.FTZ R76, R76, R72 ;  /* 0x000000484c4c7221 */ /* 0x000fce0000010000 */
[----:B------:R-:W-:Y:S05]  /*3440*/  WARPSYNC.COLLECTIVE R70, `(.L_x_2442) ;  /* 0x0000000046087348 */ /* 0x000fea0003c00000 */
[----:B------:R0:W1:Y:S02]  /*3450*/  SHFL.BFLY P3, R72, R39, R68, R67 ;  /* 0x0c00004427487389 */ /* 0x0000640000060043 */
[----:B01----:R-:W-:Y:S05]  /*3460*/  ENDCOLLECTIVE ;  /* 0x000000000000791b */ /* 0x003fea0003800000 */
.L_x_2442:
[----:B------:R-:W-:Y:S01]  /*3470*/  MOV R39, R76 ;  /* 0x0000004c00277202 */ /* 0x000fe20000000f00 */
[----:B------:R-:W-:-:S07]  /*3480*/  FADD.FTZ R69, R77, R72 ;  /* 0x000000484d457221 */ /* 0x000fce0000010000 */
[----:B------:R-:W-:Y:S05]  /*3490*/  WARPSYNC.COLLECTIVE R70, `(.L_x_2443) ;  /* 0x0000000046087348 */ /* 0x000fea0003c00000 */
[----:B------:R0:W1:Y:S02]  /*34a0*/  SHFL.BFLY P3, R72, R39, R68, R67 ;  /* 0x0c00004427487389 */ /* 0x0000640000060043 */
[----:B01----:R-:W-:Y:S05]  /*34b0*/  ENDCOLLECTIVE ;  /* 0x000000000000791b */ /* 0x003fea0003800000 */
.L_x_2443:
[----:B------:R-:W-:Y:S01]  /*34c0*/  HFMA2 R68, -RZ, RZ, 0, 9.5367431640625e-07 ;  /* 0x00000010ff447431 */ /* 0x000fe200000001ff */
[----:B------:R-:W-:Y:S01]  /*34d0*/  MOV R39, R69 ;  /* 0x0000004500277202 */ /* 0x000fe20000000f00 */
[----:B------:R-:W-:-:S07]  /*34e0*/  FADD.FTZ R71, R76, R72 ;  /* 0x000000484c477221 */ /* 0x000fce0000010000 */
[----:B------:R-:W-:Y:S05]  /*34f0*/  WARPSYNC.COLLECTIVE R70, `(.L_x_2444) ;  /* 0x0000000046087348 */ /* 0x000fea0003c00000 */
[----:B------:R0:W1:Y:S02]  /*3500*/  SHFL.BFLY P3, R72, R39, R68, R67 ;  /* 0x0c00004427487389 */ /* 0x0000640000060043 */
[----:B01----:R-:W-:Y:S05]  /*3510*/  ENDCOLLECTIVE ;  /* 0x000000000000791b */ /* 0x003fea0003800000 */
.L_x_2444:
[----:B------:R-:W-:Y:S02]  /*3520*/  MOV R39, R71 ;  /* 0x0000004700277202 */ /* 0x000fe40000000f00 */
[----:B------:R-:W-:-:S07]  /*3530*/  MOV R74, R72 ;  /* 0x00000048004a7202 */ /* 0x000fce0000000f00 */
[----:B------:R-:W-:Y:S05]  /*3540*/  WARPSYNC.COLLECTIVE R70, `(.L_x_2445) ;  /* 0x0000000046087348 */ /* 0x000fea0003c00000 */
[----:B------:R0:W1:Y:S02]  /*3550*/  SHFL.BFLY P3, R72, R39, R68, R67 ;  /* 0x0c00004427487389 */ /* 0x0000640000060043 */
[----:B01----:R-:W-:Y:S05]  /*3560*/  ENDCOLLECTIVE ;  /* 0x000000000000791b */ /* 0x003fea0003800000 */
.L_x_2445:
[----:B------:R-:W-:Y:S05]  /*3570*/  BRA `(.L_x_2446) ;  /* 0xffffffd400807947 */ /* 0x000fea000383ffff */
.L_x_2447:
        /* <DEDUP_REMOVED lines=16> */
.L_x_2907:


//--------------------- .text._ZN10layer_norm31ln_parallel_residual_bwd_kernelINS_13Kernel_traitsIfffffjLj256ELj1ELj4ELj1ELj16ENS_18Kernel_traits_baseILj256EfffffjLj128EEEEELb0ELb0ELb0EEEvNS_9BwdParamsE --------------------------
	.section	.text._ZN10layer_norm31ln_parallel_residual_bwd_kernelINS_13Kernel_traitsIfffffjLj256ELj1ELj4ELj1ELj16ENS_18Kernel_traits_baseILj256EfffffjLj128EEEEELb0ELb0ELb0EEEvNS_9BwdParamsE,"ax",@progbits
	.align	128
        .global         _ZN10layer_norm31ln_parallel_residual_bwd_kernelINS_13Kernel_traitsIfffffjLj256ELj1ELj4ELj1ELj16ENS_18Kernel_traits_baseILj256EfffffjLj128EEEEELb0ELb0ELb0EEEvNS_9BwdParamsE
        .type           _ZN10layer_norm31ln_parallel_residual_bwd_kernelINS_13Kernel_traitsIfffffjLj256ELj1ELj4ELj1ELj16ENS_18Kernel_traits_baseILj256EfffffjLj128EEEEELb0ELb0ELb0EEEvNS_9BwdParamsE,@function
        .size           _ZN10layer_norm31ln_parallel_residual_bwd_kernelINS_13Kernel_traitsIfffffjLj256ELj1ELj4ELj1ELj16ENS_18Kernel_traits_baseILj256EfffffjLj128EEEEELb0ELb0ELb0EEEvNS_9BwdParamsE,(.L_x_2908 - _ZN10layer_norm31ln_parallel_residual_bwd_kernelINS_13Kernel_traitsIfffffjLj256ELj1ELj4ELj1ELj16ENS_18Kernel_traits_baseILj256EfffffjLj128EEEEELb0ELb0ELb0EEEvNS_9BwdParamsE)
        .other          _ZN10layer_norm31ln_parallel_residual_bwd_kernelINS_13Kernel_traitsIfffffjLj256ELj1ELj4ELj1ELj16ENS_18Kernel_traits_baseILj256EfffffjLj128EEEEELb0ELb0ELb0EEEvNS_9BwdParamsE,@"STO_CUDA_ENTRY STV_DEFAULT"
_ZN10layer_norm31ln_parallel_residual_bwd_kernelINS_13Kernel_traitsIfffffjLj256ELj1ELj4ELj1ELj16ENS_18Kernel_traits_baseILj256EfffffjLj128EEEEELb0ELb0ELb0EEEvNS_9BwdParamsE:
.text._ZN10layer_norm31ln_parallel_residual_bwd_kernelINS_13Kernel_traitsIfffffjLj256ELj1ELj4ELj1ELj16ENS_18Kernel_traits_baseILj256EfffffjLj128EEEEELb0ELb0ELb0EEEvNS_9BwdParamsE:
[----:B------:R-:W-:Y:S01]  /*0000*/  LDC R1, c[0x0][0x37c] ;  /* 0x0000df00ff017b82 */ /* 0x000fe20000000800 */
[----:B------:R-:W0:Y:S01]  /*0010*/  S2R R81, SR_TID.X ;  /* 0x0000000000517919 */ /* 0x000e220000002100 */
[----:B------:R-:W1:Y:S06]  /*0020*/  LDCU UR4, c[0x0][0x388] ;  /* 0x00007100ff0477ac */ /* 0x000e6c0008000800 */
[----:B------:R-:W2:Y:S01]  /*0030*/  S2UR UR9, SR_CTAID.X ;  /* 0x00000000000979c3 */ /* 0x000ea20000002500 */
[----:B------:R-:W3:Y:S01]  /*0040*/  LDCU.64 UR10, c[0x0][0x358] ;  /* 0x00006b00ff0a77ac */ /* 0x000ee20008000a00 */
[----:B------:R-:W4:Y:S06]  /*0050*/  LDCU UR12, c[0x0][0x384] ;  /* 0x00007080ff0c77ac */ /* 0x000f2c0008000800 */
[----:B------:R-:W3:Y:S01]  /*0060*/  LDC.64 R8, c[0x0][0x3d0] ;  /* 0x0000f400ff087b82 */ /* 0x000ee20000000a00 */
        /* <DEDUP_REMOVED lines=11> */
[----:B--2---:R-:W-:Y:S01]  /*0120*/  USHF.L.U32 UR8, UR9, 0x2, URZ ;  /* 0x0000000209087899 */ /* 0x004fe200080006ff */
[----:B------:R-:W-:Y:S01]  /*0130*/  LEA.HI.SX32 R2, R2, R5, 0x1e ;  /* 0x0000000502027211 */ /* 0x000fe200078ff2ff */
[----:B------:R-:W0:Y:S01]  /*0140*/  LDCU.64 UR4, c[0x0][0x478] ;  /* 0x00008f00ff0477ac */ /* 0x000e220008000a00 */
[----:B------:R-:W2:Y:S01]  /*0150*/  LDC.64 R4, c[0x0][0x3d0] ;  /* 0x0000f400ff047b82 */ /* 0x000ea20000000a00 */
[----:B------:R-:W-:-:S02]  /*0160*/  MOV R3, R80 ;  /* 0x0000005000037202 */ /* 0x000fc40000000f00 */
[C---:B------:R-:W-:Y:S02]  /*0170*/  ISETP.GE.U32.AND P3, PT, R2.reuse, 0x20, PT ;  /* 0x000000200200780c */ /* 0x040fe40003f66070 */
[----:B------:R-:W-:Y:S02]  /*0180*/  ISETP.GE.U32.AND P0, PT, R2, 0x40, PT ;  /* 0x000000400200780c */ /* 0x000fe40003f06070 */
[----:B------:R-:W-:-:S09]  /*0190*/  SHF.R.U32.HI R81, RZ, 0x5, R81 ;  /* 0x00000005ff517819 */ /* 0x000fd20000011651 */
[C---:B------:R-:W-:Y:S01]  /*01a0*/  @P3 LOP3.LUT R3, R80.reuse, 0x20, RZ, 0xfc, !PT ;  /* 0x0000002050033812 */ /* 0x040fe200078efcff */
[----:B-1----:R-:W-:Y:S01]  /*01b0*/  @P3 IMAD.WIDE.U32 R6, R80, 0x10, R6 ;  /* 0x0000001050063825 */ /* 0x002fe200078e0006 */
[----:B------:R-:W-:-:S03]  /*01c0*/  LOP3.LUT R81, R81, UR8, RZ, 0xfc, !PT ;  /* 0x0000000851517c12 */ /* 0x000fc6000f8efcff */
[C---:B---3--:R-:W-:Y:S01]  /*01d0*/  @P0 IMAD.WIDE.U32 R8, R3.reuse, 0x10, R8 ;  /* 0x0000001003080825 */ /* 0x048fe200078e0008 */
[----:B------:R-:W-:Y:S01]  /*01e0*/  BSSY B0, `(.L_x_2448) ;  /* 0x0000228000007945 */ /* 0x000fe20003800000 */
[----:B------:R-:W5:Y:S02]  /*01f0*/  @P3 LDG.E.128 R36, desc[UR10][R6.64] ;  /* 0x0000000a06243981 */ /* 0x000f64000c1e1d00 */
[----:B----4-:R-:W-:Y:S02]  /*0200*/  @P0 IMAD.WIDE.U32 R10, R3, 0x10, R10 ;  /* 0x00000010030a0825 */ /* 0x010fe400078e000a */
[----:B------:R1:W5:Y:S02]  /*0210*/  @P0 LDG.E.128 R48, desc[UR10][R8.64] ;  /* 0x0000000a08300981 */ /* 0x000364000c1e1d00 */
[----:B--2---:R-:W-:Y:S02]  /*0220*/  @P3 IMAD.WIDE.U32 R4, R80, 0x10, R4 ;  /* 0x0000001050043825 */ /* 0x004fe400078e0004 */
[----:B------:R2:W5:Y:S01]  /*0230*/  @P0 LDG.E.128 R44, desc[UR10][R10.64] ;  /* 0x0000000a0a2c0981 */ /* 0x000562000c1e1d00 */
[----:B------:R-:W-:-:S02]  /*0240*/  ISETP.GE.AND P0, PT, R81, UR12, PT ;  /* 0x0000000c51007c0c */ /* 0x000fc4000bf06270 */
[----:B------:R-:W-:Y:S02]  /*0250*/  CS2R R32, SRZ ;  /* 0x0000000000207805 */ /* 0x000fe4000001ff00 */
[----:B------:R-:W-:Y:S01]  /*0260*/  CS2R R34, SRZ ;  /* 0x0000000000227805 */ /* 0x000fe2000001ff00 */
[----:B------:R3:W5:Y:S01]  /*0270*/  @P3 LDG.E.128 R40, desc[UR10][R4.64] ;  /* 0x0000000a04283981 */ /* 0x000762000c1e1d00 */
        /* <DEDUP_REMOVED lines=10> */
[----:B-1----:R-:W-:Y:S02]  /*0320*/  CS2R R8, SRZ ;  /* 0x0000000000087805 */ /* 0x002fe4000001ff00 */
[----:B--2---:R-:W-:Y:S02]  /*0330*/  CS2R R10, SRZ ;  /* 0x00000000000a7805 */ /* 0x004fe4000001ff00 */
[----:B---3--:R-:W-:Y:S02]  /*0340*/  CS2R R4, SRZ ;  /* 0x0000000000047805 */ /* 0x008fe4000001ff00 */
[----:B------:R-:W-:Y:S01]  /*0350*/  CS2R R6, SRZ ;  /* 0x0000000000067805 */ /* 0x000fe2000001ff00 */
[----:B0-----:R-:W-:Y:S06]  /*0360*/  @P0 BRA `(.L_x_2449) ;  /* 0x00000020003c0947 */ /* 0x001fec0003800000 */
[----:B------:R-:W0:Y:S01]  /*0370*/  LDC.U8 R100, c[0x0][0x410] ;  /* 0x00010400ff647b82 */ /* 0x000e220000000000 */
        /* <DEDUP_REMOVED lines=16> */
[----:B0-----:R-:W-:-:S13]  /*0480*/  ISETP.NE.AND P2, PT, R100, RZ, PT ;  /* 0x000000ff6400720c */ /* 0x001fda0003f45270 */
.L_x_2475:
        /* <DEDUP_REMOVED lines=27> */
[----:B------:R-:W2:Y:S01]  /*0640*/  LDG.E.128 R72, desc[UR10][R72.64] ;  /* 0x0000000a48487981 */ /* 0x000ea2000c1e1d00 */
[----:B------:R-:W-:-:S04]  /*0650*/  ISETP.NE.U32.AND P0, PT, RZ, UR14, PT ;  /* 0x0000000eff007c0c */ /* 0x000fc8000bf05070 */
[----:B------:R-:W-:-:S13]  /*0660*/  ISETP.NE.AND.EX P0, PT, RZ, UR15, PT, P0 ;  /* 0x0000000fff007c0c */ /* 0x000fda000bf05300 */
[----:B------:R-:W0:Y:S01]  /*0670*/  @P0 LDC.64 R94, c[0x0][0x438] ;  /* 0x00010e00ff5e0b82 */ /* 0x000e220000000a00 */
[C---:B------:R-:W-:Y:S01]  /*0680*/  IADD3 R103, PT, PT, R82.reuse, 0x20, RZ ;  /* 0x0000002052677810 */ /* 0x040fe20007ffe0ff */
[----:B0-----:R-:W-:-:S05]  /*0690*/  @P0 IMAD.WIDE.U32 R94, R82, 0x10, R94 ;  /* 0x00000010525e0825 */ /* 0x001fca00078e005e */
[----:B------:R0:W5:Y:S01]  /*06a0*/  @P0 LDG.E.128 R52, desc[UR10][R94.64] ;  /* 0x0000000a5e340981 */ /* 0x000162000c1e1d00 */
[C---:B---3--:R-:W-:Y:S01]  /*06b0*/  FADD.FTZ R84, -R98.reuse, R76 ;  /* 0x0000004c62547221 */ /* 0x048fe20000010100 */
[----:B------:R-:W-:-:S03]  /*06c0*/  FADD.FTZ R86, -R98, R77 ;  /* 0x0000004d62567221 */ /* 0x000fc60000010100 */
[C---:B-----5:R-:W-:Y:S01]  /*06d0*/  FMUL.FTZ R3, R83.reuse, R84 ;  /* 0x0000005453037220 */ /* 0x060fe20000410000 */
[----:B------:R-:W-:Y:S01]  /*06e0*/  FMUL.FTZ R84, R83, R86 ;  /* 0x0000005653547220 */ /* 0x000fe20000410000 */
[----:B----4-:R-:W-:Y:S01]  /*06f0*/  FMUL.FTZ R76, R37, R69 ;  /* 0x00000045254c7220 */ /* 0x010fe20000410000 */
[----:B------:R-:W-:Y:S01]  /*0700*/  FMUL.FTZ R77, R36, R68 ;  /* 0x00000044244d7220 */ /* 0x000fe20000410000 */
[----:B------:R-:W-:Y:S01]  /*0710*/  FADD.FTZ R78, -R98, R78 ;  /* 0x0000004e624e7221 */ /* 0x000fe20000010100 */
[----:B------:R-:W-:Y:S01]  /*0720*/  FADD.FTZ R8, R8, R68 ;  /* 0x0000004408087221 */ /* 0x000fe20000010000 */
[----:B------:R-:W-:Y:S01]  /*0730*/  FFMA.FTZ R16, R68, R3, R16 ;  /* 0x0000000344107223 */ /* 0x000fe20000010010 */
[----:B--2---:R-:W-:Y:S01]  /*0740*/  FADD.FTZ R25, R25, R73 ;  /* 0x0000004919197221 */ /* 0x004fe20000010000 */
[----:B------:R-:W-:Y:S01]  /*0750*/  FFMA.FTZ R89, R41, R73, R76 ;  /* 0x0000004929597223 */ /* 0x000fe2000001004c */
[----:B------:R-:W-:Y:S01]  /*0760*/  FFMA.FTZ R33, R73, R84, R33 ;  /* 0x0000005449217223 */ /* 0x000fe20000010021 */
[----:B------:R-:W-:Y:S01]  /*0770*/  FFMA.FTZ R86, R40, R72, R77 ;  /* 0x0000004828567223 */ /* 0x000fe2000001004d */
[----:B------:R-:W-:-:S03]  /*0780*/  FMUL.FTZ R73, R38, R70 ;  /* 0x0000004626497220 */ /* 0x000fc60000410000 */
[----:B------:R-:W-:Y:S01]  /*0790*/  FADD.FTZ R68, RZ, R86 ;  /* 0x00000056ff447221 */ /* 0x000fe20000010000 */
[----:B0-----:R-:W-:Y:S01]  /*07a0*/  FFMA.FTZ R94, R42, R74, R73 ;  /* 0x0000004a2a5e7223 */ /* 0x001fe20000010049 */
[----:B------:R-:W-:Y:S01]  /*07b0*/  FFMA.FTZ R73, R3, R86, RZ ;  /* 0x0000005603497223 */ /* 0x000fe200000100ff */
[----:B------:R-:W-:Y:S01]  /*07c0*/  FMUL.FTZ R95, R83, R78 ;  /* 0x0000004e535f7220 */ /* 0x000fe20000410000 */
[----:B------:R-:W-:Y:S01]  /*07d0*/  FADD.FTZ R9, R9, R69 ;  /* 0x0000004509097221 */ /* 0x000fe20000010000 */
        /* <DEDUP_REMOVED lines=8> */
[----:B------:R-:W-:Y:S01]  /*0860*/  FFMA.FTZ R18, R70, R95, R18 ;  /* 0x0000005f46127223 */ /* 0x000fe20000010012 */
[----:B------:R-:W-:Y:S01]  /*0870*/  FADD.FTZ R70, R69, R94 ;  /* 0x0000005e45467221 */ /* 0x000fe20000010000 */
[----:B------:R-:W-:Y:S01]  /*0880*/  FMUL.FTZ R96, R83, R96 ;  /* 0x0000006053607220 */ /* 0x000fe20000410000 */
[----:B------:R-:W-:Y:S01]  /*0890*/  FFMA.FTZ R97, R43, R75, R72 ;  /* 0x0000004b2b617223 */ /* 0x000fe20000010048 */
        /* <DEDUP_REMOVED lines=9> */
.L_x_2451:
[----:B------:R-:W-:Y:S05]  /*0930*/  BSYNC.RECONVERGENT B1 ;  /* 0x0000000000017941 */ /* 0x000fea0003800200 */
.L_x_2450:
[----:B------:R-:W-:Y:S01]  /*0940*/  BSSY.RECONVERGENT B1, `(.L_x_2452) ;  /* 0x0000039000017945 */ /* 0x000fe20003800200 */
[----:B------:R-:W-:-:S03]  /*0950*/  ISETP.GE.U32.AND P3, PT, R2, 0x20, PT ;  /* 0x000000200200780c */ /* 0x000fc60003f66070 */
[----:B------:R-:W-:Y:S10]  /*0960*/  @!P4 BRA `(.L_x_2453) ;  /* 0x0000000000d8c947 */ /* 0x000ff40003800000 */
[----:B------:R-:W0:Y:S01]  /*0970*/  LDC.64 R76, c[0x0][0x3a8] ;  /* 0x0000ea00ff4c7b82 */ /* 0x000e220000000a00 */
[----:B------:R-:W-:-:S07]  /*0980*/  ISETP.NE.U32.AND P0, PT, RZ, UR14, PT ;  /* 0x0000000eff007c0c */ /* 0x000fce000bf05070 */
        /* <DEDUP_REMOVED lines=8> */
[----:B------:R-:W-:-:S13]  /*0a10*/  ISETP.NE.AND.EX P0, PT, RZ, UR15, PT, P0 ;  /* 0x0000000fff007c0c */ /* 0x000fda000bf05300 */
[----:B------:R-:W0:Y:S02]  /*0a20*/  @P0 LDC.64 R92, c[0x0][0x438] ;  /* 0x00010e00ff5c0b82 */ /* 0x000e240000000a00 */
        /* <DEDUP_REMOVED lines=8> */
[----:B------:R-:W-:Y:S01]  /*0ab0*/  FADD.FTZ R4, R4, R68 ;  /* 0x0000004404047221 */ /* 0x000fe20000010000 */
[-C--:B------:R-:W-:Y:S01]  /*0ac0*/  FFMA.FTZ R12, R68, R85.reuse, R12 ;  /* 0x00000055440c7223 */ /* 0x080fe2000001000c */
[----:B------:R-:W-:Y:S01]  /*0ad0*/  FADD.FTZ R78, -R98, R78 ;  /* 0x0000004e624e7221 */ /* 0x000fe20000010100 */
[----:B--2---:R-:W-:Y:S01]  /*0ae0*/  FFMA.FTZ R90, R48, R72, R77 ;  /* 0x00000048305a7223 */ /* 0x004fe2000001004d */
[----:B------:R-:W-:Y:S01]  /*0af0*/  FADD.FTZ R20, R20, R72 ;  /* 0x0000004814147221 */ /* 0x000fe20000010000 */
[----:B------:R-:W-:Y:S01]  /*0b00*/  FFMA.FTZ R28, R72, R85, R28 ;  /* 0x00000055481c7223 */ /* 0x000fe2000001001c */
[----:B------:R-:W-:Y:S01]  /*0b10*/  FADD.FTZ R21, R21, R73 ;  /* 0x0000004915157221 */ /* 0x000fe20000010000 */
[----:B------:R-:W-:Y:S01]  /*0b20*/  FFMA.FTZ R87, R49, R73, R76 ;  /* 0x0000004931577223 */ /* 0x000fe2000001004c */
[----:B------:R-:W-:Y:S01]  /*0b30*/  FFMA.FTZ R29, R73, R88, R29 ;  /* 0x00000058491d7223 */ /* 0x000fe2000001001d */
[----:B------:R-:W-:Y:S01]  /*0b40*/  FMUL.FTZ R72, R47, R71 ;  /* 0x000000472f487220 */ /* 0x000fe20000410000 */
[----:B------:R-:W-:Y:S01]  /*0b50*/  FMUL.FTZ R91, R46, R70 ;  /* 0x000000462e5b7220 */ /* 0x000fe20000410000 */
[----:B------:R-:W-:Y:S01]  /*0b60*/  FADD.FTZ R68, R101, R90 ;  /* 0x0000005a65447221 */ /* 0x000fe20000010000 */
[----:B------:R-:W-:Y:S01]  /*0b70*/  FFMA.FTZ R73, R85, R90, R102 ;  /* 0x0000005a55497223 */ /* 0x000fe20000010066 */
[----:B------:R-:W-:Y:S01]  /*0b80*/  FFMA.FTZ R99, R51, R75, R72 ;  /* 0x0000004b33637223 */ /* 0x000fe20000010048 */
[----:B------:R-:W-:Y:S01]  /*0b90*/  FADD.FTZ R98, -R98, R79 ;  /* 0x0000004f62627221 */ /* 0x000fe20000010100 */
[----:B0-----:R-:W-:Y:S01]  /*0ba0*/  FMUL.FTZ R93, R83, R78 ;  /* 0x0000004e535d7220 */ /* 0x001fe20000410000 */
[----:B------:R-:W-:Y:S01]  /*0bb0*/  FFMA.FTZ R91, R50, R74, R91 ;  /* 0x0000004a325b7223 */ /* 0x000fe2000001005b */
        /* <DEDUP_REMOVED lines=9> */
[----:B------:R-:W-:Y:S01]  /*0c50*/  FADD.FTZ R23, R23, R75 ;  /* 0x0000004b17177221 */ /* 0x000fe20000010000 */
[-C--:B------:R-:W-:Y:S01]  /*0c60*/  FFMA.FTZ R31, R75, R92.reuse, R31 ;  /* 0x0000005c4b1f7223 */ /* 0x080fe2000001001f */
[----:B------:R-:W-:Y:S01]  /*0c70*/  FADD.FTZ R6, R6, R70 ;  /* 0x0000004606067221 */ /* 0x000fe20000010000 */
[----:B------:R-:W-:Y:S01]  /*0c80*/  FFMA.FTZ R14, R70, R93, R14 ;  /* 0x0000005d460e7223 */ /* 0x000fe2000001000e */
[----:B------:R-:W-:Y:S01]  /*0c90*/  FADD.FTZ R7, R7, R71 ;  /* 0x0000004707077221 */ /* 0x000fe20000010000 */
[----:B------:R-:W-:Y:S01]  /*0ca0*/  FFMA.FTZ R15, R71, R92, R15 ;  /* 0x0000005c470f7223 */ /* 0x000fe2000001000f */
[----:B------:R-:W-:Y:S01]  /*0cb0*/  FADD.FTZ R101, R68, R99 ;  /* 0x0000006344657221 */ /* 0x000fe20000010000 */
[----:B------:R-:W-:-:S07]  /*0cc0*/  FFMA.FTZ R102, R92, R99, R69 ;  /* 0x000000635c667223 */ /* 0x000fce0000010045 */
.L_x_2453:
[----:B------:R-:W-:Y:S05]  /*0cd0*/  BSYNC.RECONVERGENT B1 ;  /* 0x0000000000017941 */ /* 0x000fea0003800200 */
.L_x_2452:
        /* <DEDUP_REMOVED lines=20> */
.L_x_2489:
        /* <DEDUP_REMOVED lines=28> */
[----:B------:R-:W-:Y:S06]  /*0fe0*/  BRA `(.L_x_2460) ;  /* 0x0000000800187947 */ /* 0x000fec0003800000 */
.L_x_2459:
        /* <DEDUP_REMOVED lines=17> */
.L_x_2458:
        /* <DEDUP_REMOVED lines=20> */
.L_x_2461:
        /* <DEDUP_REMOVED lines=21> */
.L_x_2457:
        /* <DEDUP_REMOVED lines=19> */
.L_x_2463:
        /* <DEDUP_REMOVED lines=17> */
.L_x_2462:
        /* <DEDUP_REMOVED lines=20> */
.L_x_2464:
        /* <DEDUP_REMOVED lines=20> */
.L_x_2460:
        /* <DEDUP_REMOVED lines=14> */
.L_x_2456:
[----:B------:R-:W-:Y:S05]  /*1930*/  BSYNC.RECONVERGENT B1 ;  /* 0x0000000000017941 */ /* 0x000fea0003800200 */
.L_x_2455:
        /* <DEDUP_REMOVED lines=34> */
.L_x_2469:
        /* <DEDUP_REMOVED lines=17> */
.L_x_2468:
        /* <DEDUP_REMOVED lines=21> */
.L_x_2471:
        /* <DEDUP_REMOVED lines=13> */
.L_x_2467:
[----:B-1----:R-:W1:Y:S02]  /*1e90*/  LDC.64 R68, c[0x0][0x478] ;  /* 0x00011e00ff447b82 */ /* 0x002e640000000a00 */
[----:B-1----:R-:W-:-:S04]  /*1ea0*/  ISETP.NE.U32.AND P0, PT, R68, RZ, PT ;  /* 0x000000ff4400720c */ /* 0x002fc80003f05070 */
[----:B------:R-:W-:-:S13]  /*1eb0*/  ISETP.NE.AND.EX P0, PT, R69, RZ, PT, P0 ;  /* 0x000000ff4500720c */ /* 0x000fda0003f05300 */
[----:B------:R-:W-:Y:S05]  /*1ec0*/  @!P0 BRA `(.L_x_2472) ;  /* 0x0000000000a88947 */ /* 0x000fea0003800000 */
[----:B------:R-:W1:Y:S02]  /*1ed0*/  LDC.64 R64, c[0x0][0x470] ;  /* 0x00011c00ff407b82 */ /* 0x000e640000000a00 */
        /* <DEDUP_REMOVED lines=24> */
.L_x_2473:
        /* <DEDUP_REMOVED lines=17> */
.L_x_2472:
        /* <DEDUP_REMOVED lines=21> */
.L_x_2474:
        /* <DEDUP_REMOVED lines=12> */
.L_x_2470:
        /* <DEDUP_REMOVED lines=9> */
.L_x_2466:
[----:B------:R-:W-:Y:S05]  /*2410*/  BSYNC.RECONVERGENT B1 ;  /* 0x0000000000017941 */ /* 0x000fea0003800200 */
.L_x_2465:
[----:B-1-3--:R-:W1:Y:S02]  /*2420*/  LDC.64 R68, c[0x0][0x380] ;  /* 0x0000e000ff447b82 */ /* 0x00ae640000000a00 */
[----:B-1----:R-:W-:-:S04]  /*2430*/  LEA R81, R68, R81, 0x2 ;  /* 0x0000005144517211 */ /* 0x002fc800078e10ff */
[----:B------:R-:W-:-:S13]  /*2440*/  ISETP.GE.AND P0, PT, R81, R69, PT ;  /* 0x000000455100720c */ /* 0x000fda0003f06270 */
[----:B------:R-:W-:Y:S05]  /*2450*/  @!P0 BRA `(.L_x_2475) ;  /* 0xffffffe0000c8947 */ /* 0x000fea000383ffff */
.L_x_2449:
[----:B------:R-:W-:Y:S05]  /*2460*/  BSYNC B0 ;  /* 0x0000000000007941 */ /* 0x000fea0003800000 */
.L_x_2448:
[----:B------:R-:W1:Y:S01]  /*2470*/  S2R R53, SR_TID.X ;  /* 0x0000000000357919 */ /* 0x000e620000002100 */
[----:B------:R-:W-:Y:S01]  /*2480*/  MOV R2, 0x400 ;  /* 0x0000040000027802 */ /* 0x000fe20000000f00 */
[----:B------:R-:W-:Y:S05]  /*2490*/  WARPSYNC.ALL ;  /* 0x0000000000007948 */ /* 0x000fea0003800000 */
[----:B------:R-:W2:Y:S01]  /*24a0*/  S2R R3, SR_CgaCtaId ;  /* 0x0000000000037919 */ /* 0x000ea20000008800 */
[----:B-----5:R-:W-:Y:S01]  /*24b0*/  IMAD R40, R0, UR9, RZ ;  /* 0x0000000900287c24 */ /* 0x020fe2000f8e02ff */
[----:B------:R-:W3:Y:S01]  /*24c0*/  LDCU.128 UR16, c[0x0][0x440] ;  /* 0x00008800ff1077ac */ /* 0x000ee20008000c00 */
[----:B------:R-:W-:Y:S01]  /*24d0*/  BSSY.RECONVERGENT B0, `(.L_x_2476) ;  /* 0x000007a000007945 */ /* 0x000fe20003800200 */
[----:B------:R-:W4:Y:S01]  /*24e0*/  LDCU.128 UR20, c[0x0][0x450] ;  /* 0x00008a00ff1477ac */ /* 0x000f220008000c00 */
[----:B-1----:R-:W-:-:S02]  /*24f0*/  SHF.R.U32.HI R37, RZ, 0x5, R53 ;  /* 0x00000005ff257819 */ /* 0x002fc40000011635 */
[----:B------:R-:W-:Y:S02]  /*2500*/  IADD3 R40, P0, PT, R40, R53, RZ ;  /* 0x0000003528287210 */ /* 0x000fe40007f1e0ff */
[----:B--2---:R-:W-:Y:S02]  /*2510*/  LEA R2, R3, R2, 0x18 ;  /* 0x0000000203027211 */ /* 0x004fe400078ec0ff */
[----:B------:R-:W-:-:S04]  /*2520*/  LEA R3, R37, R80, 0x6 ;  /* 0x0000005025037211 */ /* 0x000fc800078e30ff */
[-C--:B------:R-:W-:Y:S02]  /*2530*/  LEA R3, R3, R2.reuse, 0x4 ;  /* 0x0000000203037211 */ /* 0x080fe400078e20ff */
        /* <DEDUP_REMOVED lines=44> */
[----:B0-----:R-:W-:Y:S02]  /*2800*/  SHF.L.U32 R8, R40, 0x2, RZ ;  /* 0x0000000228087819 */ /* 0x001fe400000006ff */
[----:B-1----:R-:W-:Y:S02]  /*2810*/  LOP3.LUT R5, R53, 0x7f, RZ, 0x3c, !PT ;  /* 0x0000007f35057812 */ /* 0x002fe400078e3cff */
[----:B------:R-:W-:-:S02]  /*2820*/  IADD3.X R7, PT, PT, RZ, RZ, RZ, P0, !PT ;  /* 0x000000ffff077210 */ /* 0x000fc400007fe4ff */
[----:B------:R-:W-:Y:S02]  /*2830*/  IADD3 R6, PT, PT, R5, R0, RZ ;  /* 0x0000000005067210 */ /* 0x000fe40007ffe0ff */
[----:B------:R-:W-:Y:S02]  /*2840*/  IADD3 R10, P2, PT, R8, UR22, RZ ;  /* 0x00000016080a7c10 */ /* 0x000fe4000ff5e0ff */
        /* <DEDUP_REMOVED lines=22> */
[----:B0-----:R-:W-:Y:S02]  /*29b0*/  SHF.L.U64.HI R17, R40, 0x2, R7 ;  /* 0x0000000228117819 */ /* 0x001fe40000010207 */
        /* <DEDUP_REMOVED lines=43> */
.L_x_2477:
[----:B------:R-:W-:Y:S05]  /*2c70*/  BSYNC.RECONVERGENT B0 ;  /* 0x0000000000007941 */ /* 0x000fea0003800200 */
.L_x_2476:
        /* <DEDUP_REMOVED lines=15> */
.L_x_2454:
        /* <DEDUP_REMOVED lines=8> */
.L_x_2479:
[----:B------:R-:W-:Y:S05]  /*2df0*/  BSYNC B1 ;  /* 0x0000000000017941 */ /* 0x000fea0003800000 */
.L_x_2478:
        /* <DEDUP_REMOVED lines=8> */
.L_x_2480:
[----:B------:R-:W-:Y:S01]  /*2e80*/  FADD.FTZ R68, R68, R101 ;  /* 0x0000006544447221 */ /* 0x000fe20000010000 */
[----:B------:R-:W-:-:S04]  /*2e90*/  HFMA2 R78, -RZ, RZ, 0, 1.1920928955078125e-07 ;  /* 0x00000002ff4e7431 */ /* 0x000fc800000001ff */
[----:B------:R-:W-:Y:S02]  /*2ea0*/  MOV R79, R68 ;  /* 0x00000044004f7202 */ /* 0x000fe40000000f00 */
[----:B------:R-:W-:-:S07]  /*2eb0*/  MOV R69, R77 ;  /* 0x0000004d00457202 */ /* 0x000fce0000000f00 */
[----:B------:R-:W-:Y:S05]  /*2ec0*/  WARPSYNC.COLLECTIVE R76, `(.L_x_2481) ;  /* 0x000000004c087348 */ /* 0x000fea0003c00000 */
[----:B------:R0:W1:Y:S02]  /*2ed0*/  SHFL.BFLY P0, R77, R79, R78, R103 ;  /* 0x0c00004e4f4d7389 */ /* 0x0000640000000067 */
[----:B01----:R-:W-:Y:S05]  /*2ee0*/  ENDCOLLECTIVE ;  /* 0x000000000000791b */ /* 0x003fea0003800000 */
.L_x_2481:
[----:B------:R-:W-:-:S05]  /*2ef0*/  FADD.FTZ R69, R69, R102 ;  /* 0x0000006645457221 */ /* 0x000fca0000010000 */
[----:B------:R-:W-:Y:S02]  /*2f00*/  MOV R79, R69 ;  /* 0x00000045004f7202 */ /* 0x000fe40000000f00 */
[----:B------:R-:W-:-:S07]  /*2f10*/  MOV R71, R77 ;  /* 0x0000004d00477202 */ /* 0x000fce0000000f00 */
[----:B------:R-:W-:Y:S05]  /*2f20*/  WARPSYNC.COLLECTIVE R76, `(.L_x_2482) ;  /* 0x000000004c087348 */ /* 0x000fea0003c00000 */
[----:B------:R0:W1:Y:S02]  /*2f30*/  SHFL.BFLY P0, R77, R79, R78, R103 ;  /* 0x0c00004e4f4d7389 */ /* 0x0000640000000067 */
[----:B01----:R-:W-:Y:S05]  /*2f40*/  ENDCOLLECTIVE ;  /* 0x000000000000791b */ /* 0x003fea0003800000 */
.L_x_2482:
[----:B------:R-:W-:Y:S01]  /*2f50*/  FADD.FTZ R71, R68, R71 ;  /* 0x0000004744477221 */ /* 0x000fe20000010000 */
[----:B------:R-:W-:-:S04]  /*2f60*/  HFMA2 R78, -RZ, RZ, 0, 2.384185791015625e-07 ;  /* 0x00000004ff4e7431 */ /* 0x000fc800000001ff */
[----:B------:R-:W-:Y:S02]  /*2f70*/  MOV R79, R71 ;  /* 0x00000047004f7202 */ /* 0x000fe40000000f00 */
[----:B------:R-:W-:-:S07]  /*2f80*/  MOV R70, R77 ;  /* 0x0000004d00467202 */ /* 0x000fce0000000f00 */
[----:B------:R-:W-:Y:S05]  /*2f90*/  WARPSYNC.COLLECTIVE R76, `(.L_x_2483) ;  /* 0x000000004c087348 */ /* 0x000fea0003c00000 */
[----:B------:R0:W1:Y:S02]  /*2fa0*/  SHFL.BFLY P0, R77, R79, R78, R103 ;  /* 0x0c00004e4f4d7389 */ /* 0x0000640000000067 */
[----:B01----:R-:W-:Y:S05]  /*2fb0*/  ENDCOLLECTIVE ;  /* 0x000000000000791b */ /* 0x003fea0003800000 */
.L_x_2483:
[----:B------:R-:W-:-:S05]  /*2fc0*/  FADD.FTZ R70, R69, R70 ;  /* 0x0000004645467221 */ /* 0x000fca0000010000 */
[----:B------:R-:W-:Y:S02]  /*2fd0*/  MOV R79, R70 ;  /* 0x00000046004f7202 */ /* 0x000fe40000000f00 */
[----:B------:R-:W-:-:S07]  /*2fe0*/  MOV R72, R77 ;  /* 0x0000004d00487202 */ /* 0x000fce0000000f00 */
[----:B------:R-:W-:Y:S05]  /*2ff0*/  WARPSYNC.COLLECTIVE R76, `(.L_x_2484) ;  /* 0x000000004c087348 */ /* 0x000fea0003c00000 */
[----:B------:R0:W1:Y:S02]  /*3000*/  SHFL.BFLY P0, R77, R79, R78, R103 ;  /* 0x0c00004e4f4d7389 */ /* 0x0000640000000067 */
[----:B01----:R-:W-:Y:S05]  /*3010*/  ENDCOLLECTIVE ;  /* 0x000000000000791b */ /* 0x003fea0003800000 */
.L_x_2484:
[----:B------:R-:W-:Y:S01]  /*3020*/  FADD.FTZ R72, R71, R72 ;  /* 0x0000004847487221 */ /* 0x000fe20000010000 */
[----:B------:R-:W-:-:S04]  /*3030*/  HFMA2 R78, -RZ, RZ, 0, 4.76837158203125e-07 ;  /* 0x00000008ff4e7431 */ /* 0x000fc800000001ff */
[----:B------:R-:W-:Y:S02]  /*3040*/  MOV R79, R72 ;  /* 0x00000048004f7202 */ /* 0x000fe40000000f00 */
[----:B------:R-:W-:-:S07]  /*3050*/  MOV R73, R77 ;  /* 0x0000004d00497202 */ /* 0x000fce0000000f00 */
[----:B------:R-:W-:Y:S05]  /*3060*/  WARPSYNC.COLLECTIVE R76, `(.L_x_2485) ;  /* 0x000000004c087348 */ /* 0x000fea0003c00000 */
[----:B------:R0:W1:Y:S02]  /*3070*/  SHFL.BFLY P0, R77, R79, R78, R103 ;  /* 0x0c00004e4f4d7389 */ /* 0x0000640000000067 */
[----:B01----:R-:W-:Y:S05]  /*3080*/  ENDCOLLECTIVE ;  /* 0x000000000000791b */ /* 0x003fea0003800000 */
.L_x_2485:
[----:B------:R-:W-:-:S05]  /*3090*/  FADD.FTZ R73, R70, R73 ;  /* 0x0000004946497221 */ /* 0x000fca0000010000 */
[----:B------:R-:W-:Y:S02]  /*30a0*/  MOV R79, R73 ;  /* 0x00000049004f7202 */ /* 0x000fe40000000f00 */
[----:B------:R-:W-:-:S07]  /*30b0*/  MOV R75, R77 ;  /* 0x0000004d004b7202 */ /* 0x000fce0000000f00 */
[----:B------:R-:W-:Y:S05]  /*30c0*/  WARPSYNC.COLLECTIVE R76, `(.L_x_2486) ;  /* 0x000000004c087348 */ /* 0x000fea0003c00000 */
[----:B------:R0:W1:Y:S02]  /*30d0*/  SHFL.BFLY P0, R77, R79, R78, R103 ;  /* 0x0c00004e4f4d7389 */ /* 0x0000640000000067 */
[----:B01----:R-:W-:Y:S05]  /*30e0*/  ENDCOLLECTIVE ;  /* 0x000000000000791b */ /* 0x003fea0003800000 */
.L_x_2486:
[----:B------:R-:W-:Y:S01]  /*30f0*/  FADD.FTZ R75, R72, R75 ;  /* 0x0000004b484b7221 */ /* 0x000fe20000010000 */
[----:B------:R-:W-:-:S04]  /*3100*/  HFMA2 R78, -RZ, RZ, 0, 9.5367431640625e-07 ;  /* 0x00000010ff4e7431 */ /* 0x000fc800000001ff */
[----:B------:R-:W-:Y:S02]  /*3110*/  MOV R79, R75 ;  /* 0x0000004b004f7202 */ /* 0x000fe40000000f00 */
[----:B------:R-:W-:-:S07]  /*3120*/  MOV R74, R77 ;  /* 0x0000004d004a7202 */ /* 0x000fce0000000f00 */
[----:B------:R-:W-:Y:S05]  /*3130*/  WARPSYNC.COLLECTIVE R76, `(.L_x_2487) ;  /* 0x000000004c087348 */ /* 0x000fea0003c00000 */
[----:B------:R0:W1:Y:S02]  /*3140*/  SHFL.BFLY P0, R77, R79, R78, R103 ;  /* 0x0c00004e4f4d7389 */ /* 0x0000640000000067 */
[----:B01----:R-:W-:Y:S05]  /*3150*/  ENDCOLLECTIVE ;  /* 0x000000000000791b */ /* 0x003fea0003800000 */
.L_x_2487:
[----:B------:R-:W-:-:S05]  /*3160*/  FADD.FTZ R74, R73, R74 ;  /* 0x0000004a494a7221 */ /* 0x000fca0000010000 */
[----:B------:R-:W-:Y:S02]  /*3170*/  MOV R79, R74 ;  /* 0x0000004a004f7202 */ /* 0x000fe40000000f00 */
[----:B------:R-:W-:-:S07]  /*3180*/  MOV R68, R77 ;  /* 0x0000004d00447202 */ /* 0x000fce0000000f00 */
[----:B------:R-:W-:Y:S05]  /*3190*/  WARPSYNC.COLLECTIVE R76, `(.L_x_2488) ;  /* 0x000000004c087348 */ /* 0x000fea0003c00000 */
[----:B------:R0:W1:Y:S02]  /*31a0*/  SHFL.BFLY P0, R77, R79, R78, R103 ;  /* 0x0c00004e4f4d7389 */ /* 0x0000640000000067 */
[----:B01----:R-:W-:Y:S05]  /*31b0*/  ENDCOLLECTIVE ;  /* 0x000000000000791b */ /* 0x003fea0003800000 */
.L_x_2488:
[----:B------:R-:W-:Y:S01]  /*31c0*/  MOV R69, R77 ;  /* 0x0000004d00457202 */ /* 0x000fe20000000f00 */
[----:B------:R-:W-:Y:S06]  /*31d0*/  BRA `(.L_x_2489) ;  /* 0xffffffdc00107947 */ /* 0x000fec000383ffff */
.L_x_2490:
        /* <DEDUP_REMOVED lines=10> */
.L_x_2908:


//--------------------- .text._ZN10layer_norm31ln_parallel_residual_bwd_kernelINS_13Kernel_traitsIfffffjLj256ELj1ELj4ELj1ELj16ENS_18Kernel_traits_baseILj256EfffffjLj128EEEEELb0ELb0ELb1EEEvNS_9BwdParamsE --------------------------
	.section	.text._ZN10layer_norm31ln_parallel_residual_bwd_kernelINS_13Kernel_traitsIfffffjLj256ELj1ELj4ELj1ELj16ENS_18Kernel_traits_baseILj256EfffffjLj128EEEEELb0ELb0ELb1EEEvNS_9BwdParamsE,"ax",@progbits
	.align	128
        .global         _ZN10layer_norm31ln_parallel_residual_bwd_kernelINS_13Kernel_traitsIfffffjLj256ELj1ELj4ELj1ELj16ENS_18Kernel_traits_baseILj256EfffffjLj128EEEEELb0ELb0ELb1EEEvNS_9BwdParamsE
        .type           _ZN10layer_norm31ln_parallel_residual_bwd_kernelINS_13Kernel_traitsIfffffjLj256ELj1ELj4ELj1ELj16ENS_18Kernel_traits_baseILj256EfffffjLj128EEEEELb0ELb0ELb1EEEvNS_9BwdParamsE,@function
        .size           _ZN10layer_norm31ln_parallel_residual_bwd_kernelINS_13Kernel_traitsIfffffjLj256ELj1ELj4ELj1ELj16ENS_18Kernel_traits_baseILj256EfffffjLj128EEEEELb0ELb0ELb1EEEvNS_9BwdParamsE,(.L_x_2909 - _ZN10layer_norm31ln_parallel_residual_bwd_kernelINS_13Kernel_traitsIfffffjLj256ELj1ELj4ELj1ELj16ENS_18Kernel_traits_baseILj256EfffffjLj128EEEEELb0ELb0ELb1EEEvNS_9BwdParamsE)
        .other          _ZN10layer_norm31ln_parallel_residual_bwd_kernelINS_13Kernel_traitsIfffffjLj256ELj1ELj4ELj1ELj16ENS_18Kernel_traits_baseILj256EfffffjLj128EEEEELb0ELb0ELb1EEEvNS_9BwdParamsE,@"STO_CUDA_ENTRY STV_DEFAULT"
_ZN10layer_norm31ln_parallel_residual_bwd_kernelINS_13Kernel_traitsIfffffjLj256ELj1ELj4ELj1ELj16ENS_18Kernel_traits_baseILj256EfffffjLj128EEEEELb0ELb0ELb1EEEvNS_9BwdParamsE:
.text._ZN10layer_norm31ln_parallel_residual_bwd_kernelINS_13Kernel_traitsIfffffjLj256ELj1ELj4ELj1ELj16ENS_18Kernel_traits_baseILj256EfffffjLj128EEEEELb0ELb0ELb1EEEvNS_9BwdParamsE:
        /* <DEDUP_REMOVED lines=33> */
[----:B------:R-:W0:Y:S01]  /*0210*/  LDCU.64 UR4, c[0x0][0x438] ;  /* 0x00008700ff0477ac */ /* 0x000e220008000a00 */
[----:B------:R-:W1:Y:S01]  /*0220*/  LDC.64 R4, c[0x0][0x3d0] ;  /* 0x0000f400ff047b82 */ /* 0x000e620000000a00 */
[----:B------:R-:W-:-:S07]  /*0230*/  LOP3.LUT R90, R90, 0x1f, RZ, 0xc0, !PT ;  /* 0x0000001f5a5a7812 */ /* 0x000fce00078ec0ff */
[----:B------:R-:W2:Y:S01]  /*0240*/  LDC.64 R6, c[0x0][0x3d8] ;  /* 0x0000f600ff067b82 */ /* 0x000ea20000000a00 */
[----:B0-----:R-:W-:Y:S01]  /*0250*/  UISETP.NE.U32.AND UP0, UPT, UR4, URZ, UPT ;  /* 0x000000ff0400728c */ /* 0x001fe2000bf05070 */
[----:B------:R-:W0:Y:S03]  /*0260*/  LDCU.U8 UR4, c[0x0][0x410] ;  /* 0x00008200ff0477ac */ /* 0x000e260008000000 */
[----:B------:R-:W-:Y:S01]  /*0270*/  UISETP.NE.AND.EX UP0, UPT, UR5, URZ, UPT, UP0 ;  /* 0x000000ff0500728c */ /* 0x000fe2000bf05300 */
[----:B-1----:R-:W-:-:S04]  /*0280*/  IMAD.WIDE.U32 R4, R90, 0x10, R4 ;  /* 0x000000105a047825 */ /* 0x002fc800078e0004 */
[----:B------:R-:W-:Y:S01]  /*0290*/  HFMA2 R0, -RZ, RZ, 0, 0 ;  /* 0x00000000ff007431 */ /* 0x000fe200000001ff */
[----:B------:R-:W-:Y:S01]  /*02a0*/  BSSY B1, `(.L_x_2493) ;  /* 0x00001ef000017945 */ /* 0x000fe20003800000 */
[----:B------:R-:W-:Y:S02]  /*02b0*/  CS2R R2, SRZ ;  /* 0x0000000000027805 */ /* 0x000fe4000001ff00 */
[----:B------:R-:W-:Y:S01]  /*02c0*/  CS2R R74, SRZ ;  /* 0x00000000004a7805 */ /* 0x000fe2000001ff00 */
[----:B------:R-:W5:Y:S01]  /*02d0*/  LDG.E.128 R24, desc[UR10][R4.64] ;  /* 0x0000000a04187981 */ /* 0x000f62000c1e1d00 */
[----:B--2---:R-:W-:-:S03]  /*02e0*/  IMAD.WIDE.U32 R6, R90, 0x10, R6 ;  /* 0x000000105a067825 */ /* 0x004fc600078e0006 */
[----:B------:R1:W5:Y:S01]  /*02f0*/  LDG.E.128 R20, desc[UR10][R4.64+0x200] ;  /* 0x0002000a04147981 */ /* 0x000362000c1e1d00 */
[----:B0-----:R-:W-:-:S03]  /*0300*/  UISETP.NE.AND UP1, UPT, UR4, URZ, UPT ;  /* 0x000000ff0400728c */ /* 0x001fc6000bf25270 */
[----:B------:R-:W5:Y:S01]  /*0310*/  LDG.E.128 R16, desc[UR10][R6.64] ;  /* 0x0000000a06107981 */ /* 0x000f62000c1e1d00 */
[----:B------:R-:W-:Y:S02]  /*0320*/  CS2R R80, SRZ ;  /* 0x0000000000507805 */ /* 0x000fe4000001ff00 */
[----:B------:R-:W-:Y:S02]  /*0330*/  CS2R R82, SRZ ;  /* 0x0000000000527805 */ /* 0x000fe4000001ff00 */
[----:B------:R-:W-:Y:S01]  /*0340*/  CS2R R8, SRZ ;  /* 0x0000000000087805 */ /* 0x000fe2000001ff00 */
[----:B------:R0:W5:Y:S01]  /*0350*/  LDG.E.128 R12, desc[UR10][R6.64+0x200] ;  /* 0x0002000a060c7981 */ /* 0x000162000c1e1d00 */
[----:B-1----:R-:W-:Y:S02]  /*0360*/  CS2R R4, SRZ ;  /* 0x0000000000047805 */ /* 0x002fe4000001ff00 */
[----:B------:R-:W-:Y:S02]  /*0370*/  CS2R R76, SRZ ;  /* 0x00000000004c7805 */ /* 0x000fe4000001ff00 */
[----:B------:R-:W-:-:S02]  /*0380*/  CS2R R84, SRZ ;  /* 0x0000000000547805 */ /* 0x000fc4000001ff00 */
[----:B------:R-:W-:Y:S02]  /*0390*/  CS2R R10, SRZ ;  /* 0x00000000000a7805 */ /* 0x000fe4000001ff00 */
[----:B------:R-:W-:Y:S02]  /*03a0*/  CS2R R68, SRZ ;  /* 0x0000000000447805 */ /* 0x000fe4000001ff00 */
[----:B------:R-:W-:Y:S02]  /*03b0*/  CS2R R78, SRZ ;  /* 0x00000000004e7805 */ /* 0x000fe4000001ff00 */
[----:B------:R-:W-:Y:S02]  /*03c0*/  CS2R R86, SRZ ;  /* 0x0000000000567805 */ /* 0x000fe4000001ff00 */
[----:B------:R-:W-:Y:S02]  /*03d0*/  CS2R R70, SRZ ;  /* 0x0000000000467805 */ /* 0x000fe4000001ff00 */
[----:B------:R-:W-:-:S02]  /*03e0*/  PLOP3.LUT P2, PT, PT, PT, UP1, 0x80, 0x8 ;  /* 0x000000000008781c */ /* 0x000fc40003f4f018 */
[----:B0-----:R-:W-:Y:S02]  /*03f0*/  CS2R R6, SRZ ;  /* 0x0000000000067805 */ /* 0x001fe4000001ff00 */
[----:B------:R-:W-:Y:S02]  /*0400*/  PLOP3.LUT P1, PT, PT, PT, UP0, 0x80, 0x8 ;  /* 0x000000000008781c */ /* 0x000fe40003f2f008 */
[----:B------:R-:W-:Y:S02]  /*0410*/  CS2R R72, SRZ ;  /* 0x0000000000487805 */ /* 0x000fe4000001ff00 */
[----:B------:R-:W-:-:S09]  /*0420*/  MOV R89, RZ ;  /* 0x000000ff00597202 */ /* 0x000fd20000000f00 */
.L_x_2511:
        /* <DEDUP_REMOVED lines=11> */
[----:B-1----:R-:W-:-:S06]  /*04e0*/  IMAD.WIDE.U32 R46, R92, 0x10, R58 ;  /* 0x000000105c2e7825 */ /* 0x002fcc00078e003a */
[----:B------:R-:W4:Y:S01]  /*04f0*/  LDG.E.128 R44, desc[UR10][R46.64] ;  /* 0x0000000a2e2c7981 */ /* 0x000f22000c1e1d00 */
[----:B--2---:R-:W-:-:S06]  /*0500*/  IMAD.WIDE.U32 R48, R92, 0x10, R56 ;  /* 0x000000105c307825 */ /* 0x004fcc00078e0038 */
[----:B------:R-:W2:Y:S01]  /*0510*/  LDG.E.128 R48, desc[UR10][R48.64] ;  /* 0x0000000a30307981 */ /* 0x000ea2000c1e1d00 */
[----:B---3--:R-:W-:-:S05]  /*0520*/  IMAD.WIDE R62, R88, 0x4, R62 ;  /* 0x00000004583e7825 */ /* 0x008fca00078e023e */
[----:B------:R-:W3:Y:S01]  /*0530*/  LDG.E R91, desc[UR10][R62.64] ;  /* 0x0000000a3e5b7981 */ /* 0x000ee2000c1e1900 */
[----:B0-----:R-:W-:-:S06]  /*0540*/  IMAD.WIDE.U32 R52, R92, 0x10, R60 ;  /* 0x000000105c347825 */ /* 0x001fcc00078e003c */
[----:B------:R-:W3:Y:S01]  /*0550*/  LDG.E.128 R52, desc[UR10][R52.64] ;  /* 0x0000000a34347981 */ /* 0x000ee2000c1e1d00 */
[----:B----4-:R-:W-:-:S05]  /*0560*/  FSEL R94, R94, RZ, !P2 ;  /* 0x000000ff5e5e7208 */ /* 0x010fca0005000000 */
[----:B------:R-:W-:Y:S01]  /*0570*/  FADD.FTZ R44, -R94, R44 ;  /* 0x0000002c5e2c7221 */ /* 0x000fe20000010100 */
[----:B--2--5:R-:W-:-:S03]  /*0580*/  FMUL.FTZ R93, R16, R48 ;  /* 0x00000030105d7220 */ /* 0x024fc60000410000 */
[----:B---3--:R-:W-:Y:S01]  /*0590*/  FMUL.FTZ R44, R91, R44 ;  /* 0x0000002c5b2c7220 */ /* 0x008fe20000410000 */
[----:B------:R-:W-:-:S03]  /*05a0*/  FADD.FTZ R87, R52, R87 ;  /* 0x0000005734577221 */ /* 0x000fc60000010000 */
[----:B------:R-:W-:Y:S01]  /*05b0*/  FFMA.FTZ R89, R52, R44, R89 ;  /* 0x0000002c34597223 */ /* 0x000fe20000010059 */
[----:B------:R-:W-:Y:S01]  /*05c0*/  FFMA.FTZ R93, R24, R52, R93 ;  /* 0x00000034185d7223 */ /* 0x000fe2000001005d */
[----:B------:R-:W-:-:S05]  /*05d0*/  IADD3 R52, PT, PT, R92, 0x20, RZ ;  /* 0x000000205c347810 */ /* 0x000fca0007ffe0ff */
[----:B------:R-:W-:-:S04]  /*05e0*/  IMAD.WIDE.U32 R58, R52, 0x10, R58 ;  /* 0x00000010343a7825 */ /* 0x000fc800078e003a */
[----:B------:R-:W-:Y:S02]  /*05f0*/  IMAD.WIDE.U32 R62, R52, 0x10, R56 ;  /* 0x00000010343e7825 */ /* 0x000fe400078e0038 */
[----:B------:R-:W2:Y:S02]  /*0600*/  LDG.E.128 R56, desc[UR10][R58.64] ;  /* 0x0000000a3a387981 */ /* 0x000ea4000c1e1d00 */
[----:B------:R-:W-:-:S04]  /*0610*/  FADD.FTZ R64, -R94, R45 ;  /* 0x0000002d5e407221 */ /* 0x000fc80000010100 */
[----:B------:R-:W-:Y:S01]  /*0620*/  FMUL.FTZ R45, R91, R64 ;  /* 0x000000405b2d7220 */ /* 0x000fe20000410000 */
[----:B------:R-:W-:Y:S02]  /*0630*/  IMAD.WIDE.U32 R64, R52, 0x10, R60 ;  /* 0x0000001034407825 */ /* 0x000fe400078e003c */
[----:B------:R-:W3:Y:S04]  /*0640*/  LDG.E.128 R60, desc[UR10][R62.64] ;  /* 0x0000000a3e3c7981 */ /* 0x000ee8000c1e1d00 */
[----:B------:R-:W4:Y:S01]  /*0650*/  LDG.E.128 R64, desc[UR10][R64.64] ;  /* 0x0000000a40407981 */ /* 0x000f22000c1e1d00 */
[----:B------:R-:W-:Y:S01]  /*0660*/  FADD.FTZ R46, -R94, R46 ;  /* 0x0000002e5e2e7221 */ /* 0x000fe20000010100 */
[C---:B------:R-:W-:Y:S01]  /*0670*/  FADD.FTZ R83, R48.reuse, R83 ;  /* 0x0000005330537221 */ /* 0x040fe20000010000 */
[----:B------:R-:W-:Y:S01]  /*0680*/  FFMA.FTZ R85, R48, R44, R85 ;  /* 0x0000002c30557223 */ /* 0x000fe20000010055 */
[----:B------:R-:W-:Y:S01]  /*0690*/  FMUL.FTZ R48, R17, R49 ;  /* 0x0000003111307220 */ /* 0x000fe20000410000 */
[C---:B------:R-:W-:Y:S01]  /*06a0*/  FADD.FTZ R80, R49.reuse, R80 ;  /* 0x0000005031507221 */ /* 0x040fe20000010000 */
[-C--:B------:R-:W-:Y:S01]  /*06b0*/  FFMA.FTZ R82, R49, R45.reuse, R82 ;  /* 0x0000002d31527223 */ /* 0x080fe20000010052 */
[----:B------:R-:W-:Y:S01]  /*06c0*/  FMUL.FTZ R46, R91, R46 ;  /* 0x0000002e5b2e7220 */ /* 0x000fe20000410000 */
[----:B------:R-:W-:Y:S01]  /*06d0*/  FMUL.FTZ R49, R18, R50 ;  /* 0x0000003212317220 */ /* 0x000fe20000410000 */
[----:B------:R-:W-:Y:S01]  /*06e0*/  FADD.FTZ R79, R54, R79 ;  /* 0x0000004f364f7221 */ /* 0x000fe20000010000 */
[----:B------:R-:W-:Y:S01]  /*06f0*/  FADD.FTZ R75, R50, R75 ;  /* 0x0000004b324b7221 */ /* 0x000fe20000010000 */
[----:B------:R-:W-:Y:S01]  /*0700*/  FFMA.FTZ R81, R54, R46, R81 ;  /* 0x0000002e36517223 */ /* 0x000fe20000010051 */
[----:B------:R-:W-:Y:S01]  /*0710*/  FFMA.FTZ R49, R26, R54, R49 ;  /* 0x000000361a317223 */ /* 0x000fe20000010031 */
[----:B------:R-:W-:Y:S01]  /*0720*/  FFMA.FTZ R77, R50, R46, R77 ;  /* 0x0000002e324d7223 */ /* 0x000fe2000001004d */
[----:B------:R-:W-:Y:S01]  /*0730*/  FADD.FTZ R50, -R94, R47 ;  /* 0x0000002f5e327221 */ /* 0x000fe20000010100 */
[C---:B------:R-:W-:Y:S01]  /*0740*/  FADD.FTZ R84, R53.reuse, R84 ;  /* 0x0000005435547221 */ /* 0x040fe20000010000 */
[----:B------:R-:W-:Y:S01]  /*0750*/  FFMA.FTZ R86, R53, R45, R86 ;  /* 0x0000002d35567223 */ /* 0x000fe20000010056 */
[----:B------:R-:W-:Y:S01]  /*0760*/  FFMA.FTZ R48, R25, R53, R48 ;  /* 0x0000003519307223 */ /* 0x000fe20000010030 */
[----:B------:R-:W-:Y:S01]  /*0770*/  FMUL.FTZ R47, R91, R50 ;  /* 0x000000325b2f7220 */ /* 0x000fe20000410000 */
[----:B------:R-:W-:Y:S01]  /*0780*/  FMUL.FTZ R50, R19, R51 ;  /* 0x0000003313327220 */ /* 0x000fe20000410000 */
[----:B------:R-:W-:-:S02]  /*0790*/  FADD.FTZ R4, R51, R4 ;  /* 0x0000000433047221 */ /* 0x000fc40000010000 */
[----:B------:R-:W-:Y:S01]  /*07a0*/  FFMA.FTZ R74, R51, R47, R74 ;  /* 0x0000002f334a7223 */ /* 0x000fe2000001004a */
[----:B------:R-:W-:-:S04]  /*07b0*/  UISETP.NE.U32.AND UP0, UPT, UR14, URZ, UPT ;  /* 0x000000ff0e00728c */ /* 0x000fc8000bf05070 */
[----:B------:R-:W-:Y:S01]  /*07c0*/  UISETP.NE.AND.EX UP0, UPT, UR15, URZ, UPT, UP0 ;  /* 0x000000ff0f00728c */ /* 0x000fe2000bf05300 */
[C---:B------:R-:W-:Y:S01]  /*07d0*/  FADD.FTZ R76, R55.reuse, R76 ;  /* 0x0000004c374c7221 */ /* 0x040fe20000010000 */
[----:B------:R-:W-:Y:S01]  /*07e0*/  FFMA.FTZ R78, R55, R47, R78 ;  /* 0x0000002f374e7223 */ /* 0x000fe2000001004e */
[----:B------:R-:W-:Y:S01]  /*07f0*/  FFMA.FTZ R50, R27, R55, R50 ;  /* 0x000000371b327223 */ /* 0x000fe20000010032 */
[----:B------:R-:W-:Y:S01]  /*0800*/  UMOV UR4, 0xffffffff ;  /* 0xffffffff00047882 */ /* 0x000fe20000000000 */
[----:B------:R-:W-:-:S04]  /*0810*/  ISETP.NE.U32.AND P0, PT, RZ, UR14, PT ;  /* 0x0000000eff007c0c */ /* 0x000fc8000bf05070 */
[----:B------:R-:W-:Y:S01]  /*0820*/  ISETP.NE.AND.EX P0, PT, RZ, UR15, PT, P0 ;  /* 0x0000000fff007c0c */ /* 0x000fe2000bf05300 */
[C---:B--2---:R-:W-:Y:S01]  /*0830*/  FADD.FTZ R54, -R94.reuse, R56 ;  /* 0x000000385e367221 */ /* 0x044fe20000010100 */
[----:B------:R-:W-:-:S03]  /*0840*/  FADD.FTZ R56, -R94, R57 ;  /* 0x000000395e387221 */ /* 0x000fc60000010100 */
[C---:B------:R-:W-:Y:S01]  /*0850*/  FMUL.FTZ R54, R91.reuse, R54 ;  /* 0x000000365b367220 */ /* 0x040fe20000410000 */
[----:B------:R-:W-:Y:S01]  /*0860*/  FMUL.FTZ R53, R91, R56 ;  /* 0x000000385b357220 */ /* 0x000fe20000410000 */
[----:B---3--:R-:W-:Y:S02]  /*0870*/  FMUL.FTZ R51, R12, R60 ;  /* 0x0000003c0c337220 */ /* 0x008fe40000410000 */
[C---:B------:R-:W-:Y:S01]  /*0880*/  FFMA.FTZ R9, R60.reuse, R54, R9 ;  /* 0x000000363c097223 */ /* 0x040fe20000010009 */
[----:B------:R-:W-:Y:S01]  /*0890*/  FADD.FTZ R5, R60, R5 ;  /* 0x000000053c057221 */ /* 0x000fe20000010000 */
[C---:B------:R-:W-:Y:S01]  /*08a0*/  FADD.FTZ R2, R61.reuse, R2 ;  /* 0x000000023d027221 */ /* 0x040fe20000010000 */
[----:B------:R-:W-:Y:S01]  /*08b0*/  FFMA.FTZ R8, R61, R53, R8 ;  /* 0x000000353d087223 */ /* 0x000fe20000010008 */
[----:B------:R-:W-:Y:S02]  /*08c0*/  FMUL.FTZ R56, R13, R61 ;  /* 0x0000003d0d387220 */ /* 0x000fe40000410000 */
[----:B------:R-:W0:Y:S01]  /*08d0*/  @P1 LDC.64 R60, c[0x0][0x438] ;  /* 0x00010e00ff3c1b82 */ /* 0x000e220000000a00 */
[----:B----4-:R-:W-:Y:S01]  /*08e0*/  FFMA.FTZ R51, R20, R64, R51 ;  /* 0x0000004014337223 */ /* 0x010fe20000010033 */
[C---:B------:R-:W-:Y:S01]  /*08f0*/  FFMA.FTZ R73, R64.reuse, R54, R73 ;  /* 0x0000003640497223 */ /* 0x040fe20000010049 */
[----:B------:R-:W-:Y:S01]  /*0900*/  FADD.FTZ R69, R64, R69 ;  /* 0x0000004540457221 */ /* 0x000fe20000010000 */
[C---:B------:R-:W-:Y:S01]  /*0910*/  FADD.FTZ R68, R65.reuse, R68 ;  /* 0x0000004441447221 */ /* 0x040fe20000010000 */
[----:B------:R-:W-:Y:S01]  /*0920*/  FFMA.FTZ R72, R65, R53, R72 ;  /* 0x0000003541487223 */ /* 0x000fe20000010048 */
[----:B------:R-:W-:Y:S01]  /*0930*/  FFMA.FTZ R56, R21, R65, R56 ;  /* 0x0000004115387223 */ /* 0x000fe20000010038 */
[----:B0-----:R-:W-:-:S05]  /*0940*/  @P1 IMAD.WIDE.U32 R64, R92, 0x10, R60 ;  /* 0x000000105c401825 */ /* 0x001fca00078e003c */
[----:B------:R-:W5:Y:S01]  /*0950*/  @P1 LDG.E.128 R28, desc[UR10][R64.64] ;  /* 0x0000000a401c1981 */ /* 0x000f62000c1e1d00 */
[----:B------:R-:W-:-:S13]  /*0960*/  PLOP3.LUT P1, PT, PT, PT, UP0, 0x80, 0x8 ;  /* 0x000000000008781c */ /* 0x000fda0003f2f008 */
[----:B------:R-:W0:Y:S01]  /*0970*/  @P1 LDC.64 R60, c[0x0][0x438] ;  /* 0x00010e00ff3c1b82 */ /* 0x000e220000000a00 */
[C---:B------:R-:W-:Y:S01]  /*0980*/  FADD.FTZ R96, -R94.reuse, R58 ;  /* 0x0000003a5e607221 */ /* 0x040fe20000010100 */
[----:B------:R-:W-:Y:S01]  /*0990*/  FADD.FTZ R58, -R94, R59 ;  /* 0x0000003b5e3a7221 */ /* 0x000fe20000010100 */
[----:B------:R-:W-:Y:S02]  /*09a0*/  FMUL.FTZ R57, R14, R62 ;  /* 0x0000003e0e397220 */ /* 0x000fe40000410000 */
[C---:B------:R-:W-:Y:S01]  /*09b0*/  FMUL.FTZ R55, R91.reuse, R96 ;  /* 0x000000605b377220 */ /* 0x040fe20000410000 */
[C---:B------:R-:W-:Y:S01]  /*09c0*/  FADD.FTZ R11, R66.reuse, R11 ;  /* 0x0000000b420b7221 */ /* 0x040fe20000010000 */
[----:B------:R-:W-:Y:S02]  /*09d0*/  FMUL.FTZ R58, R91, R58 ;  /* 0x0000003a5b3a7220 */ /* 0x000fe40000410000 */
[-C--:B------:R-:W-:Y:S01]  /*09e0*/  FFMA.FTZ R71, R66, R55.reuse, R71 ;  /* 0x0000003742477223 */ /* 0x080fe20000010047 */
[----:B------:R-:W-:Y:S01]  /*09f0*/  FFMA.FTZ R66, R22, R66, R57 ;  /* 0x0000004216427223 */ /* 0x000fe20000010039 */
[C---:B------:R-:W-:Y:S01]  /*0a00*/  FADD.FTZ R3, R62.reuse, R3 ;  /* 0x000000033e037221 */ /* 0x040fe20000010000 */
[----:B------:R-:W-:Y:S01]  /*0a10*/  FFMA.FTZ R7, R62, R55, R7 ;  /* 0x000000373e077223 */ /* 0x000fe20000010007 */
[----:B------:R-:W-:Y:S01]  /*0a20*/  FADD.FTZ R57, RZ, R93 ;  /* 0x0000005dff397221 */ /* 0x000fe20000010000 */
[----:B------:R-:W-:Y:S01]  /*0a30*/  FFMA.FTZ R62, R44, R93, RZ ;  /* 0x0000005d2c3e7223 */ /* 0x000fe200000100ff */
[----:B------:R-:W-:Y:S01]  /*0a40*/  FADD.FTZ R10, R67, R10 ;  /* 0x0000000a430a7221 */ /* 0x000fe20000010000 */
[----:B0-----:R-:W-:-:S04]  /*0a50*/  @P1 IMAD.WIDE.U32 R60, R52, 0x10, R60 ;  /* 0x00000010343c1825 */ /* 0x001fc800078e003c */
[----:B------:R-:W-:Y:S01]  /*0a60*/  FFMA.FTZ R70, R67, R58, R70 ;  /* 0x0000003a43467223 */ /* 0x000fe20000010046 */
[----:B------:R0:W5:Y:S01]  /*0a70*/  @P1 LDG.E.128 R32, desc[UR10][R60.64] ;  /* 0x0000000a3c201981 */ /* 0x000162000c1e1d00 */
[----:B------:R-:W-:Y:S01]  /*0a80*/  FFMA.FTZ R59, R45, R48, R62 ;  /* 0x000000302d3b7223 */ /* 0x000fe2000001003e */
[----:B0-----:R-:W-:-:S04]  /*0a90*/  FMUL.FTZ R60, R15, R63 ;  /* 0x0000003f0f3c7220 */ /* 0x001fc80000410000 */
[----:B------:R-:W-:Y:S01]  /*0aa0*/  FFMA.FTZ R67, R23, R67, R60 ;  /* 0x0000004317437223 */ /* 0x000fe2000001003c */
[----:B------:R-:W-:Y:S01]  /*0ab0*/  FADD.FTZ R60, R48, R57 ;  /* 0x00000039303c7221 */ /* 0x000fe20000010000 */
[----:B------:R-:W-:-:S03]  /*0ac0*/  FFMA.FTZ R62, R46, R49, R59 ;  /* 0x000000312e3e7223 */ /* 0x000fc6000001003b */
[----:B------:R-:W-:Y:S01]  /*0ad0*/  FADD.FTZ R57, R49, R60 ;  /* 0x0000003c31397221 */ /* 0x000fe20000010000 */
[----:B------:R-:W-:-:S03]  /*0ae0*/  FFMA.FTZ R59, R47, R50, R62 ;  /* 0x000000322f3b7223 */ /* 0x000fc6000001003e */
[----:B------:R-:W-:-:S04]  /*0af0*/  FADD.FTZ R60, R50, R57 ;  /* 0x00000039323c7221 */ /* 0x000fc80000010000 */
[----:B------:R-:W-:Y:S01]  /*0b00*/  FADD.FTZ R57, R51, R60 ;  /* 0x0000003c33397221 */ /* 0x000fe20000010000 */
[----:B------:R-:W-:Y:S01]  /*0b10*/  FFMA.FTZ R60, R54, R51, R59 ;  /* 0x00000033363c7223 */ /* 0x000fe2000001003b */
[----:B------:R-:W-:Y:S02]  /*0b20*/  UISETP.NE.AND UP0, UPT, UR24, URZ, UPT ;  /* 0x000000ff1800728c */ /* 0x000fe4000bf05270 */
[----:B------:R-:W-:Y:S01]  /*0b30*/  FADD.FTZ R57, R57, R56 ;  /* 0x0000003839397221 */ /* 0x000fe20000010000 */
[----:B------:R-:W-:-:S03]  /*0b40*/  FFMA.FTZ R60, R53, R56, R60 ;  /* 0x00000038353c7223 */ /* 0x000fc6000001003c */
[----:B------:R-:W-:Y:S01]  /*0b50*/  FADD.FTZ R94, R57, R66 ;  /* 0x00000042395e7221 */ /* 0x000fe20000010000 */
[----:B------:R-:W-:Y:S01]  /*0b60*/  FFMA.FTZ R59, R55, R66, R60 ;  /* 0x00000042373b7223 */ /* 0x000fe2000001003c */
[----:B------:R-:W-:Y:S01]  /*0b70*/  PLOP3.LUT P2, PT, PT, PT, UP0, 0x80, 0x8 ;  /* 0x000000000008781c */ /* 0x000fe20003f4f008 */
[C---:B------:R-:W-:Y:S01]  /*0b80*/  FADD.FTZ R0, R63.reuse, R0 ;  /* 0x000000003f007221 */ /* 0x040fe20000010000 */
[----:B------:R-:W-:Y:S01]  /*0b90*/  FFMA.FTZ R6, R63, R58, R6 ;  /* 0x0000003a3f067223 */ /* 0x000fe20000010006 */
[----:B------:R-:W-:Y:S01]  /*0ba0*/  FADD.FTZ R94, R94, R67 ;  /* 0x000000435e5e7221 */ /* 0x000fe20000010000 */
[----:B------:R-:W-:Y:S01]  /*0bb0*/  FFMA.FTZ R59, R58, R67, R59 ;  /* 0x000000433a3b7223 */ /* 0x000fe2000001003b */
        /* <DEDUP_REMOVED lines=19> */
.L_x_2523:
[----:B-1----:R-:W-:Y:S01]  /*0cf0*/  FADD.FTZ R59, R62, R59 ;  /* 0x0000003b3e3b7221 */ /* 0x002fe20000010000 */
[----:B--2---:R-:W-:-:S03]  /*0d00*/  FADD.FTZ R57, R60, R57 ;  /* 0x000000393c397221 */ /* 0x004fc60000010000 */
[----:B------:R-:W-:Y:S01]  /*0d10*/  FMUL.FTZ R59, R59, UR13 ;  /* 0x0000000d3b3b7c20 */ /* 0x000fe20008410000 */
[----:B------:R-:W-:-:S04]  /*0d20*/  FMUL.FTZ R57, R57, UR13 ;  /* 0x0000000d39397c20 */ /* 0x000fc80008410000 */
[----:B0-----:R-:W-:Y:S01]  /*0d30*/  FSEL R62, R59, RZ, !P2 ;  /* 0x000000ff3b3e7208 */ /* 0x001fe20005000000 */
        /* <DEDUP_REMOVED lines=22> */
.L_x_2497:
        /* <DEDUP_REMOVED lines=17> */
.L_x_2496:
        /* <DEDUP_REMOVED lines=20> */
.L_x_2499:
        /* <DEDUP_REMOVED lines=21> */
.L_x_2495:
        /* <DEDUP_REMOVED lines=21> */
.L_x_2501:
        /* <DEDUP_REMOVED lines=17> */
.L_x_2500:
        /* <DEDUP_REMOVED lines=20> */
.L_x_2502:
        /* <DEDUP_REMOVED lines=20> */
.L_x_2498:
[----:B------:R-:W-:Y:S01]  /*1720*/  ISETP.NE.U32.AND P0, PT, RZ, UR4, PT ;  /* 0x00000004ff007c0c */ /* 0x000fe2000bf05070 */
[----:B------:R-:W0:Y:S01]  /*1730*/  LDC.64 R60, c[0x0][0x468] ;  /* 0x00011a00ff3c7b82 */ /* 0x000e220000000a00 */
[----:B------:R-:W-:Y:S02]  /*1740*/  ISETP.NE.U32.AND P3, PT, RZ, UR6, PT ;  /* 0x00000006ff007c0c */ /* 0x000fe4000bf65070 */
[----:B------:R-:W-:Y:S02]  /*1750*/  ISETP.NE.AND.EX P0, PT, RZ, UR5, PT, P0 ;  /* 0x00000005ff007c0c */ /* 0x000fe4000bf05300 */
[----:B------:R-:W-:-:S11]  /*1760*/  ISETP.NE.AND.EX P3, PT, RZ, UR7, PT, P3 ;  /* 0x00000007ff007c0c */ /* 0x000fd6000bf65330 */
[----:B------:R-:W1:Y:S08]  /*1770*/  @P0 LDC.64 R64, c[0x0][0x478] ;  /* 0x00011e00ff400b82 */ /* 0x000e700000000a00 */
[----:B------:R-:W2:Y:S01]  /*1780*/  @P3 LDC.64 R48, c[0x0][0x470] ;  /* 0x00011c00ff303b82 */ /* 0x000ea20000000a00 */
[----:B-1----:R-:W-:-:S04]  /*1790*/  @P0 IMAD.WIDE.U32 R94, R92, 0x10, R64 ;  /* 0x000000105c5e0825 */ /* 0x002fc800078e0040 */
[C---:B0-----:R-:W-:Y:S01]  /*17a0*/  IMAD.WIDE.U32 R64, R92.reuse, 0x10, R60 ;  /* 0x000000105c407825 */ /* 0x041fe200078e003c */
[----:B------:R0:W-:Y:S03]  /*17b0*/  @P0 STG.E.128 desc[UR10][R94.64], R40 ;  /* 0x000000285e000986 */ /* 0x0001e6000c101d0a */
[----:B--2---:R-:W-:Y:S01]  /*17c0*/  @P3 IMAD.WIDE.U32 R48, R92, 0x10, R48 ;  /* 0x000000105c303825 */ /* 0x004fe200078e0030 */
[----:B------:R0:W-:Y:S04]  /*17d0*/  STG.E.128 desc[UR10][R64.64], R44 ;  /* 0x0000002c40007986 */ /* 0x0001e8000c101d0a */
[----:B------:R0:W-:Y:S01]  /*17e0*/  @P3 STG.E.128 desc[UR10][R48.64], R36 ;  /* 0x0000002430003986 */ /* 0x0001e2000c101d0a */
[----:B------:R-:W-:Y:S05]  /*17f0*/  @!P1 BRA `(.L_x_2503) ;  /* 0x00000004001c9947 */ /* 0x000fea0003800000 */
        /* <DEDUP_REMOVED lines=23> */
.L_x_2505:
        /* <DEDUP_REMOVED lines=17> */
.L_x_2504:
        /* <DEDUP_REMOVED lines=18> */
.L_x_2507:
        /* <DEDUP_REMOVED lines=11> */
[----:B------:R-:W-:Y:S01]  /*1c50*/  FFMA.FTZ R47, R91, R58, R35 ;  /* 0x0000003a5b2f7223 */ /* 0x000fe20000010023 */
[----:B------:R-:W-:Y:S06]  /*1c60*/  BRA `(.L_x_2506) ;  /* 0x0000000400187947 */ /* 0x000fec0003800000 */
.L_x_2503:
        /* <DEDUP_REMOVED lines=23> */
.L_x_2509:
        /* <DEDUP_REMOVED lines=17> */
.L_x_2508:
        /* <DEDUP_REMOVED lines=18> */
.L_x_2510:
        /* <DEDUP_REMOVED lines=11> */
[----:B------:R-:W-:-:S07]  /*20c0*/  FMUL.FTZ R47, R91, R58 ;  /* 0x0000003a5b2f7220 */ /* 0x000fce0000410000 */
.L_x_2506:
        /* <DEDUP_REMOVED lines=13> */
.L_x_2493:
        /* <DEDUP_REMOVED lines=32> */
.L_x_2492:
[----:B------:R-:W-:Y:S05]  /*23a0*/  BSYNC B0 ;  /* 0x0000000000007941 */ /* 0x000fea0003800000 */
.L_x_2491:
        /* <DEDUP_REMOVED lines=116> */
.L_x_2494:
[----:B------:R-:W-:Y:S01]  /*2af0*/  HFMA2 R63, -RZ, RZ, 0, 5.9604644775390625e-08 ;  /* 0x00000001ff3f7431 */ /* 0x000fe200000001ff */
[----:B------:R-:W-:Y:S01]  /*2b00*/  BSSY B2, `(.L_x_2512) ;  /* 0x0000006000027945 */ /* 0x000fe20003800000 */
[----:B------:R-:W-:Y:S02]  /*2b10*/  MOV R64, 0x1f ;  /* 0x0000001f00407802 */ /* 0x000fe40000000f00 */
[----:B------:R-:W-:-:S07]  /*2b20*/  MOV R61, 0xffffffff ;  /* 0xffffffff003d7802 */ /* 0x000fce0000000f00 */
[----:B-----5:R-:W-:Y:S05]  /*2b30*/  WARPSYNC.COLLECTIVE R61, `(.L_x_2513) ;  /* 0x000000003d087348 */ /* 0x020fea0003c00000 */
[----:B------:R0:W1:Y:S02]  /*2b40*/  SHFL.BFLY P3, R57, R94, R63, R64 ;  /* 0x0c00003f5e397389 */ /* 0x0000640000060040 */
[----:B01---5:R-:W-:Y:S05]  /*2b50*/  ENDCOLLECTIVE ;  /* 0x000000000000791b */ /* 0x023fea0003800000 */
.L_x_2513:
[----:B------:R-:W-:Y:S05]  /*2b60*/  BSYNC B2 ;  /* 0x0000000000027941 */ /* 0x000fea0003800000 */
.L_x_2512:
        /* <DEDUP_REMOVED lines=8> */
.L_x_2514:
[----:B------:R-:W-:Y:S01]  /*2bf0*/  HFMA2 R63, -RZ, RZ, 0, 1.1920928955078125e-07 ;  /* 0x00000002ff3f7431 */ /* 0x000fe200000001ff */
[----:B------:R-:W-:Y:S02]  /*2c00*/  MOV R94, R60 ;  /* 0x0000003c005e7202 */ /* 0x000fe40000000f00 */
[----:B------:R-:W-:-:S07]  /*2c10*/  MOV R62, R57 ;  /* 0x00000039003e7202 */ /* 0x000fce0000000f00 */
[----:B------:R-:W-:Y:S05]  /*2c20*/  WARPSYNC.COLLECTIVE R61, `(.L_x_2515) ;  /* 0x000000003d087348 */ /* 0x000fea0003c00000 */
[----:B------:R0:W1:Y:S02]  /*2c30*/  SHFL.BFLY P3, R57, R94, R63, R64 ;  /* 0x0c00003f5e397389 */ /* 0x0000640000060040 */
[----:B01----:R-:W-:Y:S05]  /*2c40*/  ENDCOLLECTIVE ;  /* 0x000000000000791b */ /* 0x003fea0003800000 */
.L_x_2515:
[----:B------:R-:W-:-:S05]  /*2c50*/  FADD.FTZ R65, R59, R62 ;  /* 0x0000003e3b417221 */ /* 0x000fca0000010000 */
[----:B------:R-:W-:Y:S01]  /*2c60*/  MOV R94, R65 ;  /* 0x00000041005e7202 */ /* 0x000fe20000000f00 */
[----:B------:R-:W-:-:S07]  /*2c70*/  FADD.FTZ R95, R60, R57 ;  /* 0x000000393c5f7221 */ /* 0x000fce0000010000 */
[----:B------:R-:W-:Y:S05]  /*2c80*/  WARPSYNC.COLLECTIVE R61, `(.L_x_2516) ;  /* 0x000000003d087348 */ /* 0x000fea0003c00000 */
[----:B------:R0:W1:Y:S02]  /*2c90*/  SHFL.BFLY P3, R57, R94, R63, R64 ;  /* 0x0c00003f5e397389 */ /* 0x0000640000060040 */
[----:B01----:R-:W-:Y:S05]  /*2ca0*/  ENDCOLLECTIVE ;  /* 0x000000000000791b */ /* 0x003fea0003800000 */
.L_x_2516:
[----:B------:R-:W-:Y:S01]  /*2cb0*/  HFMA2 R63, -RZ, RZ, 0, 2.384185791015625e-07 ;  /* 0x00000004ff3f7431 */ /* 0x000fe200000001ff */
[----:B------:R-:W-:Y:S02]  /*2cc0*/  MOV R94, R95 ;  /* 0x0000005f005e7202 */ /* 0x000fe40000000f00 */
[----:B------:R-:W-:-:S07]  /*2cd0*/  MOV R96, R57 ;  /* 0x0000003900607202 */ /* 0x000fce0000000f00 */
[----:B------:R-:W-:Y:S05]  /*2ce0*/  WARPSYNC.COLLECTIVE R61, `(.L_x_2517) ;  /* 0x000000003d087348 */ /* 0x000fea0003c00000 */
[----:B------:R0:W1:Y:S02]  /*2cf0*/  SHFL.BFLY P3, R57, R94, R63, R64 ;  /* 0x0c00003f5e397389 */ /* 0x0000640000060040 */
[----:B01----:R-:W-:Y:S05]  /*2d00*/  ENDCOLLECTIVE ;  /* 0x000000000000791b */ /* 0x003fea0003800000 */
.L_x_2517:
[----:B------:R-:W-:-:S05]  /*2d10*/  FADD.FTZ R96, R65, R96 ;  /* 0x0000006041607221 */ /* 0x000fca0000010000 */
[----:B------:R-:W-:Y:S01]  /*2d20*/  MOV R94, R96 ;  /* 0x00000060005e7202 */ /* 0x000fe20000000f00 */
[----:B------:R-:W-:-:S07]  /*2d30*/  FADD.FTZ R97, R95, R57 ;  /* 0x000000395f617221 */ /* 0x000fce0000010000 */
[----:B------:R-:W-:Y:S05]  /*2d40*/  WARPSYNC.COLLECTIVE R61, `(.L_x_2518) ;  /* 0x000000003d087348 */ /* 0x000fea0003c00000 */
[----:B------:R0:W1:Y:S02]  /*2d50*/  SHFL.BFLY P3, R57, R94, R63, R64 ;  /* 0x0c00003f5e397389 */ /* 0x0000640000060040 */
[----:B01----:R-:W-:Y:S05]  /*2d60*/  ENDCOLLECTIVE ;  /* 0x000000000000791b */ /* 0x003fea0003800000 */
.L_x_2518:
[----:B------:R-:W-:Y:S01]  /*2d70*/  HFMA2 R63, -RZ, RZ, 0, 4.76837158203125e-07 ;  /* 0x00000008ff3f7431 */ /* 0x000fe200000001ff */
[----:B------:R-:W-:Y:S02]  /*2d80*/  MOV R94, R97 ;  /* 0x00000061005e7202 */ /* 0x000fe40000000f00 */
[----:B------:R-:W-:-:S07]  /*2d90*/  MOV R99, R57 ;  /* 0x0000003900637202 */ /* 0x000fce0000000f00 */
[----:B------:R-:W-:Y:S05]  /*2da0*/  WARPSYNC.COLLECTIVE R61, `(.L_x_2519) ;  /* 0x000000003d087348 */ /* 0x000fea0003c00000 */
[----:B------:R0:W1:Y:S02]  /*2db0*/  SHFL.BFLY P3, R57, R94, R63, R64 ;  /* 0x0c00003f5e397389 */ /* 0x0000640000060040 */
[----:B01----:R-:W-:Y:S05]  /*2dc0*/  ENDCOLLECTIVE ;  /* 0x000000000000791b */ /* 0x003fea0003800000 */
.L_x_2519:
[----:B------:R-:W-:-:S05]  /*2dd0*/  FADD.FTZ R98, R96, R99 ;  /* 0x0000006360627221 */ /* 0x000fca0000010000 */
[----:B------:R-:W-:Y:S01]  /*2de0*/  MOV R94, R98 ;  /* 0x00000062005e7202 */ /* 0x000fe20000000f00 */
[----:B------:R-:W-:-:S07]  /*2df0*/  FADD.FTZ R62, R97, R57 ;  /* 0x00000039613e7221 */ /* 0x000fce0000010000 */
[----:B------:R-:W-:Y:S05]  /*2e00*/  WARPSYNC.COLLECTIVE R61, `(.L_x_2520) ;  /* 0x000000003d087348 */ /* 0x000fea0003c00000 */
[----:B------:R0:W1:Y:S02]  /*2e10*/  SHFL.BFLY P3, R57, R94, R63, R64 ;  /* 0x0c00003f5e397389 */ /* 0x0000640000060040 */
[----:B01----:R-:W-:Y:S05]  /*2e20*/  ENDCOLLECTIVE ;  /* 0x000000000000791b */ /* 0x003fea0003800000 */
.L_x_2520:
[----:B------:R-:W-:Y:S01]  /*2e30*/  HFMA2 R63, -RZ, RZ, 0, 9.5367431640625e-07 ;  /* 0x00000010ff3f7431 */ /* 0x000fe200000001ff */
[----:B------:R-:W-:Y:S02]  /*2e40*/  MOV R94, R62 ;  /* 0x0000003e005e7202 */ /* 0x000fe40000000f00 */
[----:B------:R-:W-:-:S07]  /*2e50*/  MOV R59, R57 ;  /* 0x00000039003b7202 */ /* 0x000fce0000000f00 */
[----:B------:R-:W-:Y:S05]  /*2e60*/  WARPSYNC.COLLECTIVE R61, `(.L_x_2521) ;  /* 0x000000003d087348 */ /* 0x000fea0003c00000 */
[----:B------:R0:W1:Y:S02]  /*2e70*/  SHFL.BFLY P3, R57, R94, R63, R64 ;  /* 0x0c00003f5e397389 */ /* 0x0000640000060040 */
[----:B01----:R-:W-:Y:S05]  /*2e80*/  ENDCOLLECTIVE ;  /* 0x000000000000791b */ /* 0x003fea0003800000 */
.L_x_2521:
[----:B------:R-:W-:-:S05]  /*2e90*/  FADD.FTZ R60, R98, R59 ;  /* 0x0000003b623c7221 */ /* 0x000fca0000010000 */
[----:B------:R-:W-:Y:S02]  /*2ea0*/  MOV R94, R60 ;  /* 0x0000003c005e7202 */ /* 0x000fe40000000f00 */
[----:B------:R-:W-:-:S07]  /*2eb0*/  MOV R59, R57 ;  /* 0x00000039003b7202 */ /* 0x000fce0000000f00 */
[----:B------:R-:W-:Y:S05]  /*2ec0*/  WARPSYNC.COLLECTIVE R61, `(.L_x_2522) ;  /* 0x000000003d087348 */ /* 0x000fea0003c00000 */
[----:B------:R0:W1:Y:S02]  /*2ed0*/  SHFL.BFLY P3, R57, R94, R63, R64 ;  /* 0x0c00003f5e397389 */ /* 0x0000640000060040 */
[----:B01----:R-:W-:Y:S05]  /*2ee0*/  ENDCOLLECTIVE ;  /* 0x000000000000791b */ /* 0x003fea0003800000 */
.L_x_2522:
[----:B------:R-:W-:Y:S05]  /*2ef0*/  BRA `(.L_x_2523) ;  /* 0xffffffdc007c7947 */ /* 0x000fea000383ffff */
.L_x_2524:
        /* <DEDUP_REMOVED lines=16> */
.L_x_2909:


//--------------------- .text._ZN10layer_norm31ln_parallel_residual_bwd_kernelINS_13Kernel_traitsIfffffjLj256ELj1ELj4ELj1ELj16ENS_18Kernel_traits_baseILj256EfffffjLj128EEEEELb0ELb1ELb0EEEvNS_9BwdParamsE --------------------------
	.section	.text._ZN10layer_norm31ln_parallel_residual_bwd_kernelINS_13Kernel_traitsIfffffjLj256ELj1ELj4ELj1ELj16ENS_18Kernel_traits_baseILj256EfffffjLj128EEEEELb0ELb1ELb0EEEvNS_9BwdParamsE,"ax",@progbits
	.align	128
        .global         _ZN10layer_norm31ln_parallel_residual_bwd_kernelINS_13Kernel_traitsIfffffjLj256ELj1ELj4ELj1ELj16ENS_18Kernel_traits_baseILj256EfffffjLj128EEEEELb0ELb1ELb0EEEvNS_9BwdParamsE
        .type           _ZN10layer_norm31ln_parallel_residual_bwd_kernelINS_13Kernel_traitsIfffffjLj256ELj1ELj4ELj1ELj16ENS_18Kernel_traits_baseILj256EfffffjLj128EEEEELb0ELb1ELb0EEEvNS_9BwdParamsE,@function
        .size           _ZN10layer_norm31ln_parallel_residual_bwd_kernelINS_13Kernel_traitsIfffffjLj256ELj1ELj4ELj1ELj16ENS_18Kernel_traits_baseILj256EfffffjLj128EEEEELb0ELb1ELb0EEEvNS_9BwdParamsE,(.L_x_2910 - _ZN10layer_norm31ln_parallel_residual_bwd_kernelINS_13Kernel_traitsIfffffjLj256ELj1ELj4ELj1ELj16ENS_18Kernel_traits_baseILj256EfffffjLj128EEEEELb0ELb1ELb0EEEvNS_9BwdParamsE)
        .other          _ZN10layer_norm31ln_parallel_residual_bwd_kernelINS_13Kernel_traitsIfffffjLj256ELj1ELj4ELj1ELj16ENS_18Kernel_traits_baseILj256EfffffjLj128EEEEELb0ELb1ELb0EEEvNS_9BwdParamsE,@"STO_CUDA_ENTRY STV_DEFAULT"
_ZN10layer_norm31ln_parallel_residual_bwd_kernelINS_13Kernel_traitsIfffffjLj256ELj1ELj4ELj1ELj16ENS_18Kernel_traits_baseILj256EfffffjLj128EEEEELb0ELb1ELb0EEEvNS_9BwdParamsE:
.text._ZN10layer_norm31ln_parallel_residual_bwd_kernelINS_13Kernel_traitsIfffffjLj256ELj1ELj4ELj1ELj16ENS_18Kernel_traits_baseILj256EfffffjLj128EEEEELb0ELb1ELb0EEEvNS_9BwdParamsE:
        /* <DEDUP_REMOVED lines=25> */
[----:B--2---:R0:W5:Y:S01]  /*0190*/  @P1 LDG.E.128 R12, desc[UR10][R6.64] ;  /* 0x0000000a060c1981 */ /* 0x004162000c1e1d00 */
[----:B---3--:R-:W-:Y:S01]  /*01a0*/  USHF.L.U32 UR8, UR9, 0x2, URZ ;  /* 0x0000000209087899 */ /* 0x008fe200080006ff */
[----:B----4-:R-:W-:Y:S01]  /*01b0*/  @P0 IMAD.WIDE.U32 R4, R3, 0x10, R4 ;  /* 0x0000001003040825 */ /* 0x010fe200078e0004 */
[----:B------:R-:W-:-:S04]  /*01c0*/  SHF.R.U32.HI R3, RZ, 0x5, R20 ;  /* 0x00000005ff037819 */ /* 0x000fc80000011614 */
[----:B------:R-:W-:Y:S01]  /*01d0*/  LOP3.LUT R3, R3, UR8, RZ, 0xfc, !PT ;  /* 0x0000000803037c12 */ /* 0x000fe2000f8efcff */
[----:B------:R0:W5:Y:S03]  /*01e0*/  @P0 LDG.E.128 R8, desc[UR10][R4.64] ;  /* 0x0000000a04080981 */ /* 0x000166000c1e1d00 */
        /* <DEDUP_REMOVED lines=9> */
[----:B01----:R-:W-:Y:S06]  /*0280*/  @P0 BRA `(.L_x_2526) ;  /* 0x0000002000f00947 */ /* 0x003fec0003800000 */
[----:B------:R-:W0:Y:S01]  /*0290*/  LDCU.64 UR12, c[0x0][0x438] ;  /* 0x00008700ff0c77ac */ /* 0x000e220008000a00 */
[----:B------:R-:W1:Y:S01]  /*02a0*/  LDC.U8 R4, c[0x0][0x410] ;  /* 0x00010400ff047b82 */ /* 0x000e620000000000 */
        /* <DEDUP_REMOVED lines=8> */
[----:B0-----:R-:W-:-:S04]  /*0330*/  UISETP.NE.U32.AND UP0, UPT, UR12, URZ, UPT ;  /* 0x000000ff0c00728c */ /* 0x001fc8000bf05070 */
[----:B------:R-:W-:Y:S01]  /*0340*/  UISETP.NE.AND.EX UP0, UPT, UR13, URZ, UPT, UP0 ;  /* 0x000000ff0d00728c */ /* 0x000fe2000bf05300 */
[----:B-1----:R-:W-:-:S05]  /*0350*/  ISETP.NE.AND P3, PT, R4, RZ, PT ;  /* 0x000000ff0400720c */ /* 0x002fca0003f65270 */
[----:B------:R-:W-:-:S13]  /*0360*/  PLOP3.LUT P2, PT, PT, PT, UP0, 0x80, 0x8 ;  /* 0x000000000008781c */ /* 0x000fda0003f4f008 */
.L_x_2555:
        /* <DEDUP_REMOVED lines=8> */
[----:B------:R-:W1:Y:S03]  /*03f0*/  S2R R52, SR_TID.X ;  /* 0x0000000000347919 */ /* 0x000e660000002100 */
[----:B------:R-:W-:-:S05]  /*0400*/  IMAD R6, R3, R0, RZ ;  /* 0x0000000003067224 */ /* 0x000fca00078e02ff */
[----:B------:R-:W-:-:S04]  /*0410*/  SHF.R.S32.HI R53, RZ, 0x1f, R6 ;  /* 0x0000001fff357819 */ /* 0x000fc80000011406 */
[----:B------:R-:W-:Y:S02]  /*0420*/  LEA.HI R6, R53, R6, RZ, 0x2 ;  /* 0x0000000635067211 */ /* 0x000fe400078f10ff */
[----:B-1----:R-:W-:-:S04]  /*0430*/  LOP3.LUT R53, R52, 0x1f, RZ, 0xc0, !PT ;  /* 0x0000001f34357812 */ /* 0x002fc800078ec0ff */
[----:B------:R-:W-:Y:S02]  /*0440*/  LEA.HI.SX32 R6, R6, R53, 0x1e ;  /* 0x0000003506067211 */ /* 0x000fe400078ff2ff */
[----:B--2---:R-:W-:Y:S01]  /*0450*/  FSEL R69, R50, RZ, !P3 ;  /* 0x000000ff32457208 */ /* 0x004fe20005800000 */
[----:B0-----:R-:W-:Y:S06]  /*0460*/  @P2 BRA `(.L_x_2528) ;  /* 0x00000004003c2947 */ /* 0x001fec0003800000 */
        /* <DEDUP_REMOVED lines=14> */
[C---:B------:R-:W-:Y:S01]  /*0550*/  FADD.FTZ R62, -R69.reuse, R49 ;  /* 0x00000031453e7221 */ /* 0x040fe20000010100 */
[C---:B------:R-:W-:Y:S01]  /*0560*/  FADD.FTZ R50, -R69.reuse, R50 ;  /* 0x0000003245327221 */ /* 0x040fe20000010100 */
[----:B------:R-:W-:Y:S01]  /*0570*/  FADD.FTZ R70, -R69, R51 ;  /* 0x0000003345467221 */ /* 0x000fe20000010100 */
[C---:B-----5:R-:W-:Y:S01]  /*0580*/  FMUL.FTZ R57, R5.reuse, R58 ;  /* 0x0000003a05397220 */ /* 0x060fe20000410000 */
[C---:B------:R-:W-:Y:S01]  /*0590*/  FMUL.FTZ R58, R5.reuse, R62 ;  /* 0x0000003e053a7220 */ /* 0x040fe20000410000 */
[C---:B------:R-:W-:Y:S01]  /*05a0*/  FMUL.FTZ R63, R5.reuse, R50 ;  /* 0x00000032053f7220 */ /* 0x040fe20000410000 */
[----:B------:R-:W-:Y:S01]  /*05b0*/  FMUL.FTZ R70, R5, R70 ;  /* 0x0000004605467220 */ /* 0x000fe20000410000 */
[----:B---3--:R-:W-:Y:S01]  /*05c0*/  FMUL.FTZ R62, R8, R52 ;  /* 0x00000034083e7220 */ /* 0x008fe20000410000 */
[----:B------:R-:W-:Y:S01]  /*05d0*/  FMUL.FTZ R65, R9, R53 ;  /* 0x0000003509417220 */ /* 0x000fe20000410000 */
[----:B------:R-:W-:Y:S01]  /*05e0*/  FMUL.FTZ R72, R10, R54 ;  /* 0x000000360a487220 */ /* 0x000fe20000410000 */
[----:B------:R-:W-:Y:S01]  /*05f0*/  FMUL.FTZ R67, R11, R55 ;  /* 0x000000370b437220 */ /* 0x000fe20000410000 */
[----:B------:R-:W-:Y:S01]  /*0600*/  FADD.FTZ R48, RZ, R62 ;  /* 0x0000003eff307221 */ /* 0x000fe20000010000 */
[----:B------:R-:W-:Y:S01]  /*0610*/  FFMA.FTZ R49, R57, R62, RZ ;  /* 0x0000003e39317223 */ /* 0x000fe200000100ff */
        /* <DEDUP_REMOVED lines=12> */
[----:B------:R-:W-:Y:S01]  /*06e0*/  IADD3 R55, PT, PT, R6, 0x20, RZ ;  /* 0x0000002006377810 */ /* 0x000fe20007ffe0ff */
[----:B------:R-:W-:Y:S01]  /*06f0*/  FADD.FTZ R71, R50, R67 ;  /* 0x0000004332477221 */ /* 0x000fe20000010000 */
[----:B------:R-:W-:-:S07]  /*0700*/  FFMA.FTZ R74, R70, R67, R49 ;  /* 0x00000043464a7223 */ /* 0x000fce0000010031 */
.L_x_2530:
[----:B------:R-:W-:Y:S05]  /*0710*/  BSYNC.RECONVERGENT B2 ;  /* 0x0000000000027941 */ /* 0x000fea0003800200 */
.L_x_2529:
        /* <DEDUP_REMOVED lines=36> */
.L_x_2528:
        /* <DEDUP_REMOVED lines=16> */
[----:B------:R-:W-:Y:S01]  /*0a60*/  IADD3 R73, PT, PT, R6, 0x20, RZ ;  /* 0x0000002006497810 */ /* 0x000fe20007ffe0ff */
        /* <DEDUP_REMOVED lines=28> */
.L_x_2533:
[----:B------:R-:W-:Y:S05]  /*0c30*/  BSYNC.RECONVERGENT B2 ;  /* 0x0000000000027941 */ /* 0x000fea0003800200 */
.L_x_2532:
        /* <DEDUP_REMOVED lines=10> */
[C---:B---3--:R-:W-:Y:S01]  /*0ce0*/  FADD.FTZ R56, -R69.reuse, R48 ;  /* 0x0000003045387221 */ /* 0x048fe20000010100 */
[C---:B------:R-:W-:Y:S01]  /*0cf0*/  FADD.FTZ R60, -R69.reuse, R49 ;  /* 0x00000031453c7221 */ /* 0x040fe20000010100 */
[C---:B------:R-:W-:Y:S01]  /*0d00*/  FADD.FTZ R50, -R69.reuse, R50 ;  /* 0x0000003245327221 */ /* 0x040fe20000010100 */
[----:B------:R-:W-:Y:S01]  /*0d10*/  FADD.FTZ R66, -R69, R51 ;  /* 0x0000003345427221 */ /* 0x000fe20000010100 */
[C---:B-----5:R-:W-:Y:S01]  /*0d20*/  FMUL.FTZ R7, R5.reuse, R56 ;  /* 0x0000003805077220 */ /* 0x060fe20000410000 */
[C---:B------:R-:W-:Y:S01]  /*0d30*/  FMUL.FTZ R56, R5.reuse, R60 ;  /* 0x0000003c05387220 */ /* 0x040fe20000410000 */
[C---:B------:R-:W-:Y:S01]  /*0d40*/  FMUL.FTZ R59, R5.reuse, R50 ;  /* 0x00000032053b7220 */ /* 0x040fe20000410000 */
[----:B------:R-:W-:Y:S01]  /*0d50*/  FMUL.FTZ R66, R5, R66 ;  /* 0x0000004205427220 */ /* 0x000fe20000410000 */
[----:B----4-:R-:W-:Y:S01]  /*0d60*/  FMUL.FTZ R60, R12, R52 ;  /* 0x000000340c3c7220 */ /* 0x010fe20000410000 */
        /* <DEDUP_REMOVED lines=19> */
.L_x_2531:
[----:B------:R-:W-:Y:S05]  /*0ea0*/  BSYNC.RECONVERGENT B0 ;  /* 0x0000000000007941 */ /* 0x000fea0003800200 */
.L_x_2527:
        /* <DEDUP_REMOVED lines=21> */
.L_x_2567:
        /* <DEDUP_REMOVED lines=26> */
[C---:B------:R-:W-:Y:S01]  /*11a0*/  FMUL.FTZ R48, R5.reuse, R48 ;  /* 0x0000003005307220 */ /* 0x040fe20000410000 */
[C---:B------:R-:W-:Y:S01]  /*11b0*/  FMUL.FTZ R50, R5.reuse, R54 ;  /* 0x0000003605327220 */ /* 0x040fe20000410000 */
[----:B------:R-:W-:Y:S01]  /*11c0*/  FMUL.FTZ R51, R5, R74 ;  /* 0x0000004a05337220 */ /* 0x000fe20000410000 */
[----:B------:R-:W-:Y:S06]  /*11d0*/  BRA `(.L_x_2540) ;  /* 0x0000000800187947 */ /* 0x000fec0003800000 */
.L_x_2539:
        /* <DEDUP_REMOVED lines=17> */
.L_x_2538:
        /* <DEDUP_REMOVED lines=20> */
.L_x_2541:
        /* <DEDUP_REMOVED lines=21> */
.L_x_2537:
        /* <DEDUP_REMOVED lines=19> */
.L_x_2543:
        /* <DEDUP_REMOVED lines=17> */
.L_x_2542:
        /* <DEDUP_REMOVED lines=20> */
.L_x_2544:
        /* <DEDUP_REMOVED lines=20> */
.L_x_2540:
[----:B------:R-:W-:Y:S01]  /*1a40*/  ISETP.NE.U32.AND P0, PT, RZ, UR4, PT ;  /* 0x00000004ff007c0c */ /* 0x000fe2000bf05070 */
[----:B------:R-:W1:Y:S01]  /*1a50*/  LDC.64 R74, c[0x0][0x468] ;  /* 0x00011a00ff4a7b82 */ /* 0x000e620000000a00 */
[----:B------:R-:W-:Y:S02]  /*1a60*/  ISETP.NE.U32.AND P1, PT, RZ, UR6, PT ;  /* 0x00000006ff007c0c */ /* 0x000fe4000bf25070 */
[----:B------:R-:W-:Y:S02]  /*1a70*/  ISETP.NE.AND.EX P0, PT, RZ, UR5, PT, P0 ;  /* 0x00000005ff007c0c */ /* 0x000fe4000bf05300 */
[----:B------:R-:W-:-:S11]  /*1a80*/  ISETP.NE.AND.EX P1, PT, RZ, UR7, PT, P1 ;  /* 0x00000007ff007c0c */ /* 0x000fd6000bf25310 */
[----:B0-----:R-:W0:Y:S01]  /*1a90*/  @P0 LDC.64 R54, c[0x0][0x478] ;  /* 0x00011e00ff360b82 */ /* 0x001e220000000a00 */
[----:B-1----:R-:W-:-:S04]  /*1aa0*/  IMAD.WIDE.U32 R74, R6, 0x10, R74 ;  /* 0x00000010064a7825 */ /* 0x002fc800078e004a */
[----:B0-----:R-:W-:-:S03]  /*1ab0*/  @P0 IMAD.WIDE.U32 R76, R6, 0x10, R54 ;  /* 0x00000010064c0825 */ /* 0x001fc600078e0036 */
[----:B------:R-:W0:Y:S02]  /*1ac0*/  @P1 LDC.64 R54, c[0x0][0x470] ;  /* 0x00011c00ff361b82 */ /* 0x000e240000000a00 */
[----:B------:R1:W-:Y:S04]  /*1ad0*/  @P0 STG.E.128 desc[UR10][R76.64], R44 ;  /* 0x0000002c4c000986 */ /* 0x0003e8000c101d0a */
[----:B------:R1:W-:Y:S01]  /*1ae0*/  STG.E.128 desc[UR10][R74.64], R48 ;  /* 0x000000304a007986 */ /* 0x0003e2000c101d0a */
[C---:B0-----:R-:W-:Y:S01]  /*1af0*/  @P1 IMAD.WIDE.U32 R54, R6.reuse, 0x10, R54 ;  /* 0x0000001006361825 */ /* 0x041fe200078e0036 */
[----:B------:R-:W-:-:S04]  /*1b00*/  IADD3 R6, PT, PT, R6, 0x20, RZ ;  /* 0x0000002006067810 */ /* 0x000fc80007ffe0ff */
[----:B------:R1:W-:Y:S03]  /*1b10*/  @P1 STG.E.128 desc[UR10][R54.64], R40 ;  /* 0x0000002836001986 */ /* 0x0003e6000c101d0a */
.L_x_2536:
[----:B------:R-:W-:Y:S05]  /*1b20*/  BSYNC.RECONVERGENT B0 ;  /* 0x0000000000007941 */ /* 0x000fea0003800200 */
.L_x_2535:
        /* <DEDUP_REMOVED lines=34> */
.L_x_2549:
        /* <DEDUP_REMOVED lines=17> */
.L_x_2548:
        /* <DEDUP_REMOVED lines=21> */
.L_x_2551:
        /* <DEDUP_REMOVED lines=13> */
.L_x_2547:
        /* <DEDUP_REMOVED lines=29> */
.L_x_2553:
        /* <DEDUP_REMOVED lines=17> */
.L_x_2552:
        /* <DEDUP_REMOVED lines=21> */
.L_x_2554:
        /* <DEDUP_REMOVED lines=12> */
.L_x_2550:
        /* <DEDUP_REMOVED lines=9> */
.L_x_2546:
[----:B------:R-:W-:Y:S05]  /*2600*/  BSYNC.RECONVERGENT B0 ;  /* 0x0000000000007941 */ /* 0x000fea0003800200 */
.L_x_2545:
[----:B-1-3--:R-:W1:Y:S02]  /*2610*/  LDC.64 R48, c[0x0][0x380] ;  /* 0x0000e000ff307b82 */ /* 0x00ae640000000a00 */
[----:B-1----:R-:W-:-:S04]  /*2620*/  LEA R3, R48, R3, 0x2 ;  /* 0x0000000330037211 */ /* 0x002fc800078e10ff */
[----:B------:R-:W-:-:S13]  /*2630*/  ISETP.GE.AND P0, PT, R3, R49, PT ;  /* 0x000000310300720c */ /* 0x000fda0003f06270 */
[----:B------:R-:W-:Y:S05]  /*2640*/  @!P0 BRA `(.L_x_2555) ;  /* 0xffffffdc00488947 */ /* 0x000fea000383ffff */
.L_x_2526:
[----:B------:R-:W-:Y:S05]  /*2650*/  BSYNC B1 ;  /* 0x0000000000017941 */ /* 0x000fea0003800000 */
.L_x_2525:
[----:B------:R-:W1:Y:S01]  /*2660*/  S2R R33, SR_TID.X ;  /* 0x0000000000217919 */ /* 0x000e620000002100 */
[----:B------:R-:W-:Y:S01]  /*2670*/  MOV R2, 0x400 ;  /* 0x0000040000027802 */ /* 0x000fe20000000f00 */
[----:B------:R-:W-:Y:S05]  /*2680*/  WARPSYNC.ALL ;  /* 0x0000000000007948 */ /* 0x000fea0003800000 */
[----:B------:R-:W2:Y:S01]  /*2690*/  S2R R3, SR_CgaCtaId ;  /* 0x0000000000037919 */ /* 0x000ea20000008800 */
[----:B------:R-:W3:Y:S01]  /*26a0*/  LDCU.128 UR16, c[0x0][0x440] ;  /* 0x00008800ff1077ac */ /* 0x000ee20008000c00 */
[----:B-----5:R-:W-:Y:S01]  /*26b0*/  IMAD R14, R0, UR9, RZ ;  /* 0x00000009000e7c24 */ /* 0x020fe2000f8e02ff */
[----:B-1----:R-:W-:-:S02]  /*26c0*/  SHF.R.U32.HI R4, RZ, 0x5, R33 ;  /* 0x00000005ff047819 */ /* 0x002fc40000011621 */
[----:B------:R-:W-:Y:S02]  /*26d0*/  LOP3.LUT R5, R33, 0x1f, RZ, 0xc0, !PT ;  /* 0x0000001f21057812 */ /* 0x000fe400078ec0ff */
        /* <DEDUP_REMOVED lines=28> */
[----:B0-----:R-:W-:Y:S02]  /*28a0*/  IADD3.X R19, PT, PT, RZ, RZ, RZ, P0, !PT ;  /* 0x000000ffff137210 */ /* 0x001fe400007fe4ff */
[----:B-1----:R-:W-:-:S04]  /*28b0*/  LOP3.LUT R3, R33, 0x7f, RZ, 0x3c, !PT ;  /* 0x0000007f21037812 */ /* 0x002fc800078e3cff */
[----:B------:R-:W-:Y:S02]  /*28c0*/  IADD3 R3, PT, PT, R3, R0, RZ ;  /* 0x0000000003037210 */ /* 0x000fe40007ffe0ff */
[C---:B------:R-:W-:Y:S02]  /*28d0*/  SHF.L.U32 R0, R14.reuse, 0x2, RZ ;  /* 0x000000020e007819 */ /* 0x040fe400000006ff */
[C---:B------:R-:W-:Y:S02]  /*28e0*/  ISETP.GE.U32.AND P1, PT, R3.reuse, 0x80, PT ;  /* 0x000000800300780c */ /* 0x040fe40003f26070 */
[----:B------:R-:W-:Y:S01]  /*28f0*/  ISETP.GE.U32.AND P0, PT, R3, 0x100, PT ;  /* 0x000001000300780c */ /* 0x000fe20003f06070 */
[----:B------:R-:W0:Y:S01]  /*2900*/  LDS R10, [R2] ;  /* 0x00000000020a7984 */ /* 0x000e220000000800 */
[----:B------:R-:W-:Y:S02]  /*2910*/  SHF.L.U64.HI R3, R14, 0x2, R19 ;  /* 0x000000020e037819 */ /* 0x000fe40000010213 */
[C---:B------:R-:W-:Y:S01]  /*2920*/  IADD3 R14, P2, PT, R0.reuse, UR18, RZ ;  /* 0x00000012000e7c10 */ /* 0x040fe2000ff5e0ff */
[----:B------:R-:W1:Y:S01]  /*2930*/  LDS R15, [R2+0x400] ;  /* 0x00040000020f7984 */ /* 0x000e620000000800 */
[----:B------:R-:W-:-:S03]  /*2940*/  IADD3 R0, P3, PT, R0, UR16, RZ ;  /* 0x0000001000007c10 */ /* 0x000fc6000ff7e0ff */
[----:B------:R-:W2:Y:S01]  /*2950*/  LDS R23, [R2+0x800] ;  /* 0x0008000002177984 */ /* 0x000ea20000000800 */
        /* <DEDUP_REMOVED lines=9> */
[----:B------:R0:W4:Y:S02]  /*29f0*/  LDS R17, [R2+0xe00] ;  /* 0x000e000002117984 */ /* 0x0001240000000800 */
[----:B0-----:R-:W-:Y:S01]  /*2a00*/  @P1 MOV R2, R14 ;  /* 0x0000000e00021202 */ /* 0x001fe20000000f00 */
        /* <DEDUP_REMOVED lines=22> */
.L_x_2534:
        /* <DEDUP_REMOVED lines=8> */
.L_x_2557:
[----:B------:R-:W-:Y:S05]  /*2bf0*/  BSYNC B0 ;  /* 0x0000000000007941 */ /* 0x000fea0003800000 */
.L_x_2556:
        /* <DEDUP_REMOVED lines=8> */
.L_x_2558:
[----:B------:R-:W-:Y:S01]  /*2c80*/  FADD.FTZ R48, R48, R71 ;  /* 0x0000004730307221 */ /* 0x000fe20000010000 */
[----:B------:R-:W-:-:S04]  /*2c90*/  HFMA2 R75, -RZ, RZ, 0, 1.1920928955078125e-07 ;  /* 0x00000002ff4b7431 */ /* 0x000fc800000001ff */
[----:B------:R-:W-:Y:S02]  /*2ca0*/  MOV R76, R48 ;  /* 0x00000030004c7202 */ /* 0x000fe40000000f00 */
[----:B------:R-:W-:-:S07]  /*2cb0*/  MOV R49, R73 ;  /* 0x0000004900317202 */ /* 0x000fce0000000f00 */
[----:B------:R-:W-:Y:S05]  /*2cc0*/  WARPSYNC.COLLECTIVE R69, `(.L_x_2559) ;  /* 0x0000000045087348 */ /* 0x000fea0003c00000 */
[----:B------:R0:W1:Y:S02]  /*2cd0*/  SHFL.BFLY P1, R73, R76, R75, R77 ;  /* 0x0c00004b4c497389 */ /* 0x000064000002004d */
[----:B01----:R-:W-:Y:S05]  /*2ce0*/  ENDCOLLECTIVE ;  /* 0x000000000000791b */ /* 0x003fea0003800000 */
.L_x_2559:
[----:B------:R-:W-:-:S05]  /*2cf0*/  FADD.FTZ R49, R49, R74 ;  /* 0x0000004a31317221 */ /* 0x000fca0000010000 */
[----:B------:R-:W-:Y:S02]  /*2d00*/  MOV R76, R49 ;  /* 0x00000031004c7202 */ /* 0x000fe40000000f00 */
[----:B------:R-:W-:-:S07]  /*2d10*/  MOV R51, R73 ;  /* 0x0000004900337202 */ /* 0x000fce0000000f00 */
[----:B------:R-:W-:Y:S05]  /*2d20*/  WARPSYNC.COLLECTIVE R69, `(.L_x_2560) ;  /* 0x0000000045087348 */ /* 0x000fea0003c00000 */
[----:B------:R0:W1:Y:S02]  /*2d30*/  SHFL.BFLY P1, R73, R76, R75, R77 ;  /* 0x0c00004b4c497389 */ /* 0x000064000002004d */
[----:B01----:R-:W-:Y:S05]  /*2d40*/  ENDCOLLECTIVE ;  /* 0x000000000000791b */ /* 0x003fea0003800000 */
.L_x_2560:
[----:B------:R-:W-:Y:S01]  /*2d50*/  FADD.FTZ R51, R48, R51 ;  /* 0x0000003330337221 */ /* 0x000fe20000010000 */
[----:B------:R-:W-:-:S04]  /*2d60*/  HFMA2 R75, -RZ, RZ, 0, 2.384185791015625e-07 ;  /* 0x00000004ff4b7431 */ /* 0x000fc800000001ff */
[----:B------:R-:W-:Y:S02]  /*2d70*/  MOV R76, R51 ;  /* 0x00000033004c7202 */ /* 0x000fe40000000f00 */
[----:B------:R-:W-:-:S07]  /*2d80*/  MOV R50, R73 ;  /* 0x0000004900327202 */ /* 0x000fce0000000f00 */
[----:B------:R-:W-:Y:S05]  /*2d90*/  WARPSYNC.COLLECTIVE R69, `(.L_x_2561) ;  /* 0x0000000045087348 */ /* 0x000fea0003c00000 */
[----:B------:R0:W1:Y:S02]  /*2da0*/  SHFL.BFLY P1, R73, R76, R75, R77 ;  /* 0x0c00004b4c497389 */ /* 0x000064000002004d */
[----:B01----:R-:W-:Y:S05]  /*2db0*/  ENDCOLLECTIVE ;  /* 0x000000000000791b */ /* 0x003fea0003800000 */
.L_x_2561:
[----:B------:R-:W-:-:S05]  /*2dc0*/  FADD.FTZ R50, R49, R50 ;  /* 0x0000003231327221 */ /* 0x000fca0000010000 */
[----:B------:R-:W-:Y:S02]  /*2dd0*/  MOV R76, R50 ;  /* 0x00000032004c7202 */ /* 0x000fe40000000f00 */
[----:B------:R-:W-:-:S07]  /*2de0*/  MOV R52, R73 ;  /* 0x0000004900347202 */ /* 0x000fce0000000f00 */
[----:B------:R-:W-:Y:S05]  /*2df0*/  WARPSYNC.COLLECTIVE R69, `(.L_x_2562) ;  /* 0x0000000045087348 */ /* 0x000fea0003c00000 */
[----:B------:R0:W1:Y:S02]  /*2e00*/  SHFL.BFLY P1, R73, R76, R75, R77 ;  /* 0x0c00004b4c497389 */ /* 0x000064000002004d */
[----:B01----:R-:W-:Y:S05]  /*2e10*/  ENDCOLLECTIVE ;  /* 0x000000000000791b */ /* 0x003fea0003800000 */
.L_x_2562:
[----:B------:R-:W-:Y:S01]  /*2e20*/  FADD.FTZ R52, R51, R52 ;  /* 0x0000003433347221 */ /* 0x000fe20000010000 */
[----:B------:R-:W-:-:S04]  /*2e30*/  HFMA2 R75, -RZ, RZ, 0, 4.76837158203125e-07 ;  /* 0x00000008ff4b7431 */ /* 0x000fc800000001ff */
[----:B------:R-:W-:Y:S02]  /*2e40*/  MOV R76, R52 ;  /* 0x00000034004c7202 */ /* 0x000fe40000000f00 */
[----:B------:R-:W-:-:S07]  /*2e50*/  MOV R53, R73 ;  /* 0x0000004900357202 */ /* 0x000fce0000000f00 */
[----:B------:R-:W-:Y:S05]  /*2e60*/  WARPSYNC.COLLECTIVE R69, `(.L_x_2563) ;  /* 0x0000000045087348 */ /* 0x000fea0003c00000 */
[----:B------:R0:W1:Y:S02]  /*2e70*/  SHFL.BFLY P1, R73, R76, R75, R77 ;  /* 0x0c00004b4c497389 */ /* 0x000064000002004d */
[----:B01----:R-:W-:Y:S05]  /*2e80*/  ENDCOLLECTIVE ;  /* 0x000000000000791b */ /* 0x003fea0003800000 */
.L_x_2563:
[----:B------:R-:W-:-:S05]  /*2e90*/  FADD.FTZ R53, R50, R53 ;  /* 0x0000003532357221 */ /* 0x000fca0000010000 */
[----:B------:R-:W-:Y:S02]  /*2ea0*/  MOV R76, R53 ;  /* 0x00000035004c7202 */ /* 0x000fe40000000f00 */
[----:B------:R-:W-:-:S07]  /*2eb0*/  MOV R55, R73 ;  /* 0x0000004900377202 */ /* 0x000fce0000000f00 */
[----:B------:R-:W-:Y:S05]  /*2ec0*/  WARPSYNC.COLLECTIVE R69, `(.L_x_2564) ;  /* 0x0000000045087348 */ /* 0x000fea0003c00000 */
[----:B------:R0:W1:Y:S02]  /*2ed0*/  SHFL.BFLY P1, R73, R76, R75, R77 ;  /* 0x0c00004b4c497389 */ /* 0x000064000002004d */
[----:B01----:R-:W-:Y:S05]  /*2ee0*/  ENDCOLLECTIVE ;  /* 0x000000000000791b */ /* 0x003fea0003800000 */
.L_x_2564:
[----:B------:R-:W-:Y:S01]  /*2ef0*/  FADD.FTZ R55, R52, R55 ;  /* 0x0000003734377221 */ /* 0x000fe20000010000 */
[----:B------:R-:W-:-:S04]  /*2f00*/  HFMA2 R75, -RZ, RZ, 0, 9.5367431640625e-07 ;  /* 0x00000010ff4b7431 */ /* 0x000fc800000001ff */
[----:B------:R-:W-:Y:S02]  /*2f10*/  MOV R76, R55 ;  /* 0x00000037004c7202 */ /* 0x000fe40000000f00 */
[----:B------:R-:W-:-:S07]  /*2f20*/  MOV R54, R73 ;  /* 0x0000004900367202 */ /* 0x000fce0000000f00 */
[----:B------:R-:W-:Y:S05]  /*2f30*/  WARPSYNC.COLLECTIVE R69, `(.L_x_2565) ;  /* 0x0000000045087348 */ /* 0x000fea0003c00000 */
[----:B------:R0:W1:Y:S02]  /*2f40*/  SHFL.BFLY P1, R73, R76, R75, R77 ;  /* 0x0c00004b4c497389 */ /* 0x000064000002004d */
[----:B01----:R-:W-:Y:S05]  /*2f50*/  ENDCOLLECTIVE ;  /* 0x000000000000791b */ /* 0x003fea0003800000 */
.L_x_2565:
[----:B------:R-:W-:-:S05]  /*2f60*/  FADD.FTZ R54, R53, R54 ;  /* 0x0000003635367221 */ /* 0x000fca0000010000 */
[----:B------:R-:W-:Y:S02]  /*2f70*/  MOV R76, R54 ;  /* 0x00000036004c7202 */ /* 0x000fe40000000f00 */
[----:B------:R-:W-:-:S07]  /*2f80*/  MOV R48, R73 ;  /* 0x0000004900307202 */ /* 0x000fce0000000f00 */
[----:B------:R-:W-:Y:S05]  /*2f90*/  WARPSYNC.COLLECTIVE R69, `(.L_x_2566) ;  /* 0x0000000045087348 */ /* 0x000fea0003c00000 */
[----:B------:R0:W1:Y:S02]  /*2fa0*/  SHFL.BFLY P1, R73, R76, R75, R77 ;  /* 0x0c00004b4c497389 */ /* 0x000064000002004d */
[----:B01----:R-:W-:Y:S05]  /*2fb0*/  ENDCOLLECTIVE ;  /* 0x000000000000791b */ /* 0x003fea0003800000 */
.L_x_2566:
[----:B------:R-:W-:Y:S01]  /*2fc0*/  MOV R49, R73 ;  /* 0x0000004900317202 */ /* 0x000fe20000000f00 */
[----:B------:R-:W-:Y:S06]  /*2fd0*/  BRA `(.L_x_2567) ;  /* 0xffffffe000087947 */ /* 0x000fec000383ffff */
.L_x_2568:
        /* <DEDUP_REMOVED lines=10> */
.L_x_2910:


//--------------------- .text._ZN10layer_norm31ln_parallel_residual_bwd_kernelINS_13Kernel_traitsIfffffjLj256ELj1ELj4ELj1ELj16ENS_18Kernel_traits_baseILj256EfffffjLj128EEEEELb0ELb1ELb1EEEvNS_9BwdParamsE --------------------------
	.section	.text._ZN10layer_norm31ln_parallel_residual_bwd_kernelINS_13Kernel_traitsIfffffjLj256ELj1ELj4ELj1ELj16ENS_18Kernel_traits_baseILj256EfffffjLj128EEEEELb0ELb1ELb1EEEvNS_9BwdParamsE,"ax",@progbits
	.align	128
        .global         _ZN10layer_norm31ln_parallel_residual_bwd_kernelINS_13Kernel_traitsIfffffjLj256ELj1ELj4ELj1ELj16ENS_18Kernel_traits_baseILj256EfffffjLj128EEEEELb0ELb1ELb1EEEvNS_9BwdParamsE
        .type           _ZN10layer_norm31ln_parallel_residual_bwd_kernelINS_13Kernel_traitsIfffffjLj256ELj1ELj4ELj1ELj16ENS_18Kernel_traits_baseILj256EfffffjLj128EEEEELb0ELb1ELb1EEEvNS_9BwdParamsE,@function
        .size           _ZN10layer_norm31ln_parallel_residual_bwd_kernelINS_13Kernel_traitsIfffffjLj256ELj1ELj4ELj1ELj16ENS_18Kernel_traits_baseILj256EfffffjLj128EEEEELb0ELb1ELb1EEEvNS_9BwdParamsE,(.L_x_2911 - _ZN10layer_norm31ln_parallel_residual_bwd_kernelINS_13Kernel_traitsIfffffjLj256ELj1ELj4ELj1ELj16ENS_18Kernel_traits_baseILj256EfffffjLj128EEEEELb0ELb1ELb1EEEvNS_9BwdParamsE)
        .other          _ZN10layer_norm31ln_parallel_residual_bwd_kernelINS_13Kernel_traitsIfffffjLj256ELj1ELj4ELj1ELj16ENS_18Kernel_traits_baseILj256EfffffjLj128EEEEELb0ELb1ELb1EEEvNS_9BwdParamsE,@"STO_CUDA_ENTRY STV_DEFAULT"
_ZN10layer_norm31ln_parallel_residual_bwd_kernelINS_13Kernel_traitsIfffffjLj256ELj1ELj4ELj1ELj16ENS_18Kernel_traits_baseILj256EfffffjLj128EEEEELb0ELb1ELb1EEEvNS_9BwdParamsE:
.text._ZN10layer_norm31ln_parallel_residual_bwd_kernelINS_13Kernel_traitsIfffffjLj256ELj1ELj4ELj1ELj16ENS_18Kernel_traits_baseILj256EfffffjLj128EEEEELb0ELb1ELb1EEEvNS_9BwdParamsE:
        /* <DEDUP_REMOVED lines=24> */
[----:B------:R-:W1:Y:S01]  /*0180*/  LDCU.64 UR12, c[0x0][0x438] ;  /* 0x00008700ff0c77ac */ /* 0x000e620008000a00 */
[----:B------:R-:W-:-:S06]  /*0190*/  LOP3.LUT R61, R61, 0x1f, RZ, 0xc0, !PT ;  /* 0x0000001f3d3d7812 */ /* 0x000fcc00078ec0ff */
[----:B------:R-:W2:Y:S01]  /*01a0*/  LDC.U8 R60, c[0x0][0x410] ;  /* 0x00010400ff3c7b82 */ /* 0x000ea20000000000 */
[----:B------:R-:W-:Y:S01]  /*01b0*/  HFMA2 R58, -RZ, RZ, 0, 0 ;  /* 0x00000000ff3a7431 */ /* 0x000fe200000001ff */
[----:B------:R-:W-:Y:S01]  /*01c0*/  BSSY B0, `(.L_x_2571) ;  /* 0x000020a000007945 */ /* 0x000fe20003800000 */
[----:B-1----:R-:W-:-:S04]  /*01d0*/  UISETP.NE.U32.AND UP0, UPT, UR12, URZ, UPT ;  /* 0x000000ff0c00728c */ /* 0x002fc8000bf05070 */
[----:B------:R-:W-:Y:S01]  /*01e0*/  UISETP.NE.AND.EX UP0, UPT, UR13, URZ, UPT, UP0 ;  /* 0x000000ff0d00728c */ /* 0x000fe2000bf05300 */
[----:B0-----:R-:W-:Y:S01]  /*01f0*/  IMAD.WIDE.U32 R2, R61, 0x10, R2 ;  /* 0x000000103d027825 */ /* 0x001fe200078e0002 */
[----:B------:R-:W-:Y:S02]  /*0200*/  CS2R R56, SRZ ;  /* 0x0000000000387805 */ /* 0x000fe4000001ff00 */
[----:B------:R-:W-:Y:S02]  /*0210*/  CS2R R54, SRZ ;  /* 0x0000000000367805 */ /* 0x000fe4000001ff00 */
[----:B------:R-:W-:Y:S02]  /*0220*/  CS2R R52, SRZ ;  /* 0x0000000000347805 */ /* 0x000fe4000001ff00 */
[----:B------:R-:W-:Y:S01]  /*0230*/  CS2R R50, SRZ ;  /* 0x0000000000327805 */ /* 0x000fe2000001ff00 */
[----:B------:R-:W5:Y:S01]  /*0240*/  LDG.E.128 R8, desc[UR10][R2.64+0x200] ;  /* 0x0002000a02087981 */ /* 0x000f62000c1e1d00 */
[----:B------:R-:W-:-:S02]  /*0250*/  CS2R R48, SRZ ;  /* 0x0000000000307805 */ /* 0x000fc4000001ff00 */
[----:B------:R-:W-:Y:S02]  /*0260*/  PLOP3.LUT P0, PT, PT, PT, UP0, 0x80, 0x8 ;  /* 0x000000000008781c */ /* 0x000fe40003f0f008 */
[----:B------:R-:W-:Y:S01]  /*0270*/  CS2R R46, SRZ ;  /* 0x00000000002e7805 */ /* 0x000fe2000001ff00 */
[----:B------:R0:W5:Y:S01]  /*0280*/  LDG.E.128 R4, desc[UR10][R2.64] ;  /* 0x0000000a02047981 */ /* 0x000162000c1e1d00 */
[----:B--2---:R-:W-:Y:S02]  /*0290*/  ISETP.NE.AND P4, PT, R60, RZ, PT ;  /* 0x000000ff3c00720c */ /* 0x004fe40003f85270 */
[----:B------:R-:W-:Y:S02]  /*02a0*/  CS2R R44, SRZ ;  /* 0x00000000002c7805 */ /* 0x000fe4000001ff00 */
[----:B0-----:R-:W-:-:S09]  /*02b0*/  MOV R2, RZ ;  /* 0x000000ff00027202 */ /* 0x001fd20000000f00 */
.L_x_2592:
[----:B------:R-:W0:Y:S08]  /*02c0*/  LDC.64 R28, c[0x0][0x3c0] ;  /* 0x0000f000ff1c7b82 */ /* 0x000e300000000a00 */
[----:B------:R-:W1:Y:S01]  /*02d0*/  LDC.64 R30, c[0x0][0x3c8] ;  /* 0x0000f200ff1e7b82 */ /* 0x000e620000000a00 */
[----:B0-----:R-:W-:-:S05]  /*02e0*/  IMAD.WIDE R28, R59, 0x4, R28 ;  /* 0x000000043b1c7825 */ /* 0x001fca00078e021c */
[----:B------:R-:W2:Y:S01]  /*02f0*/  LDG.E R3, desc[UR10][R28.64] ;  /* 0x0000000a1c037981 */ /* 0x000ea2000c1e1900 */
[----:B-1----:R-:W-:-:S05]  /*0300*/  IMAD.WIDE R30, R59, 0x4, R30 ;  /* 0x000000043b1e7825 */ /* 0x002fca00078e021e */
[----:B-----5:R0:W5:Y:S01]  /*0310*/  LDG.E R63, desc[UR10][R30.64] ;  /* 0x0000000a1e3f7981 */ /* 0x020162000c1e1900 */
        /* <DEDUP_REMOVED lines=11> */
[C---:B------:R-:W-:Y:S02]  /*03d0*/  IMAD.WIDE.U32 R40, R0.reuse, 0x10, R40 ;  /* 0x0000001000287825 */ /* 0x040fe400078e0028 */
[----:B------:R-:W2:Y:S02]  /*03e0*/  LDG.E.128 R36, desc[UR10][R36.64] ;  /* 0x0000000a24247981 */ /* 0x000ea4000c1e1d00 */
[--C-:B-1----:R-:W-:Y:S02]  /*03f0*/  IMAD.WIDE.U32 R28, R65, 0x10, R32.reuse ;  /* 0x00000010411c7825 */ /* 0x102fe400078e0020 */
[----:B------:R-:W3:Y:S02]  /*0400*/  LDG.E.128 R40, desc[UR10][R40.64] ;  /* 0x0000000a28287981 */ /* 0x000ee4000c1e1d00 */
[----:B------:R-:W-:Y:S02]  /*0410*/  IMAD.WIDE.U32 R32, R0, 0x10, R32 ;  /* 0x0000001000207825 */ /* 0x000fe400078e0020 */
[----:B------:R-:W4:Y:S04]  /*0420*/  LDG.E.128 R28, desc[UR10][R28.64] ;  /* 0x0000000a1c1c7981 */ /* 0x000f28000c1e1d00 */
[----:B------:R-:W4:Y:S01]  /*0430*/  LDG.E.128 R32, desc[UR10][R32.64] ;  /* 0x0000000a20207981 */ /* 0x000f22000c1e1d00 */
        /* <DEDUP_REMOVED lines=8> */
[----:B----4-:R-:W-:Y:S01]  /*04c0*/  FMUL.FTZ R70, R4, R28 ;  /* 0x0000001c04467220 */ /* 0x010fe20000410000 */
[----:B-----5:R-:W-:Y:S01]  /*04d0*/  FMUL.FTZ R3, R63, R62 ;  /* 0x0000003e3f037220 */ /* 0x020fe20000410000 */
[----:B------:R-:W-:Y:S01]  /*04e0*/  FMUL.FTZ R73, R5, R29 ;  /* 0x0000001d05497220 */ /* 0x000fe20000410000 */
[----:B------:R-:W-:Y:S01]  /*04f0*/  FMUL.FTZ R38, R63, R72 ;  /* 0x000000483f267220 */ /* 0x000fe20000410000 */
[----:B------:R-:W-:Y:S01]  /*0500*/  FADD.FTZ R40, RZ, R70 ;  /* 0x00000046ff287221 */ /* 0x000fe20000010000 */
[----:B------:R-:W-:Y:S01]  /*0510*/  FFMA.FTZ R41, R3, R70, RZ ;  /* 0x0000004603297223 */ /* 0x000fe200000100ff */
        /* <DEDUP_REMOVED lines=35> */
.L_x_2573:
[----:B------:R-:W0:Y:S01]  /*0750*/  LDC.64 R14, c[0x0][0x3a8] ;  /* 0x0000ea00ff0e7b82 */ /* 0x000e220000000a00 */
[----:B------:R-:W-:-:S07]  /*0760*/  IADD3 R0, PT, PT, R65, 0x20, RZ ;  /* 0x0000002041007810 */ /* 0x000fce0007ffe0ff */
[----:B------:R-:W1:Y:S08]  /*0770*/  LDC.64 R12, c[0x0][0x428] ;  /* 0x00010a00ff0c7b82 */ /* 0x000e700000000a00 */
[----:B------:R-:W2:Y:S01]  /*0780*/  LDC.64 R16, c[0x0][0x438] ;  /* 0x00010e00ff107b82 */ /* 0x000ea20000000a00 */
[----:B0-----:R-:W-:-:S04]  /*0790*/  IMAD.WIDE.U32 R36, R65, 0x10, R14 ;  /* 0x0000001041247825 */ /* 0x001fc800078e000e */
[C---:B------:R-:W-:Y:S02]  /*07a0*/  IMAD.WIDE.U32 R40, R0.reuse, 0x10, R14 ;  /* 0x0000001000287825 */ /* 0x040fe400078e000e */
[----:B------:R-:W3:Y:S02]  /*07b0*/  LDG.E.128 R36, desc[UR10][R36.64] ;  /* 0x0000000a24247981 */ /* 0x000ee4000c1e1d00 */
[C-C-:B-1----:R-:W-:Y:S02]  /*07c0*/  IMAD.WIDE.U32 R28, R65.reuse, 0x10, R12.reuse ;  /* 0x00000010411c7825 */ /* 0x142fe400078e000c */
        /* <DEDUP_REMOVED lines=16> */
[----:B------:R-:W-:Y:S01]  /*08d0*/  FMUL.FTZ R70, R4, R28 ;  /* 0x0000001c04467220 */ /* 0x000fe20000410000 */
        /* <DEDUP_REMOVED lines=39> */
.L_x_2574:
[----:B------:R-:W-:Y:S05]  /*0b50*/  BSYNC.RECONVERGENT B2 ;  /* 0x0000000000027941 */ /* 0x000fea0003800200 */
.L_x_2572:
        /* <DEDUP_REMOVED lines=40> */
.L_x_2604:
        /* <DEDUP_REMOVED lines=25> */
.L_x_2578:
        /* <DEDUP_REMOVED lines=17> */
.L_x_2577:
        /* <DEDUP_REMOVED lines=20> */
.L_x_2580:
        /* <DEDUP_REMOVED lines=21> */
.L_x_2576:
        /* <DEDUP_REMOVED lines=19> */
.L_x_2582:
        /* <DEDUP_REMOVED lines=17> */
.L_x_2581:
        /* <DEDUP_REMOVED lines=20> */
.L_x_2583:
        /* <DEDUP_REMOVED lines=20> */
.L_x_2579:
[----:B------:R-:W-:Y:S01]  /*17d0*/  ISETP.NE.U32.AND P1, PT, RZ, UR4, PT ;  /* 0x00000004ff007c0c */ /* 0x000fe2000bf25070 */
[----:B0-----:R-:W0:Y:S01]  /*17e0*/  LDC.64 R32, c[0x0][0x468] ;  /* 0x00011a00ff207b82 */ /* 0x001e220000000a00 */
[----:B------:R-:W-:Y:S02]  /*17f0*/  ISETP.NE.U32.AND P2, PT, RZ, UR6, PT ;  /* 0x00000006ff007c0c */ /* 0x000fe4000bf45070 */
[----:B------:R-:W-:Y:S02]  /*1800*/  ISETP.NE.AND.EX P1, PT, RZ, UR5, PT, P1 ;  /* 0x00000005ff007c0c */ /* 0x000fe4000bf25310 */
[----:B------:R-:W-:Y:S02]  /*1810*/  ISETP.NE.AND.EX P2, PT, RZ, UR7, PT, P2 ;  /* 0x00000007ff007c0c */ /* 0x000fe4000bf45320 */
[----:B------:R-:W-:-:S04]  /*1820*/  ISETP.NE.U32.AND P3, PT, R40, RZ, PT ;  /* 0x000000ff2800720c */ /* 0x000fc80003f65070 */
[----:B------:R-:W-:-:S05]  /*1830*/  ISETP.NE.AND.EX P3, PT, R41, RZ, PT, P3 ;  /* 0x000000ff2900720c */ /* 0x000fca0003f65330 */
[----:B------:R-:W1:Y:S08]  /*1840*/  @P1 LDC.64 R36, c[0x0][0x478] ;  /* 0x00011e00ff241b82 */ /* 0x000e700000000a00 */
[----:B------:R-:W2:Y:S01]  /*1850*/  @P2 LDC.64 R34, c[0x0][0x470] ;  /* 0x00011c00ff222b82 */ /* 0x000ea20000000a00 */
[----:B0-----:R-:W-:-:S04]  /*1860*/  IMAD.WIDE.U32 R38, R65, 0x10, R32 ;  /* 0x0000001041267825 */ /* 0x001fc800078e0020 */
[----:B-1----:R-:W-:-:S05]  /*1870*/  @P1 IMAD.WIDE.U32 R36, R65, 0x10, R36 ;  /* 0x0000001041241825 */ /* 0x002fca00078e0024 */
        /* <DEDUP_REMOVED lines=28> */
.L_x_2586:
        /* <DEDUP_REMOVED lines=17> */
.L_x_2585:
        /* <DEDUP_REMOVED lines=18> */
.L_x_2588:
        /* <DEDUP_REMOVED lines=13> */
.L_x_2584:
        /* <DEDUP_REMOVED lines=23> */
.L_x_2590:
        /* <DEDUP_REMOVED lines=17> */
.L_x_2589:
        /* <DEDUP_REMOVED lines=18> */
.L_x_2591:
        /* <DEDUP_REMOVED lines=12> */
.L_x_2587:
        /* <DEDUP_REMOVED lines=13> */
.L_x_2571:
        /* <DEDUP_REMOVED lines=16> */
.L_x_2570:
[----:B------:R-:W-:Y:S05]  /*2370*/  BSYNC B1 ;  /* 0x0000000000017941 */ /* 0x000fea0003800000 */
.L_x_2569:
[----:B------:R-:W0:Y:S01]  /*2380*/  S2R R24, SR_TID.X ;  /* 0x0000000000187919 */ /* 0x000e220000002100 */
[----:B------:R-:W-:Y:S01]  /*2390*/  MOV R2, 0x400 ;  /* 0x0000040000027802 */ /* 0x000fe20000000f00 */
[----:B------:R-:W-:Y:S05]  /*23a0*/  WARPSYNC.ALL ;  /* 0x0000000000007948 */ /* 0x000fea0003800000 */
[----:B------:R-:W1:Y:S01]  /*23b0*/  S2R R3, SR_CgaCtaId ;  /* 0x0000000000037919 */ /* 0x000e620000008800 */
[----:B------:R-:W2:Y:S01]  /*23c0*/  LDC R22, c[0x0][0x388] ;  /* 0x0000e200ff167b82 */ /* 0x000ea20000000800 */
        /* <DEDUP_REMOVED lines=15> */
[----:B------:R-:W3:Y:S04]  /*24c0*/  LDS R25, [R3+0x800] ;  /* 0x0008000003197984 */ /* 0x000ee80000000800 */
[----:B------:R-:W2:Y:S04]  /*24d0*/  LDS R27, [R3+0xa00] ;  /* 0x000a0000031b7984 */ /* 0x000ea80000000800 */
[----:B------:R-:W2:Y:S04]  /*24e0*/  LDS R29, [R3+0xc00] ;  /* 0x000c0000031d7984 */ /* 0x000ea80000000800 */
[----:B------:R-:W2:Y:S01]  /*24f0*/  LDS R9, [R3+0xe00] ;  /* 0x000e000003097984 */ /* 0x000ea20000000800 */
[----:B------:R-:W-:Y:S01]  /*2500*/  BAR.SYNC.DEFER_BLOCKING 0x0 ;  /* 0x0000000000007b1d */ /* 0x000fe20000010000 */
[----:B0-----:R-:W-:Y:S01]  /*2510*/  FADD.FTZ R2, RZ, R2 ;  /* 0x00000002ff027221 */ /* 0x001fe20000010000 */
[----:B-1----:R-:W-:-:S03]  /*2520*/  FADD.FTZ R20, RZ, R20 ;  /* 0x00000014ff147221 */ /* 0x002fc60000010000 */
[----:B----4-:R-:W-:Y:S01]  /*2530*/  FADD.FTZ R2, R2, R21 ;  /* 0x0000001502027221 */ /* 0x010fe20000010000 */
[----:B-----5:R-:W-:Y:S01]  /*2540*/  FADD.FTZ R20, R20, R23 ;  /* 0x0000001714147221 */ /* 0x020fe20000010000 */
[----:B------:R-:W-:Y:S02]  /*2550*/  STS.128 [R0], R16 ;  /* 0x0000001000007388 */ /* 0x000fe40000000c00 */
[----:B---3--:R-:W-:Y:S02]  /*2560*/  FADD.FTZ R2, R2, R25 ;  /* 0x0000001902027221 */ /* 0x008fe40000010000 */
[----:B------:R0:W-:Y:S01]  /*2570*/  STS.128 [R0+0x200], R12 ;  /* 0x0002000c00007388 */ /* 0x0001e20000000c00 */
[----:B--2---:R-:W-:Y:S01]  /*2580*/  FADD.FTZ R20, R20, R27 ;  /* 0x0000001b14147221 */ /* 0x004fe20000010000 */
[----:B------:R-:W-:Y:S01]  /*2590*/  BAR.SYNC.DEFER_BLOCKING 0x0 ;  /* 0x0000000000007b1d */ /* 0x000fe20000010000 */
[----:B------:R-:W-:Y:S02]  /*25a0*/  FADD.FTZ R29, R2, R29 ;  /* 0x0000001d021d7221 */ /* 0x000fe40000010000 */
[----:B------:R-:W-:Y:S01]  /*25b0*/  FADD.FTZ R9, R20, R9 ;  /* 0x0000000914097221 */ /* 0x000fe20000010000 */
[----:B0-----:R-:W-:-:S05]  /*25c0*/  IMAD R13, R22, UR9, RZ ;  /* 0x00000009160d7c24 */ /* 0x001fca000f8e02ff */
        /* <DEDUP_REMOVED lines=13> */
[----:B-1----:R-:W-:-:S03]  /*26a0*/  FADD.FTZ R5, RZ, R5 ;  /* 0x00000005ff057221 */ /* 0x002fc60000010000 */
[----:B--2---:R-:W-:Y:S01]  /*26b0*/  FADD.FTZ R4, R4, R7 ;  /* 0x0000000704047221 */ /* 0x004fe20000010000 */
[----:B---3--:R-:W-:Y:S01]  /*26c0*/  FADD.FTZ R5, R5, R6 ;  /* 0x0000000605057221 */ /* 0x008fe20000010000 */
[----:B------:R-:W-:Y:S02]  /*26d0*/  SHF.L.U64.HI R6, R12, 0x2, R3 ;  /* 0x000000020c067819 */ /* 0x000fe40000010203 */
[----:B----4-:R-:W-:Y:S01]  /*26e0*/  FADD.FTZ R11, R4, R11 ;  /* 0x0000000b040b7221 */ /* 0x010fe20000010000 */
[----:B------:R-:W-:Y:S02]  /*26f0*/  IADD3 R4, P1, PT, R0, UR16, RZ ;  /* 0x0000001000047c10 */ /* 0x000fe4000ff3e0ff */
[C---:B------:R-:W-:Y:S01]  /*2700*/  IADD3.X R3, PT, PT, R6.reuse, UR19, RZ, P0, !PT ;  /* 0x0000001306037c10 */ /* 0x040fe200087fe4ff */
[----:B-----5:R-:W-:Y:S01]  /*2710*/  FADD.FTZ R8, R5, R8 ;  /* 0x0000000805087221 */ /* 0x020fe20000010000 */
[----:B------:R-:W-:Y:S01]  /*2720*/  IADD3.X R5, PT, PT, R6, UR17, RZ, P1, !PT ;  /* 0x0000001106057c10 */ /* 0x000fe20008ffe4ff */
[----:B------:R-:W-:-:S02]  /*2730*/  FADD.FTZ R11, R11, R10 ;  /* 0x0000000a0b0b7221 */ /* 0x000fc40000010000 */
[----:B------:R-:W-:-:S03]  /*2740*/  FADD.FTZ R17, R8, R17 ;  /* 0x0000001108117221 */ /* 0x000fc60000010000 */
[----:B------:R-:W-:Y:S04]  /*2750*/  STG.E desc[UR10][R2.64], R11 ;  /* 0x0000000b02007986 */ /* 0x000fe8000c10190a */
[----:B------:R-:W-:Y:S04]  /*2760*/  STG.E desc[UR10][R4.64], R29 ;  /* 0x0000001d04007986 */ /* 0x000fe8000c10190a */
[----:B------:R-:W-:Y:S04]  /*2770*/  STG.E desc[UR10][R2.64+0x200], R17 ;  /* 0x0002001102007986 */ /* 0x000fe8000c10190a */
[----:B------:R-:W-:Y:S01]  /*2780*/  STG.E desc[UR10][R4.64+0x200], R9 ;  /* 0x0002000904007986 */ /* 0x000fe2000c10190a */
[----:B------:R-:W-:Y:S05]  /*2790*/  EXIT ;  /* 0x000000000000794d */ /* 0x000fea0003800000 */
.L_x_2575:
        /* <DEDUP_REMOVED lines=8> */
.L_x_2594:
[----:B------:R-:W-:Y:S05]  /*2820*/  BSYNC B2 ;  /* 0x0000000000027941 */ /* 0x000fea0003800000 */
.L_x_2593:
        /* <DEDUP_REMOVED lines=8> */
.L_x_2595:
[----:B------:R-:W-:Y:S01]  /*28b0*/  FADD.FTZ R29, R29, R72 ;  /* 0x000000481d1d7221 */ /* 0x000fe20000010000 */
[----:B------:R-:W-:-:S04]  /*28c0*/  HFMA2 R77, -RZ, RZ, 0, 1.1920928955078125e-07 ;  /* 0x00000002ff4d7431 */ /* 0x000fc800000001ff */
[----:B------:R-:W-:Y:S02]  /*28d0*/  MOV R78, R29 ;  /* 0x0000001d004e7202 */ /* 0x000fe40000000f00 */
[----:B------:R-:W-:-:S07]  /*28e0*/  MOV R31, R76 ;  /* 0x0000004c001f7202 */ /* 0x000fce0000000f00 */
[----:B------:R-:W-:Y:S05]  /*28f0*/  WARPSYNC.COLLECTIVE R75, `(.L_x_2596) ;  /* 0x000000004b087348 */ /* 0x000fea0003c00000 */
[----:B------:R0:W1:Y:S02]  /*2900*/  SHFL.BFLY P1, R76, R78, R77, R80 ;  /* 0x0c00004d4e4c7389 */ /* 0x0000640000020050 */
[----:B01----:R-:W-:Y:S05]  /*2910*/  ENDCOLLECTIVE ;  /* 0x000000000000791b */ /* 0x003fea0003800000 */
.L_x_2596:
[----:B------:R-:W-:-:S05]  /*2920*/  FADD.FTZ R31, R31, R74 ;  /* 0x0000004a1f1f7221 */ /* 0x000fca0000010000 */
[----:B------:R-:W-:Y:S02]  /*2930*/  MOV R78, R31 ;  /* 0x0000001f004e7202 */ /* 0x000fe40000000f00 */
[----:B------:R-:W-:-:S07]  /*2940*/  MOV R28, R76 ;  /* 0x0000004c001c7202 */ /* 0x000fce0000000f00 */
[----:B------:R-:W-:Y:S05]  /*2950*/  WARPSYNC.COLLECTIVE R75, `(.L_x_2597) ;  /* 0x000000004b087348 */ /* 0x000fea0003c00000 */
[----:B------:R0:W1:Y:S02]  /*2960*/  SHFL.BFLY P1, R76, R78, R77, R80 ;  /* 0x0c00004d4e4c7389 */ /* 0x0000640000020050 */
[----:B01----:R-:W-:Y:S05]  /*2970*/  ENDCOLLECTIVE ;  /* 0x000000000000791b */ /* 0x003fea0003800000 */
.L_x_2597:
[----:B------:R-:W-:Y:S01]  /*2980*/  FADD.FTZ R28, R29, R28 ;  /* 0x0000001c1d1c7221 */ /* 0x000fe20000010000 */
[----:B------:R-:W-:-:S04]  /*2990*/  HFMA2 R77, -RZ, RZ, 0, 2.384185791015625e-07 ;  /* 0x00000004ff4d7431 */ /* 0x000fc800000001ff */
[----:B------:R-:W-:Y:S02]  /*29a0*/  MOV R78, R28 ;  /* 0x0000001c004e7202 */ /* 0x000fe40000000f00 */
[----:B------:R-:W-:-:S07]  /*29b0*/  MOV R30, R76 ;  /* 0x0000004c001e7202 */ /* 0x000fce0000000f00 */
[----:B------:R-:W-:Y:S05]  /*29c0*/  WARPSYNC.COLLECTIVE R75, `(.L_x_2598) ;  /* 0x000000004b087348 */ /* 0x000fea0003c00000 */
[----:B------:R0:W1:Y:S02]  /*29d0*/  SHFL.BFLY P1, R76, R78, R77, R80 ;  /* 0x0c00004d4e4c7389 */ /* 0x0000640000020050 */
[----:B01----:R-:W-:Y:S05]  /*29e0*/  ENDCOLLECTIVE ;  /* 0x000000000000791b */ /* 0x003fea0003800000 */
.L_x_2598:
[----:B------:R-:W-:-:S05]  /*29f0*/  FADD.FTZ R30, R31, R30 ;  /* 0x0000001e1f1e7221 */ /* 0x000fca0000010000 */
[----:B------:R-:W-:Y:S02]  /*2a00*/  MOV R78, R30 ;  /* 0x0000001e004e7202 */ /* 0x000fe40000000f00 */
[----:B------:R-:W-:-:S07]  /*2a10*/  MOV R33, R76 ;  /* 0x0000004c00217202 */ /* 0x000fce0000000f00 */
[----:B------:R-:W-:Y:S05]  /*2a20*/  WARPSYNC.COLLECTIVE R75, `(.L_x_2599) ;  /* 0x000000004b087348 */ /* 0x000fea0003c00000 */
[----:B------:R0:W1:Y:S02]  /*2a30*/  SHFL.BFLY P1, R76, R78, R77, R80 ;  /* 0x0c00004d4e4c7389 */ /* 0x0000640000020050 */
[----:B01----:R-:W-:Y:S05]  /*2a40*/  ENDCOLLECTIVE ;  /* 0x000000000000791b */ /* 0x003fea0003800000 */
.L_x_2599:
[----:B------:R-:W-:Y:S01]  /*2a50*/  FADD.FTZ R33, R28, R33 ;  /* 0x000000211c217221 */ /* 0x000fe20000010000 */
[----:B------:R-:W-:-:S04]  /*2a60*/  HFMA2 R77, -RZ, RZ, 0, 4.76837158203125e-07 ;  /* 0x00000008ff4d7431 */ /* 0x000fc800000001ff */
[----:B------:R-:W-:Y:S02]  /*2a70*/  MOV R78, R33 ;  /* 0x00000021004e7202 */ /* 0x000fe40000000f00 */
[----:B------:R-:W-:-:S07]  /*2a80*/  MOV R35, R76 ;  /* 0x0000004c00237202 */ /* 0x000fce0000000f00 */
[----:B------:R-:W-:Y:S05]  /*2a90*/  WARPSYNC.COLLECTIVE R75, `(.L_x_2600) ;  /* 0x000000004b087348 */ /* 0x000fea0003c00000 */
[----:B------:R0:W1:Y:S02]  /*2aa0*/  SHFL.BFLY P1, R76, R78, R77, R80 ;  /* 0x0c00004d4e4c7389 */ /* 0x0000640000020050 */
[----:B01----:R-:W-:Y:S05]  /*2ab0*/  ENDCOLLECTIVE ;  /* 0x000000000000791b */ /* 0x003fea0003800000 */
.L_x_2600:
[----:B------:R-:W-:-:S05]  /*2ac0*/  FADD.FTZ R35, R30, R35 ;  /* 0x000000231e237221 */ /* 0x000fca0000010000 */
[----:B------:R-:W-:Y:S02]  /*2ad0*/  MOV R78, R35 ;  /* 0x00000023004e7202 */ /* 0x000fe40000000f00 */
[----:B------:R-:W-:-:S07]  /*2ae0*/  MOV R32, R76 ;  /* 0x0000004c00207202 */ /* 0x000fce0000000f00 */
[----:B------:R-:W-:Y:S05]  /*2af0*/  WARPSYNC.COLLECTIVE R75, `(.L_x_2601) ;  /* 0x000000004b087348 */ /* 0x000fea0003c00000 */
[----:B------:R0:W1:Y:S02]  /*2b00*/  SHFL.BFLY P1, R76, R78, R77, R80 ;  /* 0x0c00004d4e4c7389 */ /* 0x0000640000020050 */
[----:B01----:R-:W-:Y:S05]  /*2b10*/  ENDCOLLECTIVE ;  /* 0x000000000000791b */ /* 0x003fea0003800000 */
.L_x_2601:
[----:B------:R-:W-:Y:S01]  /*2b20*/  FADD.FTZ R32, R33, R32 ;  /* 0x0000002021207221 */ /* 0x000fe20000010000 */
[----:B------:R-:W-:-:S04]  /*2b30*/  HFMA2 R77, -RZ, RZ, 0, 9.5367431640625e-07 ;  /* 0x00000010ff4d7431 */ /* 0x000fc800000001ff */
[----:B------:R-:W-:Y:S02]  /*2b40*/  MOV R78, R32 ;  /* 0x00000020004e7202 */ /* 0x000fe40000000f00 */
[----:B------:R-:W-:-:S07]  /*2b50*/  MOV R34, R76 ;  /* 0x0000004c00227202 */ /* 0x000fce0000000f00 */
[----:B------:R-:W-:Y:S05]  /*2b60*/  WARPSYNC.COLLECTIVE R75, `(.L_x_2602) ;  /* 0x000000004b087348 */ /* 0x000fea0003c00000 */
[----:B------:R0:W1:Y:S02]  /*2b70*/  SHFL.BFLY P1, R76, R78, R77, R80 ;  /* 0x0c00004d4e4c7389 */ /* 0x0000640000020050 */
[----:B01----:R-:W-:Y:S05]  /*2b80*/  ENDCOLLECTIVE ;  /* 0x000000000000791b */ /* 0x003fea0003800000 */
.L_x_2602:
[----:B------:R-:W-:-:S05]  /*2b90*/  FADD.FTZ R34, R35, R34 ;  /* 0x0000002223227221 */ /* 0x000fca0000010000 */
[----:B------:R-:W-:Y:S02]  /*2ba0*/  MOV R78, R34 ;  /* 0x00000022004e7202 */ /* 0x000fe40000000f00 */
[----:B------:R-:W-:-:S07]  /*2bb0*/  MOV R29, R76 ;  /* 0x0000004c001d7202 */ /* 0x000fce0000000f00 */
[----:B------:R-:W-:Y:S05]  /*2bc0*/  WARPSYNC.COLLECTIVE R75, `(.L_x_2603) ;  /* 0x000000004b087348 */ /* 0x000fea0003c00000 */
[----:B------:R0:W1:Y:S02]  /*2bd0*/  SHFL.BFLY P1, R76, R78, R77, R80 ;  /* 0x0c00004d4e4c7389 */ /* 0x0000640000020050 */
[----:B01----:R-:W-:Y:S05]  /*2be0*/  ENDCOLLECTIVE ;  /* 0x000000000000791b */ /* 0x003fea0003800000 */
.L_x_2603:
[----:B------:R-:W-:Y:S01]  /*2bf0*/  MOV R31, R76 ;  /* 0x0000004c001f7202 */ /* 0x000fe20000000f00 */
[----:B------:R-:W-:Y:S06]  /*2c00*/  BRA `(.L_x_2604) ;  /* 0xffffffe000747947 */ /* 0x000fec000383ffff */
.L_x_2605:
        /* <DEDUP_REMOVED lines=15> */
.L_x_2911:


//--------------------- .text._ZN10layer_norm31ln_parallel_residual_bwd_kernelINS_13Kernel_traitsIfffffjLj256ELj1ELj4ELj1ELj16ENS_18Kernel_traits_baseILj256EfffffjLj128EEEEELb1ELb0ELb0EEEvNS_9BwdParamsE --------------------------
	.section	.text._ZN10layer_norm31ln_parallel_residual_bwd_kernelINS_13Kernel_traitsIfffffjLj256ELj1ELj4ELj1ELj16ENS_18Kernel_traits_baseILj256EfffffjLj128EEEEELb1ELb0ELb0EEEvNS_9BwdParamsE,"ax",@progbits
	.align	128
        .global         _ZN10layer_norm31ln_parallel_residual_bwd_kernelINS_13Kernel_traitsIfffffjLj256ELj1ELj4ELj1ELj16ENS_18Kernel_traits_baseILj256EfffffjLj128EEEEELb1ELb0ELb0EEEvNS_9BwdParamsE
        .type           _ZN10layer_norm31ln_parallel_residual_bwd_kernelINS_13Kernel_traitsIfffffjLj256ELj1ELj4ELj1ELj16ENS_18Kernel_traits_baseILj256EfffffjLj128EEEEELb1ELb0ELb0EEEvNS_9BwdParamsE,@function
        .size           _ZN10layer_norm31ln_parallel_residual_bwd_kernelINS_13Kernel_traitsIfffffjLj256ELj1ELj4ELj1ELj16ENS_18Kernel_traits_baseILj256EfffffjLj128EEEEELb1ELb0ELb0EEEvNS_9BwdParamsE,(.L_x_2912 - _ZN10layer_norm31ln_parallel_residual_bwd_kernelINS_13Kernel_traitsIfffffjLj256ELj1ELj4ELj1ELj16ENS_18Kernel_traits_baseILj256EfffffjLj128EEEEELb1ELb0ELb0EEEvNS_9BwdParamsE)
        .other          _ZN10layer_norm31ln_parallel_residual_bwd_kernelINS_13Kernel_traitsIfffffjLj256ELj1ELj4ELj1ELj16ENS_18Kernel_traits_baseILj256EfffffjLj128EEEEELb1ELb0ELb0EEEvNS_9BwdParamsE,@"STO_CUDA_ENTRY STV_DEFAULT"
_ZN10layer_norm31ln_parallel_residual_bwd_kernelINS_13Kernel_traitsIfffffjLj256ELj1ELj4ELj1ELj16ENS_18Kernel_traits_baseILj256EfffffjLj128EEEEELb1ELb0ELb0EEEvNS_9BwdParamsE:
.text._ZN10layer_norm31ln_parallel_residual_bwd_kernelINS_13Kernel_traitsIfffffjLj256ELj1ELj4ELj1ELj16ENS_18Kernel_traits_baseILj256EfffffjLj128EEEEELb1ELb0ELb0EEEvNS_9BwdParamsE:
        /* <DEDUP_REMOVED lines=33> */
[----:B------:R1:W5:Y:S01]  /*0210*/  @P3 LDG.E.128 R16, desc[UR8][R22.64] ;  /* 0x0000000816103981 */ /* 0x000362000c1e1d00 */
[----:B--2---:R-:W-:-:S03]  /*0220*/  @P0 IMAD.WIDE.U32 R20, R27, 0x10, R20 ;  /* 0x000000101b140825 */ /* 0x004fc600078e0014 */
[----:B------:R-:W5:Y:S01]  /*0230*/  @P3 LDG.E.128 R12, desc[UR8][R2.64] ;  /* 0x00000008020c3981 */ /* 0x000f62000c1e1d00 */
[----:B----4-:R-:W-:-:S03]  /*0240*/  @P0 IMAD.WIDE.U32 R24, R27, 0x10, R24 ;  /* 0x000000101b180825 */ /* 0x010fc600078e0018 */
[----:B------:R2:W5:Y:S04]  /*0250*/  @P0 LDG.E.128 R4, desc[UR8][R20.64] ;  /* 0x0000000814040981 */ /* 0x000568000c1e1d00 */
[----:B------:R3:W5:Y:S01]  /*0260*/  @P0 LDG.E.128 R8, desc[UR8][R24.64] ;  /* 0x0000000818080981 */ /* 0x000762000c1e1d00 */
        /* <DEDUP_REMOVED lines=35> */
[----:B0-----:R-:W-:-:S06]  /*04a0*/  UISETP.NE.AND UP0, UPT, UR6, URZ, UPT ;  /* 0x000000ff0600728c */ /* 0x001fcc000bf05270 */
[----:B------:R-:W-:-:S13]  /*04b0*/  PLOP3.LUT P4, PT, PT, PT, UP0, 0x80, 0x8 ;  /* 0x000000000008781c */ /* 0x000fda0003f8f008 */
.L_x_2633:
        /* <DEDUP_REMOVED lines=20> */
[----:B------:R-:W-:Y:S01]  /*0600*/  ISETP.NE.U32.AND P1, PT, RZ, UR12, PT ;  /* 0x0000000cff007c0c */ /* 0x000fe2000bf25070 */
[----:B0-----:R-:W-:Y:S01]  /*0610*/  IMAD.WIDE.U32 R76, R81, 0x10, R76 ;  /* 0x00000010514c7825 */ /* 0x001fe200078e004c */
[----:B------:R-:W-:-:S05]  /*0620*/  ISETP.NE.U32.AND P0, PT, RZ, UR24, PT ;  /* 0x00000018ff007c0c */ /* 0x000fca000bf05070 */
[----:B------:R-:W0:Y:S01]  /*0630*/  LDC.64 R90, c[0x0][0x3b0] ;  /* 0x0000ec00ff5a7b82 */ /* 0x000e220000000a00 */
[----:B------:R-:W3:Y:S01]  /*0640*/  LDG.E.128 R76, desc[UR8][R76.64] ;  /* 0x000000084c4c7981 */ /* 0x000ee2000c1e1d00 */
[----:B-1----:R-:W-:-:S06]  /*0650*/  IMAD.WIDE.U32 R68, R81, 0x10, R68 ;  /* 0x0000001051447825 */ /* 0x002fcc00078e0044 */
[----:B------:R-:W4:Y:S01]  /*0660*/  LDG.E.128 R68, desc[UR8][R68.64] ;  /* 0x0000000844447981 */ /* 0x000f22000c1e1d00 */
[----:B--2---:R-:W-:-:S06]  /*0670*/  IMAD.WIDE.U32 R72, R81, 0x10, R72 ;  /* 0x0000001051487825 */ /* 0x004fcc00078e0048 */
[----:B------:R-:W2:Y:S01]  /*0680*/  LDG.E.128 R72, desc[UR8][R72.64] ;  /* 0x0000000848487981 */ /* 0x000ea2000c1e1d00 */
[----:B------:R-:W-:Y:S02]  /*0690*/  ISETP.NE.AND.EX P0, PT, RZ, UR25, PT, P0 ;  /* 0x00000019ff007c0c */ /* 0x000fe4000bf05300 */
[----:B------:R-:W-:-:S11]  /*06a0*/  ISETP.NE.AND.EX P1, PT, RZ, UR13, PT, P1 ;  /* 0x0000000dff007c0c */ /* 0x000fd6000bf25310 */
[----:B------:R-:W1:Y:S08]  /*06b0*/  @P0 LDC.64 R100, c[0x0][0x438] ;  /* 0x00010e00ff640b82 */ /* 0x000e700000000a00 */
[----:B------:R-:W1:Y:S01]  /*06c0*/  @P1 LDC.64 R104, c[0x0][0x3b8] ;  /* 0x0000ee00ff681b82 */ /* 0x000e620000000a00 */
[----:B0-----:R-:W-:-:S05]  /*06d0*/  IMAD.WIDE.U32 R90, R81, 0x4, R90 ;  /* 0x00000004515a7825 */ /* 0x001fca00078e005a */
[----:B------:R2:W5:Y:S01]  /*06e0*/  LDG.E R2, desc[UR8][R90.64] ;  /* 0x000000085a027981 */ /* 0x000562000c1e1900 */
[----:B-1----:R-:W-:-:S05]  /*06f0*/  @P0 IMAD.WIDE.U32 R100, R81, 0x10, R100 ;  /* 0x0000001051640825 */ /* 0x002fca00078e0064 */
[----:B------:R0:W5:Y:S01]  /*0700*/  @P0 LDG.E.128 R52, desc[UR8][R100.64] ;  /* 0x0000000864340981 */ /* 0x000162000c1e1d00 */
[----:B------:R-:W-:-:S05]  /*0710*/  @P1 IMAD.WIDE.U32 R104, R81, 0x4, R104 ;  /* 0x0000000451681825 */ /* 0x000fca00078e0068 */
[----:B------:R1:W5:Y:S01]  /*0720*/  @P1 LDG.E R80, desc[UR8][R104.64] ;  /* 0x0000000868501981 */ /* 0x000362000c1e1900 */
[----:B------:R-:W-:Y:S01]  /*0730*/  IADD3 R107, PT, PT, R81, 0x20, RZ ;  /* 0x00000020516b7810 */ /* 0x000fe20007ffe0ff */
[C---:B---3--:R-:W-:Y:S01]  /*0740*/  FADD.FTZ R76, -R102.reuse, R76 ;  /* 0x0000004c664c7221 */ /* 0x048fe20000010100 */
[----:B------:R-:W-:-:S03]  /*0750*/  FADD.FTZ R88, -R102, R77 ;  /* 0x0000004d66587221 */ /* 0x000fc60000010100 */
[C---:B-----5:R-:W-:Y:S01]  /*0760*/  FMUL.FTZ R3, R89.reuse, R76 ;  /* 0x0000004c59037220 */ /* 0x060fe20000410000 */
[----:B------:R-:W-:Y:S01]  /*0770*/  FMUL.FTZ R88, R89, R88 ;  /* 0x0000005859587220 */ /* 0x000fe20000410000 */
[----:B----4-:R-:W-:Y:S01]  /*0780*/  FMUL.FTZ R77, R16, R68 ;  /* 0x00000044104d7220 */ /* 0x010fe20000410000 */
[----:B------:R-:W-:Y:S01]  /*0790*/  FMUL.FTZ R0, R17, R69 ;  /* 0x0000004511007220 */ /* 0x000fe20000410000 */
[----:B------:R-:W-:Y:S01]  /*07a0*/  FADD.FTZ R44, R44, R68 ;  /* 0x000000442c2c7221 */ /* 0x000fe20000010000 */
[----:B------:R-:W-:Y:S01]  /*07b0*/  FFMA.FTZ R36, R68, R3, R36 ;  /* 0x0000000344247223 */ /* 0x000fe20000010024 */
[----:B------:R-:W-:Y:S01]  /*07c0*/  FADD.FTZ R78, -R102, R78 ;  /* 0x0000004e664e7221 */ /* 0x000fe20000010100 */
[----:B--2---:R-:W-:Y:S01]  /*07d0*/  FFMA.FTZ R90, R12, R72, R77 ;  /* 0x000000480c5a7223 */ /* 0x004fe2000001004d */
[----:B------:R-:W-:Y:S01]  /*07e0*/  FADD.FTZ R29, R29, R73 ;  /* 0x000000491d1d7221 */ /* 0x000fe20000010000 */
[----:B------:R-:W-:Y:S01]  /*07f0*/  FFMA.FTZ R91, R13, R73, R0 ;  /* 0x000000490d5b7223 */ /* 0x000fe20000010000 */
[----:B------:R-:W-:Y:S01]  /*0800*/  FFMA.FTZ R21, R73, R88, R21 ;  /* 0x0000005849157223 */ /* 0x000fe20000010015 */
[----:B------:R-:W-:Y:S01]  /*0810*/  FMUL.FTZ R99, R18, R70 ;  /* 0x0000004612637220 */ /* 0x000fe20000410000 */
[----:B------:R-:W-:Y:S01]  /*0820*/  FADD.FTZ R68, RZ, R90 ;  /* 0x0000005aff447221 */ /* 0x000fe20000010000 */
[----:B------:R-:W-:Y:S01]  /*0830*/  FFMA.FTZ R73, R3, R90, RZ ;  /* 0x0000005a03497223 */ /* 0x000fe200000100ff */
[----:B------:R-:W-:Y:S01]  /*0840*/  FADD.FTZ R28, R28, R72 ;  /* 0x000000481c1c7221 */ /* 0x000fe20000010000 */
[----:B------:R-:W-:Y:S01]  /*0850*/  FFMA.FTZ R20, R72, R3, R20 ;  /* 0x0000000348147223 */ /* 0x000fe20000010014 */
[----:B------:R-:W-:Y:S01]  /*0860*/  FADD.FTZ R106, -R102, R79 ;  /* 0x0000004f666a7221 */ /* 0x000fe20000010100 */
[----:B------:R-:W-:Y:S01]  /*0870*/  FMUL.FTZ R0, R19, R71 ;  /* 0x0000004713007220 */ /* 0x000fe20000410000 */
[----:B0-----:R-:W-:Y:S01]  /*0880*/  FMUL.FTZ R101, R89, R78 ;  /* 0x0000004e59657220 */ /* 0x001fe20000410000 */
[----:B------:R-:W-:Y:S01]  /*0890*/  FFMA.FTZ R99, R14, R74, R99 ;  /* 0x0000004a0e637223 */ /* 0x000fe20000010063 */
[----:B------:R-:W-:Y:S01]  /*08a0*/  FADD.FTZ R68, R68, R91 ;  /* 0x0000005b44447221 */ /* 0x000fe20000010000 */
[----:B------:R-:W-:Y:S01]  /*08b0*/  FFMA.FTZ R72, R88, R91, R73 ;  /* 0x0000005b58487223 */ /* 0x000fe20000010049 */
[----:B------:R-:W-:Y:S01]  /*08c0*/  FADD.FTZ R45, R45, R69 ;  /* 0x000000452d2d7221 */ /* 0x000fe20000010000 */
[----:B------:R-:W-:Y:S01]  /*08d0*/  FFMA.FTZ R37, R69, R88, R37 ;  /* 0x0000005845257223 */ /* 0x000fe20000010025 */
[----:B------:R-:W-:Y:S01]  /*08e0*/  FMUL.FTZ R100, R89, R106 ;  /* 0x0000006a59647220 */ /* 0x000fe20000410000 */
[----:B------:R-:W-:Y:S01]  /*08f0*/  FFMA.FTZ R0, R15, R75, R0 ;  /* 0x0000004b0f007223 */ /* 0x000fe20000010000 */
[----:B-1----:R-:W-:Y:S01]  /*0900*/  FADD.FTZ R105, R68, R99 ;  /* 0x0000006344697221 */ /* 0x002fe20000010000 */
        /* <DEDUP_REMOVED lines=11> */
.L_x_2609:
[----:B------:R-:W-:Y:S05]  /*09c0*/  BSYNC.RECONVERGENT B1 ;  /* 0x0000000000017941 */ /* 0x000fea0003800200 */
.L_x_2608:
[----:B------:R-:W-:Y:S04]  /*09d0*/  BSSY.RECONVERGENT B1, `(.L_x_2610) ;  /* 0x0000040000017945 */ /* 0x000fe80003800200 */
[----:B------:R-:W-:Y:S05]  /*09e0*/  @!P2 BRA `(.L_x_2611) ;  /* 0x0000000000f8a947 */ /* 0x000fea0003800000 */
[----:B------:R-:W0:Y:S01]  /*09f0*/  LDC.64 R68, c[0x0][0x3a8] ;  /* 0x0000ea00ff447b82 */ /* 0x000e220000000a00 */
[----:B------:R-:W-:Y:S02]  /*0a00*/  ISETP.NE.U32.AND P1, PT, RZ, UR12, PT ;  /* 0x0000000cff007c0c */ /* 0x000fe4000bf25070 */
[----:B------:R-:W-:-:S05]  /*0a10*/  ISETP.NE.U32.AND P0, PT, RZ, UR24, PT ;  /* 0x00000018ff007c0c */ /* 0x000fca000bf05070 */
[----:B------:R-:W1:Y:S08]  /*0a20*/  LDC.64 R72, c[0x0][0x430] ;  /* 0x00010c00ff487b82 */ /* 0x000e700000000a00 */
[----:B------:R-:W2:Y:S01]  /*0a30*/  LDC.64 R76, c[0x0][0x428] ;  /* 0x00010a00ff4c7b82 */ /* 0x000ea20000000a00 */
[----:B------:R-:W-:Y:S02]  /*0a40*/  ISETP.NE.AND.EX P1, PT, RZ, UR13, PT, P1 ;  /* 0x0000000dff007c0c */ /* 0x000fe4000bf25310 */
[----:B------:R-:W-:Y:S01]  /*0a50*/  ISETP.NE.AND.EX P0, PT, RZ, UR25, PT, P0 ;  /* 0x00000019ff007c0c */ /* 0x000fe2000bf05300 */
[----:B0-----:R-:W-:-:S04]  /*0a60*/  IMAD.WIDE.U32 R68, R107, 0x10, R68 ;  /* 0x000000106b447825 */ /* 0x001fc800078e0044 */
[----:B------:R-:W0:Y:S02]  /*0a70*/  LDC.64 R96, c[0x0][0x3b0] ;  /* 0x0000ec00ff607b82 */ /* 0x000e240000000a00 */
[----:B------:R-:W3:Y:S01]  /*0a80*/  LDG.E.128 R68, desc[UR8][R68.64] ;  /* 0x0000000844447981 */ /* 0x000ee2000c1e1d00 */
[----:B-1----:R-:W-:-:S05]  /*0a90*/  IMAD.WIDE.U32 R72, R107, 0x10, R72 ;  /* 0x000000106b487825 */ /* 0x002fca00078e0048 */
[----:B------:R-:W1:Y:S01]  /*0aa0*/  @P1 LDC.64 R94, c[0x0][0x3b8] ;  /* 0x0000ee00ff5e1b82 */ /* 0x000e620000000a00 */
[----:B------:R-:W4:Y:S01]  /*0ab0*/  LDG.E.128 R72, desc[UR8][R72.64] ;  /* 0x0000000848487981 */ /* 0x000f22000c1e1d00 */
[----:B--2---:R-:W-:-:S06]  /*0ac0*/  IMAD.WIDE.U32 R76, R107, 0x10, R76 ;  /* 0x000000106b4c7825 */ /* 0x004fcc00078e004c */
[----:B------:R-:W2:Y:S01]  /*0ad0*/  @P0 LDC.64 R92, c[0x0][0x438] ;  /* 0x00010e00ff5c0b82 */ /* 0x000ea20000000a00 */
[----:B------:R-:W4:Y:S01]  /*0ae0*/  LDG.E.128 R76, desc[UR8][R76.64] ;  /* 0x000000084c4c7981 */ /* 0x000f22000c1e1d00 */
[----:B0-----:R-:W-:-:S05]  /*0af0*/  IMAD.WIDE.U32 R96, R107, 0x4, R96 ;  /* 0x000000046b607825 */ /* 0x001fca00078e0060 */
[----:B------:R-:W5:Y:S01]  /*0b00*/  LDG.E R86, desc[UR8][R96.64] ;  /* 0x0000000860567981 */ /* 0x000f62000c1e1900 */
[----:B-1----:R-:W-:-:S05]  /*0b10*/  @P1 IMAD.WIDE.U32 R94, R107, 0x4, R94 ;  /* 0x000000046b5e1825 */ /* 0x002fca00078e005e */
[----:B------:R0:W5:Y:S01]  /*0b20*/  @P1 LDG.E R87, desc[UR8][R94.64] ;  /* 0x000000085e571981 */ /* 0x000162000c1e1900 */
[----:B--2---:R-:W-:-:S05]  /*0b30*/  @P0 IMAD.WIDE.U32 R106, R107, 0x10, R92 ;  /* 0x000000106b6a0825 */ /* 0x004fca00078e005c */
[----:B------:R1:W5:Y:S01]  /*0b40*/  @P0 LDG.E.128 R56, desc[UR8][R106.64] ;  /* 0x000000086a380981 */ /* 0x000362000c1e1d00 */
[C---:B---3--:R-:W-:Y:S01]  /*0b50*/  FADD.FTZ R68, -R102.reuse, R68 ;  /* 0x0000004466447221 */ /* 0x048fe20000010100 */
[C---:B------:R-:W-:Y:S01]  /*0b60*/  FADD.FTZ R92, -R102.reuse, R69 ;  /* 0x00000045665c7221 */ /* 0x040fe20000010100 */
[----:B------:R-:W-:Y:S02]  /*0b70*/  FADD.FTZ R98, -R102, R70 ;  /* 0x0000004666627221 */ /* 0x000fe40000010100 */
[----:B-----5:R-:W-:Y:S01]  /*0b80*/  FMUL.FTZ R93, R89, R68 ;  /* 0x00000044595d7220 */ /* 0x020fe20000410000 */
[----:B----4-:R-:W-:Y:S01]  /*0b90*/  FMUL.FTZ R69, R8, R72 ;  /* 0x0000004808457220 */ /* 0x010fe20000410000 */
[----:B------:R-:W-:Y:S01]  /*0ba0*/  FMUL.FTZ R68, R11, R75 ;  /* 0x0000004b0b447220 */ /* 0x000fe20000410000 */
[----:B------:R-:W-:Y:S02]  /*0bb0*/  FMUL.FTZ R70, R9, R73 ;  /* 0x0000004909467220 */ /* 0x000fe40000410000 */
[----:B0-----:R-:W-:Y:S01]  /*0bc0*/  FFMA.FTZ R94, R4, R76, R69 ;  /* 0x0000004c045e7223 */ /* 0x001fe20000010045 */
[----:B------:R-:W-:Y:S01]  /*0bd0*/  FMUL.FTZ R69, R10, R74 ;  /* 0x0000004a0a457220 */ /* 0x000fe20000410000 */
[----:B------:R-:W-:Y:S01]  /*0be0*/  FFMA.FTZ R103, R7, R79, R68 ;  /* 0x0000004f07677223 */ /* 0x000fe20000010044 */
[----:B------:R-:W-:Y:S01]  /*0bf0*/  FFMA.FTZ R95, R5, R77, R70 ;  /* 0x0000004d055f7223 */ /* 0x000fe20000010046 */
[----:B------:R-:W-:Y:S01]  /*0c00*/  FADD.FTZ R68, R105, R94 ;  /* 0x0000005e69447221 */ /* 0x000fe20000010000 */
[----:B------:R-:W-:Y:S01]  /*0c10*/  FFMA.FTZ R96, R6, R78, R69 ;  /* 0x0000004e06607223 */ /* 0x000fe20000010045 */
[----:B------:R-:W-:Y:S01]  /*0c20*/  FMUL.FTZ R92, R89, R92 ;  /* 0x0000005c595c7220 */ /* 0x000fe20000410000 */
[----:B------:R-:W-:Y:S01]  /*0c30*/  FFMA.FTZ R69, R93, R94, R104 ;  /* 0x0000005e5d457223 */ /* 0x000fe20000010068 */
[----:B------:R-:W-:Y:S01]  /*0c40*/  FADD.FTZ R102, -R102, R71 ;  /* 0x0000004766667221 */ /* 0x000fe20000010100 */
[----:B------:R-:W-:Y:S01]  /*0c50*/  FADD.FTZ R71, R68, R95 ;  /* 0x0000005f44477221 */ /* 0x000fe20000010000 */
[C---:B------:R-:W-:Y:S01]  /*0c60*/  FMUL.FTZ R97, R89.reuse, R98 ;  /* 0x0000006259617220 */ /* 0x040fe20000410000 */
[----:B------:R-:W-:Y:S01]  /*0c70*/  FFMA.FTZ R68, R92, R95, R69 ;  /* 0x0000005f5c447223 */ /* 0x000fe20000010045 */
[----:B------:R-:W-:Y:S01]  /*0c80*/  FMUL.FTZ R98, R89, R102 ;  /* 0x0000006659627220 */ /* 0x000fe20000410000 */
[----:B------:R-:W-:-:S02]  /*0c90*/  FADD.FTZ R70, R71, R96 ;  /* 0x0000006047467221 */ /* 0x000fc40000010000 */
        /* <DEDUP_REMOVED lines=18> */
[----:B-1----:R-:W-:-:S07]  /*0dc0*/  FFMA.FTZ R104, R98, R103, R69 ;  /* 0x0000006762687223 */ /* 0x002fce0000010045 */
.L_x_2611:
[----:B------:R-:W-:Y:S05]  /*0dd0*/  BSYNC.RECONVERGENT B1 ;  /* 0x0000000000017941 */ /* 0x000fea0003800200 */
.L_x_2610:
        /* <DEDUP_REMOVED lines=23> */
.L_x_2647:
        /* <DEDUP_REMOVED lines=41> */
.L_x_2617:
        /* <DEDUP_REMOVED lines=25> */
.L_x_2616:
        /* <DEDUP_REMOVED lines=28> */
.L_x_2619:
        /* <DEDUP_REMOVED lines=25> */
.L_x_2615:
        /* <DEDUP_REMOVED lines=14> */
[C---:B-----5:R-:W-:Y:S01]  /*17a0*/  FMUL.FTZ R64, R89.reuse, R64 ;  /* 0x0000004059407220 */ /* 0x060fe20000410000 */
[C---:B------:R-:W-:Y:S01]  /*17b0*/  FMUL.FTZ R66, R89.reuse, R66 ;  /* 0x0000004259427220 */ /* 0x040fe20000410000 */
[----:B------:R-:W-:Y:S01]  /*17c0*/  FADD.FTZ R72, R0, -R65 ;  /* 0x8000004100487221 */ /* 0x000fe20000010000 */
[----:B------:R-:W-:Y:S01]  /*17d0*/  LOP3.LUT P1, RZ, R80, 0xff, RZ, 0xc0, !PT ;  /* 0x000000ff50ff7812 */ /* 0x000fe2000782c0ff */
[----:B------:R-:W-:Y:S01]  /*17e0*/  FMUL.FTZ R64, R64, UR14 ;  /* 0x0000000e40407c20 */ /* 0x000fe20008410000 */
[----:B------:R-:W-:Y:S01]  /*17f0*/  FMUL.FTZ R66, R66, UR14 ;  /* 0x0000000e42427c20 */ /* 0x000fe20008410000 */
[C---:B------:R-:W-:Y:S01]  /*1800*/  FMUL.FTZ R70, R89.reuse, R70 ;  /* 0x0000004659467220 */ /* 0x040fe20000410000 */
        /* <DEDUP_REMOVED lines=8> */
[----:B------:R-:W-:Y:S02]  /*1890*/  LOP3.LUT P1, RZ, R80, 0xff0000, RZ, 0xc0, !PT ;  /* 0x00ff000050ff7812 */ /* 0x000fe4000782c0ff */
        /* <DEDUP_REMOVED lines=9> */
.L_x_2621:
        /* <DEDUP_REMOVED lines=13> */
[----:B------:R-:W-:Y:S01]  /*1a00*/  FMUL.FTZ R65, R61, UR14 ;  /* 0x0000000e3d417c20 */ /* 0x000fe20008410000 */
[----:B------:R-:W-:Y:S01]  /*1a10*/  LOP3.LUT P0, RZ, R2, 0xff00, RZ, 0xc0, !PT ;  /* 0x0000ff0002ff7812 */ /* 0x000fe2000780c0ff */
[----:B------:R-:W-:Y:S01]  /*1a20*/  FMUL.FTZ R63, R89, R70 ;  /* 0x00000046593f7220 */ /* 0x000fe20000410000 */
[----:B------:R-:W-:Y:S01]  /*1a30*/  LOP3.LUT P6, RZ, R80, 0xff, RZ, 0xc0, !PT ;  /* 0x000000ff50ff7812 */ /* 0x000fe200078cc0ff */
[----:B------:R-:W-:Y:S01]  /*1a40*/  FMUL.FTZ R66, R62, UR14 ;  /* 0x0000000e3e427c20 */ /* 0x000fe20008410000 */
[----:B------:R-:W-:Y:S01]  /*1a50*/  LOP3.LUT P1, RZ, R80, 0xff00, RZ, 0xc0, !PT ;  /* 0x0000ff0050ff7812 */ /* 0x000fe2000782c0ff */
[----:B------:R-:W-:Y:S01]  /*1a60*/  FMUL.FTZ R67, R63, UR14 ;  /* 0x0000000e3f437c20 */ /* 0x000fe20008410000 */
[----:B------:R-:W-:-:S02]  /*1a70*/  SEL R68, R64, RZ, P5 ;  /* 0x000000ff40447207 */ /* 0x000fc40002800000 */
[C---:B------:R-:W-:Y:S02]  /*1a80*/  SEL R69, R65.reuse, RZ, P0 ;  /* 0x000000ff41457207 */ /* 0x040fe40000000000 */
[----:B------:R-:W-:Y:S02]  /*1a90*/  LOP3.LUT P5, RZ, R2, 0xff0000, RZ, 0xc0, !PT ;  /* 0x00ff000002ff7812 */ /* 0x000fe400078ac0ff */
[----:B------:R-:W-:Y:S02]  /*1aa0*/  SEL R64, R64, RZ, P6 ;  /* 0x000000ff40407207 */ /* 0x000fe40003000000 */
[----:B------:R-:W-:Y:S02]  /*1ab0*/  ISETP.GE.U32.AND P0, PT, R2, 0x1000000, PT ;  /* 0x010000000200780c */ /* 0x000fe40003f06070 */
[----:B------:R-:W-:Y:S02]  /*1ac0*/  SEL R65, R65, RZ, P1 ;  /* 0x000000ff41417207 */ /* 0x000fe40000800000 */
[----:B------:R-:W-:-:S02]  /*1ad0*/  LOP3.LUT P6, RZ, R80, 0xff0000, RZ, 0xc0, !PT ;  /* 0x00ff000050ff7812 */ /* 0x000fc400078cc0ff */
[----:B------:R-:W-:Y:S02]  /*1ae0*/  ISETP.GE.U32.AND P1, PT, R80, 0x1000000, PT ;  /* 0x010000005000780c */ /* 0x000fe40003f26070 */
[C---:B------:R-:W-:Y:S02]  /*1af0*/  SEL R70, R66.reuse, RZ, P5 ;  /* 0x000000ff42467207 */ /* 0x040fe40002800000 */
[C---:B------:R-:W-:Y:S02]  /*1b00*/  SEL R71, R67.reuse, RZ, P0 ;  /* 0x000000ff43477207 */ /* 0x040fe40000000000 */
[----:B------:R-:W-:Y:S02]  /*1b10*/  SEL R66, R66, RZ, P6 ;  /* 0x000000ff42427207 */ /* 0x000fe40003000000 */
[----:B------:R-:W-:Y:S01]  /*1b20*/  SEL R67, R67, RZ, P1 ;  /* 0x000000ff43437207 */ /* 0x000fe20000800000 */
[----:B------:R-:W-:Y:S06]  /*1b30*/  BRA `(.L_x_2618) ;  /* 0x0000000400107947 */ /* 0x000fec0003800000 */
.L_x_2620:
        /* <DEDUP_REMOVED lines=36> */
.L_x_2622:
        /* <DEDUP_REMOVED lines=14> */
[----:B------:R-:W-:Y:S01]  /*1e60*/  LOP3.LUT P0, RZ, R2, 0xff00, RZ, 0xc0, !PT ;  /* 0x0000ff0002ff7812 */ /* 0x000fe2000780c0ff */
[----:B------:R-:W-:Y:S01]  /*1e70*/  FFMA.FTZ R63, R89, R70, R55 ;  /* 0x00000046593f7223 */ /* 0x000fe20000010037 */
        /* <DEDUP_REMOVED lines=15> */
[----:B------:R-:W-:-:S07]  /*1f70*/  SEL R67, R67, RZ, P1 ;  /* 0x000000ff43437207 */ /* 0x000fce0000800000 */
.L_x_2618:
[----:B------:R-:W-:Y:S01]  /*1f80*/  ISETP.NE.U32.AND P0, PT, RZ, UR4, PT ;  /* 0x00000004ff007c0c */ /* 0x000fe2000bf05070 */
[----:B------:R-:W1:Y:S01]  /*1f90*/  LDC.64 R72, c[0x0][0x468] ;  /* 0x00011a00ff487b82 */ /* 0x000e620000000a00 */
[----:B------:R-:W-:Y:S02]  /*1fa0*/  ISETP.NE.U32.AND P1, PT, RZ, UR12, PT ;  /* 0x0000000cff007c0c */ /* 0x000fe4000bf25070 */
[----:B------:R-:W-:Y:S02]  /*1fb0*/  ISETP.NE.AND.EX P0, PT, RZ, UR5, PT, P0 ;  /* 0x00000005ff007c0c */ /* 0x000fe4000bf05300 */
[----:B------:R-:W-:-:S11]  /*1fc0*/  ISETP.NE.AND.EX P1, PT, RZ, UR13, PT, P1 ;  /* 0x0000000dff007c0c */ /* 0x000fd6000bf25310 */
[----:B------:R-:W2:Y:S08]  /*1fd0*/  @P0 LDC.64 R76, c[0x0][0x478] ;  /* 0x00011e00ff4c0b82 */ /* 0x000eb00000000a00 */
[----:B0-----:R-:W0:Y:S01]  /*1fe0*/  @P1 LDC.64 R74, c[0x0][0x470] ;  /* 0x00011c00ff4a1b82 */ /* 0x001e220000000a00 */
[----:B-1----:R-:W-:-:S04]  /*1ff0*/  IMAD.WIDE.U32 R72, R81, 0x10, R72 ;  /* 0x0000001051487825 */ /* 0x002fc800078e0048 */
[----:B--2---:R-:W-:-:S05]  /*2000*/  @P0 IMAD.WIDE.U32 R76, R81, 0x10, R76 ;  /* 0x00000010514c0825 */ /* 0x004fca00078e004c */
[----:B------:R1:W-:Y:S01]  /*2010*/  @P0 STG.E.128 desc[UR8][R76.64], R60 ;  /* 0x0000003c4c000986 */ /* 0x0003e2000c101d08 */
[----:B0-----:R-:W-:-:S03]  /*2020*/  @P1 IMAD.WIDE.U32 R74, R81, 0x10, R74 ;  /* 0x00000010514a1825 */ /* 0x001fc600078e004a */
[----:B------:R1:W-:Y:S01]  /*2030*/  STG.E.128 desc[UR8][R72.64], R68 ;  /* 0x0000004448007986 */ /* 0x0003e2000c101d08 */
[----:B------:R-:W-:-:S03]  /*2040*/  IADD3 R81, PT, PT, R81, 0x20, RZ ;  /* 0x0000002051517810 */ /* 0x000fc60007ffe0ff */
[----:B------:R1:W-:Y:S04]  /*2050*/  @P1 STG.E.128 desc[UR8][R74.64], R64 ;  /* 0x000000404a001986 */ /* 0x0003e8000c101d08 */
.L_x_2614:
[----:B------:R-:W-:Y:S05]  /*2060*/  BSYNC.RECONVERGENT B1 ;  /* 0x0000000000017941 */ /* 0x000fea0003800200 */
.L_x_2613:
        /* <DEDUP_REMOVED lines=34> */
[C---:B------:R-:W-:Y:S02]  /*2290*/  LOP3.LUT P2, RZ, R86.reuse, 0xff0000, RZ, 0xc0, !PT ;  /* 0x00ff000056ff7812 */ /* 0x040fe4000784c0ff */
        /* <DEDUP_REMOVED lines=10> */
.L_x_2627:
        /* <DEDUP_REMOVED lines=17> */
[----:B------:R-:W-:Y:S01]  /*2450*/  SEL R68, R65, RZ, P5 ;  /* 0x000000ff41447207 */ /* 0x000fe20002800000 */
[----:B------:R-:W-:Y:S01]  /*2460*/  FFMA.FTZ R78, R89, R78, R59 ;  /* 0x0000004e594e7223 */ /* 0x000fe2000001003b */
[----:B------:R-:W-:-:S02]  /*2470*/  SEL R64, R65, RZ, P2 ;  /* 0x000000ff41407207 */ /* 0x000fc40001000000 */
[C---:B------:R-:W-:Y:S01]  /*2480*/  LOP3.LUT P5, RZ, R87.reuse, 0xff00, RZ, 0xc0, !PT ;  /* 0x0000ff0057ff7812 */ /* 0x040fe200078ac0ff */
[----:B------:R-:W-:Y:S01]  /*2490*/  FMUL.FTZ R78, R78, UR14 ;  /* 0x0000000e4e4e7c20 */ /* 0x000fe20008410000 */
[----:B------:R-:W-:Y:S02]  /*24a0*/  LOP3.LUT P2, RZ, R86, 0xff0000, RZ, 0xc0, !PT ;  /* 0x00ff000056ff7812 */ /* 0x000fe4000784c0ff */
[C---:B------:R-:W-:Y:S02]  /*24b0*/  SEL R69, R66.reuse, RZ, P6 ;  /* 0x000000ff42457207 */ /* 0x040fe40003000000 */
        /* <DEDUP_REMOVED lines=9> */
.L_x_2626:
        /* <DEDUP_REMOVED lines=37> */
.L_x_2629:
        /* <DEDUP_REMOVED lines=33> */
.L_x_2625:
        /* <DEDUP_REMOVED lines=32> */
.L_x_2631:
        /* <DEDUP_REMOVED lines=25> */
.L_x_2630:
        /* <DEDUP_REMOVED lines=29> */
.L_x_2632:
        /* <DEDUP_REMOVED lines=24> */
.L_x_2628:
[----:B0-----:R-:W0:Y:S08]  /*3090*/  @P1 LDC.64 R74, c[0x0][0x478] ;  /* 0x00011e00ff4a1b82 */ /* 0x001e300000000a00 */
        /* <DEDUP_REMOVED lines=8> */
.L_x_2624:
[----:B------:R-:W-:Y:S05]  /*3120*/  BSYNC.RECONVERGENT B1 ;  /* 0x0000000000017941 */ /* 0x000fea0003800200 */
.L_x_2623:
[----:B-1-3--:R-:W1:Y:S02]  /*3130*/  LDC.64 R68, c[0x0][0x380] ;  /* 0x0000e000ff447b82 */ /* 0x00ae640000000a00 */
[----:B-1----:R-:W-:-:S04]  /*3140*/  LEA R82, R68, R82, 0x2 ;  /* 0x0000005244527211 */ /* 0x002fc800078e10ff */
[----:B------:R-:W-:-:S13]  /*3150*/  ISETP.GE.AND P0, PT, R82, R69, PT ;  /* 0x000000455200720c */ /* 0x000fda0003f06270 */
[----:B------:R-:W-:Y:S05]  /*3160*/  @!P0 BRA `(.L_x_2633) ;  /* 0xffffffd000d48947 */ /* 0x000fea000383ffff */
.L_x_2607:
[----:B------:R-:W-:Y:S05]  /*3170*/  BSYNC B0 ;  /* 0x0000000000007941 */ /* 0x000fea0003800000 */
.L_x_2606:
[----:B-----5:R-:W1:Y:S01]  /*3180*/  S2R R16, SR_TID.X ;  /* 0x0000000000107919 */ /* 0x020e620000002100 */
[----:B------:R-:W-:Y:S01]  /*3190*/  MOV R2, 0x400 ;  /* 0x0000040000027802 */ /* 0x000fe20000000f00 */
[----:B------:R-:W-:Y:S05]  /*31a0*/  WARPSYNC.ALL ;  /* 0x0000000000007948 */ /* 0x000fea0003800000 */
[----:B------:R-:W2:Y:S01]  /*31b0*/  S2R R3, SR_CgaCtaId ;  /* 0x0000000000037919 */ /* 0x000ea20000008800 */
        /* <DEDUP_REMOVED lines=10> */
[C---:B------:R-:W-:Y:S02]  /*3260*/  LEA R3, R16.reuse, R3, 0x2 ;  /* 0x0000000310037211 */ /* 0x040fe400078e10ff */
[----:B------:R-:W-:Y:S01]  /*3270*/  LOP3.LUT R16, R16, 0x7f, RZ, 0x3c, !PT ;  /* 0x0000007f10107812 */ /* 0x000fe200078e3cff */
[----:B------:R-:W-:Y:S03]  /*3280*/  STS.128 [R0], R28 ;  /* 0x0000001c00007388 */ /* 0x000fe60000000c00 */
[----:B------:R-:W-:Y:S01]  /*3290*/  IADD3 R85, PT, PT, R16, R85, RZ ;  /* 0x0000005510557210 */ /* 0x000fe20007ffe0ff */
[----:B------:R-:W-:Y:S01]  /*32a0*/  STS.128 [R0+0x200], R32 ;  /* 0x0002002000007388 */ /* 0x000fe20000000c00 */
[----:B------:R-:W-:Y:S02]  /*32b0*/  BAR.SYNC.DEFER_BLOCKING 0x0 ;  /* 0x0000000000007b1d */ /* 0x000fe40000010000 */
[----:B------:R-:W-:-:S04]  /*32c0*/  ISETP.GE.U32.AND P1, PT, R85, 0x80, PT ;  /* 0x000000805500780c */ /* 0x000fc80003f26070 */
        /* <DEDUP_REMOVED lines=108> */
.L_x_2635:
[----:B------:R-:W-:Y:S05]  /*3990*/  BSYNC.RECONVERGENT B0 ;  /* 0x0000000000007941 */ /* 0x000fea0003800200 */
.L_x_2634:
        /* <DEDUP_REMOVED lines=15> */
.L_x_2612:
        /* <DEDUP_REMOVED lines=8> */
.L_x_2637:
[----:B------:R-:W-:Y:S05]  /*3b10*/  BSYNC B1 ;  /* 0x0000000000017941 */ /* 0x000fea0003800000 */
.L_x_2636:
        /* <DEDUP_REMOVED lines=8> */
.L_x_2638:
[----:B------:R-:W-:Y:S01]  /*3ba0*/  FADD.FTZ R68, R68, R105 ;  /* 0x0000006944447221 */ /* 0x000fe20000010000 */
[----:B------:R-:W-:-:S04]  /*3bb0*/  HFMA2 R78, -RZ, RZ, 0, 1.1920928955078125e-07 ;  /* 0x00000002ff4e7431 */ /* 0x000fc800000001ff */
[----:B------:R-:W-:Y:S02]  /*3bc0*/  MOV R79, R68 ;  /* 0x00000044004f7202 */ /* 0x000fe40000000f00 */
[----:B------:R-:W-:-:S07]  /*3bd0*/  MOV R69, R77 ;  /* 0x0000004d00457202 */ /* 0x000fce0000000f00 */
[----:B------:R-:W-:Y:S05]  /*3be0*/  WARPSYNC.COLLECTIVE R76, `(.L_x_2639) ;  /* 0x000000004c087348 */ /* 0x000fea0003c00000 */
[----:B------:R0:W1:Y:S02]  /*3bf0*/  SHFL.BFLY P0, R77, R79, R78, R107 ;  /* 0x0c00004e4f4d7389 */ /* 0x000064000000006b */
[----:B01----:R-:W-:Y:S05]  /*3c00*/  ENDCOLLECTIVE ;  /* 0x000000000000791b */ /* 0x003fea0003800000 */
.L_x_2639:
[----:B------:R-:W-:-:S05]  /*3c10*/  FADD.FTZ R69, R69, R104 ;  /* 0x0000006845457221 */ /* 0x000fca0000010000 */
[----:B------:R-:W-:Y:S02]  /*3c20*/  MOV R79, R69 ;  /* 0x00000045004f7202 */ /* 0x000fe40000000f00 */
[----:B------:R-:W-:-:S07]  /*3c30*/  MOV R71, R77 ;  /* 0x0000004d00477202 */ /* 0x000fce0000000f00 */
[----:B------:R-:W-:Y:S05]  /*3c40*/  WARPSYNC.COLLECTIVE R76, `(.L_x_2640) ;  /* 0x000000004c087348 */ /* 0x000fea0003c00000 */
[----:B------:R0:W1:Y:S02]  /*3c50*/  SHFL.BFLY P0, R77, R79, R78, R107 ;  /* 0x0c00004e4f4d7389 */ /* 0x000064000000006b */
[----:B01----:R-:W-:Y:S05]  /*3c60*/  ENDCOLLECTIVE ;  /* 0x000000000000791b */ /* 0x003fea0003800000 */
.L_x_2640:
[----:B------:R-:W-:Y:S01]  /*3c70*/  FADD.FTZ R71, R68, R71 ;  /* 0x0000004744477221 */ /* 0x000fe20000010000 */
[----:B------:R-:W-:-:S04]  /*3c80*/  HFMA2 R78, -RZ, RZ, 0, 2.384185791015625e-07 ;  /* 0x00000004ff4e7431 */ /* 0x000fc800000001ff */
[----:B------:R-:W-:Y:S02]  /*3c90*/  MOV R79, R71 ;  /* 0x00000047004f7202 */ /* 0x000fe40000000f00 */
[----:B------:R-:W-:-:S07]  /*3ca0*/  MOV R70, R77 ;  /* 0x0000004d00467202 */ /* 0x000fce0000000f00 */
[----:B------:R-:W-:Y:S05]  /*3cb0*/  WARPSYNC.COLLECTIVE R76, `(.L_x_2641) ;  /* 0x000000004c087348 */ /* 0x000fea0003c00000 */
[----:B------:R0:W1:Y:S02]  /*3cc0*/  SHFL.BFLY P0, R77, R79, R78, R107 ;  /* 0x0c00004e4f4d7389 */ /* 0x000064000000006b */
[----:B01----:R-:W-:Y:S05]  /*3cd0*/  ENDCOLLECTIVE ;  /* 0x000000000000791b */ /* 0x003fea0003800000 */
.L_x_2641:
[----:B------:R-:W-:-:S05]  /*3ce0*/  FADD.FTZ R70, R69, R70 ;  /* 0x0000004645467221 */ /* 0x000fca0000010000 */
[----:B------:R-:W-:Y:S02]  /*3cf0*/  MOV R79, R70 ;  /* 0x00000046004f7202 */ /* 0x000fe40000000f00 */
[----:B------:R-:W-:-:S07]  /*3d00*/  MOV R72, R77 ;  /* 0x0000004d00487202 */ /* 0x000fce0000000f00 */
[----:B------:R-:W-:Y:S05]  /*3d10*/  WARPSYNC.COLLECTIVE R76, `(.L_x_2642) ;  /* 0x000000004c087348 */ /* 0x000fea0003c00000 */
[----:B------:R0:W1:Y:S02]  /*3d20*/  SHFL.BFLY P0, R77, R79, R78, R107 ;  /* 0x0c00004e4f4d7389 */ /* 0x000064000000006b */
[----:B01----:R-:W-:Y:S05]  /*3d30*/  ENDCOLLECTIVE ;  /* 0x000000000000791b */ /* 0x003fea0003800000 */
.L_x_2642:
[----:B------:R-:W-:Y:S01]  /*3d40*/  FADD.FTZ R72, R71, R72 ;  /* 0x0000004847487221 */ /* 0x000fe20000010000 */
[----:B------:R-:W-:-:S04]  /*3d50*/  HFMA2 R78, -RZ, RZ, 0, 4.76837158203125e-07 ;  /* 0x00000008ff4e7431 */ /* 0x000fc800000001ff */
[----:B------:R-:W-:Y:S02]  /*3d60*/  MOV R79, R72 ;  /* 0x00000048004f7202 */ /* 0x000fe40000000f00 */
[----:B------:R-:W-:-:S07]  /*3d70*/  MOV R73, R77 ;  /* 0x0000004d00497202 */ /* 0x000fce0000000f00 */
[----:B------:R-:W-:Y:S05]  /*3d80*/  WARPSYNC.COLLECTIVE R76, `(.L_x_2643) ;  /* 0x000000004c087348 */ /* 0x000fea0003c00000 */
[----:B------:R0:W1:Y:S02]  /*3d90*/  SHFL.BFLY P0, R77, R79, R78, R107 ;  /* 0x0c00004e4f4d7389 */ /* 0x000064000000006b */
[----:B01----:R-:W-:Y:S05]  /*3da0*/  ENDCOLLECTIVE ;  /* 0x000000000000791b */ /* 0x003fea0003800000 */
.L_x_2643:
[----:B------:R-:W-:-:S05]  /*3db0*/  FADD.FTZ R73, R70, R73 ;  /* 0x0000004946497221 */ /* 0x000fca0000010000 */
[----:B------:R-:W-:Y:S02]  /*3dc0*/  MOV R79, R73 ;  /* 0x00000049004f7202 */ /* 0x000fe40000000f00 */
[----:B------:R-:W-:-:S07]  /*3dd0*/  MOV R75, R77 ;  /* 0x0000004d004b7202 */ /* 0x000fce0000000f00 */
[----:B------:R-:W-:Y:S05]  /*3de0*/  WARPSYNC.COLLECTIVE R76, `(.L_x_2644) ;  /* 0x000000004c087348 */ /* 0x000fea0003c00000 */
[----:B------:R0:W1:Y:S02]  /*3df0*/  SHFL.BFLY P0, R77, R79, R78, R107 ;  /* 0x0c00004e4f4d7389 */ /* 0x000064000000006b */
[----:B01----:R-:W-:Y:S05]  /*3e00*/  ENDCOLLECTIVE ;  /* 0x000000000000791b */ /* 0x003fea0003800000 */
.L_x_2644:
[----:B------:R-:W-:Y:S01]  /*3e10*/  FADD.FTZ R75, R72, R75 ;  /* 0x0000004b484b7221 */ /* 0x000fe20000010000 */
[----:B------:R-:W-:-:S04]  /*3e20*/  HFMA2 R78, -RZ, RZ, 0, 9.5367431640625e-07 ;  /* 0x00000010ff4e7431 */ /* 0x000fc800000001ff */
[----:B------:R-:W-:Y:S02]  /*3e30*/  MOV R79, R75 ;  /* 0x0000004b004f7202 */ /* 0x000fe40000000f00 */
[----:B------:R-:W-:-:S07]  /*3e40*/  MOV R74, R77 ;  /* 0x0000004d004a7202 */ /* 0x000fce0000000f00 */
[----:B------:R-:W-:Y:S05]  /*3e50*/  WARPSYNC.COLLECTIVE R76, `(.L_x_2645) ;  /* 0x000000004c087348 */ /* 0x000fea0003c00000 */
[----:B------:R0:W1:Y:S02]  /*3e60*/  SHFL.BFLY P0, R77, R79, R78, R107 ;  /* 0x0c00004e4f4d7389 */ /* 0x000064000000006b */
[----:B01----:R-:W-:Y:S05]  /*3e70*/  ENDCOLLECTIVE ;  /* 0x000000000000791b */ /* 0x003fea0003800000 */
.L_x_2645:
[----:B------:R-:W-:-:S05]  /*3e80*/  FADD.FTZ R74, R73, R74 ;  /* 0x0000004a494a7221 */ /* 0x000fca0000010000 */
[----:B------:R-:W-:Y:S02]  /*3e90*/  MOV R79, R74 ;  /* 0x0000004a004f7202 */ /* 0x000fe40000000f00 */
[----:B------:R-:W-:-:S07]  /*3ea0*/  MOV R68, R77 ;  /* 0x0000004d00447202 */ /* 0x000fce0000000f00 */
[----:B------:R-:W-:Y:S05]  /*3eb0*/  WARPSYNC.COLLECTIVE R76, `(.L_x_2646) ;  /* 0x000000004c087348 */ /* 0x000fea0003c00000 */
[----:B------:R0:W1:Y:S02]  /*3ec0*/  SHFL.BFLY P0, R77, R79, R78, R107 ;  /* 0x0c00004e4f4d7389 */ /* 0x000064000000006b */
[----:B01----:R-:W-:Y:S05]  /*3ed0*/  ENDCOLLECTIVE ;  /* 0x000000000000791b */ /* 0x003fea0003800000 */
.L_x_2646:
[----:B------:R-:W-:Y:S01]  /*3ee0*/  MOV R69, R77 ;  /* 0x0000004d00457202 */ /* 0x000fe20000000f00 */
[----:B------:R-:W-:Y:S06]  /*3ef0*/  BRA `(.L_x_2647) ;  /* 0xffffffd000147947 */ /* 0x000fec000383ffff */
.L_x_2648:
        /* <DEDUP_REMOVED lines=16> */
.L_x_2912:


//--------------------- .text._ZN10layer_norm31ln_parallel_residual_bwd_kernelINS_13Kernel_traitsIfffffjLj256ELj1ELj4ELj1ELj16ENS_18Kernel_traits_baseILj256EfffffjLj128EEEEELb1ELb0ELb1EEEvNS_9BwdParamsE --------------------------
	.section	.text._ZN10layer_norm31ln_parallel_residual_bwd_kernelINS_13Kernel_traitsIfffffjLj256ELj1ELj4ELj1ELj16ENS_18Kernel_traits_baseILj256EfffffjLj128EEEEELb1ELb0ELb1EEEvNS_9BwdParamsE,"ax",@progbits
	.align	128
        .global         _ZN10layer_norm31ln_parallel_residual_bwd_kernelINS_13Kernel_traitsIfffffjLj256ELj1ELj4ELj1ELj16ENS_18Kernel_traits_baseILj256EfffffjLj128EEEEELb1ELb0ELb1EEEvNS_9BwdParamsE
        .type           _ZN10layer_norm31ln_parallel_residual_bwd_kernelINS_13Kernel_traitsIfffffjLj256ELj1ELj4ELj1ELj16ENS_18Kernel_traits_baseILj256EfffffjLj128EEEEELb1ELb0ELb1EEEvNS_9BwdParamsE,@function
        .size           _ZN10layer_norm31ln_parallel_residual_bwd_kernelINS_13Kernel_traitsIfffffjLj256ELj1ELj4ELj1ELj16ENS_18Kernel_traits_baseILj256EfffffjLj128EEEEELb1ELb0ELb1EEEvNS_9BwdParamsE,(.L_x_2913 - _ZN10layer_norm31ln_parallel_residual_bwd_kernelINS_13Kernel_traitsIfffffjLj256ELj1ELj4ELj1ELj16ENS_18Kernel_traits_baseILj256EfffffjLj128EEEEELb1ELb0ELb1EEEvNS_9BwdParamsE)
        .other          _ZN10layer_norm31ln_parallel_residual_bwd_kernelINS_13Kernel_traitsIfffffjLj256ELj1ELj4ELj1ELj16ENS_18Kernel_traits_baseILj256EfffffjLj128EEEEELb1ELb0ELb1EEEvNS_9BwdParamsE,@"STO_CUDA_ENTRY STV_DEFAULT"
_ZN10layer_norm31ln_parallel_residual_bwd_kernelINS_13Kernel_traitsIfffffjLj256ELj1ELj4ELj1ELj16ENS_18Kernel_traits_baseILj256EfffffjLj128EEEEELb1ELb0ELb1EEEvNS_9BwdParamsE:
.text._ZN10layer_norm31ln_parallel_residual_bwd_kernelINS_13Kernel_traitsIfffffjLj256ELj1ELj4ELj1ELj16ENS_18Kernel_traits_baseILj256EfffffjLj128EEEEELb1ELb0ELb1EEEvNS_9BwdParamsE:
        /* <DEDUP_REMOVED lines=38> */
[----:B-1----:R-:W-:-:S04]  /*0260*/  UISETP.NE.U32.AND UP0, UPT, UR14, URZ, UPT ;  /* 0x000000ff0e00728c */ /* 0x002fc8000bf05070 */
[----:B------:R-:W-:Y:S01]  /*0270*/  UISETP.NE.AND.EX UP0, UPT, UR15, URZ, UPT, UP0 ;  /* 0x000000ff0f00728c */ /* 0x000fe2000bf05300 */
[----:B0-----:R-:W-:-:S04]  /*0280*/  IMAD.WIDE.U32 R2, R100, 0x10, R2 ;  /* 0x0000001064027825 */ /* 0x001fc800078e0002 */
[----:B------:R-:W-:Y:S01]  /*0290*/  HFMA2 R0, -RZ, RZ, 0, 0 ;  /* 0x00000000ff007431 */ /* 0x000fe200000001ff */
[----:B------:R-:W-:Y:S01]  /*02a0*/  BSSY B1, `(.L_x_2651) ;  /* 0x00002bb000017945 */ /* 0x000fe20003800000 */
        /* <DEDUP_REMOVED lines=15> */
[----:B0-----:R-:W-:Y:S02]  /*03a0*/  CS2R R2, SRZ ;  /* 0x0000000000027805 */ /* 0x001fe4000001ff00 */
[----:B------:R-:W-:Y:S02]  /*03b0*/  CS2R R10, SRZ ;  /* 0x00000000000a7805 */ /* 0x000fe4000001ff00 */
[----:B------:R-:W-:Y:S02]  /*03c0*/  CS2R R78, SRZ ;  /* 0x00000000004e7805 */ /* 0x000fe4000001ff00 */
[----:B------:R-:W-:Y:S02]  /*03d0*/  CS2R R86, SRZ ;  /* 0x0000000000567805 */ /* 0x000fe4000001ff00 */
[----:B---3--:R-:W-:-:S02]  /*03e0*/  ISETP.NE.AND P2, PT, R102, RZ, PT ;  /* 0x000000ff6600720c */ /* 0x008fc40003f45270 */
[----:B------:R-:W-:Y:S02]  /*03f0*/  PLOP3.LUT P3, PT, PT, PT, UP0, 0x80, 0x8 ;  /* 0x000000000008781c */ /* 0x000fe40003f6f008 */
[----:B-1----:R-:W-:Y:S02]  /*0400*/  CS2R R4, SRZ ;  /* 0x0000000000047805 */ /* 0x002fe4000001ff00 */
[----:B------:R-:W-:-:S09]  /*0410*/  MOV R107, RZ ;  /* 0x000000ff006b7202 */ /* 0x000fd20000000f00 */
.L_x_2669:
        /* <DEDUP_REMOVED lines=14> */
[----:B--2---:R-:W-:Y:S01]  /*0500*/  IMAD.WIDE.U32 R60, R111, 0x10, R68 ;  /* 0x000000106f3c7825 */ /* 0x004fe200078e0044 */
        /* <DEDUP_REMOVED lines=8> */
[----:B------:R-:W0:Y:S01]  /*0590*/  LDC.64 R88, c[0x0][0x3b0] ;  /* 0x0000ec00ff587b82 */ /* 0x000e220000000a00 */
[C---:B------:R-:W-:Y:S02]  /*05a0*/  IMAD.WIDE.U32 R68, R103.reuse, 0x10, R68 ;  /* 0x0000001067447825 */ /* 0x040fe400078e0044 */
[----:B------:R-:W2:Y:S02]  /*05b0*/  LDG.E.128 R64, desc[UR12][R64.64] ;  /* 0x0000000c40407981 */ /* 0x000ea4000c1e1d00 */
[----:B------:R-:W-:Y:S02]  /*05c0*/  IMAD.WIDE.U32 R72, R103, 0x10, R72 ;  /* 0x0000001067487825 */ /* 0x000fe400078e0048 */
[----:B------:R-:W2:Y:S04]  /*05d0*/  LDG.E.128 R68, desc[UR12][R68.64] ;  /* 0x0000000c44447981 */ /* 0x000ea8000c1e1d00 */
[----:B------:R-:W2:Y:S01]  /*05e0*/  LDG.E.128 R72, desc[UR12][R72.64] ;  /* 0x0000000c48487981 */ /* 0x000ea2000c1e1d00 */
[----:B-1----:R-:W-:-:S04]  /*05f0*/  @P3 IMAD.WIDE.U32 R94, R111, 0x10, R94 ;  /* 0x000000106f5e3825 */ /* 0x002fc800078e005e */
[----:B---3--:R-:W-:Y:S01]  /*0600*/  @P3 IMAD.WIDE.U32 R96, R103, 0x10, R96 ;  /* 0x0000001067603825 */ /* 0x008fe200078e0060 */
[----:B-----5:R-:W5:Y:S04]  /*0610*/  @P3 LDG.E.128 R36, desc[UR12][R94.64] ;  /* 0x0000000c5e243981 */ /* 0x020f68000c1e1d00 */
[----:B------:R-:W5:Y:S01]  /*0620*/  @P3 LDG.E.128 R40, desc[UR12][R96.64] ;  /* 0x0000000c60283981 */ /* 0x000f62000c1e1d00 */
[----:B0-----:R-:W-:-:S04]  /*0630*/  IMAD.WIDE.U32 R98, R111, 0x4, R88 ;  /* 0x000000046f627825 */ /* 0x001fc800078e0058 */
[----:B------:R-:W-:Y:S01]  /*0640*/  IMAD.WIDE.U32 R88, R103, 0x4, R88 ;  /* 0x0000000467587825 */ /* 0x000fe200078e0058 */
[----:B------:R-:W-:Y:S01]  /*0650*/  ISETP.NE.U32.AND P0, PT, RZ, UR18, PT ;  /* 0x00000012ff007c0c */ /* 0x000fe2000bf05070 */
[----:B------:R4:W5:Y:S04]  /*0660*/  LDG.E R98, desc[UR12][R98.64] ;  /* 0x0000000c62627981 */ /* 0x000968000c1e1900 */
[----:B------:R-:W5:Y:S01]  /*0670*/  LDG.E R88, desc[UR12][R88.64] ;  /* 0x0000000c58587981 */ /* 0x000f62000c1e1900 */
[----:B------:R-:W-:-:S13]  /*0680*/  ISETP.NE.AND.EX P0, PT, RZ, UR19, PT, P0 ;  /* 0x00000013ff007c0c */ /* 0x000fda000bf05300 */
[----:B------:R-:W0:Y:S08]  /*0690*/  @P0 LDC.64 R90, c[0x0][0x3b8] ;  /* 0x0000ee00ff5a0b82 */ /* 0x000e300000000a00 */
[----:B------:R-:W1:Y:S01]  /*06a0*/  @P0 LDC.64 R92, c[0x0][0x3b8] ;  /* 0x0000ee00ff5c0b82 */ /* 0x000e620000000a00 */
        /* <DEDUP_REMOVED lines=13> */
[----:B0-----:R-:W-:Y:S01]  /*0780*/  FMUL.FTZ R90, R25, R61 ;  /* 0x0000003d195a7220 */ /* 0x001fe20000410000 */
[C---:B------:R-:W-:Y:S01]  /*0790*/  FMUL.FTZ R52, R109.reuse, R52 ;  /* 0x000000346d347220 */ /* 0x040fe20000410000 */
[----:B------:R-:W-:Y:S01]  /*07a0*/  FMUL.FTZ R53, R109, R106 ;  /* 0x0000006a6d357220 */ /* 0x000fe20000410000 */
[C---:B------:R-:W-:Y:S02]  /*07b0*/  FADD.FTZ R87, R56.reuse, R87 ;  /* 0x0000005738577221 */ /* 0x040fe40000010000 */
[----:B------:R-:W-:Y:S01]  /*07c0*/  FFMA.FTZ R107, R56, R52, R107 ;  /* 0x00000034386b7223 */ /* 0x000fe2000001006b */
[----:B------:R-:W-:Y:S01]  /*07d0*/  FFMA.FTZ R55, R32, R56, R55 ;  /* 0x0000003820377223 */ /* 0x000fe20000010037 */
[C---:B------:R-:W-:Y:S01]  /*07e0*/  FADD.FTZ R84, R57.reuse, R84 ;  /* 0x0000005439547221 */ /* 0x040fe20000010000 */
[----:B------:R-:W-:Y:S01]  /*07f0*/  FFMA.FTZ R86, R57, R53, R86 ;  /* 0x0000003539567223 */ /* 0x000fe20000010056 */
[----:B------:R-:W-:Y:S01]  /*0800*/  FFMA.FTZ R90, R33, R57, R90 ;  /* 0x00000039215a7223 */ /* 0x000fe2000001005a */
[----:B------:R-:W-:Y:S01]  /*0810*/  FMUL.FTZ R56, R109, R54 ;  /* 0x000000366d387220 */ /* 0x000fe20000410000 */
[----:B------:R-:W-:Y:S01]  /*0820*/  FMUL.FTZ R57, R26, R62 ;  /* 0x0000003e1a397220 */ /* 0x000fe20000410000 */
[----:B------:R-:W-:-:S02]  /*0830*/  FADD.FTZ R79, R58, R79 ;  /* 0x0000004f3a4f7221 */ /* 0x000fc40000010000 */
[----:B------:R-:W-:Y:S01]  /*0840*/  FFMA.FTZ R81, R58, R56, R81 ;  /* 0x000000383a517223 */ /* 0x000fe20000010051 */
[----:B------:R-:W-:Y:S01]  /*0850*/  FFMA.FTZ R57, R34, R58, R57 ;  /* 0x0000003a22397223 */ /* 0x000fe20000010039 */
[----:B------:R-:W-:Y:S01]  /*0860*/  FADD.FTZ R58, -R99, R65 ;  /* 0x00000041633a7221 */ /* 0x000fe20000010100 */
[C---:B------:R-:W-:Y:S01]  /*0870*/  FADD.FTZ R83, R60.reuse, R83 ;  /* 0x000000533c537221 */ /* 0x040fe20000010000 */
[----:B------:R-:W-:Y:S01]  /*0880*/  FFMA.FTZ R85, R60, R52, R85 ;  /* 0x000000343c557223 */ /* 0x000fe20000010055 */
[C---:B------:R-:W-:Y:S01]  /*0890*/  FADD.FTZ R80, R61.reuse, R80 ;  /* 0x000000503d507221 */ /* 0x040fe20000010000 */
[----:B------:R-:W-:Y:S01]  /*08a0*/  FFMA.FTZ R82, R61, R53, R82 ;  /* 0x000000353d527223 */ /* 0x000fe20000010052 */
[----:B------:R-:W-:Y:S01]  /*08b0*/  FADD.FTZ R60, -R99, R66 ;  /* 0x00000042633c7221 */ /* 0x000fe20000010100 */
[----:B------:R-:W-:Y:S01]  /*08c0*/  FMUL.FTZ R61, R20, R68 ;  /* 0x00000044143d7220 */ /* 0x000fe20000410000 */
[----:B------:R-:W-:Y:S01]  /*08d0*/  FMUL.FTZ R66, R109, R58 ;  /* 0x0000003a6d427220 */ /* 0x000fe20000410000 */
[----:B------:R-:W-:Y:S01]  /*08e0*/  FMUL.FTZ R58, R21, R69 ;  /* 0x00000045153a7220 */ /* 0x000fe20000410000 */
[----:B------:R-:W-:Y:S01]  /*08f0*/  FMUL.FTZ R54, R109, R108 ;  /* 0x0000006c6d367220 */ /* 0x000fe20000410000 */
[C---:B------:R-:W-:Y:S01]  /*0900*/  FADD.FTZ R19, R62.reuse, R19 ;  /* 0x000000133e137221 */ /* 0x040fe20000010000 */
[----:B------:R-:W-:Y:S01]  /*0910*/  FFMA.FTZ R77, R62, R56, R77 ;  /* 0x000000383e4d7223 */ /* 0x000fe2000001004d */
[----:B------:R-:W-:Y:S01]  /*0920*/  FADD.FTZ R62, -R99, R67 ;  /* 0x00000043633e7221 */ /* 0x000fe20000010100 */
[----:B------:R-:W-:Y:S01]  /*0930*/  FFMA.FTZ R67, R28, R72, R61 ;  /* 0x000000481c437223 */ /* 0x000fe2000001003d */
[----:B------:R-:W-:Y:S01]  /*0940*/  FADD.FTZ R2, R73, R2 ;  /* 0x0000000249027221 */ /* 0x000fe20000010000 */
[----:B------:R-:W-:Y:S01]  /*0950*/  FMUL.FTZ R65, R109, R60 ;  /* 0x0000003c6d417220 */ /* 0x000fe20000410000 */
[----:B------:R-:W-:Y:S01]  /*0960*/  FFMA.FTZ R4, R73, R66, R4 ;  /* 0x0000004249047223 */ /* 0x000fe20000010004 */
[----:B------:R-:W-:Y:S01]  /*0970*/  FMUL.FTZ R61, R22, R70 ;  /* 0x00000046163d7220 */ /* 0x000fe20000410000 */
[----:B------:R-:W-:Y:S01]  /*0980*/  FFMA.FTZ R73, R29, R73, R58 ;  /* 0x000000491d497223 */ /* 0x000fe2000001003a */
[----:B-1----:R-:W-:Y:S01]  /*0990*/  FMUL.FTZ R92, R27, R63 ;  /* 0x0000003f1b5c7220 */ /* 0x002fe20000410000 */
        /* <DEDUP_REMOVED lines=8> */
[----:B------:R-:W-:Y:S01]  /*0a20*/  FADD.FTZ R64, -R99, R64 ;  /* 0x0000004063407221 */ /* 0x000fe20000010100 */
[----:B------:R-:W-:Y:S01]  /*0a30*/  FADD.FTZ R58, R90, R63 ;  /* 0x0000003f5a3a7221 */ /* 0x000fe20000010000 */
[C---:B------:R-:W-:Y:S01]  /*0a40*/  FADD.FTZ R18, R59.reuse, R18 ;  /* 0x000000123b127221 */ /* 0x040fe20000010000 */
[----:B------:R-:W-:Y:S01]  /*0a50*/  FFMA.FTZ R78, R59, R54, R78 ;  /* 0x000000363b4e7223 */ /* 0x000fe2000001004e */
[----:B------:R-:W-:Y:S01]  /*0a60*/  FFMA.FTZ R59, R35, R59, R92 ;  /* 0x0000003b233b7223 */ /* 0x000fe2000001005c */
[----:B------:R-:W-:Y:S01]  /*0a70*/  FFMA.FTZ R61, R56, R57, R61 ;  /* 0x00000039383d7223 */ /* 0x000fe2000001003d */
[----:B------:R-:W-:Y:S01]  /*0a80*/  FMUL.FTZ R64, R109, R64 ;  /* 0x000000406d407220 */ /* 0x000fe20000410000 */
[----:B------:R-:W-:Y:S01]  /*0a90*/  FADD.FTZ R58, R57, R58 ;  /* 0x0000003a393a7221 */ /* 0x000fe20000010000 */
[----:B------:R-:W-:Y:S01]  /*0aa0*/  FADD.FTZ R11, R72, R11 ;  /* 0x0000000b480b7221 */ /* 0x000fe20000010000 */
[----:B------:R-:W-:Y:S01]  /*0ab0*/  FFMA.FTZ R61, R54, R59, R61 ;  /* 0x0000003b363d7223 */ /* 0x000fe2000001003d */
[----:B------:R-:W-:Y:S01]  /*0ac0*/  FFMA.FTZ R3, R72, R64, R3 ;  /* 0x0000004048037223 */ /* 0x000fe20000010003 */
[----:B------:R-:W-:Y:S01]  /*0ad0*/  FADD.FTZ R58, R59, R58 ;  /* 0x0000003a3b3a7221 */ /* 0x000fe20000010000 */
[----:B------:R-:W-:Y:S01]  /*0ae0*/  FMUL.FTZ R72, R109, R62 ;  /* 0x0000003e6d487220 */ /* 0x000fe20000410000 */
[----:B------:R-:W-:Y:S01]  /*0af0*/  FMUL.FTZ R60, R23, R71 ;  /* 0x00000047173c7220 */ /* 0x000fe20000410000 */
[----:B------:R-:W-:Y:S01]  /*0b00*/  FFMA.FTZ R61, R64, R67, R61 ;  /* 0x00000043403d7223 */ /* 0x000fe2000001003d */
[----:B------:R-:W-:Y:S01]  /*0b10*/  FADD.FTZ R58, R67, R58 ;  /* 0x0000003a433a7221 */ /* 0x000fe20000010000 */
[C---:B------:R-:W-:Y:S01]  /*0b20*/  FADD.FTZ R6, R75.reuse, R6 ;  /* 0x000000064b067221 */ /* 0x040fe20000010000 */
[----:B------:R-:W-:Y:S01]  /*0b30*/  FFMA.FTZ R10, R75, R72, R10 ;  /* 0x000000484b0a7223 */ /* 0x000fe2000001000a */
[----:B------:R-:W-:Y:S01]  /*0b40*/  FFMA.FTZ R75, R31, R75, R60 ;  /* 0x0000004b1f4b7223 */ /* 0x000fe2000001003c */
[----:B------:R-:W-:Y:S01]  /*0b50*/  FFMA.FTZ R60, R66, R73, R61 ;  /* 0x00000049423c7223 */ /* 0x000fe2000001003d */
[----:B------:R-:W-:-:S03]  /*0b60*/  FADD.FTZ R61, R58, R73 ;  /* 0x000000493a3d7221 */ /* 0x000fc60000010000 */
        /* <DEDUP_REMOVED lines=32> */
.L_x_2681:
        /* <DEDUP_REMOVED lines=39> */
.L_x_2655:
        /* <DEDUP_REMOVED lines=25> */
.L_x_2654:
        /* <DEDUP_REMOVED lines=28> */
.L_x_2657:
        /* <DEDUP_REMOVED lines=25> */
.L_x_2653:
        /* <DEDUP_REMOVED lines=41> */
.L_x_2659:
        /* <DEDUP_REMOVED lines=33> */
.L_x_2658:
        /* <DEDUP_REMOVED lines=36> */
.L_x_2660:
        /* <DEDUP_REMOVED lines=32> */
.L_x_2656:
[----:B------:R-:W-:Y:S01]  /*1da0*/  ISETP.NE.U32.AND P1, PT, RZ, UR4, PT ;  /* 0x00000004ff007c0c */ /* 0x000fe2000bf25070 */
[----:B------:R-:W1:Y:S03]  /*1db0*/  LDC.64 R56, c[0x0][0x468] ;  /* 0x00011a00ff387b82 */ /* 0x000e660000000a00 */
[----:B------:R-:W-:-:S05]  /*1dc0*/  ISETP.NE.AND.EX P1, PT, RZ, UR5, PT, P1 ;  /* 0x00000005ff007c0c */ /* 0x000fca000bf25310 */
[----:B0-----:R-:W0:Y:S08]  /*1dd0*/  @P0 LDC.64 R58, c[0x0][0x470] ;  /* 0x00011c00ff3a0b82 */ /* 0x001e300000000a00 */
[----:B------:R-:W2:Y:S01]  /*1de0*/  @P1 LDC.64 R60, c[0x0][0x478] ;  /* 0x00011e00ff3c1b82 */ /* 0x000ea20000000a00 */
[----:B-1----:R-:W-:-:S04]  /*1df0*/  IMAD.WIDE.U32 R62, R111, 0x10, R56 ;  /* 0x000000106f3e7825 */ /* 0x002fc800078e0038 */
[----:B0-----:R-:W-:-:S04]  /*1e00*/  @P0 IMAD.WIDE.U32 R58, R111, 0x10, R58 ;  /* 0x000000106f3a0825 */ /* 0x001fc800078e003a */
        /* <DEDUP_REMOVED lines=43> */
.L_x_2663:
        /* <DEDUP_REMOVED lines=9> */
[----:B------:R-:W-:Y:S01]  /*2150*/  FFMA.FTZ R66, R109, R66, R41 ;  /* 0x000000426d427223 */ /* 0x000fe20000010029 */
        /* <DEDUP_REMOVED lines=23> */
.L_x_2662:
        /* <DEDUP_REMOVED lines=34> */
.L_x_2665:
        /* <DEDUP_REMOVED lines=33> */
.L_x_2661:
        /* <DEDUP_REMOVED lines=30> */
.L_x_2667:
        /* <DEDUP_REMOVED lines=25> */
.L_x_2666:
        /* <DEDUP_REMOVED lines=26> */
.L_x_2668:
        /* <DEDUP_REMOVED lines=24> */
.L_x_2664:
        /* <DEDUP_REMOVED lines=13> */
.L_x_2651:
        /* <DEDUP_REMOVED lines=32> */
.L_x_2650:
[----:B------:R-:W-:Y:S05]  /*3060*/  BSYNC B0 ;  /* 0x0000000000007941 */ /* 0x000fea0003800000 */
.L_x_2649:
[----:B------:R-:W0:Y:S01]  /*3070*/  S2R R52, SR_TID.X ;  /* 0x0000000000347919 */ /* 0x000e220000002100 */
[----:B------:R-:W-:Y:S01]  /*3080*/  MOV R2, 0x400 ;  /* 0x0000040000027802 */ /* 0x000fe20000000f00 */
[----:B------:R-:W-:Y:S05]  /*3090*/  WARPSYNC.ALL ;  /* 0x0000000000007948 */ /* 0x000fea0003800000 */
[----:B------:R-:W1:Y:S01]  /*30a0*/  S2R R3, SR_CgaCtaId ;  /* 0x0000000000037919 */ /* 0x000e620000008800 */
[----:B------:R-:W2:Y:S01]  /*30b0*/  LDC R18, c[0x0][0x388] ;  /* 0x0000e200ff127b82 */ /* 0x000ea20000000800 */
[----:B------:R-:W3:Y:S01]  /*30c0*/  LDCU.128 UR20, c[0x0][0x440] ;  /* 0x00008800ff1477ac */ /* 0x000ee20008000c00 */
[----:B------:R-:W4:Y:S01]  /*30d0*/  LDCU.128 UR24, c[0x0][0x450] ;  /* 0x00008a00ff1877ac */ /* 0x000f220008000c00 */
        /* <DEDUP_REMOVED lines=16> */
[----:B------:R-:W2:Y:S04]  /*31e0*/  LDS R13, [R3+0xc00] ;  /* 0x000c0000030d7984 */ /* 0x000ea80000000800 */
[----:B------:R-:W2:Y:S01]  /*31f0*/  LDS R15, [R3+0xe00] ;  /* 0x000e0000030f7984 */ /* 0x000ea20000000800 */
[----:B------:R-:W-:Y:S01]  /*3200*/  BAR.SYNC.DEFER_BLOCKING 0x0 ;  /* 0x0000000000007b1d */ /* 0x000fe20000010000 */
[----:B0-----:R-:W-:-:S04]  /*3210*/  FADD.FTZ R2, RZ, R2 ;  /* 0x00000002ff027221 */ /* 0x001fc80000010000 */
[----:B-1----:R-:W-:Y:S01]  /*3220*/  FADD.FTZ R2, R2, R5 ;  /* 0x0000000502027221 */ /* 0x002fe20000010000 */
[----:B-----5:R-:W-:-:S04]  /*3230*/  FADD.FTZ R4, RZ, R4 ;  /* 0x00000004ff047221 */ /* 0x020fc80000010000 */
[----:B---3--:R-:W-:Y:S01]  /*3240*/  FADD.FTZ R4, R4, R7 ;  /* 0x0000000704047221 */ /* 0x008fe20000010000 */
[----:B------:R-:W-:Y:S01]  /*3250*/  STS.128 [R0], R20 ;  /* 0x0000001400007388 */ /* 0x000fe20000000c00 */
[----:B----4-:R-:W-:Y:S01]  /*3260*/  FADD.FTZ R2, R2, R9 ;  /* 0x0000000902027221 */ /* 0x010fe20000010000 */
[----:B--2---:R-:W-:Y:S02]  /*3270*/  IMAD R9, R18, UR9, RZ ;  /* 0x0000000912097c24 */ /* 0x004fe4000f8e02ff */
[----:B------:R-:W-:Y:S01]  /*3280*/  STS.128 [R0+0x200], R36 ;  /* 0x0002002400007388 */ /* 0x000fe20000000c00 */
[----:B------:R-:W-:Y:S01]  /*3290*/  FADD.FTZ R4, R4, R11 ;  /* 0x0000000b04047221 */ /* 0x000fe20000010000 */
[----:B------:R-:W-:Y:S01]  /*32a0*/  BAR.SYNC.DEFER_BLOCKING 0x0 ;  /* 0x0000000000007b1d */ /* 0x000fe20000010000 */
[----:B------:R-:W-:Y:S01]  /*32b0*/  IADD3 R9, P0, PT, R9, R52, RZ ;  /* 0x0000003409097210 */ /* 0x000fe20007f1e0ff */
[----:B------:R-:W-:Y:S01]  /*32c0*/  FADD.FTZ R13, R2, R13 ;  /* 0x0000000d020d7221 */ /* 0x000fe20000010000 */
[----:B------:R-:W-:-:S02]  /*32d0*/  FADD.FTZ R15, R4, R15 ;  /* 0x0000000f040f7221 */ /* 0x000fc40000010000 */
[----:B------:R-:W-:Y:S01]  /*32e0*/  IADD3.X R2, PT, PT, RZ, RZ, RZ, P0, !PT ;  /* 0x000000ffff027210 */ /* 0x000fe200007fe4ff */
        /* <DEDUP_REMOVED lines=75> */
.L_x_2652:
        /* <DEDUP_REMOVED lines=8> */
.L_x_2671:
[----:B------:R-:W-:Y:S05]  /*3820*/  BSYNC B2 ;  /* 0x0000000000027941 */ /* 0x000fea0003800000 */
.L_x_2670:
        /* <DEDUP_REMOVED lines=8> */
.L_x_2672:
[----:B------:R-:W-:Y:S01]  /*38b0*/  FADD.FTZ R61, R58, R61 ;  /* 0x0000003d3a3d7221 */ /* 0x000fe20000010000 */
[----:B------:R-:W-:-:S04]  /*38c0*/  HFMA2 R92, -RZ, RZ, 0, 1.1920928955078125e-07 ;  /* 0x00000002ff5c7431 */ /* 0x000fc800000001ff */
[----:B------:R-:W-:Y:S02]  /*38d0*/  MOV R91, R61 ;  /* 0x0000003d005b7202 */ /* 0x000fe40000000f00 */
[----:B------:R-:W-:-:S07]  /*38e0*/  MOV R60, R89 ;  /* 0x00000059003c7202 */ /* 0x000fce0000000f00 */
[----:B------:R-:W-:Y:S05]  /*38f0*/  WARPSYNC.COLLECTIVE R70, `(.L_x_2673) ;  /* 0x0000000046087348 */ /* 0x000fea0003c00000 */
[----:B------:R0:W1:Y:S02]  /*3900*/  SHFL.BFLY P3, R89, R91, R92, R93 ;  /* 0x0c00005c5b597389 */ /* 0x000064000006005d */
[----:B01----:R-:W-:Y:S05]  /*3910*/  ENDCOLLECTIVE ;  /* 0x000000000000791b */ /* 0x003fea0003800000 */
.L_x_2673:
[----:B------:R-:W-:-:S05]  /*3920*/  FADD.FTZ R60, R63, R60 ;  /* 0x0000003c3f3c7221 */ /* 0x000fca0000010000 */
[----:B------:R-:W-:Y:S02]  /*3930*/  MOV R91, R60 ;  /* 0x0000003c005b7202 */ /* 0x000fe40000000f00 */
[----:B------:R-:W-:-:S07]  /*3940*/  MOV R62, R89 ;  /* 0x00000059003e7202 */ /* 0x000fce0000000f00 */
[----:B------:R-:W-:Y:S05]  /*3950*/  WARPSYNC.COLLECTIVE R70, `(.L_x_2674) ;  /* 0x0000000046087348 */ /* 0x000fea0003c00000 */
[----:B------:R0:W1:Y:S02]  /*3960*/  SHFL.BFLY P3, R89, R91, R92, R93 ;  /* 0x0c00005c5b597389 */ /* 0x000064000006005d */
[----:B01----:R-:W-:Y:S05]  /*3970*/  ENDCOLLECTIVE ;  /* 0x000000000000791b */ /* 0x003fea0003800000 */
.L_x_2674:
[----:B------:R-:W-:Y:S01]  /*3980*/  FADD.FTZ R62, R61, R62 ;  /* 0x0000003e3d3e7221 */ /* 0x000fe20000010000 */
[----:B------:R-:W-:-:S04]  /*3990*/  HFMA2 R92, -RZ, RZ, 0, 2.384185791015625e-07 ;  /* 0x00000004ff5c7431 */ /* 0x000fc800000001ff */
[----:B------:R-:W-:Y:S02]  /*39a0*/  MOV R91, R62 ;  /* 0x0000003e005b7202 */ /* 0x000fe40000000f00 */
[----:B------:R-:W-:-:S07]  /*39b0*/  MOV R69, R89 ;  /* 0x0000005900457202 */ /* 0x000fce0000000f00 */
[----:B------:R-:W-:Y:S05]  /*39c0*/  WARPSYNC.COLLECTIVE R70, `(.L_x_2675) ;  /* 0x0000000046087348 */ /* 0x000fea0003c00000 */
[----:B------:R0:W1:Y:S02]  /*39d0*/  SHFL.BFLY P3, R89, R91, R92, R93 ;  /* 0x0c00005c5b597389 */ /* 0x000064000006005d */
[----:B01----:R-:W-:Y:S05]  /*39e0*/  ENDCOLLECTIVE ;  /* 0x000000000000791b */ /* 0x003fea0003800000 */
.L_x_2675:
[----:B------:R-:W-:-:S05]  /*39f0*/  FADD.FTZ R69, R60, R69 ;  /* 0x000000453c457221 */ /* 0x000fca0000010000 */
[----:B------:R-:W-:Y:S02]  /*3a00*/  MOV R91, R69 ;  /* 0x00000045005b7202 */ /* 0x000fe40000000f00 */
[----:B------:R-:W-:-:S07]  /*3a10*/  MOV R71, R89 ;  /* 0x0000005900477202 */ /* 0x000fce0000000f00 */
[----:B------:R-:W-:Y:S05]  /*3a20*/  WARPSYNC.COLLECTIVE R70, `(.L_x_2676) ;  /* 0x0000000046087348 */ /* 0x000fea0003c00000 */
[----:B------:R0:W1:Y:S02]  /*3a30*/  SHFL.BFLY P3, R89, R91, R92, R93 ;  /* 0x0c00005c5b597389 */ /* 0x000064000006005d */
[----:B01----:R-:W-:Y:S05]  /*3a40*/  ENDCOLLECTIVE ;  /* 0x000000000000791b */ /* 0x003fea0003800000 */
.L_x_2676:
[----:B------:R-:W-:Y:S01]  /*3a50*/  FADD.FTZ R71, R62, R71 ;  /* 0x000000473e477221 */ /* 0x000fe20000010000 */
[----:B------:R-:W-:-:S04]  /*3a60*/  HFMA2 R92, -RZ, RZ, 0, 4.76837158203125e-07 ;  /* 0x00000008ff5c7431 */ /* 0x000fc800000001ff */
[----:B------:R-:W-:Y:S02]  /*3a70*/  MOV R91, R71 ;  /* 0x00000047005b7202 */ /* 0x000fe40000000f00 */
[----:B------:R-:W-:-:S07]  /*3a80*/  MOV R68, R89 ;  /* 0x0000005900447202 */ /* 0x000fce0000000f00 */
[----:B------:R-:W-:Y:S05]  /*3a90*/  WARPSYNC.COLLECTIVE R70, `(.L_x_2677) ;  /* 0x0000000046087348 */ /* 0x000fea0003c00000 */
[----:B------:R0:W1:Y:S02]  /*3aa0*/  SHFL.BFLY P3, R89, R91, R92, R93 ;  /* 0x0c00005c5b597389 */ /* 0x000064000006005d */
[----:B01----:R-:W-:Y:S05]  /*3ab0*/  ENDCOLLECTIVE ;  /* 0x000000000000791b */ /* 0x003fea0003800000 */
.L_x_2677:
[----:B------:R-:W-:-:S05]  /*3ac0*/  FADD.FTZ R68, R69, R68 ;  /* 0x0000004445447221 */ /* 0x000fca0000010000 */
[----:B------:R-:W-:Y:S02]  /*3ad0*/  MOV R91, R68 ;  /* 0x00000044005b7202 */ /* 0x000fe40000000f00 */
[----:B------:R-:W-:-:S07]  /*3ae0*/  MOV R58, R89 ;  /* 0x00000059003a7202 */ /* 0x000fce0000000f00 */
[----:B------:R-:W-:Y:S05]  /*3af0*/  WARPSYNC.COLLECTIVE R70, `(.L_x_2678) ;  /* 0x0000000046087348 */ /* 0x000fea0003c00000 */
[----:B------:R0:W1:Y:S02]  /*3b00*/  SHFL.BFLY P3, R89, R91, R92, R93 ;  /* 0x0c00005c5b597389 */ /* 0x000064000006005d */
[----:B01----:R-:W-:Y:S05]  /*3b10*/  ENDCOLLECTIVE ;  /* 0x000000000000791b */ /* 0x003fea0003800000 */
.L_x_2678:
[----:B------:R-:W-:Y:S01]  /*3b20*/  FADD.FTZ R58, R71, R58 ;  /* 0x0000003a473a7221 */ /* 0x000fe20000010000 */
[----:B------:R-:W-:-:S04]  /*3b30*/  HFMA2 R92, -RZ, RZ, 0, 9.5367431640625e-07 ;  /* 0x00000010ff5c7431 */ /* 0x000fc800000001ff */
[----:B------:R-:W-:Y:S02]  /*3b40*/  MOV R91, R58 ;  /* 0x0000003a005b7202 */ /* 0x000fe40000000f00 */
[----:B------:R-:W-:-:S07]  /*3b50*/  MOV R63, R89 ;  /* 0x00000059003f7202 */ /* 0x000fce0000000f00 */
[----:B------:R-:W-:Y:S05]  /*3b60*/  WARPSYNC.COLLECTIVE R70, `(.L_x_2679) ;  /* 0x0000000046087348 */ /* 0x000fea0003c00000 */
[----:B------:R0:W1:Y:S02]  /*3b70*/  SHFL.BFLY P3, R89, R91, R92, R93 ;  /* 0x0c00005c5b597389 */ /* 0x000064000006005d */
[----:B01----:R-:W-:Y:S05]  /*3b80*/  ENDCOLLECTIVE ;  /* 0x000000000000791b */ /* 0x003fea0003800000 */
.L_x_2679:
[----:B------:R-:W-:-:S05]  /*3b90*/  FADD.FTZ R63, R68, R63 ;  /* 0x0000003f443f7221 */ /* 0x000fca0000010000 */
[----:B------:R-:W-:Y:S02]  /*3ba0*/  MOV R91, R63 ;  /* 0x0000003f005b7202 */ /* 0x000fe40000000f00 */
[----:B------:R-:W-:-:S07]  /*3bb0*/  MOV R61, R89 ;  /* 0x00000059003d7202 */ /* 0x000fce0000000f00 */
[----:B------:R-:W-:Y:S05]  /*3bc0*/  WARPSYNC.COLLECTIVE R70, `(.L_x_2680) ;  /* 0x0000000046087348 */ /* 0x000fea0003c00000 */
[----:B------:R0:W1:Y:S02]  /*3bd0*/  SHFL.BFLY P3, R89, R91, R92, R93 ;  /* 0x0c00005c5b597389 */ /* 0x000064000006005d */
[----:B01----:R-:W-:Y:S05]  /*3be0*/  ENDCOLLECTIVE ;  /* 0x000000000000791b */ /* 0x003fea0003800000 */
.L_x_2680:
[----:B------:R-:W-:Y:S01]  /*3bf0*/  MOV R60, R89 ;  /* 0x00000059003c7202 */ /* 0x000fe20000000f00 */
[----:B------:R-:W-:Y:S06]  /*3c00*/  BRA `(.L_x_2681) ;  /* 0xffffffd000587947 */ /* 0x000fec000383ffff */
.L_x_2682:
        /* <DEDUP_REMOVED lines=15> */
.L_x_2913:


//--------------------- .text._ZN10layer_norm22ln_bwd_finalize_kernelINS_22Kernel_traits_finalizeILj256EfffffjLb0ELj1024ELj4ENS_18Kernel_traits_baseILj256EfffffjLj1024EEEEELb0ELb0EEEvNS_9BwdParamsE --------------------------
	.section	.text._ZN10layer_norm22ln_bwd_finalize_kernelINS_22Kernel_traits_finalizeILj256EfffffjLb0ELj1024ELj4ENS_18Kernel_traits_baseILj256EfffffjLj1024EEEEELb0ELb0EEEvNS_9BwdParamsE,"ax",@progbits
	.align	128
        .global         _ZN10layer_norm22ln_bwd_finalize_kernelINS_22Kernel_traits_finalizeILj256EfffffjLb0ELj1024ELj4ENS_18Kernel_traits_baseILj256EfffffjLj1024EEEEELb0ELb0EEEvNS_9BwdParamsE
        .type           _ZN10layer_norm22ln_bwd_finalize_kernelINS_22Kernel_traits_finalizeILj256EfffffjLb0ELj1024ELj4ENS_18Kernel_traits_baseILj256EfffffjLj1024EEEEELb0ELb0EEEvNS_9BwdParamsE,@function
        .size           _ZN10layer_norm22ln_bwd_finalize_kernelINS_22Kernel_traits_finalizeILj256EfffffjLb0ELj1024ELj4ENS_18Kernel_traits_baseILj256EfffffjLj1024EEEEELb0ELb0EEEvNS_9BwdParamsE,(.L_x_2914 - _ZN10layer_norm22ln_bwd_finalize_kernelINS_22Kernel_traits_finalizeILj256EfffffjLb0ELj1024ELj4ENS_18Kernel_traits_baseILj256EfffffjLj1024EEEEELb0ELb0EEEvNS_9BwdParamsE)
        .other          _ZN10layer_norm22ln_bwd_finalize_kernelINS_22Kernel_traits_finalizeILj256EfffffjLb0ELj1024ELj4ENS_18Kernel_traits_baseILj256EfffffjLj1024EEEEELb0ELb0EEEvNS_9BwdParamsE,@"STO_CUDA_ENTRY STV_DEFAULT"
_ZN10layer_norm22ln_bwd_finalize_kernelINS_22Kernel_traits_finalizeILj256EfffffjLb0ELj1024ELj4ENS_18Kernel_traits_baseILj256EfffffjLj1024EEEEELb0ELb0EEEvNS_9BwdParamsE:
.text._ZN10layer_norm22ln_bwd_finalize_kernelINS_22Kernel_traits_finalizeILj256EfffffjLb0ELj1024ELj4ENS_18Kernel_traits_baseILj256EfffffjLj1024EEEEELb0ELb0EEEvNS_9BwdParamsE:
        /* <DEDUP_REMOVED lines=78> */
.L_x_2687:
        /* <DEDUP_REMOVED lines=118> */
.L_x_2686:
[----:B------:R-:W-:Y:S05]  /*0c40*/  BSYNC.RECONVERGENT B1 ;  /* 0x0000000000017941 */ /* 0x000fea0003800200 */
.L_x_2685:
        /* <DEDUP_REMOVED lines=68> */
.L_x_2689:
[----:B------:R-:W-:Y:S05]  /*1090*/  BSYNC.RECONVERGENT B1 ;  /* 0x0000000000017941 */ /* 0x000fea0003800200 */
.L_x_2688:
        /* <DEDUP_REMOVED lines=37> */
.L_x_2691:
[----:B------:R-:W-:Y:S05]  /*12f0*/  BSYNC.RECONVERGENT B1 ;  /* 0x0000000000017941 */ /* 0x000fea0003800200 */
.L_x_2690:
[----:B------:R-:W-:Y:S05]  /*1300*/  @!P1 BRA `(.L_x_2684) ;  /* 0x00000000003c9947 */ /* 0x000fea0003800000 */
[----:B------:R-:W0:Y:S01]  /*1310*/  LDC.64 R8, c[0x0][0x440] ;  /* 0x00011000ff087b82 */ /* 0x000e220000000a00 */
[----:B------:R-:W-:Y:S01]  /*1320*/  IMAD R0, R3, R54, R0 ;  /* 0x0000003603007224 */ /* 0x000fe200078e0200 */
[----:B------:R-:W-:-:S04]  /*1330*/  IADD3 R12, PT, PT, -R55, RZ, RZ ;  /* 0x000000ff370c7210 */ /* 0x000fc80007ffe1ff */
[----:B------:R-:W-:Y:S02]  /*1340*/  IADD3 R3, PT, PT, R57, R0, RZ ;  /* 0x0000000039037210 */ /* 0x000fe40007ffe0ff */
[----:B------:R-:W1:Y:S05]  /*1350*/  LDC.64 R10, c[0x0][0x448] ;  /* 0x00011200ff0a7b82 */ /* 0x000e6a0000000a00 */
.L_x_2692:
        /* <DEDUP_REMOVED lines=10> */
.L_x_2684:
[----:B------:R-:W-:Y:S05]  /*1400*/  BSYNC.RECONVERGENT B0 ;  /* 0x0000000000007941 */ /* 0x000fea0003800200 */
.L_x_2683:
        /* <DEDUP_REMOVED lines=60> */
.L_x_2693:
        /* <DEDUP_REMOVED lines=11> */
.L_x_2914:


//--------------------- .text._ZN10layer_norm40ln_parallel_residual_bwd_finalize_kernelINS_22Kernel_traits_finalizeILj256EfffffjLb0ELj1024ELj4ENS_18Kernel_traits_baseILj256EfffffjLj1024EEEEELb0EEEvNS_9BwdParamsE --------------------------
	.section	.text._ZN10layer_norm40ln_parallel_residual_bwd_finalize_kernelINS_22Kernel_traits_finalizeILj256EfffffjLb0ELj1024ELj4ENS_18Kernel_traits_baseILj256EfffffjLj1024EEEEELb0EEEvNS_9BwdParamsE,"ax",@progbits
	.align	128
        .global         _ZN10layer_norm40ln_parallel_residual_bwd_finalize_kernelINS_22Kernel_traits_finalizeILj256EfffffjLb0ELj1024ELj4ENS_18Kernel_traits_baseILj256EfffffjLj1024EEEEELb0EEEvNS_9BwdParamsE
        .type           _ZN10layer_norm40ln_parallel_residual_bwd_finalize_kernelINS_22Kernel_traits_finalizeILj256EfffffjLb0ELj1024ELj4ENS_18Kernel_traits_baseILj256EfffffjLj1024EEEEELb0EEEvNS_9BwdParamsE,@function
        .size           _ZN10layer_norm40ln_parallel_residual_bwd_finalize_kernelINS_22Kernel_traits_finalizeILj256EfffffjLb0ELj1024ELj4ENS_18Kernel_traits_baseILj256EfffffjLj1024EEEEELb0EEEvNS_9BwdParamsE,(.L_x_2915 - _ZN10layer_norm40ln_parallel_residual_bwd_finalize_kernelINS_22Kernel_traits_finalizeILj256EfffffjLb0ELj1024ELj4ENS_18Kernel_traits_baseILj256EfffffjLj1024EEEEELb0EEEvNS_9BwdParamsE)
        .other          _ZN10layer_norm40ln_parallel_residual_bwd_finalize_kernelINS_22Kernel_traits_finalizeILj256EfffffjLb0ELj1024ELj4ENS_18Kernel_traits_baseILj256EfffffjLj1024EEEEELb0EEEvNS_9BwdParamsE,@"STO_CUDA_ENTRY STV_DEFAULT"
_ZN10layer_norm40ln_parallel_residual_bwd_finalize_kernelINS_22Kernel_traits_finalizeILj256EfffffjLb0ELj1024ELj4ENS_18Kernel_traits_baseILj256EfffffjLj1024EEEEELb0EEEvNS_9BwdParamsE:
.text._ZN10layer_norm40ln_parallel_residual_bwd_finalize_kernelINS_22Kernel_traits_finalizeILj256EfffffjLb0ELj1024ELj4ENS_18Kernel_traits_baseILj256EfffffjLj1024EEEEELb0EEEvNS_9BwdParamsE:
        /* <DEDUP_REMOVED lines=58> */
.L_x_2698:
        /* <DEDUP_REMOVED lines=112> */
.L_x_2697:
[----:B------:R-:W-:Y:S05]  /*0aa0*/  BSYNC.RECONVERGENT B1 ;  /* 0x0000000000017941 */ /* 0x000fea0003800200 */
.L_x_2696:
        /* <DEDUP_REMOVED lines=66> */
.L_x_2700:
[----:B------:R-:W-:Y:S05]  /*0ed0*/  BSYNC.RECONVERGENT B1 ;  /* 0x0000000000017941 */ /* 0x000fea0003800200 */
.L_x_2699:
        /* <DEDUP_REMOVED lines=36> */
.L_x_2702:
[----:B------:R-:W-:Y:S05]  /*1120*/  BSYNC.RECONVERGENT B1 ;  /* 0x0000000000017941 */ /* 0x000fea0003800200 */
.L_x_2701:
        /* <DEDUP_REMOVED lines=18> */
.L_x_2695:
[----:B------:R-:W-:Y:S05]  /*1250*/  BSYNC.RECONVERGENT B0 ;  /* 0x0000000000007941 */ /* 0x000fea0003800200 */
.L_x_2694:
        /* <DEDUP_REMOVED lines=92> */
.L_x_2703:
        /* <DEDUP_REMOVED lines=14> */
.L_x_2915:


//--------------------- .text._ZN10layer_norm31ln_parallel_residual_bwd_kernelINS_13Kernel_traitsIfffffjLj256ELj1ELj4ELj1ELj16ENS_18Kernel_traits_baseILj256EfffffjLj128EEEEELb1ELb1ELb0EEEvNS_9BwdParamsE --------------------------
	.section	.text._ZN10layer_norm31ln_parallel_residual_bwd_kernelINS_13Kernel_traitsIfffffjLj256ELj1ELj4ELj1ELj16ENS_18Kernel_traits_baseILj256EfffffjLj128EEEEELb1ELb1ELb0EEEvNS_9BwdParamsE,"ax",@progbits
	.align	128
        .global         _ZN10layer_norm31ln_parallel_residual_bwd_kernelINS_13Kernel_traitsIfffffjLj256ELj1ELj4ELj1ELj16ENS_18Kernel_traits_baseILj256EfffffjLj128EEEEELb1ELb1ELb0EEEvNS_9BwdParamsE
        .type           _ZN10layer_norm31ln_parallel_residual_bwd_kernelINS_13Kernel_traitsIfffffjLj256ELj1ELj4ELj1ELj16ENS_18Kernel_traits_baseILj256EfffffjLj128EEEEELb1ELb1ELb0EEEvNS_9BwdParamsE,@function
        .size           _ZN10layer_norm31ln_parallel_residual_bwd_kernelINS_13Kernel_traitsIfffffjLj256ELj1ELj4ELj1ELj16ENS_18Kernel_traits_baseILj256EfffffjLj128EEEEELb1ELb1ELb0EEEvNS_9BwdParamsE,(.L_x_2916 - _ZN10layer_norm31ln_parallel_residual_bwd_kernelINS_13Kernel_traitsIfffffjLj256ELj1ELj4ELj1ELj16ENS_18Kernel_traits_baseILj256EfffffjLj128EEEEELb1ELb1ELb0EEEvNS_9BwdParamsE)
        .other          _ZN10layer_norm31ln_parallel_residual_bwd_kernelINS_13Kernel_traitsIfffffjLj256ELj1ELj4ELj1ELj16ENS_18Kernel_traits_baseILj256EfffffjLj128EEEEELb1ELb1ELb0EEEvNS_9BwdParamsE,@"STO_CUDA_ENTRY STV_DEFAULT"
_ZN10layer_norm31ln_parallel_residual_bwd_kernelINS_13Kernel_traitsIfffffjLj256ELj1ELj4ELj1ELj16ENS_18Kernel_traits_baseILj256EfffffjLj128EEEEELb1ELb1ELb0EEEvNS_9BwdParamsE:
.text._ZN10layer_norm31ln_parallel_residual_bwd_kernelINS_13Kernel_traitsIfffffjLj256ELj1ELj4ELj1ELj16ENS_18Kernel_traits_baseILj256EfffffjLj128EEEEELb1ELb1ELb0EEEvNS_9BwdParamsE:
        /* <DEDUP_REMOVED lines=27> */
[----:B------:R-:W5:Y:S01]  /*01b0*/  @P3 LDG.E.128 R16, desc[UR8][R2.64] ;  /* 0x0000000802103981 */ /* 0x000f62000c1e1d00 */
[----:B----4-:R-:W-:Y:S01]  /*01c0*/  @P0 IMAD.WIDE.U32 R4, R9, 0x10, R4 ;  /* 0x0000001009040825 */ /* 0x010fe200078e0004 */
[----:B---3--:R-:W-:-:S04]  /*01d0*/  USHF.L.U32 UR6, UR7, 0x2, URZ ;  /* 0x0000000207067899 */ /* 0x008fc800080006ff */
[----:B------:R2:W5:Y:S02]  /*01e0*/  @P0 LDG.E.128 R12, desc[UR8][R4.64] ;  /* 0x00000008040c0981 */ /* 0x000564000c1e1d00 */
[----:B--2---:R-:W-:-:S04]  /*01f0*/  SHF.R.U32.HI R5, RZ, 0x5, R8 ;  /* 0x00000005ff057819 */ /* 0x004fc80000011608 */
        /* <DEDUP_REMOVED lines=10> */
[----:B01----:R-:W-:Y:S06]  /*02a0*/  @P0 BRA `(.L_x_2705) ;  /* 0x0000002800e40947 */ /* 0x003fec0003800000 */
        /* <DEDUP_REMOVED lines=9> */
[----:B0-----:R-:W-:-:S06]  /*0340*/  UISETP.NE.AND UP0, UPT, UR6, URZ, UPT ;  /* 0x000000ff0600728c */ /* 0x001fcc000bf05270 */
[----:B------:R-:W-:-:S13]  /*0350*/  PLOP3.LUT P4, PT, PT, PT, UP0, 0x80, 0x8 ;  /* 0x000000000008781c */ /* 0x000fda0003f8f008 */
.L_x_2731:
[----:B0-----:R-:W0:Y:S02]  /*0360*/  LDC.64 R48, c[0x0][0x3c0] ;  /* 0x0000f000ff307b82 */ /* 0x001e240000000a00 */
        /* <DEDUP_REMOVED lines=30> */
[----:B0-----:R-:W-:-:S05]  /*0550*/  @P1 IMAD.WIDE.U32 R60, R4, 0x4, R60 ;  /* 0x00000004043c1825 */ /* 0x001fca00078e003c */
[----:B------:R-:W5:Y:S01]  /*0560*/  @P1 LDG.E R2, desc[UR8][R60.64] ;  /* 0x000000083c021981 */ /* 0x000f62000c1e1900 */
[----:B--2---:R-:W-:-:S04]  /*0570*/  IMAD.WIDE.U32 R74, R4, 0x4, R74 ;  /* 0x00000004044a7825 */ /* 0x004fc800078e004a */
[C---:B-1----:R-:W-:Y:S01]  /*0580*/  @P0 IMAD.WIDE.U32 R76, R4.reuse, 0x10, R76 ;  /* 0x00000010044c0825 */ /* 0x042fe200078e004c */
[----:B------:R-:W5:Y:S04]  /*0590*/  LDG.E R0, desc[UR8][R74.64] ;  /* 0x000000084a007981 */ /* 0x000f68000c1e1900 */
[----:B------:R0:W5:Y:S02]  /*05a0*/  @P0 LDG.E.128 R28, desc[UR8][R76.64] ;  /* 0x000000084c1c0981 */ /* 0x000164000c1e1d00 */
[----:B0-----:R-:W-:Y:S01]  /*05b0*/  IADD3 R77, PT, PT, R4, 0x20, RZ ;  /* 0x00000020044d7810 */ /* 0x001fe20007ffe0ff */
[C---:B---3--:R-:W-:Y:S01]  /*05c0*/  FADD.FTZ R64, -R73.reuse, R49 ;  /* 0x0000003149407221 */ /* 0x048fe20000010100 */
[----:B------:R-:W-:-:S03]  /*05d0*/  FADD.FTZ R48, -R73, R48 ;  /* 0x0000003049307221 */ /* 0x000fc60000010100 */
[C---:B-----5:R-:W-:Y:S01]  /*05e0*/  FMUL.FTZ R60, R69.reuse, R64 ;  /* 0x00000040453c7220 */ /* 0x060fe20000410000 */
[----:B------:R-:W-:Y:S01]  /*05f0*/  FMUL.FTZ R3, R69, R48 ;  /* 0x0000003045037220 */ /* 0x000fe20000410000 */
[----:B----4-:R-:W-:Y:S01]  /*0600*/  FMUL.FTZ R64, R16, R52 ;  /* 0x0000003410407220 */ /* 0x010fe20000410000 */
[----:B------:R-:W-:Y:S01]  /*0610*/  FMUL.FTZ R67, R17, R53 ;  /* 0x0000003511437220 */ /* 0x000fe20000410000 */
[----:B------:R-:W-:Y:S02]  /*0620*/  FADD.FTZ R50, -R73, R50 ;  /* 0x0000003249327221 */ /* 0x000fe40000010100 */
[----:B------:R-:W-:Y:S01]  /*0630*/  FADD.FTZ R48, RZ, R64 ;  /* 0x00000040ff307221 */ /* 0x000fe20000010000 */
[----:B------:R-:W-:Y:S01]  /*0640*/  FFMA.FTZ R49, R3, R64, RZ ;  /* 0x0000004003317223 */ /* 0x000fe200000100ff */
[----:B------:R-:W-:Y:S01]  /*0650*/  FADD.FTZ R78, -R73, R51 ;  /* 0x00000033494e7221 */ /* 0x000fe20000010100 */
        /* <DEDUP_REMOVED lines=18> */
.L_x_2707:
[----:B------:R-:W-:Y:S05]  /*0780*/  BSYNC.RECONVERGENT B1 ;  /* 0x0000000000017941 */ /* 0x000fea0003800200 */
.L_x_2706:
[----:B------:R-:W-:Y:S04]  /*0790*/  BSSY.RECONVERGENT B1, `(.L_x_2708) ;  /* 0x0000031000017945 */ /* 0x000fe80003800200 */
[----:B------:R-:W-:Y:S05]  /*07a0*/  @!P2 BRA `(.L_x_2709) ;  /* 0x0000000000bca947 */ /* 0x000fea0003800000 */
[----:B------:R-:W0:Y:S01]  /*07b0*/  LDC.64 R48, c[0x0][0x3a8] ;  /* 0x0000ea00ff307b82 */ /* 0x000e220000000a00 */
[----:B------:R-:W-:-:S04]  /*07c0*/  ISETP.NE.U32.AND P0, PT, RZ, UR12, PT ;  /* 0x0000000cff007c0c */ /* 0x000fc8000bf05070 */
[----:B------:R-:W-:Y:S02]  /*07d0*/  ISETP.NE.AND.EX P1, PT, RZ, UR13, PT, P0 ;  /* 0x0000000dff007c0c */ /* 0x000fe4000bf25300 */
[----:B------:R-:W-:Y:S01]  /*07e0*/  ISETP.NE.U32.AND P0, PT, RZ, UR20, PT ;  /* 0x00000014ff007c0c */ /* 0x000fe2000bf05070 */
[----:B------:R-:W1:Y:S03]  /*07f0*/  LDC.64 R52, c[0x0][0x428] ;  /* 0x00010a00ff347b82 */ /* 0x000e660000000a00 */
[----:B------:R-:W-:-:S05]  /*0800*/  ISETP.NE.AND.EX P0, PT, RZ, UR21, PT, P0 ;  /* 0x00000015ff007c0c */ /* 0x000fca000bf05300 */
[----:B------:R-:W2:Y:S01]  /*0810*/  LDC.64 R58, c[0x0][0x3b0] ;  /* 0x0000ec00ff3a7b82 */ /* 0x000ea20000000a00 */
[----:B0-----:R-:W-:-:S07]  /*0820*/  IMAD.WIDE.U32 R48, R77, 0x10, R48 ;  /* 0x000000104d307825 */ /* 0x001fce00078e0030 */
[----:B------:R-:W0:Y:S01]  /*0830*/  @P1 LDC.64 R84, c[0x0][0x3b8] ;  /* 0x0000ee00ff541b82 */ /* 0x000e220000000a00 */
[----:B------:R-:W3:Y:S07]  /*0840*/  LDG.E.128 R48, desc[UR8][R48.64] ;  /* 0x0000000830307981 */ /* 0x000eee000c1e1d00 */
[----:B------:R-:W4:Y:S01]  /*0850*/  @P0 LDC.64 R62, c[0x0][0x438] ;  /* 0x00010e00ff3e0b82 */ /* 0x000f220000000a00 */
[----:B-1----:R-:W-:-:S06]  /*0860*/  IMAD.WIDE.U32 R52, R77, 0x10, R52 ;  /* 0x000000104d347825 */ /* 0x002fcc00078e0034 */
[----:B------:R-:W3:Y:S01]  /*0870*/  LDG.E.128 R52, desc[UR8][R52.64] ;  /* 0x0000000834347981 */ /* 0x000ee2000c1e1d00 */
[----:B--2---:R-:W-:-:S05]  /*0880*/  IMAD.WIDE.U32 R82, R77, 0x4, R58 ;  /* 0x000000044d527825 */ /* 0x004fca00078e003a */
[----:B------:R1:W5:Y:S01]  /*0890*/  LDG.E R58, desc[UR8][R82.64] ;  /* 0x00000008523a7981 */ /* 0x000362000c1e1900 */
[----:B0-----:R-:W-:-:S05]  /*08a0*/  @P1 IMAD.WIDE.U32 R84, R77, 0x4, R84 ;  /* 0x000000044d541825 */ /* 0x001fca00078e0054 */
[----:B------:R1:W5:Y:S01]  /*08b0*/  @P1 LDG.E R57, desc[UR8][R84.64] ;  /* 0x0000000854391981 */ /* 0x000362000c1e1900 */
[----:B----4-:R-:W-:-:S05]  /*08c0*/  @P0 IMAD.WIDE.U32 R80, R77, 0x10, R62 ;  /* 0x000000104d500825 */ /* 0x010fca00078e003e */
[----:B------:R1:W5:Y:S01]  /*08d0*/  @P0 LDG.E.128 R8, desc[UR8][R80.64] ;  /* 0x0000000850080981 */ /* 0x000362000c1e1d00 */
[C---:B---3--:R-:W-:Y:S01]  /*08e0*/  FADD.FTZ R62, -R73.reuse, R48 ;  /* 0x00000030493e7221 */ /* 0x048fe20000010100 */
[----:B------:R-:W-:-:S03]  /*08f0*/  FADD.FTZ R48, -R73, R49 ;  /* 0x0000003149307221 */ /* 0x000fc60000010100 */
[----:B-----5:R-:W-:Y:S01]  /*0900*/  FMUL.FTZ R59, R69, R62 ;  /* 0x0000003e453b7220 */ /* 0x020fe20000410000 */
[----:B------:R-:W-:Y:S01]  /*0910*/  FADD.FTZ R50, -R73, R50 ;  /* 0x0000003249327221 */ /* 0x000fe20000010100 */
[----:B------:R-:W-:Y:S01]  /*0920*/  FMUL.FTZ R62, R69, R48 ;  /* 0x00000030453e7220 */ /* 0x000fe20000410000 */
[----:B------:R-:W-:Y:S01]  /*0930*/  FMUL.FTZ R66, R12, R52 ;  /* 0x000000340c427220 */ /* 0x000fe20000410000 */
[----:B------:R-:W-:-:S03]  /*0940*/  FMUL.FTZ R65, R13, R53 ;  /* 0x000000350d417220 */ /* 0x000fc60000410000 */
[----:B------:R-:W-:Y:S01]  /*0950*/  FADD.FTZ R78, R78, R66 ;  /* 0x000000424e4e7221 */ /* 0x000fe20000010000 */
[----:B------:R-:W-:Y:S01]  /*0960*/  FFMA.FTZ R75, R59, R66, R75 ;  /* 0x000000423b4b7223 */ /* 0x000fe2000001004b */
[----:B------:R-:W-:Y:S01]  /*0970*/  FADD.FTZ R70, -R73, R51 ;  /* 0x0000003349467221 */ /* 0x000fe20000010100 */
[C---:B------:R-:W-:Y:S01]  /*0980*/  FMUL.FTZ R63, R69.reuse, R50 ;  /* 0x00000032453f7220 */ /* 0x040fe20000410000 */
        /* <DEDUP_REMOVED lines=17> */
.L_x_2709:
[----:B------:R-:W-:Y:S05]  /*0aa0*/  BSYNC.RECONVERGENT B1 ;  /* 0x0000000000017941 */ /* 0x000fea0003800200 */
.L_x_2708:
        /* <DEDUP_REMOVED lines=23> */
.L_x_2743:
        /* <DEDUP_REMOVED lines=19> */
[----:B------:R-:W-:Y:S01]  /*0d50*/  LOP3.LUT P1, RZ, R0, 0xff00, RZ, 0xc0, !PT ;  /* 0x0000ff0000ff7812 */ /* 0x000fe2000782c0ff */
[----:B------:R-:W-:Y:S01]  /*0d60*/  FADD.FTZ R48, R64, -R49 ;  /* 0x8000003140307221 */ /* 0x000fe20000010000 */
[----:B------:R-:W-:Y:S01]  /*0d70*/  FFMA.FTZ R49, R61, R53, R52 ;  /* 0x000000353d317223 */ /* 0x000fe20000010034 */
[----:B------:R-:W-:Y:S01]  /*0d80*/  FADD.FTZ R50, R67, -R50 ;  /* 0x8000003243327221 */ /* 0x000fe20000010000 */
[----:B------:R-:W-:Y:S01]  /*0d90*/  FADD.FTZ R78, R71, -R78 ;  /* 0x8000004e474e7221 */ /* 0x000fe20000010000 */
[C---:B-----5:R-:W-:Y:S01]  /*0da0*/  FMUL.FTZ R48, R69.reuse, R48 ;  /* 0x0000003045307220 */ /* 0x060fe20000410000 */
[----:B------:R-:W-:Y:S01]  /*0db0*/  FADD.FTZ R54, R76, -R49 ;  /* 0x800000314c367221 */ /* 0x000fe20000010000 */
        /* <DEDUP_REMOVED lines=8> */
[----:B------:R-:W-:-:S02]  /*0e40*/  LOP3.LUT P5, RZ, R0, 0xff0000, RZ, 0xc0, !PT ;  /* 0x00ff000000ff7812 */ /* 0x000fc400078ac0ff */
[----:B------:R-:W-:Y:S02]  /*0e50*/  ISETP.GE.U32.AND P6, PT, R0, 0x1000000, PT ;  /* 0x010000000000780c */ /* 0x000fe40003fc6070 */
[----:B------:R-:W-:Y:S02]  /*0e60*/  SEL R49, R50, RZ, P1 ;  /* 0x000000ff32317207 */ /* 0x000fe40000800000 */
[----:B------:R-:W-:Y:S02]  /*0e70*/  SEL R48, R48, RZ, P0 ;  /* 0x000000ff30307207 */ /* 0x000fe40000000000 */
[----:B------:R-:W-:Y:S02]  /*0e80*/  SEL R50, R54, RZ, P5 ;  /* 0x000000ff36327207 */ /* 0x000fe40002800000 */
[----:B------:R-:W-:Y:S01]  /*0e90*/  SEL R51, R78, RZ, P6 ;  /* 0x000000ff4e337207 */ /* 0x000fe20003000000 */
[----:B------:R-:W-:Y:S06]  /*0ea0*/  BRA `(.L_x_2716) ;  /* 0x0000000c00687947 */ /* 0x000fec0003800000 */
.L_x_2715:
        /* <DEDUP_REMOVED lines=25> */
.L_x_2714:
[----:B------:R-:W-:-:S04]  /*1040*/  UISETP.NE.U32.AND UP0, UPT, UR4, URZ, UPT ;  /* 0x000000ff0400728c */ /* 0x000fc8000bf05070 */
[----:B------:R-:W-:-:S09]  /*1050*/  UISETP.NE.AND.EX UP0, UPT, UR5, URZ, UPT, UP0 ;  /* 0x000000ff0500728c */ /* 0x000fd2000bf05300 */
[----:B------:R-:W-:Y:S05]  /*1060*/  BRA.U UP0, `(.L_x_2717) ;  /* 0x0000000100647547 */ /* 0x000fea000b800000 */
[-CC-:B------:R-:W-:Y:S01]  /*1070*/  FFMA.FTZ R49, R3, R53.reuse, R52.reuse ;  /* 0x0000003503317223 */ /* 0x180fe20000010034 */
[-CC-:B------:R-:W-:Y:S01]  /*1080*/  FFMA.FTZ R50, R60, R53.reuse, R52.reuse ;  /* 0x000000353c327223 */ /* 0x180fe20000010034 */
[-CC-:B------:R-:W-:Y:S01]  /*1090*/  FFMA.FTZ R54, R74, R53.reuse, R52.reuse ;  /* 0x000000354a367223 */ /* 0x180fe20000010034 */
[----:B------:R-:W-:Y:S01]  /*10a0*/  LOP3.LUT P0, RZ, R0, 0xff, RZ, 0xc0, !PT ;  /* 0x000000ff00ff7812 */ /* 0x000fe2000780c0ff */
[----:B------:R-:W-:Y:S01]  /*10b0*/  FADD.FTZ R48, R64, -R49 ;  /* 0x8000003140307221 */ /* 0x000fe20000010000 */
[----:B------:R-:W-:Y:S01]  /*10c0*/  FFMA.FTZ R49, R61, R53, R52 ;  /* 0x000000353d317223 */ /* 0x000fe20000010034 */
[----:B------:R-:W-:Y:S01]  /*10d0*/  FADD.FTZ R50, R67, -R50 ;  /* 0x8000003243327221 */ /* 0x000fe20000010000 */
[----:B------:R-:W-:Y:S01]  /*10e0*/  FADD.FTZ R54, R71, -R54 ;  /* 0x8000003647367221 */ /* 0x000fe20000010000 */
[C---:B-----5:R-:W-:Y:S01]  /*10f0*/  FFMA.FTZ R48, R69.reuse, R48, R28 ;  /* 0x0000003045307223 */ /* 0x060fe2000001001c */
[----:B------:R-:W-:Y:S01]  /*1100*/  FADD.FTZ R51, R76, -R49 ;  /* 0x800000314c337221 */ /* 0x000fe20000010000 */
[C---:B------:R-:W-:Y:S01]  /*1110*/  FFMA.FTZ R49, R69.reuse, R50, R29 ;  /* 0x0000003245317223 */ /* 0x040fe2000001001d */
[----:B------:R-:W-:Y:S01]  /*1120*/  LOP3.LUT P1, RZ, R0, 0xff00, RZ, 0xc0, !PT ;  /* 0x0000ff0000ff7812 */ /* 0x000fe2000782c0ff */
[----:B------:R-:W-:Y:S01]  /*1130*/  FMUL.FTZ R48, R48, UR14 ;  /* 0x0000000e30307c20 */ /* 0x000fe20008410000 */
[C---:B------:R-:W-:Y:S01]  /*1140*/  FFMA.FTZ R50, R69.reuse, R51, R30 ;  /* 0x0000003345327223 */ /* 0x040fe2000001001e */
[----:B------:R-:W-:Y:S01]  /*1150*/  FFMA.FTZ R51, R69, R54, R31 ;  /* 0x0000003645337223 */ /* 0x000fe2000001001f */
[----:B------:R-:W-:Y:S01]  /*1160*/  FMUL.FTZ R49, R49, UR14 ;  /* 0x0000000e31317c20 */ /* 0x000fe20008410000 */
[----:B------:R-:W-:Y:S01]  /*1170*/  LOP3.LUT P5, RZ, R0, 0xff0000, RZ, 0xc0, !PT ;  /* 0x00ff000000ff7812 */ /* 0x000fe200078ac0ff */
[----:B------:R-:W-:Y:S01]  /*1180*/  FMUL.FTZ R50, R50, UR14 ;  /* 0x0000000e32327c20 */ /* 0x000fe20008410000 */
[----:B------:R-:W-:Y:S01]  /*1190*/  FMUL.FTZ R51, R51, UR14 ;  /* 0x0000000e33337c20 */ /* 0x000fe20008410000 */
[----:B------:R-:W-:-:S02]  /*11a0*/  ISETP.GE.U32.AND P6, PT, R0, 0x1000000, PT ;  /* 0x010000000000780c */ /* 0x000fc40003fc6070 */
[----:B------:R-:W-:Y:S02]  /*11b0*/  SEL R48, R48, RZ, P0 ;  /* 0x000000ff30307207 */ /* 0x000fe40000000000 */
[----:B------:R-:W-:Y:S02]  /*11c0*/  SEL R49, R49, RZ, P1 ;  /* 0x000000ff31317207 */ /* 0x000fe40000800000 */
[----:B------:R-:W-:Y:S02]  /*11d0*/  SEL R50, R50, RZ, P5 ;  /* 0x000000ff32327207 */ /* 0x000fe40002800000 */
[----:B------:R-:W-:Y:S01]  /*11e0*/  SEL R51, R51, RZ, P6 ;  /* 0x000000ff33337207 */ /* 0x000fe20003000000 */
[----:B------:R-:W-:Y:S06]  /*11f0*/  BRA `(.L_x_2716) ;  /* 0x0000000800947947 */ /* 0x000fec0003800000 */
.L_x_2717:
        /* <DEDUP_REMOVED lines=25> */
.L_x_2713:
        /* <DEDUP_REMOVED lines=39> */
.L_x_2719:
        /* <DEDUP_REMOVED lines=8> */
[C---:B-----5:R-:W-:Y:S01]  /*1680*/  FMUL.FTZ R40, R69.reuse, R40 ;  /* 0x0000002845287220 */ /* 0x060fe20000410000 */
[----:B------:R-:W-:Y:S01]  /*1690*/  FMUL.FTZ R41, R69, R42 ;  /* 0x0000002a45297220 */ /* 0x000fe20000410000 */
[----:B------:R-:W-:Y:S01]  /*16a0*/  FADD.FTZ R42, R76, -R43 ;  /* 0x8000002b4c2a7221 */ /* 0x000fe20000010000 */
[----:B------:R-:W-:Y:S01]  /*16b0*/  LOP3.LUT P0, RZ, R0, 0xff00, RZ, 0xc0, !PT ;  /* 0x0000ff0000ff7812 */ /* 0x000fe2000780c0ff */
[----:B------:R-:W-:Y:S01]  /*16c0*/  FMUL.FTZ R44, R40, UR14 ;  /* 0x0000000e282c7c20 */ /* 0x000fe20008410000 */
[----:B------:R-:W-:Y:S01]  /*16d0*/  FMUL.FTZ R45, R41, UR14 ;  /* 0x0000000e292d7c20 */ /* 0x000fe20008410000 */
[C---:B------:R-:W-:Y:S01]  /*16e0*/  FMUL.FTZ R42, R69.reuse, R42 ;  /* 0x0000002a452a7220 */ /* 0x040fe20000410000 */
[----:B------:R-:W-:Y:S01]  /*16f0*/  FMUL.FTZ R43, R69, R46 ;  /* 0x0000002e452b7220 */ /* 0x000fe20000410000 */
[----:B------:R-:W-:-:S02]  /*1700*/  LOP3.LUT P6, RZ, R2, 0xff, RZ, 0xc0, !PT ;  /* 0x000000ff02ff7812 */ /* 0x000fc400078cc0ff */
        /* <DEDUP_REMOVED lines=14> */
[----:B------:R-:W-:Y:S01]  /*17f0*/  SEL R47, R47, RZ, P1 ;  /* 0x000000ff2f2f7207 */ /* 0x000fe20000800000 */
[----:B------:R-:W-:Y:S06]  /*1800*/  BRA `(.L_x_2716) ;  /* 0x0000000400107947 */ /* 0x000fec0003800000 */
.L_x_2718:
        /* <DEDUP_REMOVED lines=36> */
.L_x_2720:
        /* <DEDUP_REMOVED lines=32> */
.L_x_2716:
        /* <DEDUP_REMOVED lines=14> */
.L_x_2712:
[----:B------:R-:W-:Y:S05]  /*1d30*/  BSYNC.RECONVERGENT B1 ;  /* 0x0000000000017941 */ /* 0x000fea0003800200 */
.L_x_2711:
        /* <DEDUP_REMOVED lines=38> */
[C---:B------:R-:W-:Y:S02]  /*1fa0*/  SEL R50, R46.reuse, RZ, P2 ;  /* 0x000000ff2e327207 */ /* 0x040fe40001000000 */
[C---:B------:R-:W-:Y:S02]  /*1fb0*/  LOP3.LUT P6, RZ, R57.reuse, 0xff0000, RZ, 0xc0, !PT ;  /* 0x00ff000039ff7812 */ /* 0x040fe400078cc0ff */
[----:B------:R-:W-:Y:S02]  /*1fc0*/  ISETP.GE.U32.AND P2, PT, R57, 0x1000000, PT ;  /* 0x010000003900780c */ /* 0x000fe40003f46070 */
[C---:B------:R-:W-:Y:S02]  /*1fd0*/  SEL R51, R47.reuse, RZ, P5 ;  /* 0x000000ff2f337207 */ /* 0x040fe40002800000 */
[----:B------:R-:W-:Y:S02]  /*1fe0*/  SEL R46, R46, RZ, P6 ;  /* 0x000000ff2e2e7207 */ /* 0x000fe40003000000 */
[----:B------:R-:W-:Y:S01]  /*1ff0*/  SEL R47, R47, RZ, P2 ;  /* 0x000000ff2f2f7207 */ /* 0x000fe20001000000 */
[----:B------:R-:W-:Y:S06]  /*2000*/  BRA `(.L_x_2726) ;  /* 0x0000000c00547947 */ /* 0x000fec0003800000 */
.L_x_2725:
        /* <DEDUP_REMOVED lines=21> */
[C---:B------:R-:W-:Y:S02]  /*2160*/  LOP3.LUT P5, RZ, R57.reuse, 0xff00, RZ, 0xc0, !PT ;  /* 0x0000ff0039ff7812 */ /* 0x040fe400078ac0ff */
        /* <DEDUP_REMOVED lines=11> */
.L_x_2724:
        /* <DEDUP_REMOVED lines=37> */
.L_x_2727:
        /* <DEDUP_REMOVED lines=33> */
.L_x_2723:
        /* <DEDUP_REMOVED lines=32> */
.L_x_2729:
        /* <DEDUP_REMOVED lines=25> */
.L_x_2728:
        /* <DEDUP_REMOVED lines=29> */
.L_x_2730:
        /* <DEDUP_REMOVED lines=24> */
.L_x_2726:
        /* <DEDUP_REMOVED lines=9> */
.L_x_2722:
[----:B------:R-:W-:Y:S05]  /*2df0*/  BSYNC.RECONVERGENT B1 ;  /* 0x0000000000017941 */ /* 0x000fea0003800200 */
.L_x_2721:
[----:B-12---:R-:W1:Y:S02]  /*2e00*/  LDC.64 R48, c[0x0][0x380] ;  /* 0x0000e000ff307b82 */ /* 0x006e640000000a00 */
[----:B-1----:R-:W-:-:S04]  /*2e10*/  LEA R5, R48, R5, 0x2 ;  /* 0x0000000530057211 */ /* 0x002fc800078e10ff */
[----:B------:R-:W-:-:S13]  /*2e20*/  ISETP.GE.AND P0, PT, R5, R49, PT ;  /* 0x000000310500720c */ /* 0x000fda0003f06270 */
[----:B------:R-:W-:Y:S05]  /*2e30*/  @!P0 BRA `(.L_x_2731) ;  /* 0xffffffd400488947 */ /* 0x000fea000383ffff */
.L_x_2705:
[----:B------:R-:W-:Y:S05]  /*2e40*/  BSYNC B0 ;  /* 0x0000000000007941 */ /* 0x000fea0003800000 */
.L_x_2704:
[----:B------:R-:W1:Y:S01]  /*2e50*/  S2R R29, SR_TID.X ;  /* 0x00000000001d7919 */ /* 0x000e620000002100 */
[----:B------:R-:W-:Y:S01]  /*2e60*/  MOV R2, 0x400 ;  /* 0x0000040000027802 */ /* 0x000fe20000000f00 */
[----:B------:R-:W-:Y:S05]  /*2e70*/  WARPSYNC.ALL ;  /* 0x0000000000007948 */ /* 0x000fea0003800000 */
[----:B------:R-:W2:Y:S01]  /*2e80*/  S2R R5, SR_CgaCtaId ;  /* 0x0000000000057919 */ /* 0x000ea20000008800 */
[----:B------:R-:W3:Y:S01]  /*2e90*/  LDCU.128 UR16, c[0x0][0x440] ;  /* 0x00008800ff1077ac */ /* 0x000ee20008000c00 */
[----:B-----5:R-:W-:Y:S01]  /*2ea0*/  IMAD R14, R56, UR7, RZ ;  /* 0x00000007380e7c24 */ /* 0x020fe2000f8e02ff */
[----:B-1----:R-:W-:-:S04]  /*2eb0*/  SHF.L.U32 R0, R29, 0x5, RZ ;  /* 0x000000051d007819 */ /* 0x002fc800000006ff */
[----:B------:R-:W-:Y:S02]  /*2ec0*/  IADD3 R14, P0, PT, R14, R29, RZ ;  /* 0x0000001d0e0e7210 */ /* 0x000fe40007f1e0ff */
[----:B------:R-:W-:Y:S02]  /*2ed0*/  LOP3.LUT R3, R0, 0xc00, RZ, 0xc0, !PT ;  /* 0x00000c0000037812 */ /* 0x000fe400078ec0ff */
[----:B------:R-:W-:Y:S02]  /*2ee0*/  SHF.L.U32 R12, R14, 0x2, RZ ;  /* 0x000000020e0c7819 */ /* 0x000fe400000006ff */
        /* <DEDUP_REMOVED lines=29> */
[----:B------:R-:W-:-:S04]  /*30c0*/  IADD3 R3, PT, PT, R3, R56, RZ ;  /* 0x0000003803037210 */ /* 0x000fc80007ffe0ff */
[C---:B------:R-:W-:Y:S02]  /*30d0*/  ISETP.GE.U32.AND P0, PT, R3.reuse, 0x80, PT ;  /* 0x000000800300780c */ /* 0x040fe40003f06070 */
[----:B------:R-:W-:Y:S01]  /*30e0*/  ISETP.GE.U32.AND P1, PT, R3, 0x100, PT ;  /* 0x000001000300780c */ /* 0x000fe20003f26070 */
[----:B------:R-:W0:Y:S01]  /*30f0*/  LDS R8, [R2] ;  /* 0x0000000002087984 */ /* 0x000e220000000800 */
[----:B------:R-:W-:Y:S02]  /*3100*/  SHF.L.U64.HI R3, R14, 0x2, R23 ;  /* 0x000000020e037819 */ /* 0x000fe40000010217 */
[C---:B------:R-:W-:Y:S01]  /*3110*/  IADD3 R14, P2, PT, R12.reuse, UR18, RZ ;  /* 0x000000120c0e7c10 */ /* 0x040fe2000ff5e0ff */
[----:B------:R-:W1:Y:S01]  /*3120*/  LDS R15, [R2+0x400] ;  /* 0x00040000020f7984 */ /* 0x000e620000000800 */
[----:B------:R-:W-:Y:S02]  /*3130*/  IADD3 R12, P3, PT, R12, UR16, RZ ;  /* 0x000000100c0c7c10 */ /* 0x000fe4000ff7e0ff */
[----:B------:R-:W-:Y:S01]  /*3140*/  IADD3.X R23, PT, PT, R3, UR19, RZ, P2, !PT ;  /* 0x0000001303177c10 */ /* 0x000fe200097fe4ff */
[----:B------:R-:W2:Y:S02]  /*3150*/  LDS R19, [R2+0x800] ;  /* 0x0008000002137984 */ /* 0x000ea40000000800 */
[----:B------:R-:W-:-:S02]  /*3160*/  @P0 MOV R4, R12 ;  /* 0x0000000c00040202 */ /* 0x000fc40000000f00 */
[----:B------:R-:W3:Y:S04]  /*3170*/  LDS R10, [R2+0x200] ;  /* 0x00020000020a7984 */ /* 0x000ee80000000800 */
[----:B------:R-:W4:Y:S04]  /*3180*/  LDS R27, [R2+0xc00] ;  /* 0x000c0000021b7984 */ /* 0x000f280000000800 */
[----:B------:R-:W4:Y:S04]  /*3190*/  LDS R17, [R2+0x600] ;  /* 0x0006000002117984 */ /* 0x000f280000000800 */
[----:B------:R-:W4:Y:S04]  /*31a0*/  LDS R25, [R2+0xa00] ;  /* 0x000a000002197984 */ /* 0x000f280000000800 */
[----:B------:R0:W4:Y:S02]  /*31b0*/  LDS R21, [R2+0xe00] ;  /* 0x000e000002157984 */ /* 0x0001240000000800 */
[----:B0-----:R-:W-:-:S02]  /*31c0*/  @P0 MOV R2, R14 ;  /* 0x0000000e00020202 */ /* 0x001fc40000000f00 */
[----:B------:R-:W-:Y:S01]  /*31d0*/  @P0 IADD3 R14, P2, PT, R14, 0x200, RZ ;  /* 0x000002000e0e0810 */ /* 0x000fe20007f5e0ff */
[----:B------:R-:W-:-:S04]  /*31e0*/  FADD.FTZ R8, RZ, R8 ;  /* 0x00000008ff087221 */ /* 0x000fc80000010000 */
[----:B-1----:R-:W-:Y:S01]  /*31f0*/  FADD.FTZ R8, R8, R15 ;  /* 0x0000000f08087221 */ /* 0x002fe20000010000 */
[----:B------:R-:W-:Y:S02]  /*3200*/  IADD3.X R15, PT, PT, R3, UR17, RZ, P3, !PT ;  /* 0x00000011030f7c10 */ /* 0x000fe40009ffe4ff */
[----:B------:R-:W-:Y:S01]  /*3210*/  @P0 MOV R3, R23 ;  /* 0x0000001700030202 */ /* 0x000fe20000000f00 */
[----:B--2---:R-:W-:Y:S01]  /*3220*/  FADD.FTZ R8, R8, R19 ;  /* 0x0000001308087221 */ /* 0x004fe20000010000 */
[----:B------:R-:W-:Y:S02]  /*3230*/  @P0 MOV R5, R15 ;  /* 0x0000000f00050202 */ /* 0x000fe40000000f00 */
[----:B------:R-:W-:Y:S01]  /*3240*/  @P0 IADD3 R12, P3, PT, R12, 0x200, RZ ;  /* 0x000002000c0c0810 */ /* 0x000fe20007f7e0ff */
[----:B---3--:R-:W-:Y:S01]  /*3250*/  FADD.FTZ R10, RZ, R10 ;  /* 0x0000000aff0a7221 */ /* 0x008fe20000010000 */
[----:B------:R-:W-:Y:S02]  /*3260*/  @P0 IADD3.X R23, PT, PT, RZ, R23, RZ, P2, !PT ;  /* 0x00000017ff170210 */ /* 0x000fe400017fe4ff */
        /* <DEDUP_REMOVED lines=15> */
.L_x_2710:
        /* <DEDUP_REMOVED lines=8> */
.L_x_2733:
[----:B------:R-:W-:Y:S05]  /*33e0*/  BSYNC B1 ;  /* 0x0000000000017941 */ /* 0x000fea0003800000 */
.L_x_2732:
        /* <DEDUP_REMOVED lines=8> */
.L_x_2734:
[----:B------:R-:W-:Y:S01]  /*3470*/  HFMA2 R50, -RZ, RZ, 0, 1.1920928955078125e-07 ;  /* 0x00000002ff327431 */ /* 0x000fe200000001ff */
[----:B------:R-:W-:Y:S02]  /*3480*/  MOV R51, R53 ;  /* 0x0000003500337202 */ /* 0x000fe40000000f00 */
[----:B------:R-:W-:-:S07]  /*3490*/  MOV R54, R52 ;  /* 0x0000003400367202 */ /* 0x000fce0000000f00 */
[----:B------:R-:W-:Y:S05]  /*34a0*/  WARPSYNC.COLLECTIVE R48, `(.L_x_2735) ;  /* 0x0000000030087348 */ /* 0x000fea0003c00000 */
[----:B------:R0:W1:Y:S02]  /*34b0*/  SHFL.BFLY P0, R52, R51, R50, R49 ;  /* 0x0c00003233347389 */ /* 0x0000640000000031 */
[----:B01----:R-:W-:Y:S05]  /*34c0*/  ENDCOLLECTIVE ;  /* 0x000000000000791b */ /* 0x003fea0003800000 */
.L_x_2735:
[----:B------:R-:W-:-:S05]  /*34d0*/  FADD.FTZ R54, R54, R75 ;  /* 0x0000004b36367221 */ /* 0x000fca0000010000 */
[----:B------:R-:W-:Y:S01]  /*34e0*/  MOV R51, R54 ;  /* 0x0000003600337202 */ /* 0x000fe20000000f00 */
[----:B------:R-:W-:-:S07]  /*34f0*/  FADD.FTZ R73, R53, R52 ;  /* 0x0000003435497221 */ /* 0x000fce0000010000 */
[----:B------:R-:W-:Y:S05]  /*3500*/  WARPSYNC.COLLECTIVE R48, `(.L_x_2736) ;  /* 0x0000000030087348 */ /* 0x000fea0003c00000 */
[----:B------:R0:W1:Y:S02]  /*3510*/  SHFL.BFLY P0, R52, R51, R50, R49 ;  /* 0x0c00003233347389 */ /* 0x0000640000000031 */
[----:B01----:R-:W-:Y:S05]  /*3520*/  ENDCOLLECTIVE ;  /* 0x000000000000791b */ /* 0x003fea0003800000 */
.L_x_2736:
[----:B------:R-:W-:Y:S01]  /*3530*/  HFMA2 R50, -RZ, RZ, 0, 2.384185791015625e-07 ;  /* 0x00000004ff327431 */ /* 0x000fe200000001ff */
[----:B------:R-:W-:Y:S02]  /*3540*/  MOV R51, R73 ;  /* 0x0000004900337202 */ /* 0x000fe40000000f00 */
[----:B------:R-:W-:-:S07]  /*3550*/  MOV R55, R52 ;  /* 0x0000003400377202 */ /* 0x000fce0000000f00 */
[----:B------:R-:W-:Y:S05]  /*3560*/  WARPSYNC.COLLECTIVE R48, `(.L_x_2737) ;  /* 0x0000000030087348 */ /* 0x000fea0003c00000 */
[----:B------:R0:W1:Y:S02]  /*3570*/  SHFL.BFLY P0, R52, R51, R50, R49 ;  /* 0x0c00003233347389 */ /* 0x0000640000000031 */
[----:B01----:R-:W-:Y:S05]  /*3580*/  ENDCOLLECTIVE ;  /* 0x000000000000791b */ /* 0x003fea0003800000 */
.L_x_2737:
[----:B------:R-:W-:-:S05]  /*3590*/  FADD.FTZ R55, R54, R55 ;  /* 0x0000003736377221 */ /* 0x000fca0000010000 */
[----:B------:R-:W-:Y:S01]  /*35a0*/  MOV R51, R55 ;  /* 0x0000003700337202 */ /* 0x000fe20000000f00 */
[----:B------:R-:W-:-:S07]  /*35b0*/  FADD.FTZ R77, R73, R52 ;  /* 0x00000034494d7221 */ /* 0x000fce0000010000 */
[----:B------:R-:W-:Y:S05]  /*35c0*/  WARPSYNC.COLLECTIVE R48, `(.L_x_2738) ;  /* 0x0000000030087348 */ /* 0x000fea0003c00000 */
[----:B------:R0:W1:Y:S02]  /*35d0*/  SHFL.BFLY P0, R52, R51, R50, R49 ;  /* 0x0c00003233347389 */ /* 0x0000640000000031 */
[----:B01----:R-:W-:Y:S05]  /*35e0*/  ENDCOLLECTIVE ;  /* 0x000000000000791b */ /* 0x003fea0003800000 */
.L_x_2738:
[----:B------:R-:W-:Y:S01]  /*35f0*/  HFMA2 R50, -RZ, RZ, 0, 4.76837158203125e-07 ;  /* 0x00000008ff327431 */ /* 0x000fe200000001ff */
[----:B------:R-:W-:Y:S02]  /*3600*/  MOV R51, R77 ;  /* 0x0000004d00337202 */ /* 0x000fe40000000f00 */
[----:B------:R-:W-:-:S07]  /*3610*/  MOV R80, R52 ;  /* 0x0000003400507202 */ /* 0x000fce0000000f00 */
[----:B------:R-:W-:Y:S05]  /*3620*/  WARPSYNC.COLLECTIVE R48, `(.L_x_2739) ;  /* 0x0000000030087348 */ /* 0x000fea0003c00000 */
[----:B------:R0:W1:Y:S02]  /*3630*/  SHFL.BFLY P0, R52, R51, R50, R49 ;  /* 0x0c00003233347389 */ /* 0x0000640000000031 */
[----:B01----:R-:W-:Y:S05]  /*3640*/  ENDCOLLECTIVE ;  /* 0x000000000000791b */ /* 0x003fea0003800000 */
.L_x_2739:
[----:B------:R-:W-:-:S05]  /*3650*/  FADD.FTZ R80, R55, R80 ;  /* 0x0000005037507221 */ /* 0x000fca0000010000 */
[----:B------:R-:W-:Y:S01]  /*3660*/  MOV R51, R80 ;  /* 0x0000005000337202 */ /* 0x000fe20000000f00 */
[----:B------:R-:W-:-:S07]  /*3670*/  FADD.FTZ R78, R77, R52 ;  /* 0x000000344d4e7221 */ /* 0x000fce0000010000 */
[----:B------:R-:W-:Y:S05]  /*3680*/  WARPSYNC.COLLECTIVE R48, `(.L_x_2740) ;  /* 0x0000000030087348 */ /* 0x000fea0003c00000 */
[----:B------:R0:W1:Y:S02]  /*3690*/  SHFL.BFLY P0, R52, R51, R50, R49 ;  /* 0x0c00003233347389 */ /* 0x0000640000000031 */
[----:B01----:R-:W-:Y:S05]  /*36a0*/  ENDCOLLECTIVE ;  /* 0x000000000000791b */ /* 0x003fea0003800000 */
.L_x_2740:
[----:B------:R-:W-:Y:S01]  /*36b0*/  HFMA2 R50, -RZ, RZ, 0, 9.5367431640625e-07 ;  /* 0x00000010ff327431 */ /* 0x000fe200000001ff */
[----:B------:R-:W-:Y:S02]  /*36c0*/  MOV R51, R78 ;  /* 0x0000004e00337202 */ /* 0x000fe40000000f00 */
[----:B------:R-:W-:-:S07]  /*36d0*/  MOV R75, R52 ;  /* 0x00000034004b7202 */ /* 0x000fce0000000f00 */
[----:B------:R-:W-:Y:S05]  /*36e0*/  WARPSYNC.COLLECTIVE R48, `(.L_x_2741) ;  /* 0x0000000030087348 */ /* 0x000fea0003c00000 */
[----:B------:R0:W1:Y:S02]  /*36f0*/  SHFL.BFLY P0, R52, R51, R50, R49 ;  /* 0x0c00003233347389 */ /* 0x0000640000000031 */
[----:B01----:R-:W-:Y:S05]  /*3700*/  ENDCOLLECTIVE ;  /* 0x000000000000791b */ /* 0x003fea0003800000 */
.L_x_2741:
[----:B------:R-:W-:-:S05]  /*3710*/  FADD.FTZ R75, R80, R75 ;  /* 0x0000004b504b7221 */ /* 0x000fca0000010000 */
[----:B------:R-:W-:Y:S02]  /*3720*/  MOV R51, R75 ;  /* 0x0000004b00337202 */ /* 0x000fe40000000f00 */
[----:B------:R-:W-:-:S07]  /*3730*/  MOV R53, R52 ;  /* 0x0000003400357202 */ /* 0x000fce0000000f00 */
[----:B------:R-:W-:Y:S05]  /*3740*/  WARPSYNC.COLLECTIVE R48, `(.L_x_2742) ;  /* 0x0000000030087348 */ /* 0x000fea0003c00000 */
[----:B------:R0:W1:Y:S02]  /*3750*/  SHFL.BFLY P0, R52, R51, R50, R49 ;  /* 0x0c00003233347389 */ /* 0x0000640000000031 */
[----:B01----:R-:W-:Y:S05]  /*3760*/  ENDCOLLECTIVE ;  /* 0x000000000000791b */ /* 0x003fea0003800000 */
.L_x_2742:
[----:B------:R-:W-:Y:S05]  /*3770*/  BRA `(.L_x_2743) ;  /* 0xffffffd400287947 */ /* 0x000fea000383ffff */
.L_x_2744:
        /* <DEDUP_REMOVED lines=16> */
.L_x_2916:


//--------------------- .text._ZN10layer_norm22ln_bwd_finalize_kernelINS_22Kernel_traits_finalizeILj256EfffffjLb0ELj1024ELj4ENS_18Kernel_traits_baseILj256EfffffjLj1024EEEEELb0ELb1EEEvNS_9BwdParamsE --------------------------
	.section	.text._ZN10layer_norm22ln_bwd_finalize_kernelINS_22Kernel_traits_finalizeILj256EfffffjLb0ELj1024ELj4ENS_18Kernel_traits_baseILj256EfffffjLj1024EEEEELb0ELb1EEEvNS_9BwdParamsE,"ax",@progbits
	.align	128
        .global         _ZN10layer_norm22ln_bwd_finalize_kernelINS_22Kernel_traits_finalizeILj256EfffffjLb0ELj1024ELj4ENS_18Kernel_traits_baseILj256EfffffjLj1024EEEEELb0ELb1EEEvNS_9BwdParamsE
        .type           _ZN10layer_norm22ln_bwd_finalize_kernelINS_22Kernel_traits_finalizeILj256EfffffjLb0ELj1024ELj4ENS_18Kernel_traits_baseILj256EfffffjLj1024EEEEELb0ELb1EEEvNS_9BwdParamsE,@function
        .size           _ZN10layer_norm22ln_bwd_finalize_kernelINS_22Kernel_traits_finalizeILj256EfffffjLb0ELj1024ELj4ENS_18Kernel_traits_baseILj256EfffffjLj1024EEEEELb0ELb1EEEvNS_9BwdParamsE,(.L_x_2917 - _ZN10layer_norm22ln_bwd_finalize_kernelINS_22Kernel_traits_finalizeILj256EfffffjLb0ELj1024ELj4ENS_18Kernel_traits_baseILj256EfffffjLj1024EEEEELb0ELb1EEEvNS_9BwdParamsE)
        .other          _ZN10layer_norm22ln_bwd_finalize_kernelINS_22Kernel_traits_finalizeILj256EfffffjLb0ELj1024ELj4ENS_18Kernel_traits_baseILj256EfffffjLj1024EEEEELb0ELb1EEEvNS_9BwdParamsE,@"STO_CUDA_ENTRY STV_DEFAULT"
_ZN10layer_norm22ln_bwd_finalize_kernelINS_22Kernel_traits_finalizeILj256EfffffjLb0ELj1024ELj4ENS_18Kernel_traits_baseILj256EfffffjLj1024EEEEELb0ELb1EEEvNS_9BwdParamsE:
.text._ZN10layer_norm22ln_bwd_finalize_kernelINS_22Kernel_traits_finalizeILj256EfffffjLb0ELj1024ELj4ENS_18Kernel_traits_baseILj256EfffffjLj1024EEEEELb0ELb1EEEvNS_9BwdParamsE:
        /* <DEDUP_REMOVED lines=77> */
.L_x_2749:
        /* <DEDUP_REMOVED lines=118> */
.L_x_2748:
[----:B------:R-:W-:Y:S05]  /*0c30*/  BSYNC.RECONVERGENT B1 ;  /* 0x0000000000017941 */ /* 0x000fea0003800200 */
.L_x_2747:
        /* <DEDUP_REMOVED lines=69> */
.L_x_2751:
[----:B------:R-:W-:Y:S05]  /*1090*/  BSYNC.RECONVERGENT B1 ;  /* 0x0000000000017941 */ /* 0x000fea0003800200 */
.L_x_2750:
        /* <DEDUP_REMOVED lines=38> */
.L_x_2753:
[----:B------:R-:W-:Y:S05]  /*1300*/  BSYNC.RECONVERGENT B1 ;  /* 0x0000000000017941 */ /* 0x000fea0003800200 */
.L_x_2752:
[----:B------:R-:W-:Y:S05]  /*1310*/  @!P1 BRA `(.L_x_2746) ;  /* 0x0000000000409947 */ /* 0x000fea0003800000 */
[----:B------:R-:W0:Y:S01]  /*1320*/  LDC R14, c[0x0][0x388] ;  /* 0x0000e200ff0e7b82 */ /* 0x000e220000000800 */
[----:B------:R-:W-:-:S07]  /*1330*/  IADD3 R12, PT, PT, -R54, RZ, RZ ;  /* 0x000000ff360c7210 */ /* 0x000fce0007ffe1ff */
[----:B------:R-:W1:Y:S08]  /*1340*/  LDC.64 R8, c[0x0][0x440] ;  /* 0x00011000ff087b82 */ /* 0x000e700000000a00 */
[----:B------:R-:W2:Y:S01]  /*1350*/  LDC.64 R10, c[0x0][0x448] ;  /* 0x00011200ff0a7b82 */ /* 0x000ea20000000a00 */
[----:B0-----:R-:W-:-:S05]  /*1360*/  IMAD R0, R3, R14, R0 ;  /* 0x0000000e03007224 */ /* 0x001fca00078e0200 */
[----:B------:R-:W-:-:S07]  /*1370*/  IADD3 R3, PT, PT, R57, R0, RZ ;  /* 0x0000000039037210 */ /* 0x000fce0007ffe0ff */
.L_x_2754:
        /* <DEDUP_REMOVED lines=10> */
.L_x_2746:
[----:B------:R-:W-:Y:S05]  /*1420*/  BSYNC.RECONVERGENT B0 ;  /* 0x0000000000007941 */ /* 0x000fea0003800200 */
.L_x_2745:
        /* <DEDUP_REMOVED lines=57> */
.L_x_2755:
        /* <DEDUP_REMOVED lines=12> */
.L_x_2917:


//--------------------- .text._ZN10layer_norm40ln_parallel_residual_bwd_finalize_kernelINS_22Kernel_traits_finalizeILj256EfffffjLb0ELj1024ELj4ENS_18Kernel_traits_baseILj256EfffffjLj1024EEEEELb1EEEvNS_9BwdParamsE --------------------------
	.section	.text._ZN10layer_norm40ln_parallel_residual_bwd_finalize_kernelINS_22Kernel_traits_finalizeILj256EfffffjLb0ELj1024ELj4ENS_18Kernel_traits_baseILj256EfffffjLj1024EEEEELb1EEEvNS_9BwdParamsE,"ax",@progbits
	.align	128
        .global         _ZN10layer_norm40ln_parallel_residual_bwd_finalize_kernelINS_22Kernel_traits_finalizeILj256EfffffjLb0ELj1024ELj4ENS_18Kernel_traits_baseILj256EfffffjLj1024EEEEELb1EEEvNS_9BwdParamsE
        .type           _ZN10layer_norm40ln_parallel_residual_bwd_finalize_kernelINS_22Kernel_traits_finalizeILj256EfffffjLb0ELj1024ELj4ENS_18Kernel_traits_baseILj256EfffffjLj1024EEEEELb1EEEvNS_9BwdParamsE,@function
        .size           _ZN10layer_norm40ln_parallel_residual_bwd_finalize_kernelINS_22Kernel_traits_finalizeILj256EfffffjLb0ELj1024ELj4ENS_18Kernel_traits_baseILj256EfffffjLj1024EEEEELb1EEEvNS_9BwdParamsE,(.L_x_2918 - _ZN10layer_norm40ln_parallel_residual_bwd_finalize_kernelINS_22Kernel_traits_finalizeILj256EfffffjLb0ELj1024ELj4ENS_18Kernel_traits_baseILj256EfffffjLj1024EEEEELb1EEEvNS_9BwdParamsE)
        .other          _ZN10layer_norm40ln_parallel_residual_bwd_finalize_kernelINS_22Kernel_traits_finalizeILj256EfffffjLb0ELj1024ELj4ENS_18Kernel_traits_baseILj256EfffffjLj1024EEEEELb1EEEvNS_9BwdParamsE,@"STO_CUDA_ENTRY STV_DEFAULT"
_ZN10layer_norm40ln_parallel_residual_bwd_finalize_kernelINS_22Kernel_traits_finalizeILj256EfffffjLb0ELj1024ELj4ENS_18Kernel_traits_baseILj256EfffffjLj1024EEEEELb1EEEvNS_9BwdParamsE:
.text._ZN10layer_norm40ln_parallel_residual_bwd_finalize_kernelINS_22Kernel_traits_finalizeILj256EfffffjLb0ELj1024ELj4ENS_18Kernel_traits_baseILj256EfffffjLj1024EEEEELb1EEEvNS_9BwdParamsE:
        /* <DEDUP_REMOVED lines=57> */
.L_x_2760:
        /* <DEDUP_REMOVED lines=112> */
.L_x_2759:
[----:B------:R-:W-:Y:S05]  /*0a90*/  BSYNC.RECONVERGENT B1 ;  /* 0x0000000000017941 */ /* 0x000fea0003800200 */
.L_x_2758:
        /* <DEDUP_REMOVED lines=67> */
.L_x_2762:
[----:B------:R-:W-:Y:S05]  /*0ed0*/  BSYNC.RECONVERGENT B1 ;  /* 0x0000000000017941 */ /* 0x000fea0003800200 */
.L_x_2761:
        /* <DEDUP_REMOVED lines=37> */
.L_x_2764:
[----:B------:R-:W-:Y:S05]  /*1130*/  BSYNC.RECONVERGENT B1 ;  /* 0x0000000000017941 */ /* 0x000fea0003800200 */
.L_x_2763:
        /* <DEDUP_REMOVED lines=19> */
.L_x_2757:
[----:B------:R-:W-:Y:S05]  /*1270*/  BSYNC.RECONVERGENT B0 ;  /* 0x0000000000007941 */ /* 0x000fea0003800200 */
.L_x_2756:
        /* <DEDUP_REMOVED lines=89> */
.L_x_2765:
        /* <DEDUP_REMOVED lines=15> */
.L_x_2918:


//--------------------- .text._ZN10layer_norm31ln_parallel_residual_bwd_kernelINS_13Kernel_traitsIfffffjLj256ELj1ELj4ELj1ELj16ENS_18Kernel_traits_baseILj256EfffffjLj128EEEEELb1ELb1ELb1EEEvNS_9BwdParamsE --------------------------
	.section	.text._ZN10layer_norm31ln_parallel_residual_bwd_kernelINS_13Kernel_traitsIfffffjLj256ELj1ELj4ELj1ELj16ENS_18Kernel_traits_baseILj256EfffffjLj128EEEEELb1ELb1ELb1EEEvNS_9BwdParamsE,"ax",@progbits
	.align	128
        .global         _ZN10layer_norm31ln_parallel_residual_bwd_kernelINS_13Kernel_traitsIfffffjLj256ELj1ELj4ELj1ELj16ENS_18Kernel_traits_baseILj256EfffffjLj128EEEEELb1ELb1ELb1EEEvNS_9BwdParamsE
        .type           _ZN10layer_norm31ln_parallel_residual_bwd_kernelINS_13Kernel_traitsIfffffjLj256ELj1ELj4ELj1ELj16ENS_18Kernel_traits_baseILj256EfffffjLj128EEEEELb1ELb1ELb1EEEvNS_9BwdParamsE,@function
        .size           _ZN10layer_norm31ln_parallel_residual_bwd_kernelINS_13Kernel_traitsIfffffjLj256ELj1ELj4ELj1ELj16ENS_18Kernel_traits_baseILj256EfffffjLj128EEEEELb1ELb1ELb1EEEvNS_9BwdParamsE,(.L_x_2919 - _ZN10layer_norm31ln_parallel_residual_bwd_kernelINS_13Kernel_traitsIfffffjLj256ELj1ELj4ELj1ELj16ENS_18Kernel_traits_baseILj256EfffffjLj128EEEEELb1ELb1ELb1EEEvNS_9BwdParamsE)
        .other          _ZN10layer_norm31ln_parallel_residual_bwd_kernelINS_13Kernel_traitsIfffffjLj256ELj1ELj4ELj1ELj16ENS_18Kernel_traits_baseILj256EfffffjLj128EEEEELb1ELb1ELb1EEEvNS_9BwdParamsE,@"STO_CUDA_ENTRY STV_DEFAULT"
_ZN10layer_norm31ln_parallel_residual_bwd_kernelINS_13Kernel_traitsIfffffjLj256ELj1ELj4ELj1ELj16ENS_18Kernel_traits_baseILj256EfffffjLj128EEEEELb1ELb1ELb1EEEvNS_9BwdParamsE:
.text._ZN10layer_norm31ln_parallel_residual_bwd_kernelINS_13Kernel_traitsIfffffjLj256ELj1ELj4ELj1ELj16ENS_18Kernel_traits_baseILj256EfffffjLj128EEEEELb1ELb1ELb1EEEvNS_9BwdParamsE:
        /* <DEDUP_REMOVED lines=45> */
[----:B0-----:R-:W-:-:S09]  /*02d0*/  MOV R5, RZ ;  /* 0x000000ff00057202 */ /* 0x001fd20000000f00 */
.L_x_2786:
        /* <DEDUP_REMOVED lines=25> */
[----:B-----5:R-:W5:Y:S03]  /*0470*/  @P0 LDG.E R2, desc[UR12][R62.64] ;  /* 0x0000000c3e020981 */ /* 0x020f66000c1e1900 */
        /* <DEDUP_REMOVED lines=96> */
.L_x_2798:
        /* <DEDUP_REMOVED lines=39> */
.L_x_2772:
        /* <DEDUP_REMOVED lines=25> */
.L_x_2771:
        /* <DEDUP_REMOVED lines=28> */
.L_x_2774:
        /* <DEDUP_REMOVED lines=25> */
.L_x_2770:
        /* <DEDUP_REMOVED lines=41> */
.L_x_2776:
        /* <DEDUP_REMOVED lines=33> */
.L_x_2775:
        /* <DEDUP_REMOVED lines=36> */
.L_x_2777:
        /* <DEDUP_REMOVED lines=32> */
.L_x_2773:
        /* <DEDUP_REMOVED lines=50> */
.L_x_2780:
        /* <DEDUP_REMOVED lines=33> */
.L_x_2779:
        /* <DEDUP_REMOVED lines=34> */
.L_x_2782:
        /* <DEDUP_REMOVED lines=33> */
.L_x_2778:
        /* <DEDUP_REMOVED lines=30> */
.L_x_2784:
        /* <DEDUP_REMOVED lines=25> */
.L_x_2783:
        /* <DEDUP_REMOVED lines=26> */
.L_x_2785:
        /* <DEDUP_REMOVED lines=24> */
.L_x_2781:
        /* <DEDUP_REMOVED lines=13> */
.L_x_2768:
        /* <DEDUP_REMOVED lines=16> */
.L_x_2767:
[----:B------:R-:W-:Y:S05]  /*2c70*/  BSYNC B0 ;  /* 0x0000000000007941 */ /* 0x000fea0003800000 */
.L_x_2766:
        /* <DEDUP_REMOVED lines=66> */
.L_x_2769:
        /* <DEDUP_REMOVED lines=8> */
.L_x_2788:
[----:B------:R-:W-:Y:S05]  /*3120*/  BSYNC B2 ;  /* 0x0000000000027941 */ /* 0x000fea0003800000 */
.L_x_2787:
        /* <DEDUP_REMOVED lines=8> */
.L_x_2789:
[----:B------:R-:W-:Y:S01]  /*31b0*/  HFMA2 R68, -RZ, RZ, 0, 1.1920928955078125e-07 ;  /* 0x00000002ff447431 */ /* 0x000fe200000001ff */
[----:B------:R-:W-:Y:S01]  /*31c0*/  MOV R39, R73 ;  /* 0x0000004900277202 */ /* 0x000fe20000000f00 */
[----:B------:R-:W-:-:S07]  /*31d0*/  FADD.FTZ R74, R71, R72 ;  /* 0x00000048474a7221 */ /* 0x000fce0000010000 */
[----:B------:R-:W-:Y:S05]  /*31e0*/  WARPSYNC.COLLECTIVE R70, `(.L_x_2790) ;  /* 0x0000000046087348 */ /* 0x000fea0003c00000 */
[----:B------:R0:W1:Y:S02]  /*31f0*/  SHFL.BFLY P3, R72, R39, R68, R67 ;  /* 0x0c00004427487389 */ /* 0x0000640000060043 */
[----:B01----:R-:W-:Y:S05]  /*3200*/  ENDCOLLECTIVE ;  /* 0x000000000000791b */ /* 0x003fea0003800000 */
.L_x_2790:
[----:B------:R-:W-:Y:S01]  /*3210*/  MOV R39, R74 ;  /* 0x0000004a00277202 */ /* 0x000fe20000000f00 */
[----:B------:R-:W-:-:S07]  /*3220*/  FADD.FTZ R75, R73, R72 ;  /* 0x00000048494b7221 */ /* 0x000fce0000010000 */
[----:B------:R-:W-:Y:S05]  /*3230*/  WARPSYNC.COLLECTIVE R70, `(.L_x_2791) ;  /* 0x0000000046087348 */ /* 0x000fea0003c00000 */
[----:B------:R0:W1:Y:S02]  /*3240*/  SHFL.BFLY P3, R72, R39, R68, R67 ;  /* 0x0c00004427487389 */ /* 0x0000640000060043 */
[----:B01----:R-:W-:Y:S05]  /*3250*/  ENDCOLLECTIVE ;  /* 0x000000000000791b */ /* 0x003fea0003800000 */
.L_x_2791:
[----:B------:R-:W-:Y:S01]  /*3260*/  HFMA2 R68, -RZ, RZ, 0, 2.384185791015625e-07 ;  /* 0x00000004ff447431 */ /* 0x000fe200000001ff */
[----:B------:R-:W-:Y:S01]  /*3270*/  MOV R39, R75 ;  /* 0x0000004b00277202 */ /* 0x000fe20000000f00 */
[----:B------:R-:W-:-:S07]  /*3280*/  FADD.FTZ R76, R74, R72 ;  /* 0x000000484a4c7221 */ /* 0x000fce0000010000 */
[----:B------:R-:W-:Y:S05]  /*3290*/  WARPSYNC.COLLECTIVE R70, `(.L_x_2792) ;  /* 0x0000000046087348 */ /* 0x000fea0003c00000 */
[----:B------:R0:W1:Y:S02]  /*32a0*/  SHFL.BFLY P3, R72, R39, R68, R67 ;  /* 0x0c00004427487389 */ /* 0x0000640000060043 */
[----:B01----:R-:W-:Y:S05]  /*32b0*/  ENDCOLLECTIVE ;  /* 0x000000000000791b */ /* 0x003fea0003800000 */
.L_x_2792:
[----:B------:R-:W-:Y:S01]  /*32c0*/  MOV R39, R76 ;  /* 0x0000004c00277202 */ /* 0x000fe20000000f00 */
[----:B------:R-:W-:-:S07]  /*32d0*/  FADD.FTZ R77, R75, R72 ;  /* 0x000000484b4d7221 */ /* 0x000fce0000010000 */
[----:B------:R-:W-:Y:S05]  /*32e0*/  WARPSYNC.COLLECTIVE R70, `(.L_x_2793) ;  /* 0x0000000046087348 */ /* 0x000fea0003c00000 */
[----:B------:R0:W1:Y:S02]  /*32f0*/  SHFL.BFLY P3, R72, R39, R68, R67 ;  /* 0x0c00004427487389 */ /* 0x0000640000060043 */
[----:B01----:R-:W-:Y:S05]  /*3300*/  ENDCOLLECTIVE ;  /* 0x000000000000791b */ /* 0x003fea0003800000 */
.L_x_2793:
[----:B------:R-:W-:Y:S01]  /*3310*/  HFMA2 R68, -RZ, RZ, 0, 4.76837158203125e-07 ;  /* 0x00000008ff447431 */ /* 0x000fe200000001ff */
[----:B------:R-:W-:Y:S01]  /*3320*/  MOV R39, R77 ;  /* 0x0000004d00277202 */ /* 0x000fe20000000f00 */
[----:B------:R-:W-:-:S07]  /*3330*/  FADD.FTZ R76, R76, R72 ;  /* 0x000000484c4c7221 */ /* 0x000fce0000010000 */
[----:B------:R-:W-:Y:S05]  /*3340*/  WARPSYNC.COLLECTIVE R70, `(.L_x_2794) ;  /* 0x0000000046087348 */ /* 0x000fea0003c00000 */
[----:B------:R0:W1:Y:S02]  /*3350*/  SHFL.BFLY P3, R72, R39, R68, R67 ;  /* 0x0c00004427487389 */ /* 0x0000640000060043 */
[----:B01----:R-:W-:Y:S05]  /*3360*/  ENDCOLLECTIVE ;  /* 0x000000000000791b */ /* 0x003fea0003800000 */
.L_x_2794:
[----:B------:R-:W-:Y:S01]  /*3370*/  MOV R39, R76 ;  /* 0x0000004c00277202 */ /* 0x000fe20000000f00 */
[----:B------:R-:W-:-:S07]  /*3380*/  FADD.FTZ R69, R77, R72 ;  /* 0x000000484d457221 */ /* 0x000fce0000010000 */
[----:B------:R-:W-:Y:S05]  /*3390*/  WARPSYNC.COLLECTIVE R70, `(.L_x_2795) ;  /* 0x0000000046087348 */ /* 0x000fea0003c00000 */
[----:B------:R0:W1:Y:S02]  /*33a0*/  SHFL.BFLY P3, R72, R39, R68, R67 ;  /* 0x0c00004427487389 */ /* 0x0000640000060043 */
[----:B01----:R-:W-:Y:S05]  /*33b0*/  ENDCOLLECTIVE ;  /* 0x000000000000791b */ /* 0x003fea0003800000 */
.L_x_2795:
[----:B------:R-:W-:Y:S01]  /*33c0*/  HFMA2 R68, -RZ, RZ, 0, 9.5367431640625e-07 ;  /* 0x00000010ff447431 */ /* 0x000fe200000001ff */
[----:B------:R-:W-:Y:S01]  /*33d0*/  MOV R39, R69 ;  /* 0x0000004500277202 */ /* 0x000fe20000000f00 */
[----:B------:R-:W-:-:S07]  /*33e0*/  FADD.FTZ R71, R76, R72 ;  /* 0x000000484c477221 */ /* 0x000fce0000010000 */
[----:B------:R-:W-:Y:S05]  /*33f0*/  WARPSYNC.COLLECTIVE R70, `(.L_x_2796) ;  /* 0x0000000046087348 */ /* 0x000fea0003c00000 */
[----:B------:R0:W1:Y:S02]  /*3400*/  SHFL.BFLY P3, R72, R39, R68, R67 ;  /* 0x0c00004427487389 */ /* 0x0000640000060043 */
[----:B01----:R-:W-:Y:S05]  /*3410*/  ENDCOLLECTIVE ;  /* 0x000000000000791b */ /* 0x003fea0003800000 */
.L_x_2796:
[----:B------:R-:W-:Y:S02]  /*3420*/  MOV R39, R71 ;  /* 0x0000004700277202 */ /* 0x000fe40000000f00 */
[----:B------:R-:W-:-:S07]  /*3430*/  MOV R74, R72 ;  /* 0x00000048004a7202 */ /* 0x000fce0000000f00 */
[----:B------:R-:W-:Y:S05]  /*3440*/  WARPSYNC.COLLECTIVE R70, `(.L_x_2797) ;  /* 0x0000000046087348 */ /* 0x000fea0003c00000 */
[----:B------:R0:W1:Y:S02]  /*3450*/  SHFL.BFLY P3, R72, R39, R68, R67 ;  /* 0x0c00004427487389 */ /* 0x0000640000060043 */
[----:B01----:R-:W-:Y:S05]  /*3460*/  ENDCOLLECTIVE ;  /* 0x000000000000791b */ /* 0x003fea0003800000 */
.L_x_2797:
[----:B------:R-:W-:Y:S05]  /*3470*/  BRA `(.L_x_2798) ;  /* 0xffffffd400807947 */ /* 0x000fea000383ffff */
.L_x_2799:
        /* <DEDUP_REMOVED lines=16> */
.L_x_2919:


//--------------------- .nv.shared._ZN10layer_norm31ln_parallel_residual_bwd_kernelINS_13Kernel_traitsI13__nv_bfloat16S2_S2_S2_fjLj256ELj1ELj4ELj1ELj16ENS_18Kernel_traits_baseILj256ES2_S2_S2_S2_fjLj128EEEEELb0ELb0ELb0EEEvNS_9BwdParamsE --------------------------
	.section	.nv.shared._ZN10layer_norm31ln_parallel_residual_bwd_kernelINS_13Kernel_traitsI13__nv_bfloat16S2_S2_S2_fjLj256ELj1ELj4ELj1ELj16ENS_18Kernel_traits_baseILj256ES2_S2_S2_S2_fjLj128EEEEELb0ELb0ELb0EEEvNS_9BwdParamsE,"aw",@nobits
	.sectionflags	@""
	.align	16
	.zero		1024


//--------------------- .nv.shared.reserved.0     --------------------------
	.section	.nv.shared.reserved.0,"aw",@nobits
	.weak		__nv_reservedSMEM_offset_0_alias
	.size		__nv_reservedSMEM_offset_0_alias, 0, 64
	.other		__nv_reservedSMEM_offset_0_alias,@"STO_CUDA_RESERVED_SHARED STV_DEFAULT"
__nv_reservedSMEM_offset_0_alias:
	.zero		0
	.zero		64


//--------------------- .nv.shared._ZN10layer_norm31ln_parallel_residual_bwd_kernelINS_13Kernel_traitsI13__nv_bfloat16S2_S2_S2_fjLj256ELj1ELj4ELj1ELj16ENS_18Kernel_traits_baseILj256ES2_S2_S2_S2_fjLj128EEEEELb0ELb0ELb1EEEvNS_9BwdParamsE --------------------------
	.section	.nv.shared._ZN10layer_norm31ln_parallel_residual_bwd_kernelINS_13Kernel_traitsI13__nv_bfloat16S2_S2_S2_fjLj256ELj1ELj4ELj1ELj16ENS_18Kernel_traits_baseILj256ES2_S2_S2_S2_fjLj128EEEEELb0ELb0ELb1EEEvNS_9BwdParamsE,"aw",@nobits
	.sectionflags	@""
	.align	16
	.zero		1024


//--------------------- .nv.shared._ZN10layer_norm31ln_parallel_residual_bwd_kernelINS_13Kernel_traitsI13__nv_bfloat16S2_S2_S2_fjLj256ELj1ELj4ELj1ELj16ENS_18Kernel_traits_baseILj256ES2_S2_S2_S2_fjLj128EEEEELb0ELb1ELb0EEEvNS_9BwdParamsE --------------------------
	.section	.nv.shared._ZN10layer_norm31ln_parallel_residual_bwd_kernelINS_13Kernel_traitsI13__nv_bfloat16S2_S2_S2_fjLj256ELj1ELj4ELj1ELj16ENS_18Kernel_traits_baseILj256ES2_S2_S2_S2_fjLj128EEEEELb0ELb1ELb0EEEvNS_9BwdParamsE,"aw",@nobits
	.sectionflags	@""
	.align	16
	.zero		1024


//--------------------- .nv.shared._ZN10layer_norm31ln_parallel_residual_bwd_kernelINS_13Kernel_traitsI13__nv_bfloat16S2_S2_S2_fjLj256ELj1ELj4ELj1ELj16ENS_18Kernel_traits_baseILj256ES2_S2_S2_S2_fjLj128EEEEELb0ELb1ELb1EEEvNS_9BwdParamsE --------------------------
	.section	.nv.shared._ZN10layer_norm31ln_parallel_residual_bwd_kernelINS_13Kernel_traitsI13__nv_bfloat16S2_S2_S2_fjLj256ELj1ELj4ELj1ELj16ENS_18Kernel_traits_baseILj256ES2_S2_S2_S2_fjLj128EEEEELb0ELb1ELb1EEEvNS_9BwdParamsE,"aw",@nobits
	.sectionflags	@""
	.align	16
	.zero		1024


//--------------------- .nv.shared._ZN10layer_norm31ln_parallel_residual_bwd_kernelINS_13Kernel_traitsI13__nv_bfloat16S2_S2_S2_fjLj256ELj1ELj4ELj1ELj16ENS_18Kernel_traits_baseILj256ES2_S2_S2_S2_fjLj128EEEEELb1ELb0ELb0EEEvNS_9BwdParamsE --------------------------
	.section	.nv.shared._ZN10layer_norm31ln_parallel_residual_bwd_kernelINS_13Kernel_traitsI13__nv_bfloat16S2_S2_S2_fjLj256ELj1ELj4ELj1ELj16ENS_18Kernel_traits_baseILj256ES2_S2_S2_S2_fjLj128EEEEELb1ELb0ELb0EEEvNS_9BwdParamsE,"aw",@nobits
	.sectionflags	@""
	.align	16
	.zero		1024


//--------------------- .nv.shared._ZN10layer_norm31ln_parallel_residual_bwd_kernelINS_13Kernel_traitsI13__nv_bfloat16S2_S2_S2_fjLj256ELj1ELj4ELj1ELj16ENS_18Kernel_traits_baseILj256ES2_S2_S2_S2_fjLj128EEEEELb1ELb0ELb1EEEvNS_9BwdParamsE --------------------------
	.section	.nv.shared._ZN10layer_norm31ln_parallel_residual_bwd_kernelINS_13Kernel_traitsI13__nv_bfloat16S2_S2_S2_fjLj256ELj1ELj4ELj1ELj16ENS_18Kernel_traits_baseILj256ES2_S2_S2_S2_fjLj128EEEEELb1ELb0ELb1EEEvNS_9BwdParamsE,"aw",@nobits
	.sectionflags	@""
	.align	16
	.zero		1024


//--------------------- .nv.shared._ZN10layer_norm22ln_bwd_finalize_kernelINS_22Kernel_traits_finalizeILj256E13__nv_bfloat16S2_S2_S2_fjLb0ELj1024ELj4ENS_18Kernel_traits_baseILj256ES2_S2_S2_S2_fjLj1024EEEEELb0ELb0EEEvNS_9BwdParamsE --------------------------
	.section	.nv.shared._ZN10layer_norm22ln_bwd_finalize_kernelINS_22Kernel_traits_finalizeILj256E13__nv_bfloat16S2_S2_S2_fjLb0ELj1024ELj4ENS_18Kernel_traits_baseILj256ES2_S2_S2_S2_fjLj1024EEEEELb0ELb0EEEvNS_9BwdParamsE,"aw",@nobits
	.sectionflags	@""
	.align	16
.nv.shared._ZN10layer_norm22ln_bwd_finalize_kernelINS_22Kernel_traits_finalizeILj256E13__nv_bfloat16S2_S2_S2_fjLb0ELj1024ELj4ENS_18Kernel_traits_baseILj256ES2_S2_S2_S2_fjLj1024EEEEELb0ELb0EEEvNS_9BwdParamsE:
	.zero		9472


//--------------------- .nv.shared._ZN10layer_norm40ln_parallel_residual_bwd_finalize_kernelINS_22Kernel_traits_finalizeILj256E13__nv_bfloat16S2_S2_S2_fjLb0ELj1024ELj4ENS_18Kernel_traits_baseILj256ES2_S2_S2_S2_fjLj1024EEEEELb0EEEvNS_9BwdParamsE --------------------------
	.section	.nv.shared._ZN10layer_norm40ln_parallel_residual_bwd_finalize_kernelINS_22Kernel_traits_finalizeILj256E13__nv_bfloat16S2_S2_S2_fjLb0ELj1024ELj4ENS_18Kernel_traits_baseILj256ES2_S2_S2_S2_fjLj1024EEEEELb0EEEvNS_9BwdParamsE,"aw",@nobits
	.sectionflags	@""
	.align	16
.nv.shared._ZN10layer_norm40ln_parallel_residual_bwd_finalize_kernelINS_22Kernel_traits_finalizeILj256E13__nv_bfloat16S2_S2_S2_fjLb0ELj1024ELj4ENS_18Kernel_traits_baseILj256ES2_S2_S2_S2_fjLj1024EEEEELb0EEEvNS_9BwdParamsE:
	.zero		17920


//--------------------- .nv.shared._ZN10layer_norm31ln_parallel_residual_bwd_kernelINS_13Kernel_traitsI13__nv_bfloat16S2_S2_S2_fjLj256ELj1ELj4ELj1ELj16ENS_18Kernel_traits_baseILj256ES2_S2_S2_S2_fjLj128EEEEELb1ELb1ELb0EEEvNS_9BwdParamsE --------------------------
	.section	.nv.shared._ZN10layer_norm31ln_parallel_residual_bwd_kernelINS_13Kernel_traitsI13__nv_bfloat16S2_S2_S2_fjLj256ELj1ELj4ELj1ELj16ENS_18Kernel_traits_baseILj256ES2_S2_S2_S2_fjLj128EEEEELb1ELb1ELb0EEEvNS_9BwdParamsE,"aw",@nobits
	.sectionflags	@""
	.align	16
	.zero		1024


//--------------------- .nv.shared._ZN10layer_norm22ln_bwd_finalize_kernelINS_22Kernel_traits_finalizeILj256E13__nv_bfloat16S2_S2_S2_fjLb0ELj1024ELj4ENS_18Kernel_traits_baseILj256ES2_S2_S2_S2_fjLj1024EEEEELb0ELb1EEEvNS_9BwdParamsE --------------------------
	.section	.nv.shared._ZN10layer_norm22ln_bwd_finalize_kernelINS_22Kernel_traits_finalizeILj256E13__nv_bfloat16S2_S2_S2_fjLb0ELj1024ELj4ENS_18Kernel_traits_baseILj256ES2_S2_S2_S2_fjLj1024EEEEELb0ELb1EEEvNS_9BwdParamsE,"aw",@nobits
	.sectionflags	@""
	.align	16
.nv.shared._ZN10layer_norm22ln_bwd_finalize_kernelINS_22Kernel_traits_finalizeILj256E13__nv_bfloat16S2_S2_S2_fjLb0ELj1024ELj4ENS_18Kernel_traits_baseILj256ES2_S2_S2_S2_fjLj1024EEEEELb0ELb1EEEvNS_9BwdParamsE:
	.zero		9472


//--------------------- .nv.shared._ZN10layer_norm40ln_parallel_residual_bwd_finalize_kernelINS_22Kernel_traits_finalizeILj256E13__nv_bfloat16S2_S2_S2_fjLb0ELj1024ELj4ENS_18Kernel_traits_baseILj256ES2_S2_S2_S2_fjLj1024EEEEELb1EEEvNS_9BwdParamsE --------------------------
	.section	.nv.shared._ZN10layer_norm40ln_parallel_residual_bwd_finalize_kernelINS_22Kernel_traits_finalizeILj256E13__nv_bfloat16S2_S2_S2_fjLb0ELj1024ELj4ENS_18Kernel_traits_baseILj256ES2_S2_S2_S2_fjLj1024EEEEELb1EEEvNS_9BwdParamsE,"aw",@nobits
	.sectionflags	@""
	.align	16
.nv.shared._ZN10layer_norm40ln_parallel_residual_bwd_finalize_kernelINS_22Kernel_traits_finalizeILj256E13__nv_bfloat16S2_S2_S2_fjLb0ELj1024ELj4ENS_18Kernel_traits_baseILj256ES2_S2_S2_S2_fjLj1024EEEEELb1EEEvNS_9BwdParamsE:
	.zero		17920


//--------------------- .nv.shared._ZN10layer_norm31ln_parallel_residual_bwd_kernelINS_13Kernel_traitsI13__nv_bfloat16S2_S2_S2_fjLj256ELj1ELj4ELj1ELj16ENS_18Kernel_traits_baseILj256ES2_S2_S2_S2_fjLj128EEEEELb1ELb1ELb1EEEvNS_9BwdParamsE --------------------------
	.section	.nv.shared._ZN10layer_norm31ln_parallel_residual_bwd_kernelINS_13Kernel_traitsI13__nv_bfloat16S2_S2_S2_fjLj256ELj1ELj4ELj1ELj16ENS_18Kernel_traits_baseILj256ES2_S2_S2_S2_fjLj128EEEEELb1ELb1ELb1EEEvNS_9BwdParamsE,"aw",@nobits
	.sectionflags	@""
	.align	16
	.zero		1024


//--------------------- .nv.shared._ZN10layer_norm31ln_parallel_residual_bwd_kernelINS_13Kernel_traitsI6__halfS2_S2_S2_fjLj256ELj1ELj4ELj1ELj16ENS_18Kernel_traits_baseILj256ES2_S2_S2_S2_fjLj128EEEEELb0ELb0ELb0EEEvNS_9BwdParamsE --------------------------
	.section	.nv.shared._ZN10layer_norm31ln_parallel_residual_bwd_kernelINS_13Kernel_traitsI6__halfS2_S2_S2_fjLj256ELj1ELj4ELj1ELj16ENS_18Kernel_traits_baseILj256ES2_S2_S2_S2_fjLj128EEEEELb0ELb0ELb0EEEvNS_9BwdParamsE,"aw",@nobits
	.sectionflags	@""
	.align	16
	.zero		1024


//--------------------- .nv.shared._ZN10layer_norm31ln_parallel_residual_bwd_kernelINS_13Kernel_traitsI6__halfS2_S2_S2_fjLj256ELj1ELj4ELj1ELj16ENS_18Kernel_traits_baseILj256ES2_S2_S2_S2_fjLj128EEEEELb0ELb0ELb1EEEvNS_9BwdParamsE --------------------------
	.section	.nv.shared._ZN10layer_norm31ln_parallel_residual_bwd_kernelINS_13Kernel_traitsI6__halfS2_S2_S2_fjLj256ELj1ELj4ELj1ELj16ENS_18Kernel_traits_baseILj256ES2_S2_S2_S2_fjLj128EEEEELb0ELb0ELb1EEEvNS_9BwdParamsE,"aw",@nobits
	.sectionflags	@""
	.align	16
	.zero		1024


//--------------------- .nv.shared._ZN10layer_norm31ln_parallel_residual_bwd_kernelINS_13Kernel_traitsI6__halfS2_S2_S2_fjLj256ELj1ELj4ELj1ELj16ENS_18Kernel_traits_baseILj256ES2_S2_S2_S2_fjLj128EEEEELb0ELb1ELb0EEEvNS_9BwdParamsE --------------------------
	.section	.nv.shared._ZN10layer_norm31ln_parallel_residual_bwd_kernelINS_13Kernel_traitsI6__halfS2_S2_S2_fjLj256ELj1ELj4ELj1ELj16ENS_18Kernel_traits_baseILj256ES2_S2_S2_S2_fjLj128EEEEELb0ELb1ELb0EEEvNS_9BwdParamsE,"aw",@nobits
	.sectionflags	@""
	.align	16
	.zero		1024


//--------------------- .nv.shared._ZN10layer_norm31ln_parallel_residual_bwd_kernelINS_13Kernel_traitsI6__halfS2_S2_S2_fjLj256ELj1ELj4ELj1ELj16ENS_18Kernel_traits_baseILj256ES2_S2_S2_S2_fjLj128EEEEELb0ELb1ELb1EEEvNS_9BwdParamsE --------------------------
	.section	.nv.shared._ZN10layer_norm31ln_parallel_residual_bwd_kernelINS_13Kernel_traitsI6__halfS2_S2_S2_fjLj256ELj1ELj4ELj1ELj16ENS_18Kernel_traits_baseILj256ES2_S2_S2_S2_fjLj128EEEEELb0ELb1ELb1EEEvNS_9BwdParamsE,"aw",@nobits
	.sectionflags	@""
	.align	16
	.zero		1024


//--------------------- .nv.shared._ZN10layer_norm31ln_parallel_residual_bwd_kernelINS_13Kernel_traitsI6__halfS2_S2_S2_fjLj256ELj1ELj4ELj1ELj16ENS_18Kernel_traits_baseILj256ES2_S2_S2_S2_fjLj128EEEEELb1ELb0ELb0EEEvNS_9BwdParamsE --------------------------
	.section	.nv.shared._ZN10layer_norm31ln_parallel_residual_bwd_kernelINS_13Kernel_traitsI6__halfS2_S2_S2_fjLj256ELj1ELj4ELj1ELj16ENS_18Kernel_traits_baseILj256ES2_S2_S2_S2_fjLj128EEEEELb1ELb0ELb0EEEvNS_9BwdParamsE,"aw",@nobits
	.sectionflags	@""
	.align	16
	.zero		1024


//--------------------- .nv.shared._ZN10layer_norm31ln_parallel_residual_bwd_kernelINS_13Kernel_traitsI6__halfS2_S2_S2_fjLj256ELj1ELj4ELj1ELj16ENS_18Kernel_traits_baseILj256ES2_S2_S2_S2_fjLj128EEEEELb1ELb0ELb1EEEvNS_9BwdParamsE --------------------------
	.section	.nv.shared._ZN10layer_norm31ln_parallel_residual_bwd_kernelINS_13Kernel_traitsI6__halfS2_S2_S2_fjLj256ELj1ELj4ELj1ELj16ENS_18Kernel_traits_baseILj256ES2_S2_S2_S2_fjLj128EEEEELb1ELb0ELb1EEEvNS_9BwdParamsE,"aw",@nobits
	.sectionflags	@""
	.align	16
	.zero		1024


//--------------------- .nv.shared._ZN10layer_norm22ln_bwd_finalize_kernelINS_22Kernel_traits_finalizeILj256E6__halfS2_S2_S2_fjLb0ELj1024ELj4ENS_18Kernel_traits_baseILj256ES2_S2_S2_S2_fjLj1024EEEEELb0ELb0EEEvNS_9BwdParamsE --------------------------
	.section	.nv.shared._ZN10layer_norm22ln_bwd_finalize_kernelINS_22Kernel_traits_finalizeILj256E6__halfS2_S2_S2_fjLb0ELj1024ELj4ENS_18Kernel_traits_baseILj256ES2_S2_S2_S2_fjLj1024EEEEELb0ELb0EEEvNS_9BwdParamsE,"aw",@nobits
	.sectionflags	@""
	.align	16
.nv.shared._ZN10layer_norm22ln_bwd_finalize_kernelINS_22Kernel_traits_finalizeILj256E6__halfS2_S2_S2_fjLb0ELj1024ELj4ENS_18Kernel_traits_baseILj256ES2_S2_S2_S2_fjLj1024EEEEELb0ELb0EEEvNS_9BwdParamsE:
	.zero		9472


//--------------------- .nv.shared._ZN10layer_norm40ln_parallel_residual_bwd_finalize_kernelINS_22Kernel_traits_finalizeILj256E6__halfS2_S2_S2_fjLb0ELj1024ELj4ENS_18Kernel_traits_baseILj256ES2_S2_S2_S2_fjLj1024EEEEELb0EEEvNS_9BwdParamsE --------------------------
	.section	.nv.shared._ZN10layer_norm40ln_parallel_residual_bwd_finalize_kernelINS_22Kernel_traits_finalizeILj256E6__halfS2_S2_S2_fjLb0ELj1024ELj4ENS_18Kernel_traits_baseILj256ES2_S2_S2_S2_fjLj1024EEEEELb0EEEvNS_9BwdParamsE,"aw",@nobits
	.sectionflags	@""
	.align	16
.nv.shared._ZN10layer_norm40ln_parallel_residual_bwd_finalize_kernelINS_22Kernel_traits_finalizeILj256E6__halfS2_S2_S2_fjLb0ELj1024ELj4ENS_18Kernel_traits_baseILj256ES2_S2_S2_S2_fjLj1024EEEEELb0EEEvNS_9BwdParamsE:
	.zero		17920


//--------------------- .nv.shared._ZN10layer_norm31ln_parallel_residual_bwd_kernelINS_13Kernel_traitsI6__halfS2_S2_S2_fjLj256ELj1ELj4ELj1ELj16ENS_18Kernel_traits_baseILj256ES2_S2_S2_S2_fjLj128EEEEELb1ELb1ELb0EEEvNS_9BwdParamsE --------------------------
	.section	.nv.shared._ZN10layer_norm31ln_parallel_residual_bwd_kernelINS_13Kernel_traitsI6__halfS2_S2_S2_fjLj256ELj1ELj4ELj1ELj16ENS_18Kernel_traits_baseILj256ES2_S2_S2_S2_fjLj128EEEEELb1ELb1ELb0EEEvNS_9BwdParamsE,"aw",@nobits
	.sectionflags	@""
	.align	16
	.zero		1024


//--------------------- .nv.shared._ZN10layer_norm22ln_bwd_finalize_kernelINS_22Kernel_traits_finalizeILj256E6__halfS2_S2_S2_fjLb0ELj1024ELj4ENS_18Kernel_traits_baseILj256ES2_S2_S2_S2_fjLj1024EEEEELb0ELb1EEEvNS_9BwdParamsE --------------------------
	.section	.nv.shared._ZN10layer_norm22ln_bwd_finalize_kernelINS_22Kernel_traits_finalizeILj256E6__halfS2_S2_S2_fjLb0ELj1024ELj4ENS_18Kernel_traits_baseILj256ES2_S2_S2_S2_fjLj1024EEEEELb0ELb1EEEvNS_9BwdParamsE,"aw",@nobits
	.sectionflags	@""
	.align	16
.nv.shared._ZN10layer_norm22ln_bwd_finalize_kernelINS_22Kernel_traits_finalizeILj256E6__halfS2_S2_S2_fjLb0ELj1024ELj4ENS_18Kernel_traits_baseILj256ES2_S2_S2_S2_fjLj1024EEEEELb0ELb1EEEvNS_9BwdParamsE:
	.zero		9472


//--------------------- .nv.shared._ZN10layer_norm40ln_parallel_residual_bwd_finalize_kernelINS_22Kernel_traits_finalizeILj256E6__halfS2_S2_S2_fjLb0ELj1024ELj4ENS_18Kernel_traits_baseILj256ES2_S2_S2_S2_fjLj1024EEEEELb1EEEvNS_9BwdParamsE --------------------------
	.section	.nv.shared._ZN10layer_norm40ln_parallel_residual_bwd_finalize_kernelINS_22Kernel_traits_finalizeILj256E6__halfS2_S2_S2_fjLb0ELj1024ELj4ENS_18Kernel_traits_baseILj256ES2_S2_S2_S2_fjLj1024EEEEELb1EEEvNS_9BwdParamsE,"aw",@nobits
	.sectionflags	@""
	.align	16
.nv.shared._ZN10layer_norm40ln_parallel_residual_bwd_finalize_kernelINS_22Kernel_traits_finalizeILj256E6__halfS2_S2_S2_fjLb0ELj1024ELj4ENS_18Kernel_traits_baseILj256ES2_S2_S2_S2_fjLj1024EEEEELb1EEEvNS_9BwdParamsE:
	.zero		17920


//--------------------- .nv.shared._ZN10layer_norm31ln_parallel_residual_bwd_kernelINS_13Kernel_traitsI6__halfS2_S2_S2_fjLj256ELj1ELj4ELj1ELj16ENS_18Kernel_traits_baseILj256ES2_S2_S2_S2_fjLj128EEEEELb1ELb1ELb1EEEvNS_9BwdParamsE --------------------------
	.section	.nv.shared._ZN10layer_norm31ln_parallel_residual_bwd_kernelINS_13Kernel_traitsI6__halfS2_S2_S2_fjLj256ELj1ELj4ELj1ELj16ENS_18Kernel_traits_baseILj256ES2_S2_S2_S2_fjLj128EEEEELb1ELb1ELb1EEEvNS_9BwdParamsE,"aw",@nobits
	.sectionflags	@""
	.align	16
	.zero		1024


//--------------------- .nv.shared._ZN10layer_norm31ln_parallel_residual_bwd_kernelINS_13Kernel_traitsIf13__nv_bfloat16S2_S2_fjLj256ELj1ELj4ELj1ELj16ENS_18Kernel_traits_baseILj256EfS2_S2_S2_fjLj128EEEEELb0ELb0ELb0EEEvNS_9BwdParamsE --------------------------
	.section	.nv.shared._ZN10layer_norm31ln_parallel_residual_bwd_kernelINS_13Kernel_traitsIf13__nv_bfloat16S2_S2_fjLj256ELj1ELj4ELj1ELj16ENS_18Kernel_traits_baseILj256EfS2_S2_S2_fjLj128EEEEELb0ELb0ELb0EEEvNS_9BwdParamsE,"aw",@nobits
	.sectionflags	@""
	.align	16
	.zero		1024


//--------------------- .nv.shared._ZN10layer_norm31ln_parallel_residual_bwd_kernelINS_13Kernel_traitsIf13__nv_bfloat16S2_S2_fjLj256ELj1ELj4ELj1ELj16ENS_18Kernel_traits_baseILj256EfS2_S2_S2_fjLj128EEEEELb0ELb0ELb1EEEvNS_9BwdParamsE --------------------------
	.section	.nv.shared._ZN10layer_norm31ln_parallel_residual_bwd_kernelINS_13Kernel_traitsIf13__nv_bfloat16S2_S2_fjLj256ELj1ELj4ELj1ELj16ENS_18Kernel_traits_baseILj256EfS2_S2_S2_fjLj128EEEEELb0ELb0ELb1EEEvNS_9BwdParamsE,"aw",@nobits
	.sectionflags	@""
	.align	16
	.zero		1024


//--------------------- .nv.shared._ZN10layer_norm31ln_parallel_residual_bwd_kernelINS_13Kernel_traitsIf13__nv_bfloat16S2_S2_fjLj256ELj1ELj4ELj1ELj16ENS_18Kernel_traits_baseILj256EfS2_S2_S2_fjLj128EEEEELb0ELb1ELb0EEEvNS_9BwdParamsE --------------------------
	.section	.nv.shared._ZN10layer_norm31ln_parallel_residual_bwd_kernelINS_13Kernel_traitsIf13__nv_bfloat16S2_S2_fjLj256ELj1ELj4ELj1ELj16ENS_18Kernel_traits_baseILj256EfS2_S2_S2_fjLj128EEEEELb0ELb1ELb0EEEvNS_9BwdParamsE,"aw",@nobits
	.sectionflags	@""
	.align	16
	.zero		1024


//--------------------- .nv.shared._ZN10layer_norm31ln_parallel_residual_bwd_kernelINS_13Kernel_traitsIf13__nv_bfloat16S2_S2_fjLj256ELj1ELj4ELj1ELj16ENS_18Kernel_traits_baseILj256EfS2_S2_S2_fjLj128EEEEELb0ELb1ELb1EEEvNS_9BwdParamsE --------------------------
	.section	.nv.shared._ZN10layer_norm31ln_parallel_residual_bwd_kernelINS_13Kernel_traitsIf13__nv_bfloat16S2_S2_fjLj256ELj1ELj4ELj1ELj16ENS_18Kernel_traits_baseILj256EfS2_S2_S2_fjLj128EEEEELb0ELb1ELb1EEEvNS_9BwdParamsE,"aw",@nobits
	.sectionflags	@""
	.align	16
	.zero		1024


//--------------------- .nv.shared._ZN10layer_norm31ln_parallel_residual_bwd_kernelINS_13Kernel_traitsIf13__nv_bfloat16S2_S2_fjLj256ELj1ELj4ELj1ELj16ENS_18Kernel_traits_baseILj256EfS2_S2_S2_fjLj128EEEEELb1ELb0ELb0EEEvNS_9BwdParamsE --------------------------
	.section	.nv.shared._ZN10layer_norm31ln_parallel_residual_bwd_kernelINS_13Kernel_traitsIf13__nv_bfloat16S2_S2_fjLj256ELj1ELj4ELj1ELj16ENS_18Kernel_traits_baseILj256EfS2_S2_S2_fjLj128EEEEELb1ELb0ELb0EEEvNS_9BwdParamsE,"aw",@nobits
	.sectionflags	@""
	.align	16
	.zero		1024


//--------------------- .nv.shared._ZN10layer_norm31ln_parallel_residual_bwd_kernelINS_13Kernel_traitsIf13__nv_bfloat16S2_S2_fjLj256ELj1ELj4ELj1ELj16ENS_18Kernel_traits_baseILj256EfS2_S2_S2_fjLj128EEEEELb1ELb0ELb1EEEvNS_9BwdParamsE --------------------------
	.section	.nv.shared._ZN10layer_norm31ln_parallel_residual_bwd_kernelINS_13Kernel_traitsIf13__nv_bfloat16S2_S2_fjLj256ELj1ELj4ELj1ELj16ENS_18Kernel_traits_baseILj256EfS2_S2_S2_fjLj128EEEEELb1ELb0ELb1EEEvNS_9BwdParamsE,"aw",@nobits
	.sectionflags	@""
	.align	16
	.zero		1024


//--------------------- .nv.shared._ZN10layer_norm22ln_bwd_finalize_kernelINS_22Kernel_traits_finalizeILj256Ef13__nv_bfloat16S2_S2_fjLb0ELj1024ELj4ENS_18Kernel_traits_baseILj256EfS2_S2_S2_fjLj1024EEEEELb0ELb0EEEvNS_9BwdParamsE --------------------------
	.section	.nv.shared._ZN10layer_norm22ln_bwd_finalize_kernelINS_22Kernel_traits_finalizeILj256Ef13__nv_bfloat16S2_S2_fjLb0ELj1024ELj4ENS_18Kernel_traits_baseILj256EfS2_S2_S2_fjLj1024EEEEELb0ELb0EEEvNS_9BwdParamsE,"aw",@nobits
	.sectionflags	@""
	.align	16
.nv.shared._ZN10layer_norm22ln_bwd_finalize_kernelINS_22Kernel_traits_finalizeILj256Ef13__nv_bfloat16S2_S2_fjLb0ELj1024ELj4ENS_18Kernel_traits_baseILj256EfS2_S2_S2_fjLj1024EEEEELb0ELb0EEEvNS_9BwdParamsE:
	.zero		9472


//--------------------- .nv.shared._ZN10layer_norm40ln_parallel_residual_bwd_finalize_kernelINS_22Kernel_traits_finalizeILj256Ef13__nv_bfloat16S2_S2_fjLb0ELj1024ELj4ENS_18Kernel_traits_baseILj256EfS2_S2_S2_fjLj1024EEEEELb0EEEvNS_9BwdParamsE --------------------------
	.section	.nv.shared._ZN10layer_norm40ln_parallel_residual_bwd_finalize_kernelINS_22Kernel_traits_finalizeILj256Ef13__nv_bfloat16S2_S2_fjLb0ELj1024ELj4ENS_18Kernel_traits_baseILj256EfS2_S2_S2_fjLj1024EEEEELb0EEEvNS_9BwdParamsE,"aw",@nobits
	.sectionflags	@""
	.align	16
.nv.shared._ZN10layer_norm40ln_parallel_residual_bwd_finalize_kernelINS_22Kernel_traits_finalizeILj256Ef13__nv_bfloat16S2_S2_fjLb0ELj1024ELj4ENS_18Kernel_traits_baseILj256EfS2_S2_S2_fjLj1024EEEEELb0EEEvNS_9BwdParamsE:
	.zero		17920


//--------------------- .nv.shared._ZN10layer_norm31ln_parallel_residual_bwd_kernelINS_13Kernel_traitsIf13__nv_bfloat16S2_S2_fjLj256ELj1ELj4ELj1ELj16ENS_18Kernel_traits_baseILj256EfS2_S2_S2_fjLj128EEEEELb1ELb1ELb0EEEvNS_9BwdParamsE --------------------------
	.section	.nv.shared._ZN10layer_norm31ln_parallel_residual_bwd_kernelINS_13Kernel_traitsIf13__nv_bfloat16S2_S2_fjLj256ELj1ELj4ELj1ELj16ENS_18Kernel_traits_baseILj256EfS2_S2_S2_fjLj128EEEEELb1ELb1ELb0EEEvNS_9BwdParamsE,"aw",@nobits
	.sectionflags	@""
	.align	16
	.zero		1024


//--------------------- .nv.shared._ZN10layer_norm22ln_bwd_finalize_kernelINS_22Kernel_traits_finalizeILj256Ef13__nv_bfloat16S2_S2_fjLb0ELj1024ELj4ENS_18Kernel_traits_baseILj256EfS2_S2_S2_fjLj1024EEEEELb0ELb1EEEvNS_9BwdParamsE --------------------------
	.section	.nv.shared._ZN10layer_norm22ln_bwd_finalize_kernelINS_22Kernel_traits_finalizeILj256Ef13__nv_bfloat16S2_S2_fjLb0ELj1024ELj4ENS_18Kernel_traits_baseILj256EfS2_S2_S2_fjLj1024EEEEELb0ELb1EEEvNS_9BwdParamsE,"aw",@nobits
	.sectionflags	@""
	.align	16
.nv.shared._ZN10layer_norm22ln_bwd_finalize_kernelINS_22Kernel_traits_finalizeILj256Ef13__nv_bfloat16S2_S2_fjLb0ELj1024ELj4ENS_18Kernel_traits_baseILj256EfS2_S2_S2_fjLj1024EEEEELb0ELb1EEEvNS_9BwdParamsE:
	.zero		9472


//--------------------- .nv.shared._ZN10layer_norm40ln_parallel_residual_bwd_finalize_kernelINS_22Kernel_traits_finalizeILj256Ef13__nv_bfloat16S2_S2_fjLb0ELj1024ELj4ENS_18Kernel_traits_baseILj256EfS2_S2_S2_fjLj1024EEEEELb1EEEvNS_9BwdParamsE --------------------------
	.section	.nv.shared._ZN10layer_norm40ln_parallel_residual_bwd_finalize_kernelINS_22Kernel_traits_finalizeILj256Ef13__nv_bfloat16S2_S2_fjLb0ELj1024ELj4ENS_18Kernel_traits_baseILj256EfS2_S2_S2_fjLj1024EEEEELb1EEEvNS_9BwdParamsE,"aw",@nobits
	.sectionflags	@""
	.align	16
.nv.shared._ZN10layer_norm40ln_parallel_residual_bwd_finalize_kernelINS_22Kernel_traits_finalizeILj256Ef13__nv_bfloat16S2_S2_fjLb0ELj1024ELj4ENS_18Kernel_traits_baseILj256EfS2_S2_S2_fjLj1024EEEEELb1EEEvNS_9BwdParamsE:
	.zero		17920


//--------------------- .nv.shared._ZN10layer_norm31ln_parallel_residual_bwd_kernelINS_13Kernel_traitsIf13__nv_bfloat16S2_S2_fjLj256ELj1ELj4ELj1ELj16ENS_18Kernel_traits_baseILj256EfS2_S2_S2_fjLj128EEEEELb1ELb1ELb1EEEvNS_9BwdParamsE --------------------------
	.section	.nv.shared._ZN10layer_norm31ln_parallel_residual_bwd_kernelINS_13Kernel_traitsIf13__nv_bfloat16S2_S2_fjLj256ELj1ELj4ELj1ELj16ENS_18Kernel_traits_baseILj256EfS2_S2_S2_fjLj128EEEEELb1ELb1ELb1EEEvNS_9BwdParamsE,"aw",@nobits
	.sectionflags	@""
	.align	16
	.zero		1024


//--------------------- .nv.shared._ZN10layer_norm31ln_parallel_residual_bwd_kernelINS_13Kernel_traitsI13__nv_bfloat16S2_fS2_fjLj256ELj1ELj4ELj1ELj16ENS_18Kernel_traits_baseILj256ES2_S2_fS2_fjLj128EEEEELb0ELb0ELb0EEEvNS_9BwdParamsE --------------------------
	.section	.nv.shared._ZN10layer_norm31ln_parallel_residual_bwd_kernelINS_13Kernel_traitsI13__nv_bfloat16S2_fS2_fjLj256ELj1ELj4ELj1ELj16ENS_18Kernel_traits_baseILj256ES2_S2_fS2_fjLj128EEEEELb0ELb0ELb0EEEvNS_9BwdParamsE,"aw",@nobits
	.sectionflags	@""
	.align	16
	.zero		1024


//--------------------- .nv.shared._ZN10layer_norm31ln_parallel_residual_bwd_kernelINS_13Kernel_traitsI13__nv_bfloat16S2_fS2_fjLj256ELj1ELj4ELj1ELj16ENS_18Kernel_traits_baseILj256ES2_S2_fS2_fjLj128EEEEELb0ELb0ELb1EEEvNS_9BwdParamsE --------------------------
	.section	.nv.shared._ZN10layer_norm31ln_parallel_residual_bwd_kernelINS_13Kernel_traitsI13__nv_bfloat16S2_fS2_fjLj256ELj1ELj4ELj1ELj16ENS_18Kernel_traits_baseILj256ES2_S2_fS2_fjLj128EEEEELb0ELb0ELb1EEEvNS_9BwdParamsE,"aw",@nobits
	.sectionflags	@""
	.align	16
	.zero		1024


//--------------------- .nv.shared._ZN10layer_norm31ln_parallel_residual_bwd_kernelINS_13Kernel_traitsI13__nv_bfloat16S2_fS2_fjLj256ELj1ELj4ELj1ELj16ENS_18Kernel_traits_baseILj256ES2_S2_fS2_fjLj128EEEEELb0ELb1ELb0EEEvNS_9BwdParamsE --------------------------
	.section	.nv.shared._ZN10layer_norm31ln_parallel_residual_bwd_kernelINS_13Kernel_traitsI13__nv_bfloat16S2_fS2_fjLj256ELj1ELj4ELj1ELj16ENS_18Kernel_traits_baseILj256ES2_S2_fS2_fjLj128EEEEELb0ELb1ELb0EEEvNS_9BwdParamsE,"aw",@nobits
	.sectionflags	@""
	.align	16
	.zero		1024


//--------------------- .nv.shared._ZN10layer_norm31ln_parallel_residual_bwd_kernelINS_13Kernel_traitsI13__nv_bfloat16S2_fS2_fjLj256ELj1ELj4ELj1ELj16ENS_18Kernel_traits_baseILj256ES2_S2_fS2_fjLj128EEEEELb0ELb1ELb1EEEvNS_9BwdParamsE --------------------------
	.section	.nv.shared._ZN10layer_norm31ln_parallel_residual_bwd_kernelINS_13Kernel_traitsI13__nv_bfloat16S2_fS2_fjLj256ELj1ELj4ELj1ELj16ENS_18Kernel_traits_baseILj256ES2_S2_fS2_fjLj128EEEEELb0ELb1ELb1EEEvNS_9BwdParamsE,"aw",@nobits
	.sectionflags	@""
	.align	16
	.zero		1024


//--------------------- .nv.shared._ZN10layer_norm31ln_parallel_residual_bwd_kernelINS_13Kernel_traitsI13__nv_bfloat16S2_fS2_fjLj256ELj1ELj4ELj1ELj16ENS_18Kernel_traits_baseILj256ES2_S2_fS2_fjLj128EEEEELb1ELb0ELb0EEEvNS_9BwdParamsE --------------------------
	.section	.nv.shared._ZN10layer_norm31ln_parallel_residual_bwd_kernelINS_13Kernel_traitsI13__nv_bfloat16S2_fS2_fjLj256ELj1ELj4ELj1ELj16ENS_18Kernel_traits_baseILj256ES2_S2_fS2_fjLj128EEEEELb1ELb0ELb0EEEvNS_9BwdParamsE,"aw",@nobits
	.sectionflags	@""
	.align	16
	.zero		1024


//--------------------- .nv.shared._ZN10layer_norm31ln_parallel_residual_bwd_kernelINS_13Kernel_traitsI13__nv_bfloat16S2_fS2_fjLj256ELj1ELj4ELj1ELj16ENS_18Kernel_traits_baseILj256ES2_S2_fS2_fjLj128EEEEELb1ELb0ELb1EEEvNS_9BwdParamsE --------------------------
	.section	.nv.shared._ZN10layer_norm31ln_parallel_residual_bwd_kernelINS_13Kernel_traitsI13__nv_bfloat16S2_fS2_fjLj256ELj1ELj4ELj1ELj16ENS_18Kernel_traits_baseILj256ES2_S2_fS2_fjLj128EEEEELb1ELb0ELb1EEEvNS_9BwdParamsE,"aw",@nobits
	.sectionflags	@""
	.align	16
	.zero		1024


//--------------------- .nv.shared._ZN10layer_norm22ln_bwd_finalize_kernelINS_22Kernel_traits_finalizeILj256E13__nv_bfloat16S2_fS2_fjLb0ELj1024ELj4ENS_18Kernel_traits_baseILj256ES2_S2_fS2_fjLj1024EEEEELb0ELb0EEEvNS_9BwdParamsE --------------------------
	.section	.nv.shared._ZN10layer_norm22ln_bwd_finalize_kernelINS_22Kernel_traits_finalizeILj256E13__nv_bfloat16S2_fS2_fjLb0ELj1024ELj4ENS_18Kernel_traits_baseILj256ES2_S2_fS2_fjLj1024EEEEELb0ELb0EEEvNS_9BwdParamsE,"aw",@nobits
	.sectionflags	@""
	.align	16
.nv.shared._ZN10layer_norm22ln_bwd_finalize_kernelINS_22Kernel_traits_finalizeILj256E13__nv_bfloat16S2_fS2_fjLb0ELj1024ELj4ENS_18Kernel_traits_baseILj256ES2_S2_fS2_fjLj1024EEEEELb0ELb0EEEvNS_9BwdParamsE:
	.zero		9472


//--------------------- .nv.shared._ZN10layer_norm40ln_parallel_residual_bwd_finalize_kernelINS_22Kernel_traits_finalizeILj256E13__nv_bfloat16S2_fS2_fjLb0ELj1024ELj4ENS_18Kernel_traits_baseILj256ES2_S2_fS2_fjLj1024EEEEELb0EEEvNS_9BwdParamsE --------------------------
	.section	.nv.shared._ZN10layer_norm40ln_parallel_residual_bwd_finalize_kernelINS_22Kernel_traits_finalizeILj256E13__nv_bfloat16S2_fS2_fjLb0ELj1024ELj4ENS_18Kernel_traits_baseILj256ES2_S2_fS2_fjLj1024EEEEELb0EEEvNS_9BwdParamsE,"aw",@nobits
	.sectionflags	@""
	.align	16
.nv.shared._ZN10layer_norm40ln_parallel_residual_bwd_finalize_kernelINS_22Kernel_traits_finalizeILj256E13__nv_bfloat16S2_fS2_fjLb0ELj1024ELj4ENS_18Kernel_traits_baseILj256ES2_S2_fS2_fjLj1024EEEEELb0EEEvNS_9BwdParamsE:
	.zero		17920


//--------------------- .nv.shared._ZN10layer_norm31ln_parallel_residual_bwd_kernelINS_13Kernel_traitsI13__nv_bfloat16S2_fS2_fjLj256ELj1ELj4ELj1ELj16ENS_18Kernel_traits_baseILj256ES2_S2_fS2_fjLj128EEEEELb1ELb1ELb0EEEvNS_9BwdParamsE --------------------------
	.section	.nv.shared._ZN10layer_norm31ln_parallel_residual_bwd_kernelINS_13Kernel_traitsI13__nv_bfloat16S2_fS2_fjLj256ELj1ELj4ELj1ELj16ENS_18Kernel_traits_baseILj256ES2_S2_fS2_fjLj128EEEEELb1ELb1ELb0EEEvNS_9BwdParamsE,"aw",@nobits
	.sectionflags	@""
	.align	16
	.zero		1024


//--------------------- .nv.shared._ZN10layer_norm22ln_bwd_finalize_kernelINS_22Kernel_traits_finalizeILj256E13__nv_bfloat16S2_fS2_fjLb0ELj1024ELj4ENS_18Kernel_traits_baseILj256ES2_S2_fS2_fjLj1024EEEEELb0ELb1EEEvNS_9BwdParamsE --------------------------
	.section	.nv.shared._ZN10layer_norm22ln_bwd_finalize_kernelINS_22Kernel_traits_finalizeILj256E13__nv_bfloat16S2_fS2_fjLb0ELj1024ELj4ENS_18Kernel_traits_baseILj256ES2_S2_fS2_fjLj1024EEEEELb0ELb1EEEvNS_9BwdParamsE,"aw",@nobits
	.sectionflags	@""
	.align	16
.nv.shared._ZN10layer_norm22ln_bwd_finalize_kernelINS_22Kernel_traits_finalizeILj256E13__nv_bfloat16S2_fS2_fjLb0ELj1024ELj4ENS_18Kernel_traits_baseILj256ES2_S2_fS2_fjLj1024EEEEELb0ELb1EEEvNS_9BwdParamsE:
	.zero		9472


//--------------------- .nv.shared._ZN10layer_norm40ln_parallel_residual_bwd_finalize_kernelINS_22Kernel_traits_finalizeILj256E13__nv_bfloat16S2_fS2_fjLb0ELj1024ELj4ENS_18Kernel_traits_baseILj256ES2_S2_fS2_fjLj1024EEEEELb1EEEvNS_9BwdParamsE --------------------------
	.section	.nv.shared._ZN10layer_norm40ln_parallel_residual_bwd_finalize_kernelINS_22Kernel_traits_finalizeILj256E13__nv_bfloat16S2_fS2_fjLb0ELj1024ELj4ENS_18Kernel_traits_baseILj256ES2_S2_fS2_fjLj1024EEEEELb1EEEvNS_9BwdParamsE,"aw",@nobits
	.sectionflags	@""
	.align	16
.nv.shared._ZN10layer_norm40ln_parallel_residual_bwd_finalize_kernelINS_22Kernel_traits_finalizeILj256E13__nv_bfloat16S2_fS2_fjLb0ELj1024ELj4ENS_18Kernel_traits_baseILj256ES2_S2_fS2_fjLj1024EEEEELb1EEEvNS_9BwdParamsE:
	.zero		17920


//--------------------- .nv.shared._ZN10layer_norm31ln_parallel_residual_bwd_kernelINS_13Kernel_traitsI13__nv_bfloat16S2_fS2_fjLj256ELj1ELj4ELj1ELj16ENS_18Kernel_traits_baseILj256ES2_S2_fS2_fjLj128EEEEELb1ELb1ELb1EEEvNS_9BwdParamsE --------------------------
	.section	.nv.shared._ZN10layer_norm31ln_parallel_residual_bwd_kernelINS_13Kernel_traitsI13__nv_bfloat16S2_fS2_fjLj256ELj1ELj4ELj1ELj16ENS_18Kernel_traits_baseILj256ES2_S2_fS2_fjLj128EEEEELb1ELb1ELb1EEEvNS_9BwdParamsE,"aw",@nobits
	.sectionflags	@""
	.align	16
	.zero		1024


//--------------------- .nv.shared._ZN10layer_norm31ln_parallel_residual_bwd_kernelINS_13Kernel_traitsIf13__nv_bfloat16fS2_fjLj256ELj1ELj4ELj1ELj16ENS_18Kernel_traits_baseILj256EfS2_fS2_fjLj128EEEEELb0ELb0ELb0EEEvNS_9BwdParamsE --------------------------
	.section	.nv.shared._ZN10layer_norm31ln_parallel_residual_bwd_kernelINS_13Kernel_traitsIf13__nv_bfloat16fS2_fjLj256ELj1ELj4ELj1ELj16ENS_18Kernel_traits_baseILj256EfS2_fS2_fjLj128EEEEELb0ELb0ELb0EEEvNS_9BwdParamsE,"aw",@nobits
	.sectionflags	@""
	.align	16
	.zero		1024


//--------------------- .nv.shared._ZN10layer_norm31ln_parallel_residual_bwd_kernelINS_13Kernel_traitsIf13__nv_bfloat16fS2_fjLj256ELj1ELj4ELj1ELj16ENS_18Kernel_traits_baseILj256EfS2_fS2_fjLj128EEEEELb0ELb0ELb1EEEvNS_9BwdParamsE --------------------------
	.section	.nv.shared._ZN10layer_norm31ln_parallel_residual_bwd_kernelINS_13Kernel_traitsIf13__nv_bfloat16fS2_fjLj256ELj1ELj4ELj1ELj16ENS_18Kernel_traits_baseILj256EfS2_fS2_fjLj128EEEEELb0ELb0ELb1EEEvNS_9BwdParamsE,"aw",@nobits
	.sectionflags	@""
	.align	16
	.zero		1024


//--------------------- .nv.shared._ZN10layer_norm31ln_parallel_residual_bwd_kernelINS_13Kernel_traitsIf13__nv_bfloat16fS2_fjLj256ELj1ELj4ELj1ELj16ENS_18Kernel_traits_baseILj256EfS2_fS2_fjLj128EEEEELb0ELb1ELb0EEEvNS_9BwdParamsE --------------------------
	.section	.nv.shared._ZN10layer_norm31ln_parallel_residual_bwd_kernelINS_13Kernel_traitsIf13__nv_bfloat16fS2_fjLj256ELj1ELj4ELj1ELj16ENS_18Kernel_traits_baseILj256EfS2_fS2_fjLj128EEEEELb0ELb1ELb0EEEvNS_9BwdParamsE,"aw",@nobits
	.sectionflags	@""
	.align	16
	.zero		1024


//--------------------- .nv.shared._ZN10layer_norm31ln_parallel_residual_bwd_kernelINS_13Kernel_traitsIf13__nv_bfloat16fS2_fjLj256ELj1ELj4ELj1ELj16ENS_18Kernel_traits_baseILj256EfS2_fS2_fjLj128EEEEELb0ELb1ELb1EEEvNS_9BwdParamsE --------------------------
	.section	.nv.shared._ZN10layer_norm31ln_parallel_residual_bwd_kernelINS_13Kernel_traitsIf13__nv_bfloat16fS2_fjLj256ELj1ELj4ELj1ELj16ENS_18Kernel_traits_baseILj256EfS2_fS2_fjLj128EEEEELb0ELb1ELb1EEEvNS_9BwdParamsE,"aw",@nobits
	.sectionflags	@""
	.align	16
	.zero		1024


//--------------------- .nv.shared._ZN10layer_norm31ln_parallel_residual_bwd_kernelINS_13Kernel_traitsIf13__nv_bfloat16fS2_fjLj256ELj1ELj4ELj1ELj16ENS_18Kernel_traits_baseILj256EfS2_fS2_fjLj128EEEEELb1ELb0ELb0EEEvNS_9BwdParamsE --------------------------
	.section	.nv.shared._ZN10layer_norm31ln_parallel_residual_bwd_kernelINS_13Kernel_traitsIf13__nv_bfloat16fS2_fjLj256ELj1ELj4ELj1ELj16ENS_18Kernel_traits_baseILj256EfS2_fS2_fjLj128EEEEELb1ELb0ELb0EEEvNS_9BwdParamsE,"aw",@nobits
	.sectionflags	@""
	.align	16
	.zero		1024


//--------------------- .nv.shared._ZN10layer_norm31ln_parallel_residual_bwd_kernelINS_13Kernel_traitsIf13__nv_bfloat16fS2_fjLj256ELj1ELj4ELj1ELj16ENS_18Kernel_traits_baseILj256EfS2_fS2_fjLj128EEEEELb1ELb0ELb1EEEvNS_9BwdParamsE --------------------------
	.section	.nv.shared._ZN10layer_norm31ln_parallel_residual_bwd_kernelINS_13Kernel_traitsIf13__nv_bfloat16fS2_fjLj256ELj1ELj4ELj1ELj16ENS_18Kernel_traits_baseILj256EfS2_fS2_fjLj128EEEEELb1ELb0ELb1EEEvNS_9BwdParamsE,"aw",@nobits
	.sectionflags	@""
	.align	16
	.zero		1024


//--------------------- .nv.shared._ZN10layer_norm22ln_bwd_finalize_kernelINS_22Kernel_traits_finalizeILj256Ef13__nv_bfloat16fS2_fjLb0ELj1024ELj4ENS_18Kernel_traits_baseILj256EfS2_fS2_fjLj1024EEEEELb0ELb0EEEvNS_9BwdParamsE --------------------------
	.section	.nv.shared._ZN10layer_norm22ln_bwd_finalize_kernelINS_22Kernel_traits_finalizeILj256Ef13__nv_bfloat16fS2_fjLb0ELj1024ELj4ENS_18Kernel_traits_baseILj256EfS2_fS2_fjLj1024EEEEELb0ELb0EEEvNS_9BwdParamsE,"aw",@nobits
	.sectionflags	@""
	.align	16
.nv.shared._ZN10layer_norm22ln_bwd_finalize_kernelINS_22Kernel_traits_finalizeILj256Ef13__nv_bfloat16fS2_fjLb0ELj1024ELj4ENS_18Kernel_traits_baseILj256EfS2_fS2_fjLj1024EEEEELb0ELb0EEEvNS_9BwdParamsE:
	.zero		9472


//--------------------- .nv.shared._ZN10layer_norm40ln_parallel_residual_bwd_finalize_kernelINS_22Kernel_traits_finalizeILj256Ef13__nv_bfloat16fS2_fjLb0ELj1024ELj4ENS_18Kernel_traits_baseILj256EfS2_fS2_fjLj1024EEEEELb0EEEvNS_9BwdParamsE --------------------------
	.section	.nv.shared._ZN10layer_norm40ln_parallel_residual_bwd_finalize_kernelINS_22Kernel_traits_finalizeILj256Ef13__nv_bfloat16fS2_fjLb0ELj1024ELj4ENS_18Kernel_traits_baseILj256EfS2_fS2_fjLj1024EEEEELb0EEEvNS_9BwdParamsE,"aw",@nobits
	.sectionflags	@""
	.align	16
.nv.shared._ZN10layer_norm40ln_parallel_residual_bwd_finalize_kernelINS_22Kernel_traits_finalizeILj256Ef13__nv_bfloat16fS2_fjLb0ELj1024ELj4ENS_18Kernel_traits_baseILj256EfS2_fS2_fjLj1024EEEEELb0EEEvNS_9BwdParamsE:
	.zero		17920


//--------------------- .nv.shared._ZN10layer_norm31ln_parallel_residual_bwd_kernelINS_13Kernel_traitsIf13__nv_bfloat16fS2_fjLj256ELj1ELj4ELj1ELj16ENS_18Kernel_traits_baseILj256EfS2_fS2_fjLj128EEEEELb1ELb1ELb0EEEvNS_9BwdParamsE --------------------------
	.section	.nv.shared._ZN10layer_norm31ln_parallel_residual_bwd_kernelINS_13Kernel_traitsIf13__nv_bfloat16fS2_fjLj256ELj1ELj4ELj1ELj16ENS_18Kernel_traits_baseILj256EfS2_fS2_fjLj128EEEEELb1ELb1ELb0EEEvNS_9BwdParamsE,"aw",@nobits
	.sectionflags	@""
	.align	16
	.zero		1024


//--------------------- .nv.shared._ZN10layer_norm22ln_bwd_finalize_kernelINS_22Kernel_traits_finalizeILj256Ef13__nv_bfloat16fS2_fjLb0ELj1024ELj4ENS_18Kernel_traits_baseILj256EfS2_fS2_fjLj1024EEEEELb0ELb1EEEvNS_9BwdParamsE --------------------------
	.section	.nv.shared._ZN10layer_norm22ln_bwd_finalize_kernelINS_22Kernel_traits_finalizeILj256Ef13__nv_bfloat16fS2_fjLb0ELj1024ELj4ENS_18Kernel_traits_baseILj256EfS2_fS2_fjLj1024EEEEELb0ELb1EEEvNS_9BwdParamsE,"aw",@nobits
	.sectionflags	@""
	.align	16
.nv.shared._ZN10layer_norm22ln_bwd_finalize_kernelINS_22Kernel_traits_finalizeILj256Ef13__nv_bfloat16fS2_fjLb0ELj1024ELj4ENS_18Kernel_traits_baseILj256EfS2_fS2_fjLj1024EEEEELb0ELb1EEEvNS_9BwdParamsE:
	.zero		9472


//--------------------- .nv.shared._ZN10layer_norm40ln_parallel_residual_bwd_finalize_kernelINS_22Kernel_traits_finalizeILj256Ef13__nv_bfloat16fS2_fjLb0ELj1024ELj4ENS_18Kernel_traits_baseILj256EfS2_fS2_fjLj1024EEEEELb1EEEvNS_9BwdParamsE --------------------------
	.section	.nv.shared._ZN10layer_norm40ln_parallel_residual_bwd_finalize_kernelINS_22Kernel_traits_finalizeILj256Ef13__nv_bfloat16fS2_fjLb0ELj1024ELj4ENS_18Kernel_traits_baseILj256EfS2_fS2_fjLj1024EEEEELb1EEEvNS_9BwdParamsE,"aw",@nobits
	.sectionflags	@""
	.align	16
.nv.shared._ZN10layer_norm40ln_parallel_residual_bwd_finalize_kernelINS_22Kernel_traits_finalizeILj256Ef13__nv_bfloat16fS2_fjLb0ELj1024ELj4ENS_18Kernel_traits_baseILj256EfS2_fS2_fjLj1024EEEEELb1EEEvNS_9BwdParamsE:
	.zero		17920


//--------------------- .nv.shared._ZN10layer_norm31ln_parallel_residual_bwd_kernelINS_13Kernel_traitsIf13__nv_bfloat16fS2_fjLj256ELj1ELj4ELj1ELj16ENS_18Kernel_traits_baseILj256EfS2_fS2_fjLj128EEEEELb1ELb1ELb1EEEvNS_9BwdParamsE --------------------------
	.section	.nv.shared._ZN10layer_norm31ln_parallel_residual_bwd_kernelINS_13Kernel_traitsIf13__nv_bfloat16fS2_fjLj256ELj1ELj4ELj1ELj16ENS_18Kernel_traits_baseILj256EfS2_fS2_fjLj128EEEEELb1ELb1ELb1EEEvNS_9BwdParamsE,"aw",@nobits
	.sectionflags	@""
	.align	16
	.zero		1024


//--------------------- .nv.shared._ZN10layer_norm31ln_parallel_residual_bwd_kernelINS_13Kernel_traitsIf6__halfS2_S2_fjLj256ELj1ELj4ELj1ELj16ENS_18Kernel_traits_baseILj256EfS2_S2_S2_fjLj128EEEEELb0ELb0ELb0EEEvNS_9BwdParamsE --------------------------
	.section	.nv.shared._ZN10layer_norm31ln_parallel_residual_bwd_kernelINS_13Kernel_traitsIf6__halfS2_S2_fjLj256ELj1ELj4ELj1ELj16ENS_18Kernel_traits_baseILj256EfS2_S2_S2_fjLj128EEEEELb0ELb0ELb0EEEvNS_9BwdParamsE,"aw",@nobits
	.sectionflags	@""
	.align	16
	.zero		1024


//--------------------- .nv.shared._ZN10layer_norm31ln_parallel_residual_bwd_kernelINS_13Kernel_traitsIf6__halfS2_S2_fjLj256ELj1ELj4ELj1ELj16ENS_18Kernel_traits_baseILj256EfS2_S2_S2_fjLj128EEEEELb0ELb0ELb1EEEvNS_9BwdParamsE --------------------------
	.section	.nv.shared._ZN10layer_norm31ln_parallel_residual_bwd_kernelINS_13Kernel_traitsIf6__halfS2_S2_fjLj256ELj1ELj4ELj1ELj16ENS_18Kernel_traits_baseILj256EfS2_S2_S2_fjLj128EEEEELb0ELb0ELb1EEEvNS_9BwdParamsE,"aw",@nobits
	.sectionflags	@""
	.align	16
	.zero		1024


//--------------------- .nv.shared._ZN10layer_norm31ln_parallel_residual_bwd_kernelINS_13Kernel_traitsIf6__halfS2_S2_fjLj256ELj1ELj4ELj1ELj16ENS_18Kernel_traits_baseILj256EfS2_S2_S2_fjLj128EEEEELb0ELb1ELb0EEEvNS_9BwdParamsE --------------------------
	.section	.nv.shared._ZN10layer_norm31ln_parallel_residual_bwd_kernelINS_13Kernel_traitsIf6__halfS2_S2_fjLj256ELj1ELj4ELj1ELj16ENS_18Kernel_traits_baseILj256EfS2_S2_S2_fjLj128EEEEELb0ELb1ELb0EEEvNS_9BwdParamsE,"aw",@nobits
	.sectionflags	@""
	.align	16
	.zero		1024


//--------------------- .nv.shared._ZN10layer_norm31ln_parallel_residual_bwd_kernelINS_13Kernel_traitsIf6__halfS2_S2_fjLj256ELj1ELj4ELj1ELj16ENS_18Kernel_traits_baseILj256EfS2_S2_S2_fjLj128EEEEELb0ELb1ELb1EEEvNS_9BwdParamsE --------------------------
	.section	.nv.shared._ZN10layer_norm31ln_parallel_residual_bwd_kernelINS_13Kernel_traitsIf6__halfS2_S2_fjLj256ELj1ELj4ELj1ELj16ENS_18Kernel_traits_baseILj256EfS2_S2_S2_fjLj128EEEEELb0ELb1ELb1EEEvNS_9BwdParamsE,"aw",@nobits
	.sectionflags	@""
	.align	16
	.zero		1024


//--------------------- .nv.shared._ZN10layer_norm31ln_parallel_residual_bwd_kernelINS_13Kernel_traitsIf6__halfS2_S2_fjLj256ELj1ELj4ELj1ELj16ENS_18Kernel_traits_baseILj256EfS2_S2_S2_fjLj128EEEEELb1ELb0ELb0EEEvNS_9BwdParamsE --------------------------
	.section	.nv.shared._ZN10layer_norm31ln_parallel_residual_bwd_kernelINS_13Kernel_traitsIf6__halfS2_S2_fjLj256ELj1ELj4ELj1ELj16ENS_18Kernel_traits_baseILj256EfS2_S2_S2_fjLj128EEEEELb1ELb0ELb0EEEvNS_9BwdParamsE,"aw",@nobits
	.sectionflags	@""
	.align	16
	.zero		1024


//--------------------- .nv.shared._ZN10layer_norm31ln_parallel_residual_bwd_kernelINS_13Kernel_traitsIf6__halfS2_S2_fjLj256ELj1ELj4ELj1ELj16ENS_18Kernel_traits_baseILj256EfS2_S2_S2_fjLj128EEEEELb1ELb0ELb1EEEvNS_9BwdParamsE --------------------------
	.section	.nv.shared._ZN10layer_norm31ln_parallel_residual_bwd_kernelINS_13Kernel_traitsIf6__halfS2_S2_fjLj256ELj1ELj4ELj1ELj16ENS_18Kernel_traits_baseILj256EfS2_S2_S2_fjLj128EEEEELb1ELb0ELb1EEEvNS_9BwdParamsE,"aw",@nobits
	.sectionflags	@""
	.align	16
	.zero		1024


//--------------------- .nv.shared._ZN10layer_norm22ln_bwd_finalize_kernelINS_22Kernel_traits_finalizeILj256Ef6__halfS2_S2_fjLb0ELj1024ELj4ENS_18Kernel_traits_baseILj256EfS2_S2_S2_fjLj1024EEEEELb0ELb0EEEvNS_9BwdParamsE --------------------------
	.section	.nv.shared._ZN10layer_norm22ln_bwd_finalize_kernelINS_22Kernel_traits_finalizeILj256Ef6__halfS2_S2_fjLb0ELj1024ELj4ENS_18Kernel_traits_baseILj256EfS2_S2_S2_fjLj1024EEEEELb0ELb0EEEvNS_9BwdParamsE,"aw",@nobits
	.sectionflags	@""
	.align	16
.nv.shared._ZN10layer_norm22ln_bwd_finalize_kernelINS_22Kernel_traits_finalizeILj256Ef6__halfS2_S2_fjLb0ELj1024ELj4ENS_18Kernel_traits_baseILj256EfS2_S2_S2_fjLj1024EEEEELb0ELb0EEEvNS_9BwdParamsE:
	.zero		9472


//--------------------- .nv.shared._ZN10layer_norm40ln_parallel_residual_bwd_finalize_kernelINS_22Kernel_traits_finalizeILj256Ef6__halfS2_S2_fjLb0ELj1024ELj4ENS_18Kernel_traits_baseILj256EfS2_S2_S2_fjLj1024EEEEELb0EEEvNS_9BwdParamsE --------------------------
	.section	.nv.shared._ZN10layer_norm40ln_parallel_residual_bwd_finalize_kernelINS_22Kernel_traits_finalizeILj256Ef6__halfS2_S2_fjLb0ELj1024ELj4ENS_18Kernel_traits_baseILj256EfS2_S2_S2_fjLj1024EEEEELb0EEEvNS_9BwdParamsE,"aw",@nobits
	.sectionflags	@""
	.align	16
.nv.shared._ZN10layer_norm40ln_parallel_residual_bwd_finalize_kernelINS_22Kernel_traits_finalizeILj256Ef6__halfS2_S2_fjLb0ELj1024ELj4ENS_18Kernel_traits_baseILj256EfS2_S2_S2_fjLj1024EEEEELb0EEEvNS_9BwdParamsE:
	.zero		17920


//--------------------- .nv.shared._ZN10layer_norm31ln_parallel_residual_bwd_kernelINS_13Kernel_traitsIf6__halfS2_S2_fjLj256ELj1ELj4ELj1ELj16ENS_18Kernel_traits_baseILj256EfS2_S2_S2_fjLj128EEEEELb1ELb1ELb0EEEvNS_9BwdParamsE --------------------------
	.section	.nv.shared._ZN10layer_norm31ln_parallel_residual_bwd_kernelINS_13Kernel_traitsIf6__halfS2_S2_fjLj256ELj1ELj4ELj1ELj16ENS_18Kernel_traits_baseILj256EfS2_S2_S2_fjLj128EEEEELb1ELb1ELb0EEEvNS_9BwdParamsE,"aw",@nobits
	.sectionflags	@""
	.align	16
	.zero		1024


//--------------------- .nv.shared._ZN10layer_norm22ln_bwd_finalize_kernelINS_22Kernel_traits_finalizeILj256Ef6__halfS2_S2_fjLb0ELj1024ELj4ENS_18Kernel_traits_baseILj256EfS2_S2_S2_fjLj1024EEEEELb0ELb1EEEvNS_9BwdParamsE --------------------------
	.section	.nv.shared._ZN10layer_norm22ln_bwd_finalize_kernelINS_22Kernel_traits_finalizeILj256Ef6__halfS2_S2_fjLb0ELj1024ELj4ENS_18Kernel_traits_baseILj256EfS2_S2_S2_fjLj1024EEEEELb0ELb1EEEvNS_9BwdParamsE,"aw",@nobits
	.sectionflags	@""
	.align	16
.nv.shared._ZN10layer_norm22ln_bwd_finalize_kernelINS_22Kernel_traits_finalizeILj256Ef6__halfS2_S2_fjLb0ELj1024ELj4ENS_18Kernel_traits_baseILj256EfS2_S2_S2_fjLj1024EEEEELb0ELb1EEEvNS_9BwdParamsE:
	.zero		9472


//--------------------- .nv.shared._ZN10layer_norm40ln_parallel_residual_bwd_finalize_kernelINS_22Kernel_traits_finalizeILj256Ef6__halfS2_S2_fjLb0ELj1024ELj4ENS_18Kernel_traits_baseILj256EfS2_S2_S2_fjLj1024EEEEELb1EEEvNS_9BwdParamsE --------------------------
	.section	.nv.shared._ZN10layer_norm40ln_parallel_residual_bwd_finalize_kernelINS_22Kernel_traits_finalizeILj256Ef6__halfS2_S2_fjLb0ELj1024ELj4ENS_18Kernel_traits_baseILj256EfS2_S2_S2_fjLj1024EEEEELb1EEEvNS_9BwdParamsE,"aw",@nobits
	.sectionflags	@""
	.align	16
.nv.shared._ZN10layer_norm40ln_parallel_residual_bwd_finalize_kernelINS_22Kernel_traits_finalizeILj256Ef6__halfS2_S2_fjLb0ELj1024ELj4ENS_18Kernel_traits_baseILj256EfS2_S2_S2_fjLj1024EEEEELb1EEEvNS_9BwdParamsE:
	.zero		17920


//--------------------- .nv.shared._ZN10layer_norm31ln_parallel_residual_bwd_kernelINS_13Kernel_traitsIf6__halfS2_S2_fjLj256ELj1ELj4ELj1ELj16ENS_18Kernel_traits_baseILj256EfS2_S2_S2_fjLj128EEEEELb1ELb1ELb1EEEvNS_9BwdParamsE --------------------------
	.section	.nv.shared._ZN10layer_norm31ln_parallel_residual_bwd_kernelINS_13Kernel_traitsIf6__halfS2_S2_fjLj256ELj1ELj4ELj1ELj16ENS_18Kernel_traits_baseILj256EfS2_S2_S2_fjLj128EEEEELb1ELb1ELb1EEEvNS_9BwdParamsE,"aw",@nobits
	.sectionflags	@""
	.align	16
	.zero		1024


//--------------------- .nv.shared._ZN10layer_norm31ln_parallel_residual_bwd_kernelINS_13Kernel_traitsI6__halfS2_fS2_fjLj256ELj1ELj4ELj1ELj16ENS_18Kernel_traits_baseILj256ES2_S2_fS2_fjLj128EEEEELb0ELb0ELb0EEEvNS_9BwdParamsE --------------------------
	.section	.nv.shared._ZN10layer_norm31ln_parallel_residual_bwd_kernelINS_13Kernel_traitsI6__halfS2_fS2_fjLj256ELj1ELj4ELj1ELj16ENS_18Kernel_traits_baseILj256ES2_S2_fS2_fjLj128EEEEELb0ELb0ELb0EEEvNS_9BwdParamsE,"aw",@nobits
	.sectionflags	@""
	.align	16
	.zero		1024


//--------------------- .nv.shared._ZN10layer_norm31ln_parallel_residual_bwd_kernelINS_13Kernel_traitsI6__halfS2_fS2_fjLj256ELj1ELj4ELj1ELj16ENS_18Kernel_traits_baseILj256ES2_S2_fS2_fjLj128EEEEELb0ELb0ELb1EEEvNS_9BwdParamsE --------------------------
	.section	.nv.shared._ZN10layer_norm31ln_parallel_residual_bwd_kernelINS_13Kernel_traitsI6__halfS2_fS2_fjLj256ELj1ELj4ELj1ELj16ENS_18Kernel_traits_baseILj256ES2_S2_fS2_fjLj128EEEEELb0ELb0ELb1EEEvNS_9BwdParamsE,"aw",@nobits
	.sectionflags	@""
	.align	16
	.zero		1024


//--------------------- .nv.shared._ZN10layer_norm31ln_parallel_residual_bwd_kernelINS_13Kernel_traitsI6__halfS2_fS2_fjLj256ELj1ELj4ELj1ELj16ENS_18Kernel_traits_baseILj256ES2_S2_fS2_fjLj128EEEEELb0ELb1ELb0EEEvNS_9BwdParamsE --------------------------
	.section	.nv.shared._ZN10layer_norm31ln_parallel_residual_bwd_kernelINS_13Kernel_traitsI6__halfS2_fS2_fjLj256ELj1ELj4ELj1ELj16ENS_18Kernel_traits_baseILj256ES2_S2_fS2_fjLj128EEEEELb0ELb1ELb0EEEvNS_9BwdParamsE,"aw",@nobits
	.sectionflags	@""
	.align	16
	.zero		1024


//--------------------- .nv.shared._ZN10layer_norm31ln_parallel_residual_bwd_kernelINS_13Kernel_traitsI6__halfS2_fS2_fjLj256ELj1ELj4ELj1ELj16ENS_18Kernel_traits_baseILj256ES2_S2_fS2_fjLj128EEEEELb0ELb1ELb1EEEvNS_9BwdParamsE --------------------------
	.section	.nv.shared._ZN10layer_norm31ln_parallel_residual_bwd_kernelINS_13Kernel_traitsI6__halfS2_fS2_fjLj256ELj1ELj4ELj1ELj16ENS_18Kernel_traits_baseILj256ES2_S2_fS2_fjLj128EEEEELb0ELb1ELb1EEEvNS_9BwdParamsE,"aw",@nobits
	.sectionflags	@""
	.align	16
	.zero		1024


//--------------------- .nv.shared._ZN10layer_norm31ln_parallel_residual_bwd_kernelINS_13Kernel_traitsI6__halfS2_fS2_fjLj256ELj1ELj4ELj1ELj16ENS_18Kernel_traits_baseILj256ES2_S2_fS2_fjLj128EEEEELb1ELb0ELb0EEEvNS_9BwdParamsE --------------------------
	.section	.nv.shared._ZN10layer_norm31ln_parallel_residual_bwd_kernelINS_13Kernel_traitsI6__halfS2_fS2_fjLj256ELj1ELj4ELj1ELj16ENS_18Kernel_traits_baseILj256ES2_S2_fS2_fjLj128EEEEELb1ELb0ELb0EEEvNS_9BwdParamsE,"aw",@nobits
	.sectionflags	@""
	.align	16
	.zero		1024


//--------------------- .nv.shared._ZN10layer_norm31ln_parallel_residual_bwd_kernelINS_13Kernel_traitsI6__halfS2_fS2_fjLj256ELj1ELj4ELj1ELj16ENS_18Kernel_traits_baseILj256ES2_S2_fS2_fjLj128EEEEELb1ELb0ELb1EEEvNS_9BwdParamsE --------------------------
	.section	.nv.shared._ZN10layer_norm31ln_parallel_residual_bwd_kernelINS_13Kernel_traitsI6__halfS2_fS2_fjLj256ELj1ELj4ELj1ELj16ENS_18Kernel_traits_baseILj256ES2_S2_fS2_fjLj128EEEEELb1ELb0ELb1EEEvNS_9BwdParamsE,"aw",@nobits
	.sectionflags	@""
	.align	16
	.zero		1024


//--------------------- .nv.shared._ZN10layer_norm22ln_bwd_finalize_kernelINS_22Kernel_traits_finalizeILj256E6__halfS2_fS2_fjLb0ELj1024ELj4ENS_18Kernel_traits_baseILj256ES2_S2_fS2_fjLj1024EEEEELb0ELb0EEEvNS_9BwdParamsE --------------------------
	.section	.nv.shared._ZN10layer_norm22ln_bwd_finalize_kernelINS_22Kernel_traits_finalizeILj256E6__halfS2_fS2_fjLb0ELj1024ELj4ENS_18Kernel_traits_baseILj256ES2_S2_fS2_fjLj1024EEEEELb0ELb0EEEvNS_9BwdParamsE,"aw",@nobits
	.sectionflags	@""
	.align	16
.nv.shared._ZN10layer_norm22ln_bwd_finalize_kernelINS_22Kernel_traits_finalizeILj256E6__halfS2_fS2_fjLb0ELj1024ELj4ENS_18Kernel_traits_baseILj256ES2_S2_fS2_fjLj1024EEEEELb0ELb0EEEvNS_9BwdParamsE:
	.zero		9472


//--------------------- .nv.shared._ZN10layer_norm40ln_parallel_residual_bwd_finalize_kernelINS_22Kernel_traits_finalizeILj256E6__halfS2_fS2_fjLb0ELj1024ELj4ENS_18Kernel_traits_baseILj256ES2_S2_fS2_fjLj1024EEEEELb0EEEvNS_9BwdParamsE --------------------------
	.section	.nv.shared._ZN10layer_norm40ln_parallel_residual_bwd_finalize_kernelINS_22Kernel_traits_finalizeILj256E6__halfS2_fS2_fjLb0ELj1024ELj4ENS_18Kernel_traits_baseILj256ES2_S2_fS2_fjLj1024EEEEELb0EEEvNS_9BwdParamsE,"aw",@nobits
	.sectionflags	@""
	.align	16
.nv.shared._ZN10layer_norm40ln_parallel_residual_bwd_finalize_kernelINS_22Kernel_traits_finalizeILj256E6__halfS2_fS2_fjLb0ELj1024ELj4ENS_18Kernel_traits_baseILj256ES2_S2_fS2_fjLj1024EEEEELb0EEEvNS_9BwdParamsE:
	.zero		17920


//--------------------- .nv.shared._ZN10layer_norm31ln_parallel_residual_bwd_kernelINS_13Kernel_traitsI6__halfS2_fS2_fjLj256ELj1ELj4ELj1ELj16ENS_18Kernel_traits_baseILj256ES2_S2_fS2_fjLj128EEEEELb1ELb1ELb0EEEvNS_9BwdParamsE --------------------------
	.section	.nv.shared._ZN10layer_norm31ln_parallel_residual_bwd_kernelINS_13Kernel_traitsI6__halfS2_fS2_fjLj256ELj1ELj4ELj1ELj16ENS_18Kernel_traits_baseILj256ES2_S2_fS2_fjLj128EEEEELb1ELb1ELb0EEEvNS_9BwdParamsE,"aw",@nobits
	.sectionflags	@""
	.align	16
	.zero		1024


//--------------------- .nv.shared._ZN10layer_norm22ln_bwd_finalize_kernelINS_22Kernel_traits_finalizeILj256E6__halfS2_fS2_fjLb0ELj1024ELj4ENS_18Kernel_traits_baseILj256ES2_S2_fS2_fjLj1024EEEEELb0ELb1EEEvNS_9BwdParamsE --------------------------
	.section	.nv.shared._ZN10layer_norm22ln_bwd_finalize_kernelINS_22Kernel_traits_finalizeILj256E6__halfS2_fS2_fjLb0ELj1024ELj4ENS_18Kernel_traits_baseILj256ES2_S2_fS2_fjLj1024EEEEELb0ELb1EEEvNS_9BwdParamsE,"aw",@nobits
	.sectionflags	@""
	.align	16
.nv.shared._ZN10layer_norm22ln_bwd_finalize_kernelINS_22Kernel_traits_finalizeILj256E6__halfS2_fS2_fjLb0ELj1024ELj4ENS_18Kernel_traits_baseILj256ES2_S2_fS2_fjLj1024EEEEELb0ELb1EEEvNS_9BwdParamsE:
	.zero		9472


//--------------------- .nv.shared._ZN10layer_norm40ln_parallel_residual_bwd_finalize_kernelINS_22Kernel_traits_finalizeILj256E6__halfS2_fS2_fjLb0ELj1024ELj4ENS_18Kernel_traits_baseILj256ES2_S2_fS2_fjLj1024EEEEELb1EEEvNS_9BwdParamsE --------------------------
	.section	.nv.shared._ZN10layer_norm40ln_parallel_residual_bwd_finalize_kernelINS_22Kernel_traits_finalizeILj256E6__halfS2_fS2_fjLb0ELj1024ELj4ENS_18Kernel_traits_baseILj256ES2_S2_fS2_fjLj1024EEEEELb1EEEvNS_9BwdParamsE,"aw",@nobits
	.sectionflags	@""
	.align	16
.nv.shared._ZN10layer_norm40ln_parallel_residual_bwd_finalize_kernelINS_22Kernel_traits_finalizeILj256E6__halfS2_fS2_fjLb0ELj1024ELj4ENS_18Kernel_traits_baseILj256ES2_S2_fS2_fjLj1024EEEEELb1EEEvNS_9BwdParamsE:
	.zero		17920


//--------------------- .nv.shared._ZN10layer_norm31ln_parallel_residual_bwd_kernelINS_13Kernel_traitsI6__halfS2_fS2_fjLj256ELj1ELj4ELj1ELj16ENS_18Kernel_traits_baseILj256ES2_S2_fS2_fjLj128EEEEELb1ELb1ELb1EEEvNS_9BwdParamsE --------------------------
	.section	.nv.shared._ZN10layer_norm31ln_parallel_residual_bwd_kernelINS_13Kernel_traitsI6__halfS2_fS2_fjLj256ELj1ELj4ELj1ELj16ENS_18Kernel_traits_baseILj256ES2_S2_fS2_fjLj128EEEEELb1ELb1ELb1EEEvNS_9BwdParamsE,"aw",@nobits
	.sectionflags	@""
	.align	16
	.zero		1024


//--------------------- .nv.shared._ZN10layer_norm31ln_parallel_residual_bwd_kernelINS_13Kernel_traitsIf6__halffS2_fjLj256ELj1ELj4ELj1ELj16ENS_18Kernel_traits_baseILj256EfS2_fS2_fjLj128EEEEELb0ELb0ELb0EEEvNS_9BwdParamsE --------------------------
	.section	.nv.shared._ZN10layer_norm31ln_parallel_residual_bwd_kernelINS_13Kernel_traitsIf6__halffS2_fjLj256ELj1ELj4ELj1ELj16ENS_18Kernel_traits_baseILj256EfS2_fS2_fjLj128EEEEELb0ELb0ELb0EEEvNS_9BwdParamsE,"aw",@nobits
	.sectionflags	@""
	.align	16
	.zero		1024


//--------------------- .nv.shared._ZN10layer_norm31ln_parallel_residual_bwd_kernelINS_13Kernel_traitsIf6__halffS2_fjLj256ELj1ELj4ELj1ELj16ENS_18Kernel_traits_baseILj256EfS2_fS2_fjLj128EEEEELb0ELb0ELb1EEEvNS_9BwdParamsE --------------------------
	.section	.nv.shared._ZN10layer_norm31ln_parallel_residual_bwd_kernelINS_13Kernel_traitsIf6__halffS2_fjLj256ELj1ELj4ELj1ELj16ENS_18Kernel_traits_baseILj256EfS2_fS2_fjLj128EEEEELb0ELb0ELb1EEEvNS_9BwdParamsE,"aw",@nobits
	.sectionflags	@""
	.align	16
	.zero		1024


//--------------------- .nv.shared._ZN10layer_norm31ln_parallel_residual_bwd_kernelINS_13Kernel_traitsIf6__halffS2_fjLj256ELj1ELj4ELj1ELj16ENS_18Kernel_traits_baseILj256EfS2_fS2_fjLj128EEEEELb0ELb1ELb0EEEvNS_9BwdParamsE --------------------------
	.section	.nv.shared._ZN10layer_norm31ln_parallel_residual_bwd_kernelINS_13Kernel_traitsIf6__halffS2_fjLj256ELj1ELj4ELj1ELj16ENS_18Kernel_traits_baseILj256EfS2_fS2_fjLj128EEEEELb0ELb1ELb0EEEvNS_9BwdParamsE,"aw",@nobits
	.sectionflags	@""
	.align	16
	.zero		1024


//--------------------- .nv.shared._ZN10layer_norm31ln_parallel_residual_bwd_kernelINS_13Kernel_traitsIf6__halffS2_fjLj256ELj1ELj4ELj1ELj16ENS_18Kernel_traits_baseILj256EfS2_fS2_fjLj128EEEEELb0ELb1ELb1EEEvNS_9BwdParamsE --------------------------
	.section	.nv.shared._ZN10layer_norm31ln_parallel_residual_bwd_kernelINS_13Kernel_traitsIf6__halffS2_fjLj256ELj1ELj4ELj1ELj16ENS_18Kernel_traits_baseILj256EfS2_fS2_fjLj128EEEEELb0ELb1ELb1EEEvNS_9BwdParamsE,"aw",@nobits
	.sectionflags	@""
	.align	16
	.zero		1024


//--------------------- .nv.shared._ZN10layer_norm31ln_parallel_residual_bwd_kernelINS_13Kernel_traitsIf6__halffS2_fjLj256ELj1ELj4ELj1ELj16ENS_18Kernel_traits_baseILj256EfS2_fS2_fjLj128EEEEELb1ELb0ELb0EEEvNS_9BwdParamsE --------------------------
	.section	.nv.shared._ZN10layer_norm31ln_parallel_residual_bwd_kernelINS_13Kernel_traitsIf6__halffS2_fjLj256ELj1ELj4ELj1ELj16ENS_18Kernel_traits_baseILj256EfS2_fS2_fjLj128EEEEELb1ELb0ELb0EEEvNS_9BwdParamsE,"aw",@nobits
	.sectionflags	@""
	.align	16
	.zero		1024


//--------------------- .nv.shared._ZN10layer_norm31ln_parallel_residual_bwd_kernelINS_13Kernel_traitsIf6__halffS2_fjLj256ELj1ELj4ELj1ELj16ENS_18Kernel_traits_baseILj256EfS2_fS2_fjLj128EEEEELb1ELb0ELb1EEEvNS_9BwdParamsE --------------------------
	.section	.nv.shared._ZN10layer_norm31ln_parallel_residual_bwd_kernelINS_13Kernel_traitsIf6__halffS2_fjLj256ELj1ELj4ELj1ELj16ENS_18Kernel_traits_baseILj256EfS2_fS2_fjLj128EEEEELb1ELb0ELb1EEEvNS_9BwdParamsE,"aw",@nobits
	.sectionflags	@""
	.align	16
	.zero		1024


//--------------------- .nv.shared._ZN10layer_norm22ln_bwd_finalize_kernelINS_22Kernel_traits_finalizeILj256Ef6__halffS2_fjLb0ELj1024ELj4ENS_18Kernel_traits_baseILj256EfS2_fS2_fjLj1024EEEEELb0ELb0EEEvNS_9BwdParamsE --------------------------
	.section	.nv.shared._ZN10layer_norm22ln_bwd_finalize_kernelINS_22Kernel_traits_finalizeILj256Ef6__halffS2_fjLb0ELj1024ELj4ENS_18Kernel_traits_baseILj256EfS2_fS2_fjLj1024EEEEELb0ELb0EEEvNS_9BwdParamsE,"aw",@nobits
	.sectionflags	@""
	.align	16
.nv.shared._ZN10layer_norm22ln_bwd_finalize_kernelINS_22Kernel_traits_finalizeILj256Ef6__halffS2_fjLb0ELj1024ELj4ENS_18Kernel_traits_baseILj256EfS2_fS2_fjLj1024EEEEELb0ELb0EEEvNS_9BwdParamsE:
	.zero		9472


//--------------------- .nv.shared._ZN10layer_norm40ln_parallel_residual_bwd_finalize_kernelINS_22Kernel_traits_finalizeILj256Ef6__halffS2_fjLb0ELj1024ELj4ENS_18Kernel_traits_baseILj256EfS2_fS2_fjLj1024EEEEELb0EEEvNS_9BwdParamsE --------------------------
	.section	.nv.shared._ZN10layer_norm40ln_parallel_residual_bwd_finalize_kernelINS_22Kernel_traits_finalizeILj256Ef6__halffS2_fjLb0ELj1024ELj4ENS_18Kernel_traits_baseILj256EfS2_fS2_fjLj1024EEEEELb0EEEvNS_9BwdParamsE,"aw",@nobits
	.sectionflags	@""
	.align	16
.nv.shared._ZN10layer_norm40ln_parallel_residual_bwd_finalize_kernelINS_22Kernel_traits_finalizeILj256Ef6__halffS2_fjLb0ELj1024ELj4ENS_18Kernel_traits_baseILj256EfS2_fS2_fjLj1024EEEEELb0EEEvNS_9BwdParamsE:
	.zero		17920


//--------------------- .nv.shared._ZN10layer_norm31ln_parallel_residual_bwd_kernelINS_13Kernel_traitsIf6__halffS2_fjLj256ELj1ELj4ELj1ELj16ENS_18Kernel_traits_baseILj256EfS2_fS2_fjLj128EEEEELb1ELb1ELb0EEEvNS_9BwdParamsE --------------------------
	.section	.nv.shared._ZN10layer_norm31ln_parallel_residual_bwd_kernelINS_13Kernel_traitsIf6__halffS2_fjLj256ELj1ELj4ELj1ELj16ENS_18Kernel_traits_baseILj256EfS2_fS2_fjLj128EEEEELb1ELb1ELb0EEEvNS_9BwdParamsE,"aw",@nobits
	.sectionflags	@""
	.align	16
	.zero		1024


//--------------------- .nv.shared._ZN10layer_norm22ln_bwd_finalize_kernelINS_22Kernel_traits_finalizeILj256Ef6__halffS2_fjLb0ELj1024ELj4ENS_18Kernel_traits_baseILj256EfS2_fS2_fjLj1024EEEEELb0ELb1EEEvNS_9BwdParamsE --------------------------
	.section	.nv.shared._ZN10layer_norm22ln_bwd_finalize_kernelINS_22Kernel_traits_finalizeILj256Ef6__halffS2_fjLb0ELj1024ELj4ENS_18Kernel_traits_baseILj256EfS2_fS2_fjLj1024EEEEELb0ELb1EEEvNS_9BwdParamsE,"aw",@nobits
	.sectionflags	@""
	.align	16
.nv.shared._ZN10layer_norm22ln_bwd_finalize_kernelINS_22Kernel_traits_finalizeILj256Ef6__halffS2_fjLb0ELj1024ELj4ENS_18Kernel_traits_baseILj256EfS2_fS2_fjLj1024EEEEELb0ELb1EEEvNS_9BwdParamsE:
	.zero		9472


//--------------------- .nv.shared._ZN10layer_norm40ln_parallel_residual_bwd_finalize_kernelINS_22Kernel_traits_finalizeILj256Ef6__halffS2_fjLb0ELj1024ELj4ENS_18Kernel_traits_baseILj256EfS2_fS2_fjLj1024EEEEELb1EEEvNS_9BwdParamsE --------------------------
	.section	.nv.shared._ZN10layer_norm40ln_parallel_residual_bwd_finalize_kernelINS_22Kernel_traits_finalizeILj256Ef6__halffS2_fjLb0ELj1024ELj4ENS_18Kernel_traits_baseILj256EfS2_fS2_fjLj1024EEEEELb1EEEvNS_9BwdParamsE,"aw",@nobits
	.sectionflags	@""
	.align	16
.nv.shared._ZN10layer_norm40ln_parallel_residual_bwd_finalize_kernelINS_22Kernel_traits_finalizeILj256Ef6__halffS2_fjLb0ELj1024ELj4ENS_18Kernel_traits_baseILj256EfS2_fS2_fjLj1024EEEEELb1EEEvNS_9BwdParamsE:
	.zero		17920


//--------------------- .nv.shared._ZN10layer_norm31ln_parallel_residual_bwd_kernelINS_13Kernel_traitsIf6__halffS2_fjLj256ELj1ELj4ELj1ELj16ENS_18Kernel_traits_baseILj256EfS2_fS2_fjLj128EEEEELb1ELb1ELb1EEEvNS_9BwdParamsE --------------------------
	.section	.nv.shared._ZN10layer_norm31ln_parallel_residual_bwd_kernelINS_13Kernel_traitsIf6__halffS2_fjLj256ELj1ELj4ELj1ELj16ENS_18Kernel_traits_baseILj256EfS2_fS2_fjLj128EEEEELb1ELb1ELb1EEEvNS_9BwdParamsE,"aw",@nobits
	.sectionflags	@""
	.align	16
	.zero		1024


//--------------------- .nv.shared._ZN10layer_norm31ln_parallel_residual_bwd_kernelINS_13Kernel_traitsI6__halfffffjLj256ELj1ELj4ELj1ELj16ENS_18Kernel_traits_baseILj256ES2_ffffjLj128EEEEELb0ELb0ELb0EEEvNS_9BwdParamsE --------------------------
	.section	.nv.shared._ZN10layer_norm31ln_parallel_residual_bwd_kernelINS_13Kernel_traitsI6__halfffffjLj256ELj1ELj4ELj1ELj16ENS_18Kernel_traits_baseILj256ES2_ffffjLj128EEEEELb0ELb0ELb0EEEvNS_9BwdParamsE,"aw",@nobits
	.sectionflags	@""
	.align	16
	.zero		1024


//--------------------- .nv.shared._ZN10layer_norm31ln_parallel_residual_bwd_kernelINS_13Kernel_traitsI6__halfffffjLj256ELj1ELj4ELj1ELj16ENS_18Kernel_traits_baseILj256ES2_ffffjLj128EEEEELb0ELb0ELb1EEEvNS_9BwdParamsE --------------------------
	.section	.nv.shared._ZN10layer_norm31ln_parallel_residual_bwd_kernelINS_13Kernel_traitsI6__halfffffjLj256ELj1ELj4ELj1ELj16ENS_18Kernel_traits_baseILj256ES2_ffffjLj128EEEEELb0ELb0ELb1EEEvNS_9BwdParamsE,"aw",@nobits
	.sectionflags	@""
	.align	16
	.zero		1024


//--------------------- .nv.shared._ZN10layer_norm31ln_parallel_residual_bwd_kernelINS_13Kernel_traitsI6__halfffffjLj256ELj1ELj4ELj1ELj16ENS_18Kernel_traits_baseILj256ES2_ffffjLj128EEEEELb0ELb1ELb0EEEvNS_9BwdParamsE --------------------------
	.section	.nv.shared._ZN10layer_norm31ln_parallel_residual_bwd_kernelINS_13Kernel_traitsI6__halfffffjLj256ELj1ELj4ELj1ELj16ENS_18Kernel_traits_baseILj256ES2_ffffjLj128EEEEELb0ELb1ELb0EEEvNS_9BwdParamsE,"aw",@nobits
	.sectionflags	@""
	.align	16
	.zero		1024


//--------------------- .nv.shared._ZN10layer_norm31ln_parallel_residual_bwd_kernelINS_13Kernel_traitsI6__halfffffjLj256ELj1ELj4ELj1ELj16ENS_18Kernel_traits_baseILj256ES2_ffffjLj128EEEEELb0ELb1ELb1EEEvNS_9BwdParamsE --------------------------
	.section	.nv.shared._ZN10layer_norm31ln_parallel_residual_bwd_kernelINS_13Kernel_traitsI6__halfffffjLj256ELj1ELj4ELj1ELj16ENS_18Kernel_traits_baseILj256ES2_ffffjLj128EEEEELb0ELb1ELb1EEEvNS_9BwdParamsE,"aw",@nobits
	.sectionflags	@""
	.align	16
	.zero		1024


//--------------------- .nv.shared._ZN10layer_norm31ln_parallel_residual_bwd_kernelINS_13Kernel_traitsI6__halfffffjLj256ELj1ELj4ELj1ELj16ENS_18Kernel_traits_baseILj256ES2_ffffjLj128EEEEELb1ELb0ELb0EEEvNS_9BwdParamsE --------------------------
	.section	.nv.shared._ZN10layer_norm31ln_parallel_residual_bwd_kernelINS_13Kernel_traitsI6__halfffffjLj256ELj1ELj4ELj1ELj16ENS_18Kernel_traits_baseILj256ES2_ffffjLj128EEEEELb1ELb0ELb0EEEvNS_9BwdParamsE,"aw",@nobits
	.sectionflags	@""
	.align	16
	.zero		1024


//--------------------- .nv.shared._ZN10layer_norm31ln_parallel_residual_bwd_kernelINS_13Kernel_traitsI6__halfffffjLj256ELj1ELj4ELj1ELj16ENS_18Kernel_traits_baseILj256ES2_ffffjLj128EEEEELb1ELb0ELb1EEEvNS_9BwdParamsE --------------------------
	.section	.nv.shared._ZN10layer_norm31ln_parallel_residual_bwd_kernelINS_13Kernel_traitsI6__halfffffjLj256ELj1ELj4ELj1ELj16ENS_18Kernel_traits_baseILj256ES2_ffffjLj128EEEEELb1ELb0ELb1EEEvNS_9BwdParamsE,"aw",@nobits
	.sectionflags	@""
	.align	16
	.zero		1024


//--------------------- .nv.shared._ZN10layer_norm22ln_bwd_finalize_kernelINS_22Kernel_traits_finalizeILj256E6__halfffffjLb0ELj1024ELj4ENS_18Kernel_traits_baseILj256ES2_ffffjLj1024EEEEELb0ELb0EEEvNS_9BwdParamsE --------------------------
	.section	.nv.shared._ZN10layer_norm22ln_bwd_finalize_kernelINS_22Kernel_traits_finalizeILj256E6__halfffffjLb0ELj1024ELj4ENS_18Kernel_traits_baseILj256ES2_ffffjLj1024EEEEELb0ELb0EEEvNS_9BwdParamsE,"aw",@nobits
	.sectionflags	@""
	.align	16
.nv.shared._ZN10layer_norm22ln_bwd_finalize_kernelINS_22Kernel_traits_finalizeILj256E6__halfffffjLb0ELj1024ELj4ENS_18Kernel_traits_baseILj256ES2_ffffjLj1024EEEEELb0ELb0EEEvNS_9BwdParamsE:
	.zero		9472


//--------------------- .nv.shared._ZN10layer_norm40ln_parallel_residual_bwd_finalize_kernelINS_22Kernel_traits_finalizeILj256E6__halfffffjLb0ELj1024ELj4ENS_18Kernel_traits_baseILj256ES2_ffffjLj1024EEEEELb0EEEvNS_9BwdParamsE --------------------------
	.section	.nv.shared._ZN10layer_norm40ln_parallel_residual_bwd_finalize_kernelINS_22Kernel_traits_finalizeILj256E6__halfffffjLb0ELj1024ELj4ENS_18Kernel_traits_baseILj256ES2_ffffjLj1024EEEEELb0EEEvNS_9BwdParamsE,"aw",@nobits
	.sectionflags	@""
	.align	16
.nv.shared._ZN10layer_norm40ln_parallel_residual_bwd_finalize_kernelINS_22Kernel_traits_finalizeILj256E6__halfffffjLb0ELj1024ELj4ENS_18Kernel_traits_baseILj256ES2_ffffjLj1024EEEEELb0EEEvNS_9BwdParamsE:
	.zero		17920


//--------------------- .nv.shared._ZN10layer_norm31ln_parallel_residual_bwd_kernelINS_13Kernel_traitsI6__halfffffjLj256ELj1ELj4ELj1ELj16ENS_18Kernel_traits_baseILj256ES2_ffffjLj128EEEEELb1ELb1ELb0EEEvNS_9BwdParamsE --------------------------
	.section	.nv.shared._ZN10layer_norm31ln_parallel_residual_bwd_kernelINS_13Kernel_traitsI6__halfffffjLj256ELj1ELj4ELj1ELj16ENS_18Kernel_traits_baseILj256ES2_ffffjLj128EEEEELb1ELb1ELb0EEEvNS_9BwdParamsE,"aw",@nobits
	.sectionflags	@""
	.align	16
	.zero		1024


//--------------------- .nv.shared._ZN10layer_norm22ln_bwd_finalize_kernelINS_22Kernel_traits_finalizeILj256E6__halfffffjLb0ELj1024ELj4ENS_18Kernel_traits_baseILj256ES2_ffffjLj1024EEEEELb0ELb1EEEvNS_9BwdParamsE --------------------------
	.section	.nv.shared._ZN10layer_norm22ln_bwd_finalize_kernelINS_22Kernel_traits_finalizeILj256E6__halfffffjLb0ELj1024ELj4ENS_18Kernel_traits_baseILj256ES2_ffffjLj1024EEEEELb0ELb1EEEvNS_9BwdParamsE,"aw",@nobits
	.sectionflags	@""
	.align	16
.nv.shared._ZN10layer_norm22ln_bwd_finalize_kernelINS_22Kernel_traits_finalizeILj256E6__halfffffjLb0ELj1024ELj4ENS_18Kernel_traits_baseILj256ES2_ffffjLj1024EEEEELb0ELb1EEEvNS_9BwdParamsE:
	.zero		9472


//--------------------- .nv.shared._ZN10layer_norm40ln_parallel_residual_bwd_finalize_kernelINS_22Kernel_traits_finalizeILj256E6__halfffffjLb0ELj1024ELj4ENS_18Kernel_traits_baseILj256ES2_ffffjLj1024EEEEELb1EEEvNS_9BwdParamsE --------------------------
	.section	.nv.shared._ZN10layer_norm40ln_parallel_residual_bwd_finalize_kernelINS_22Kernel_traits_finalizeILj256E6__halfffffjLb0ELj1024ELj4ENS_18Kernel_traits_baseILj256ES2_ffffjLj1024EEEEELb1EEEvNS_9BwdParamsE,"aw",@nobits
	.sectionflags	@""
	.align	16
.nv.shared._ZN10layer_norm40ln_parallel_residual_bwd_finalize_kernelINS_22Kernel_traits_finalizeILj256E6__halfffffjLb0ELj1024ELj4ENS_18Kernel_traits_baseILj256ES2_ffffjLj1024EEEEELb1EEEvNS_9BwdParamsE:
	.zero		17920


//--------------------- .nv.shared._ZN10layer_norm31ln_parallel_residual_bwd_kernelINS_13Kernel_traitsI6__halfffffjLj256ELj1ELj4ELj1ELj16ENS_18Kernel_traits_baseILj256ES2_ffffjLj128EEEEELb1ELb1ELb1EEEvNS_9BwdParamsE --------------------------
	.section	.nv.shared._ZN10layer_norm31ln_parallel_residual_bwd_kernelINS_13Kernel_traitsI6__halfffffjLj256ELj1ELj4ELj1ELj16ENS_18Kernel_traits_baseILj256ES2_ffffjLj128EEEEELb1ELb1ELb1EEEvNS_9BwdParamsE,"aw",@nobits
	.sectionflags	@""
	.align	16
	.zero		1024


//--------------------- .nv.shared._ZN10layer_norm31ln_parallel_residual_bwd_kernelINS_13Kernel_traitsIfffffjLj256ELj1ELj4ELj1ELj16ENS_18Kernel_traits_baseILj256EfffffjLj128EEEEELb0ELb0ELb0EEEvNS_9BwdParamsE --------------------------
	.section	.nv.shared._ZN10layer_norm31ln_parallel_residual_bwd_kernelINS_13Kernel_traitsIfffffjLj256ELj1ELj4ELj1ELj16ENS_18Kernel_traits_baseILj256EfffffjLj128EEEEELb0ELb0ELb0EEEvNS_9BwdParamsE,"aw",@nobits
	.sectionflags	@""
	.align	16
	.zero		1024


//--------------------- .nv.shared._ZN10layer_norm31ln_parallel_residual_bwd_kernelINS_13Kernel_traitsIfffffjLj256ELj1ELj4ELj1ELj16ENS_18Kernel_traits_baseILj256EfffffjLj128EEEEELb0ELb0ELb1EEEvNS_9BwdParamsE --------------------------
	.section	.nv.shared._ZN10layer_norm31ln_parallel_residual_bwd_kernelINS_13Kernel_traitsIfffffjLj256ELj1ELj4ELj1ELj16ENS_18Kernel_traits_baseILj256EfffffjLj128EEEEELb0ELb0ELb1EEEvNS_9BwdParamsE,"aw",@nobits
	.sectionflags	@""
	.align	16
	.zero		1024


//--------------------- .nv.shared._ZN10layer_norm31ln_parallel_residual_bwd_kernelINS_13Kernel_traitsIfffffjLj256ELj1ELj4ELj1ELj16ENS_18Kernel_traits_baseILj256EfffffjLj128EEEEELb0ELb1ELb0EEEvNS_9BwdParamsE --------------------------
	.section	.nv.shared._ZN10layer_norm31ln_parallel_residual_bwd_kernelINS_13Kernel_traitsIfffffjLj256ELj1ELj4ELj1ELj16ENS_18Kernel_traits_baseILj256EfffffjLj128EEEEELb0ELb1ELb0EEEvNS_9BwdParamsE,"aw",@nobits
	.sectionflags	@""
	.align	16
	.zero		1024


//--------------------- .nv.shared._ZN10layer_norm31ln_parallel_residual_bwd_kernelINS_13Kernel_traitsIfffffjLj256ELj1ELj4ELj1ELj16ENS_18Kernel_traits_baseILj256EfffffjLj128EEEEELb0ELb1ELb1EEEvNS_9BwdParamsE --------------------------
	.section	.nv.shared._ZN10layer_norm31ln_parallel_residual_bwd_kernelINS_13Kernel_traitsIfffffjLj256ELj1ELj4ELj1ELj16ENS_18Kernel_traits_baseILj256EfffffjLj128EEEEELb0ELb1ELb1EEEvNS_9BwdParamsE,"aw",@nobits
	.sectionflags	@""
	.align	16
	.zero		1024


//--------------------- .nv.shared._ZN10layer_norm31ln_parallel_residual_bwd_kernelINS_13Kernel_traitsIfffffjLj256ELj1ELj4ELj1ELj16ENS_18Kernel_traits_baseILj256EfffffjLj128EEEEELb1ELb0ELb0EEEvNS_9BwdParamsE --------------------------
	.section	.nv.shared._ZN10layer_norm31ln_parallel_residual_bwd_kernelINS_13Kernel_traitsIfffffjLj256ELj1ELj4ELj1ELj16ENS_18Kernel_traits_baseILj256EfffffjLj128EEEEELb1ELb0ELb0EEEvNS_9BwdParamsE,"aw",@nobits
	.sectionflags	@""
	.align	16
	.zero		1024


//--------------------- .nv.shared._ZN10layer_norm31ln_parallel_residual_bwd_kernelINS_13Kernel_traitsIfffffjLj256ELj1ELj4ELj1ELj16ENS_18Kernel_traits_baseILj256EfffffjLj128EEEEELb1ELb0ELb1EEEvNS_9BwdParamsE --------------------------
	.section	.nv.shared._ZN10layer_norm31ln_parallel_residual_bwd_kernelINS_13Kernel_traitsIfffffjLj256ELj1ELj4ELj1ELj16ENS_18Kernel_traits_baseILj256EfffffjLj128EEEEELb1ELb0ELb1EEEvNS_9BwdParamsE,"aw",@nobits
	.sectionflags	@""
	.align	16
	.zero		1024


//--------------------- .nv.shared._ZN10layer_norm22ln_bwd_finalize_kernelINS_22Kernel_traits_finalizeILj256EfffffjLb0ELj1024ELj4ENS_18Kernel_traits_baseILj256EfffffjLj1024EEEEELb0ELb0EEEvNS_9BwdParamsE --------------------------
	.section	.nv.shared._ZN10layer_norm22ln_bwd_finalize_kernelINS_22Kernel_traits_finalizeILj256EfffffjLb0ELj1024ELj4ENS_18Kernel_traits_baseILj256EfffffjLj1024EEEEELb0ELb0EEEvNS_9BwdParamsE,"aw",@nobits
	.sectionflags	@""
	.align	16
.nv.shared._ZN10layer_norm22ln_bwd_finalize_kernelINS_22Kernel_traits_finalizeILj256EfffffjLb0ELj1024ELj4ENS_18Kernel_traits_baseILj256EfffffjLj1024EEEEELb0ELb0EEEvNS_9BwdParamsE:
	.zero		9472


//--------------------- .nv.shared._ZN10layer_norm40ln_parallel_residual_bwd_finalize_kernelINS_22Kernel_traits_finalizeILj256EfffffjLb0ELj1024ELj4ENS_18Kernel_traits_baseILj256EfffffjLj1024EEEEELb0EEEvNS_9BwdParamsE --------------------------
	.section	.nv.shared._ZN10layer_norm40ln_parallel_residual_bwd_finalize_kernelINS_22Kernel_traits_finalizeILj256EfffffjLb0ELj1024ELj4ENS_18Kernel_traits_baseILj256EfffffjLj1024EEEEELb0EEEvNS_9BwdParamsE,"aw",@nobits
	.sectionflags	@""
	.align	16
.nv.shared._ZN10layer_norm40ln_parallel_residual_bwd_finalize_kernelINS_22Kernel_traits_finalizeILj256EfffffjLb0ELj1024ELj4ENS_18Kernel_traits_baseILj256EfffffjLj1024EEEEELb0EEEvNS_9BwdParamsE:
	.zero		17920


//--------------------- .nv.shared._ZN10layer_norm31ln_parallel_residual_bwd_kernelINS_13Kernel_traitsIfffffjLj256ELj1ELj4ELj1ELj16ENS_18Kernel_traits_baseILj256EfffffjLj128EEEEELb1ELb1ELb0EEEvNS_9BwdParamsE --------------------------
	.section	.nv.shared._ZN10layer_norm31ln_parallel_residual_bwd_kernelINS_13Kernel_traitsIfffffjLj256ELj1ELj4ELj1ELj16ENS_18Kernel_traits_baseILj256EfffffjLj128EEEEELb1ELb1ELb0EEEvNS_9BwdParamsE,"aw",@nobits
	.sectionflags	@""
	.align	16
	.zero		1024


//--------------------- .nv.shared._ZN10layer_norm22ln_bwd_finalize_kernelINS_22Kernel_traits_finalizeILj256EfffffjLb0ELj1024ELj4ENS_18Kernel_traits_baseILj256EfffffjLj1024EEEEELb0ELb1EEEvNS_9BwdParamsE --------------------------
	.section	.nv.shared._ZN10layer_norm22ln_bwd_finalize_kernelINS_22Kernel_traits_finalizeILj256EfffffjLb0ELj1024ELj4ENS_18Kernel_traits_baseILj256EfffffjLj1024EEEEELb0ELb1EEEvNS_9BwdParamsE,"aw",@nobits
	.sectionflags	@""
	.align	16
.nv.shared._ZN10layer_norm22ln_bwd_finalize_kernelINS_22Kernel_traits_finalizeILj256EfffffjLb0ELj1024ELj4ENS_18Kernel_traits_baseILj256EfffffjLj1024EEEEELb0ELb1EEEvNS_9BwdParamsE:
	.zero		9472


//--------------------- .nv.shared._ZN10layer_norm40ln_parallel_residual_bwd_finalize_kernelINS_22Kernel_traits_finalizeILj256EfffffjLb0ELj1024ELj4ENS_18Kernel_traits_baseILj256EfffffjLj1024EEEEELb1EEEvNS_9BwdParamsE --------------------------
	.section	.nv.shared._ZN10layer_norm40ln_parallel_residual_bwd_finalize_kernelINS_22Kernel_traits_finalizeILj256EfffffjLb0ELj1024ELj4ENS_18Kernel_traits_baseILj256EfffffjLj1024EEEEELb1EEEvNS_9BwdParamsE,"aw",@nobits
	.sectionflags	@""
	.align	16
.nv.shared._ZN10layer_norm40ln_parallel_residual_bwd_finalize_kernelINS_22Kernel_traits_finalizeILj256EfffffjLb0ELj1024ELj4ENS_18Kernel_traits_baseILj256EfffffjLj1024EEEEELb1EEEvNS_9BwdParamsE:
	.zero		17920


//--------------------- .nv.shared._ZN10layer_norm31ln_parallel_residual_bwd_kernelINS_13Kernel_traitsIfffffjLj256ELj1ELj4ELj1ELj16ENS_18Kernel_traits_baseILj256EfffffjLj128EEEEELb1ELb1ELb1EEEvNS_9BwdParamsE --------------------------
	.section	.nv.shared._ZN10layer_norm31ln_parallel_residual_bwd_kernelINS_13Kernel_traitsIfffffjLj256ELj1ELj4ELj1ELj16ENS_18Kernel_traits_baseILj256EfffffjLj128EEEEELb1ELb1ELb1EEEvNS_9BwdParamsE,"aw",@nobits
	.sectionflags	@""
	.align	16
	.zero		1024


//--------------------- .nv.constant0._ZN10layer_norm31ln_parallel_residual_bwd_kernelINS_13Kernel_traitsI13__nv_bfloat16S2_S2_S2_fjLj256ELj1ELj4ELj1ELj16ENS_18Kernel_traits_baseILj256ES2_S2_S2_S2_fjLj128EEEEELb0ELb0ELb0EEEvNS_9BwdParamsE --------------------------
	.section	.nv.constant0._ZN10layer_norm31ln_parallel_residual_bwd_kernelINS_13Kernel_traitsI13__nv_bfloat16S2_S2_S2_fjLj256ELj1ELj4ELj1ELj16ENS_18Kernel_traits_baseILj256ES2_S2_S2_S2_fjLj128EEEEELb0ELb0ELb0EEEvNS_9BwdParamsE,"a",@progbits
	.sectionflags	@""
	.align	4
.nv.constant0._ZN10layer_norm31ln_parallel_residual_bwd_kernelINS_13Kernel_traitsI13__nv_bfloat16S2_S2_S2_fjLj256ELj1ELj4ELj1ELj16ENS_18Kernel_traits_baseILj256ES2_S2_S2_S2_fjLj128EEEEELb0ELb0ELb0EEEvNS_9BwdParamsE:
	.zero		1192


//--------------------- .nv.constant0._ZN10layer_norm31ln_parallel_residual_bwd_kernelINS_13Kernel_traitsI13__nv_bfloat16S2_S2_S2_fjLj256ELj1ELj4ELj1ELj16ENS_18Kernel_traits_baseILj256ES2_S2_S2_S2_fjLj128EEEEELb0ELb0ELb1EEEvNS_9BwdParamsE --------------------------
	.section	.nv.constant0._ZN10layer_norm31ln_parallel_residual_bwd_kernelINS_13Kernel_traitsI13__nv_bfloat16S2_S2_S2_fjLj256ELj1ELj4ELj1ELj16ENS_18Kernel_traits_baseILj256ES2_S2_S2_S2_fjLj128EEEEELb0ELb0ELb1EEEvNS_9BwdParamsE,"a",@progbits
	.sectionflags	@""
	.align	4
.nv.constant0._ZN10layer_norm31ln_parallel_residual_bwd_kernelINS_13Kernel_traitsI13__nv_bfloat16S2_S2_S2_fjLj256ELj1ELj4ELj1ELj16ENS_18Kernel_traits_baseILj256ES2_S2_S2_S2_fjLj128EEEEELb0ELb0ELb1EEEvNS_9BwdParamsE:
	.zero		1192


//--------------------- .nv.constant0._ZN10layer_norm31ln_parallel_residual_bwd_kernelINS_13Kernel_traitsI13__nv_bfloat16S2_S2_S2_fjLj256ELj1ELj4ELj1ELj16ENS_18Kernel_traits_baseILj256ES2_S2_S2_S2_fjLj128EEEEELb0ELb1ELb0EEEvNS_9BwdParamsE --------------------------
	.section	.nv.constant0._ZN10layer_norm31ln_parallel_residual_bwd_kernelINS_13Kernel_traitsI13__nv_bfloat16S2_S2_S2_fjLj256ELj1ELj4ELj1ELj16ENS_18Kernel_traits_baseILj256ES2_S2_S2_S2_fjLj128EEEEELb0ELb1ELb0EEEvNS_9BwdParamsE,"a",@progbits
	.sectionflags	@""
	.align	4
.nv.constant0._ZN10layer_norm31ln_parallel_residual_bwd_kernelINS_13Kernel_traitsI13__nv_bfloat16S2_S2_S2_fjLj256ELj1ELj4ELj1ELj16ENS_18Kernel_traits_baseILj256ES2_S2_S2_S2_fjLj128EEEEELb0ELb1ELb0EEEvNS_9BwdParamsE:
	.zero		1192


//--------------------- .nv.constant0._ZN10layer_norm31ln_parallel_residual_bwd_kernelINS_13Kernel_traitsI13__nv_bfloat16S2_S2_S2_fjLj256ELj1ELj4ELj1ELj16ENS_18Kernel_traits_baseILj256ES2_S2_S2_S2_fjLj128EEEEELb0ELb1ELb1EEEvNS_9BwdParamsE --------------------------
	.section	.nv.constant0._ZN10layer_norm31ln_parallel_residual_bwd_kernelINS_13Kernel_traitsI13__nv_bfloat16S2_S2_S2_fjLj256ELj1ELj4ELj1ELj16ENS_18Kernel_traits_baseILj256ES2_S2_S2_S2_fjLj128EEEEELb0ELb1ELb1EEEvNS_9BwdParamsE,"a",@progbits
	.sectionflags	@""
	.align	4
.nv.constant0._ZN10layer_norm31ln_parallel_residual_bwd_kernelINS_13Kernel_traitsI13__nv_bfloat16S2_S2_S2_fjLj256ELj1ELj4ELj1ELj16ENS_18Kernel_traits_baseILj256ES2_S2_S2_S2_fjLj128EEEEELb0ELb1ELb1EEEvNS_9BwdParamsE:
	.zero		1192


//--------------------- .nv.constant0._ZN10layer_norm31ln_parallel_residual_bwd_kernelINS_13Kernel_traitsI13__nv_bfloat16S2_S2_S2_fjLj256ELj1ELj4ELj1ELj16ENS_18Kernel_traits_baseILj256ES2_S2_S2_S2_fjLj128EEEEELb1ELb0ELb0EEEvNS_9BwdParamsE --------------------------
	.section	.nv.constant0._ZN10layer_norm31ln_parallel_residual_bwd_kernelINS_13Kernel_traitsI13__nv_bfloat16S2_S2_S2_fjLj256ELj1ELj4ELj1ELj16ENS_18Kernel_traits_baseILj256ES2_S2_S2_S2_fjLj128EEEEELb1ELb0ELb0EEEvNS_9BwdParamsE,"a",@progbits
	.sectionflags	@""
	.align	4
.nv.constant0._ZN10layer_norm31ln_parallel_residual_bwd_kernelINS_13Kernel_traitsI13__nv_bfloat16S2_S2_S2_fjLj256ELj1ELj4ELj1ELj16ENS_18Kernel_traits_baseILj256ES2_S2_S2_S2_fjLj128EEEEELb1ELb0ELb0EEEvNS_9BwdParamsE:
	.zero		1192


//--------------------- .nv.constant0._ZN10layer_norm31ln_parallel_residual_bwd_kernelINS_13Kernel_traitsI13__nv_bfloat16S2_S2_S2_fjLj256ELj1ELj4ELj1ELj16ENS_18Kernel_traits_baseILj256ES2_S2_S2_S2_fjLj128EEEEELb1ELb0ELb1EEEvNS_9BwdParamsE --------------------------
	.section	.nv.constant0._ZN10layer_norm31ln_parallel_residual_bwd_kernelINS_13Kernel_traitsI13__nv_bfloat16S2_S2_S2_fjLj256ELj1ELj4ELj1ELj16ENS_18Kernel_traits_baseILj256ES2_S2_S2_S2_fjLj128EEEEELb1ELb0ELb1EEEvNS_9BwdParamsE,"a",@progbits
	.sectionflags	@""
	.align	4
.nv.constant0._ZN10layer_norm31ln_parallel_residual_bwd_kernelINS_13Kernel_traitsI13__nv_bfloat16S2_S2_S2_fjLj256ELj1ELj4ELj1ELj16ENS_18Kernel_traits_baseILj256ES2_S2_S2_S2_fjLj128EEEEELb1ELb0ELb1EEEvNS_9BwdParamsE:
	.zero		1192


//--------------------- .nv.constant0._ZN10layer_norm22ln_bwd_finalize_kernelINS_22Kernel_traits_finalizeILj256E13__nv_bfloat16S2_S2_S2_fjLb0ELj1024ELj4ENS_18Kernel_traits_baseILj256ES2_S2_S2_S2_fjLj1024EEEEELb0ELb0EEEvNS_9BwdParamsE --------------------------
	.section	.nv.constant0._ZN10layer_norm22ln_bwd_finalize_kernelINS_22Kernel_traits_finalizeILj256E13__nv_bfloat16S2_S2_S2_fjLb0ELj1024ELj4ENS_18Kernel_traits_baseILj256ES2_S2_S2_S2_fjLj1024EEEEELb0ELb0EEEvNS_9BwdParamsE,"a",@progbits
	.sectionflags	@""
	.align	4
.nv.constant0._ZN10layer_norm22ln_bwd_finalize_kernelINS_22Kernel_traits_finalizeILj256E13__nv_bfloat16S2_S2_S2_fjLb0ELj1024ELj4ENS_18Kernel_traits_baseILj256ES2_S2_S2_S2_fjLj1024EEEEELb0ELb0EEEvNS_9BwdParamsE:
	.zero		1192


//--------------------- .nv.constant0._ZN10layer_norm40ln_parallel_residual_bwd_finalize_kernelINS_22Kernel_traits_finalizeILj256E13__nv_bfloat16S2_S2_S2_fjLb0ELj1024ELj4ENS_18Kernel_traits_baseILj256ES2_S2_S2_S2_fjLj1024EEEEELb0EEEvNS_9BwdParamsE --------------------------
	.section	.nv.constant0._ZN10layer_norm40ln_parallel_residual_bwd_finalize_kernelINS_22Kernel_traits_finalizeILj256E13__nv_bfloat16S2_S2_S2_fjLb0ELj1024ELj4ENS_18Kernel_traits_baseILj256ES2_S2_S2_S2_fjLj1024EEEEELb0EEEvNS_9BwdParamsE,"a",@progbits
	.sectionflags	@""
	.align	4
.nv.constant0._ZN10layer_norm40ln_parallel_residual_bwd_finalize_kernelINS_22Kernel_traits_finalizeILj256E13__nv_bfloat16S2_S2_S2_fjLb0ELj1024ELj4ENS_18Kernel_traits_baseILj256ES2_S2_S2_S2_fjLj1024EEEEELb0EEEvNS_9BwdParamsE:
	.zero		1192


//--------------------- .nv.constant0._ZN10layer_norm31ln_parallel_residual_bwd_kernelINS_13Kernel_traitsI13__nv_bfloat16S2_S2_S2_fjLj256ELj1ELj4ELj1ELj16ENS_18Kernel_traits_baseILj256ES2_S2_S2_S2_fjLj128EEEEELb1ELb1ELb0EEEvNS_9BwdParamsE --------------------------
	.section	.nv.constant0._ZN10layer_norm31ln_parallel_residual_bwd_kernelINS_13Kernel_traitsI13__nv_bfloat16S2_S2_S2_fjLj256ELj1ELj4ELj1ELj16ENS_18Kernel_traits_baseILj256ES2_S2_S2_S2_fjLj128EEEEELb1ELb1ELb0EEEvNS_9BwdParamsE,"a",@progbits
	.sectionflags	@""
	.align	4
.nv.constant0._ZN10layer_norm31ln_parallel_residual_bwd_kernelINS_13Kernel_traitsI13__nv_bfloat16S2_S2_S2_fjLj256ELj1ELj4ELj1ELj16ENS_18Kernel_traits_baseILj256ES2_S2_S2_S2_fjLj128EEEEELb1ELb1ELb0EEEvNS_9BwdParamsE:
	.zero		1192


//--------------------- .nv.constant0._ZN10layer_norm22ln_bwd_finalize_kernelINS_22Kernel_traits_finalizeILj256E13__nv_bfloat16S2_S2_S2_fjLb0ELj1024ELj4ENS_18Kernel_traits_baseILj256ES2_S2_S2_S2_fjLj1024EEEEELb0ELb1EEEvNS_9BwdParamsE --------------------------
	.section	.nv.constant0._ZN10layer_norm22ln_bwd_finalize_kernelINS_22Kernel_traits_finalizeILj256E13__nv_bfloat16S2_S2_S2_fjLb0ELj1024ELj4ENS_18Kernel_traits_baseILj256ES2_S2_S2_S2_fjLj1024EEEEELb0ELb1EEEvNS_9BwdParamsE,"a",@progbits
	.sectionflags	@""
	.align	4
.nv.constant0._ZN10layer_norm22ln_bwd_finalize_kernelINS_22Kernel_traits_finalizeILj256E13__nv_bfloat16S2_S2_S2_fjLb0ELj1024ELj4ENS_18Kernel_traits_baseILj256ES2_S2_S2_S2_fjLj1024EEEEELb0ELb1EEEvNS_9BwdParamsE:
	.zero		1192


//--------------------- .nv.constant0._ZN10layer_norm40ln_parallel_residual_bwd_finalize_kernelINS_22Kernel_traits_finalizeILj256E13__nv_bfloat16S2_S2_S2_fjLb0ELj1024ELj4ENS_18Kernel_traits_baseILj256ES2_S2_S2_S2_fjLj1024EEEEELb1EEEvNS_9BwdParamsE --------------------------
	.section	.nv.constant0._ZN10layer_norm40ln_parallel_residual_bwd_finalize_kernelINS_22Kernel_traits_finalizeILj256E13__nv_bfloat16S2_S2_S2_fjLb0ELj1024ELj4ENS_18Kernel_traits_baseILj256ES2_S2_S2_S2_fjLj1024EEEEELb1EEEvNS_9BwdParamsE,"a",@progbits
	.sectionflags	@""
	.align	4
.nv.constant0._ZN10layer_norm40ln_parallel_residual_bwd_finalize_kernelINS_22Kernel_traits_finalizeILj256E13__nv_bfloat16S2_S2_S2_fjLb0ELj1024ELj4ENS_18Kernel_traits_baseILj256ES2_S2_S2_S2_fjLj1024EEEEELb1EEEvNS_9BwdParamsE:
	.zero		1192


//--------------------- .nv.constant0._ZN10layer_norm31ln_parallel_residual_bwd_kernelINS_13Kernel_traitsI13__nv_bfloat16S2_S2_S2_fjLj256ELj1ELj4ELj1ELj16ENS_18Kernel_traits_baseILj256ES2_S2_S2_S2_fjLj128EEEEELb1ELb1ELb1EEEvNS_9BwdParamsE --------------------------
	.section	.nv.constant0._ZN10layer_norm31ln_parallel_residual_bwd_kernelINS_13Kernel_traitsI13__nv_bfloat16S2_S2_S2_fjLj256ELj1ELj4ELj1ELj16ENS_18Kernel_traits_baseILj256ES2_S2_S2_S2_fjLj128EEEEELb1ELb1ELb1EEEvNS_9BwdParamsE,"a",@progbits
	.sectionflags	@""
	.align	4
.nv.constant0._ZN10layer_norm31ln_parallel_residual_bwd_kernelINS_13Kernel_traitsI13__nv_bfloat16S2_S2_S2_fjLj256ELj1ELj4ELj1ELj16ENS_18Kernel_traits_baseILj256ES2_S2_S2_S2_fjLj128EEEEELb1ELb1ELb1EEEvNS_9BwdParamsE:
	.zero		1192


//--------------------- .nv.constant0._ZN10layer_norm31ln_parallel_residual_bwd_kernelINS_13Kernel_traitsI6__halfS2_S2_S2_fjLj256ELj1ELj4ELj1ELj16ENS_18Kernel_traits_baseILj256ES2_S2_S2_S2_fjLj128EEEEELb0ELb0ELb0EEEvNS_9BwdParamsE --------------------------
	.section	.nv.constant0._ZN10layer_norm31ln_parallel_residual_bwd_kernelINS_13Kernel_traitsI6__halfS2_S2_S2_fjLj256ELj1ELj4ELj1ELj16ENS_18Kernel_traits_baseILj256ES2_S2_S2_S2_fjLj128EEEEELb0ELb0ELb0EEEvNS_9BwdParamsE,"a",@progbits
	.sectionflags	@""
	.align	4
.nv.constant0._ZN10layer_norm31ln_parallel_residual_bwd_kernelINS_13Kernel_traitsI6__halfS2_S2_S2_fjLj256ELj1ELj4ELj1ELj16ENS_18Kernel_traits_baseILj256ES2_S2_S2_S2_fjLj128EEEEELb0ELb0ELb0EEEvNS_9BwdParamsE:
	.zero		1192


//--------------------- .nv.constant0._ZN10layer_norm31ln_parallel_residual_bwd_kernelINS_13Kernel_traitsI6__halfS2_S2_S2_fjLj256ELj1ELj4ELj1ELj16ENS_18Kernel_traits_baseILj256ES2_S2_S2_S2_fjLj128EEEEELb0ELb0ELb1EEEvNS_9BwdParamsE --------------------------
	.section	.nv.constant0._ZN10layer_norm31ln_parallel_residual_bwd_kernelINS_13Kernel_traitsI6__halfS2_S2_S2_fjLj256ELj1ELj4ELj1ELj16ENS_18Kernel_traits_baseILj256ES2_S2_S2_S2_fjLj128EEEEELb0ELb0ELb1EEEvNS_9BwdParamsE,"a",@progbits
	.sectionflags	@""
	.align	4
.nv.constant0._ZN10layer_norm31ln_parallel_residual_bwd_kernelINS_13Kernel_traitsI6__halfS2_S2_S2_fjLj256ELj1ELj4ELj1ELj16ENS_18Kernel_traits_baseILj256ES2_S2_S2_S2_fjLj128EEEEELb0ELb0ELb1EEEvNS_9BwdParamsE:
	.zero		1192


//--------------------- .nv.constant0._ZN10layer_norm31ln_parallel_residual_bwd_kernelINS_13Kernel_traitsI6__halfS2_S2_S2_fjLj256ELj1ELj4ELj1ELj16ENS_18Kernel_traits_baseILj256ES2_S2_S2_S2_fjLj128EEEEELb0ELb1ELb0EEEvNS_9BwdParamsE --------------------------
	.section	.nv.constant0._ZN10layer_norm31ln_parallel_residual_bwd_kernelINS_13Kernel_traitsI6__halfS2_S2_S2_fjLj256ELj1ELj4ELj1ELj16ENS_18Kernel_traits_baseILj256ES2_S2_S2_S2_fjLj128EEEEELb0ELb1ELb0EEEvNS_9BwdParamsE,"a",@progbits
	.sectionflags	@""
	.align	4
.nv.constant0._ZN10layer_norm31ln_parallel_residual_bwd_kernelINS_13Kernel_traitsI6__halfS2_S2_S2_fjLj256ELj1ELj4ELj1ELj16ENS_18Kernel_traits_baseILj256ES2_S2_S2_S2_fjLj128EEEEELb0ELb1ELb0EEEvNS_9BwdParamsE:
	.zero		1192


//--------------------- .nv.constant0._ZN10layer_norm31ln_parallel_residual_bwd_kernelINS_13Kernel_traitsI6__halfS2_S2_S2_fjLj256ELj1ELj4ELj1ELj16ENS_18Kernel_traits_baseILj256ES2_S2_S2_S2_fjLj128EEEEELb0ELb1ELb1EEEvNS_9BwdParamsE --------------------------
	.section	.nv.constant0._ZN10layer_norm31ln_parallel_residual_bwd_kernelINS_13Kernel_traitsI6__halfS2_S2_S2_fjLj256ELj1ELj4ELj1ELj16ENS_18Kernel_traits_baseILj256ES2_S2_S2_S2_fjLj128EEEEELb0ELb1ELb1EEEvNS_9BwdParamsE,"a",@progbits
	.sectionflags	@""
	.align	4
.nv.constant0._ZN10layer_norm31ln_parallel_residual_bwd_kernelINS_13Kernel_traitsI6__halfS2_S2_S2_fjLj256ELj1ELj4ELj1ELj16ENS_18Kernel_traits_baseILj256ES2_S2_S2_S2_fjLj128EEEEELb0ELb1ELb1EEEvNS_9BwdParamsE:
	.zero		1192


//--------------------- .nv.constant0._ZN10layer_norm31ln_parallel_residual_bwd_kernelINS_13Kernel_traitsI6__halfS2_S2_S2_fjLj256ELj1ELj4ELj1ELj16ENS_18Kernel_traits_baseILj256ES2_S2_S2_S2_fjLj128EEEEELb1ELb0ELb0EEEvNS_9BwdParamsE --------------------------
	.section	.nv.constant0._ZN10layer_norm31ln_parallel_residual_bwd_kernelINS_13Kernel_traitsI6__halfS2_S2_S2_fjLj256ELj1ELj4ELj1ELj16ENS_18Kernel_traits_baseILj256ES2_S2_S2_S2_fjLj128EEEEELb1ELb0ELb0EEEvNS_9BwdParamsE,"a",@progbits
	.sectionflags	@""
	.align	4
.nv.constant0._ZN10layer_norm31ln_parallel_residual_bwd_kernelINS_13Kernel_traitsI6__halfS2_S2_S2_fjLj256ELj1ELj4ELj1ELj16ENS_18Kernel_traits_baseILj256ES2_S2_S2_S2_fjLj128EEEEELb1ELb0ELb0EEEvNS_9BwdParamsE:
	.zero		1192


//--------------------- .nv.constant0._ZN10layer_norm31ln_parallel_residual_bwd_kernelINS_13Kernel_traitsI6__halfS2_S2_S2_fjLj256ELj1ELj4ELj1ELj16ENS_18Kernel_traits_baseILj256ES2_S2_S2_S2_fjLj128EEEEELb1ELb0ELb1EEEvNS_9BwdParamsE --------------------------
	.section	.nv.constant0._ZN10layer_norm31ln_parallel_residual_bwd_kernelINS_13Kernel_traitsI6__halfS2_S2_S2_fjLj256ELj1ELj4ELj1ELj16ENS_18Kernel_traits_baseILj256ES2_S2_S2_S2_fjLj128EEEEELb1ELb0ELb1EEEvNS_9BwdParamsE,"a",@progbits
	.sectionflags	@""
	.align	4
.nv.constant0._ZN10layer_norm31ln_parallel_residual_bwd_kernelINS_13Kernel_traitsI6__halfS2_S2_S2_fjLj256ELj1ELj4ELj1ELj16ENS_18Kernel_traits_baseILj256ES2_S2_S2_S2_fjLj128EEEEELb1ELb0ELb1EEEvNS_9BwdParamsE:
	.zero		1192


//--------------------- .nv.constant0._ZN10layer_norm22ln_bwd_finalize_kernelINS_22Kernel_traits_finalizeILj256E6__halfS2_S2_S2_fjLb0ELj1024ELj4ENS_18Kernel_traits_baseILj256ES2_S2_S2_S2_fjLj1024EEEEELb0ELb0EEEvNS_9BwdParamsE --------------------------
	.section	.nv.constant0._ZN10layer_norm22ln_bwd_finalize_kernelINS_22Kernel_traits_finalizeILj256E6__halfS2_S2_S2_fjLb0ELj1024ELj4ENS_18Kernel_traits_baseILj256ES2_S2_S2_S2_fjLj1024EEEEELb0ELb0EEEvNS_9BwdParamsE,"a",@progbits
	.sectionflags	@""
	.align	4
.nv.constant0._ZN10layer_norm22ln_bwd_finalize_kernelINS_22Kernel_traits_finalizeILj256E6__halfS2_S2_S2_fjLb0ELj1024ELj4ENS_18Kernel_traits_baseILj256ES2_S2_S2_S2_fjLj1024EEEEELb0ELb0EEEvNS_9BwdParamsE:
	.zero		1192


//--------------------- .nv.constant0._ZN10layer_norm40ln_parallel_residual_bwd_finalize_kernelINS_22Kernel_traits_finalizeILj256E6__halfS2_S2_S2_fjLb0ELj1024ELj4ENS_18Kernel_traits_baseILj256ES2_S2_S2_S2_fjLj1024EEEEELb0EEEvNS_9BwdParamsE --------------------------
	.section	.nv.constant0._ZN10layer_norm40ln_parallel_residual_bwd_finalize_kernelINS_22Kernel_traits_finalizeILj256E6__halfS2_S2_S2_fjLb0ELj1024ELj4ENS_18Kernel_traits_baseILj256ES2_S2_S2_S2_fjLj1024EEEEELb0EEEvNS_9BwdParamsE,"a",@progbits
	.sectionflags	@""
	.align	4
.nv.constant0._ZN10layer_norm40ln_parallel_residual_bwd_finalize_kernelINS_22Kernel_traits_finalizeILj256E6__halfS2_S2_S2_fjLb0ELj1024ELj4ENS_18Kernel_traits_baseILj256ES2_S2_S2_S2_fjLj1024EEEEELb0EEEvNS_9BwdParamsE:
	.zero		1192


//--------------------- .nv.constant0._ZN10layer_norm31ln_parallel_residual_bwd_kernelINS_13Kernel_traitsI6__halfS2_S2_S2_fjLj256ELj1ELj4ELj1ELj16ENS_18Kernel_traits_baseILj256ES2_S2_S2_S2_fjLj128EEEEELb1ELb1ELb0EEEvNS_9BwdParamsE --------------------------
	.section	.nv.constant0._ZN10layer_norm31ln_parallel_residual_bwd_kernelINS_13Kernel_traitsI6__halfS2_S2_S2_fjLj256ELj1ELj4ELj1ELj16ENS_18Kernel_traits_baseILj256ES2_S2_S2_S2_fjLj128EEEEELb1ELb1ELb0EEEvNS_9BwdParamsE,"a",@progbits
	.sectionflags	@""
	.align	4
.nv.constant0._ZN10layer_norm31ln_parallel_residual_bwd_kernelINS_13Kernel_traitsI6__halfS2_S2_S2_fjLj256ELj1ELj4ELj1ELj16ENS_18Kernel_traits_baseILj256ES2_S2_S2_S2_fjLj128EEEEELb1ELb1ELb0EEEvNS_9BwdParamsE:
	.zero		1192


//--------------------- .nv.constant0._ZN10layer_norm22ln_bwd_finalize_kernelINS_22Kernel_traits_finalizeILj256E6__halfS2_S2_S2_fjLb0ELj1024ELj4ENS_18Kernel_traits_baseILj256ES2_S2_S2_S2_fjLj1024EEEEELb0ELb1EEEvNS_9BwdParamsE --------------------------
	.section	.nv.constant0._ZN10layer_norm22ln_bwd_finalize_kernelINS_22Kernel_traits_finalizeILj256E6__halfS2_S2_S2_fjLb0ELj1024ELj4ENS_18Kernel_traits_baseILj256ES2_S2_S2_S2_fjLj1024EEEEELb0ELb1EEEvNS_9BwdParamsE,"a",@progbits
	.sectionflags	@""
	.align	4
.nv.constant0._ZN10layer_norm22ln_bwd_finalize_kernelINS_22Kernel_traits_finalizeILj256E6__halfS2_S2_S2_fjLb0ELj1024ELj4ENS_18Kernel_traits_baseILj256ES2_S2_S2_S2_fjLj1024EEEEELb0ELb1EEEvNS_9BwdParamsE:
	.zero		1192


//--------------------- .nv.constant0._ZN10layer_norm40ln_parallel_residual_bwd_finalize_kernelINS_22Kernel_traits_finalizeILj256E6__halfS2_S2_S2_fjLb0ELj1024ELj4ENS_18Kernel_traits_baseILj256ES2_S2_S2_S2_fjLj1024EEEEELb1EEEvNS_9BwdParamsE --------------------------
	.section	.nv.constant0._ZN10layer_norm40ln_parallel_residual_bwd_finalize_kernelINS_22Kernel_traits_finalizeILj256E6__halfS2_S2_S2_fjLb0ELj1024ELj4ENS_18Kernel_traits_baseILj256ES2_S2_S2_S2_fjLj1024EEEEELb1EEEvNS_9BwdParamsE,"a",@progbits
	.sectionflags	@""
	.align	4
.nv.constant0._ZN10layer_norm40ln_parallel_residual_bwd_finalize_kernelINS_22Kernel_traits_finalizeILj256E6__halfS2_S2_S2_fjLb0ELj1024ELj4ENS_18Kernel_traits_baseILj256ES2_S2_S2_S2_fjLj1024EEEEELb1EEEvNS_9BwdParamsE:
	.zero		1192


//--------------------- .nv.constant0._ZN10layer_norm31ln_parallel_residual_bwd_kernelINS_13Kernel_traitsI6__halfS2_S2_S2_fjLj256ELj1ELj4ELj1ELj16ENS_18Kernel_traits_baseILj256ES2_S2_S2_S2_fjLj128EEEEELb1ELb1ELb1EEEvNS_9BwdParamsE --------------------------
	.section	.nv.constant0._ZN10layer_norm31ln_parallel_residual_bwd_kernelINS_13Kernel_traitsI6__halfS2_S2_S2_fjLj256ELj1ELj4ELj1ELj16ENS_18Kernel_traits_baseILj256ES2_S2_S2_S2_fjLj128EEEEELb1ELb1ELb1EEEvNS_9BwdParamsE,"a",@progbits
	.sectionflags	@""
	.align	4
.nv.constant0._ZN10layer_norm31ln_parallel_residual_bwd_kernelINS_13Kernel_traitsI6__halfS2_S2_S2_fjLj256ELj1ELj4ELj1ELj16ENS_18Kernel_traits_baseILj256ES2_S2_S2_S2_fjLj128EEEEELb1ELb1ELb1EEEvNS_9BwdParamsE:
	.zero		1192


//--------------------- .nv.constant0._ZN10layer_norm31ln_parallel_residual_bwd_kernelINS_13Kernel_traitsIf13__nv_bfloat16S2_S2_fjLj256ELj1ELj4ELj1ELj16ENS_18Kernel_traits_baseILj256EfS2_S2_S2_fjLj128EEEEELb0ELb0ELb0EEEvNS_9BwdParamsE --------------------------
	.section	.nv.constant0._ZN10layer_norm31ln_parallel_residual_bwd_kernelINS_13Kernel_traitsIf13__nv_bfloat16S2_S2_fjLj256ELj1ELj4ELj1ELj16ENS_18Kernel_traits_baseILj256EfS2_S2_S2_fjLj128EEEEELb0ELb0ELb0EEEvNS_9BwdParamsE,"a",@progbits
	.sectionflags	@""
	.align	4
.nv.constant0._ZN10layer_norm31ln_parallel_residual_bwd_kernelINS_13Kernel_traitsIf13__nv_bfloat16S2_S2_fjLj256ELj1ELj4ELj1ELj16ENS_18Kernel_traits_baseILj256EfS2_S2_S2_fjLj128EEEEELb0ELb0ELb0EEEvNS_9BwdParamsE:
	.zero		1192


//--------------------- .nv.constant0._ZN10layer_norm31ln_parallel_residual_bwd_kernelINS_13Kernel_traitsIf13__nv_bfloat16S2_S2_fjLj256ELj1ELj4ELj1ELj16ENS_18Kernel_traits_baseILj256EfS2_S2_S2_fjLj128EEEEELb0ELb0ELb1EEEvNS_9BwdParamsE --------------------------
	.section	.nv.constant0._ZN10layer_norm31ln_parallel_residual_bwd_kernelINS_13Kernel_traitsIf13__nv_bfloat16S2_S2_fjLj256ELj1ELj4ELj1ELj16ENS_18Kernel_traits_baseILj256EfS2_S2_S2_fjLj128EEEEELb0ELb0ELb1EEEvNS_9BwdParamsE,"a",@progbits
	.sectionflags	@""
	.align	4
.nv.constant0._ZN10layer_norm31ln_parallel_residual_bwd_kernelINS_13Kernel_traitsIf13__nv_bfloat16S2_S2_fjLj256ELj1ELj4ELj1ELj16ENS_18Kernel_traits_baseILj256EfS2_S2_S2_fjLj128EEEEELb0ELb0ELb1EEEvNS_9BwdParamsE:
	.zero		1192


//--------------------- .nv.constant0._ZN10layer_norm31ln_parallel_residual_bwd_kernelINS_13Kernel_traitsIf13__nv_bfloat16S2_S2_fjLj256ELj1ELj4ELj1ELj16ENS_18Kernel_traits_baseILj256EfS2_S2_S2_fjLj128EEEEELb0ELb1ELb0EEEvNS_9BwdParamsE --------------------------
	.section	.nv.constant0._ZN10layer_norm31ln_parallel_residual_bwd_kernelINS_13Kernel_traitsIf13__nv_bfloat16S2_S2_fjLj256ELj1ELj4ELj1ELj16ENS_18Kernel_traits_baseILj256EfS2_S2_S2_fjLj128EEEEELb0ELb1ELb0EEEvNS_9BwdParamsE,"a",@progbits
	.sectionflags	@""
	.align	4
.nv.constant0._ZN10layer_norm31ln_parallel_residual_bwd_kernelINS_13Kernel_traitsIf13__nv_bfloat16S2_S2_fjLj256ELj1ELj4ELj1ELj16ENS_18Kernel_traits_baseILj256EfS2_S2_S2_fjLj128EEEEELb0ELb1ELb0EEEvNS_9BwdParamsE:
	.zero		1192


//--------------------- .nv.constant0._ZN10layer_norm31ln_parallel_residual_bwd_kernelINS_13Kernel_traitsIf13__nv_bfloat16S2_S2_fjLj256ELj1ELj4ELj1ELj16ENS_18Kernel_traits_baseILj256EfS2_S2_S2_fjLj128EEEEELb0ELb1ELb1EEEvNS_9BwdParamsE --------------------------
	.section	.nv.constant0._ZN10layer_norm31ln_parallel_residual_bwd_kernelINS_13Kernel_traitsIf13__nv_bfloat16S2_S2_fjLj256ELj1ELj4ELj1ELj16ENS_18Kernel_traits_baseILj256EfS2_S2_S2_fjLj128EEEEELb0ELb1ELb1EEEvNS_9BwdParamsE,"a",@progbits
	.sectionflags	@""
	.align	4
.nv.constant0._ZN10layer_norm31ln_parallel_residual_bwd_kernelINS_13Kernel_traitsIf13__nv_bfloat16S2_S2_fjLj256ELj1ELj4ELj1ELj16ENS_18Kernel_traits_baseILj256EfS2_S2_S2_fjLj128EEEEELb0ELb1ELb1EEEvNS_9BwdParamsE:
	.zero		1192


//--------------------- .nv.constant0._ZN10layer_norm31ln_parallel_residual_bwd_kernelINS_13Kernel_traitsIf13__nv_bfloat16S2_S2_fjLj256ELj1ELj4ELj1ELj16ENS_18Kernel_traits_baseILj256EfS2_S2_S2_fjLj128EEEEELb1ELb0ELb0EEEvNS_9BwdParamsE --------------------------
	.section	.nv.constant0._ZN10layer_norm31ln_parallel_residual_bwd_kernelINS_13Kernel_traitsIf13__nv_bfloat16S2_S2_fjLj256ELj1ELj4ELj1ELj16ENS_18Kernel_traits_baseILj256EfS2_S2_S2_fjLj128EEEEELb1ELb0ELb0EEEvNS_9BwdParamsE,"a",@progbits
	.sectionflags	@""
	.align	4
.nv.constant0._ZN10layer_norm31ln_parallel_residual_bwd_kernelINS_13Kernel_traitsIf13__nv_bfloat16S2_S2_fjLj256ELj1ELj4ELj1ELj16ENS_18Kernel_traits_baseILj256EfS2_S2_S2_fjLj128EEEEELb1ELb0ELb0EEEvNS_9BwdParamsE:
	.zero		1192


//--------------------- .nv.constant0._ZN10layer_norm31ln_parallel_residual_bwd_kernelINS_13Kernel_traitsIf13__nv_bfloat16S2_S2_fjLj256ELj1ELj4ELj1ELj16ENS_18Kernel_traits_baseILj256EfS2_S2_S2_fjLj128EEEEELb1ELb0ELb1EEEvNS_9BwdParamsE --------------------------
	.section	.nv.constant0._ZN10layer_norm31ln_parallel_residual_bwd_kernelINS_13Kernel_traitsIf13__nv_bfloat16S2_S2_fjLj256ELj1ELj4ELj1ELj16ENS_18Kernel_traits_baseILj256EfS2_S2_S2_fjLj128EEEEELb1ELb0ELb1EEEvNS_9BwdParamsE,"a",@progbits
	.sectionflags	@""
	.align	4
.nv.constant0._ZN10layer_norm31ln_parallel_residual_bwd_kernelINS_13Kernel_traitsIf13__nv_bfloat16S2_S2_fjLj256ELj1ELj4ELj1ELj16ENS_18Kernel_traits_baseILj256EfS2_S2_S2_fjLj128EEEEELb1ELb0ELb1EEEvNS_9BwdParamsE:
	.zero		1192


//--------------------- .nv.constant0._ZN10layer_norm22ln_bwd_finalize_kernelINS_22Kernel_traits_finalizeILj256Ef13__nv_bfloat16S2_S2_fjLb0ELj1024ELj4ENS_18Kernel_traits_baseILj256EfS2_S2_S2_fjLj1024EEEEELb0ELb0EEEvNS_9BwdParamsE --------------------------
	.section	.nv.constant0._ZN10layer_norm22ln_bwd_finalize_kernelINS_22Kernel_traits_finalizeILj256Ef13__nv_bfloat16S2_S2_fjLb0ELj1024ELj4ENS_18Kernel_traits_baseILj256EfS2_S2_S2_fjLj1024EEEEELb0ELb0EEEvNS_9BwdParamsE,"a",@progbits
	.sectionflags	@""
	.align	4
.nv.constant0._ZN10layer_norm22ln_bwd_finalize_kernelINS_22Kernel_traits_finalizeILj256Ef13__nv_bfloat16S2_S2_fjLb0ELj1024ELj4ENS_18Kernel_traits_baseILj256EfS2_S2_S2_fjLj1024EEEEELb0ELb0EEEvNS_9BwdParamsE:
	.zero		1192


//--------------------- .nv.constant0._ZN10layer_norm40ln_parallel_residual_bwd_finalize_kernelINS_22Kernel_traits_finalizeILj256Ef13__nv_bfloat16S2_S2_fjLb0ELj1024ELj4ENS_18Kernel_traits_baseILj256EfS2_S2_S2_fjLj1024EEEEELb0EEEvNS_9BwdParamsE --------------------------
	.section	.nv.constant0._ZN10layer_norm40ln_parallel_residual_bwd_finalize_kernelINS_22Kernel_traits_finalizeILj256Ef13__nv_bfloat16S2_S2_fjLb0ELj1024ELj4ENS_18Kernel_traits_baseILj256EfS2_S2_S2_fjLj1024EEEEELb0EEEvNS_9BwdParamsE,"a",@progbits
	.sectionflags	@""
	.align	4
.nv.constant0._ZN10layer_norm40ln_parallel_residual_bwd_finalize_kernelINS_22Kernel_traits_finalizeILj256Ef13__nv_bfloat16S2_S2_fjLb0ELj1024ELj4ENS_18Kernel_traits_baseILj256EfS2_S2_S2_fjLj1024EEEEELb0EEEvNS_9BwdParamsE:
	.zero		1192


//--------------------- .nv.constant0._ZN10layer_norm31ln_parallel_residual_bwd_kernelINS_13Kernel_traitsIf13__nv_bfloat16S2_S2_fjLj256ELj1ELj4ELj1ELj16ENS_18Kernel_traits_baseILj256EfS2_S2_S2_fjLj128EEEEELb1ELb1ELb0EEEvNS_9BwdParamsE --------------------------
	.section	.nv.constant0._ZN10layer_norm31ln_parallel_residual_bwd_kernelINS_13Kernel_traitsIf13__nv_bfloat16S2_S2_fjLj256ELj1ELj4ELj1ELj16ENS_18Kernel_traits_baseILj256EfS2_S2_S2_fjLj128EEEEELb1ELb1ELb0EEEvNS_9BwdParamsE,"a",@progbits
	.sectionflags	@""
	.align	4
.nv.constant0._ZN10layer_norm31ln_parallel_residual_bwd_kernelINS_13Kernel_traitsIf13__nv_bfloat16S2_S2_fjLj256ELj1ELj4ELj1ELj16ENS_18Kernel_traits_baseILj256EfS2_S2_S2_fjLj128EEEEELb1ELb1ELb0EEEvNS_9BwdParamsE:
	.zero		1192


//--------------------- .nv.constant0._ZN10layer_norm22ln_bwd_finalize_kernelINS_22Kernel_traits_finalizeILj256Ef13__nv_bfloat16S2_S2_fjLb0ELj1024ELj4ENS_18Kernel_traits_baseILj256EfS2_S2_S2_fjLj1024EEEEELb0ELb1EEEvNS_9BwdParamsE --------------------------
	.section	.nv.constant0._ZN10layer_norm22ln_bwd_finalize_kernelINS_22Kernel_traits_finalizeILj256Ef13__nv_bfloat16S2_S2_fjLb0ELj1024ELj4ENS_18Kernel_traits_baseILj256EfS2_S2_S2_fjLj1024EEEEELb0ELb1EEEvNS_9BwdParamsE,"a",@progbits
	.sectionflags	@""
	.align	4
.nv.constant0._ZN10layer_norm22ln_bwd_finalize_kernelINS_22Kernel_traits_finalizeILj256Ef13__nv_bfloat16S2_S2_fjLb0ELj1024ELj4ENS_18Kernel_traits_baseILj256EfS2_S2_S2_fjLj1024EEEEELb0ELb1EEEvNS_9BwdParamsE:
	.zero		1192


//--------------------- .nv.constant0._ZN10layer_norm40ln_parallel_residual_bwd_finalize_kernelINS_22Kernel_traits_finalizeILj256Ef13__nv_bfloat16S2_S2_fjLb0ELj1024ELj4ENS_18Kernel_traits_baseILj256EfS2_S2_S2_fjLj1024EEEEELb1EEEvNS_9BwdParamsE --------------------------
	.section	.nv.constant0._ZN10layer_norm40ln_parallel_residual_bwd_finalize_kernelINS_22Kernel_traits_finalizeILj256Ef13__nv_bfloat16S2_S2_fjLb0ELj1024ELj4ENS_18Kernel_traits_baseILj256EfS2_S2_S2_fjLj1024EEEEELb1EEEvNS_9BwdParamsE,"a",@progbits
	.sectionflags	@""
	.align	4
.nv.constant0._ZN10layer_norm40ln_parallel_residual_bwd_finalize_kernelINS_22Kernel_traits_finalizeILj256Ef13__nv_bfloat16S2_S2_fjLb0ELj1024ELj4ENS_18Kernel_traits_baseILj256EfS2_S2_S2_fjLj1024EEEEELb1EEEvNS_9BwdParamsE:
	.zero		1192


//--------------------- .nv.constant0._ZN10layer_norm31ln_parallel_residual_bwd_kernelINS_13Kernel_traitsIf13__nv_bfloat16S2_S2_fjLj256ELj1ELj4ELj1ELj16ENS_18Kernel_traits_baseILj256EfS2_S2_S2_fjLj128EEEEELb1ELb1ELb1EEEvNS_9BwdParamsE --------------------------
	.section	.nv.constant0._ZN10layer_norm31ln_parallel_residual_bwd_kernelINS_13Kernel_traitsIf13__nv_bfloat16S2_S2_fjLj256ELj1ELj4ELj1ELj16ENS_18Kernel_traits_baseILj256EfS2_S2_S2_fjLj128EEEEELb1ELb1ELb1EEEvNS_9BwdParamsE,"a",@progbits
	.sectionflags	@""
	.align	4
.nv.constant0._ZN10layer_norm31ln_parallel_residual_bwd_kernelINS_13Kernel_traitsIf13__nv_bfloat16S2_S2_fjLj256ELj1ELj4ELj1ELj16ENS_18Kernel_traits_baseILj256EfS2_S2_S2_fjLj128EEEEELb1ELb1ELb1EEEvNS_9BwdParamsE:
	.zero		1192


//--------------------- .nv.constant0._ZN10layer_norm31ln_parallel_residual_bwd_kernelINS_13Kernel_traitsI13__nv_bfloat16S2_fS2_fjLj256ELj1ELj4ELj1ELj16ENS_18Kernel_traits_baseILj256ES2_S2_fS2_fjLj128EEEEELb0ELb0ELb0EEEvNS_9BwdParamsE --------------------------
	.section	.nv.constant0._ZN10layer_norm31ln_parallel_residual_bwd_kernelINS_13Kernel_traitsI13__nv_bfloat16S2_fS2_fjLj256ELj1ELj4ELj1ELj16ENS_18Kernel_traits_baseILj256ES2_S2_fS2_fjLj128EEEEELb0ELb0ELb0EEEvNS_9BwdParamsE,"a",@progbits
	.sectionflags	@""
	.align	4
.nv.constant0._ZN10layer_norm31ln_parallel_residual_bwd_kernelINS_13Kernel_traitsI13__nv_bfloat16S2_fS2_fjLj256ELj1ELj4ELj1ELj16ENS_18Kernel_traits_baseILj256ES2_S2_fS2_fjLj128EEEEELb0ELb0ELb0EEEvNS_9BwdParamsE:
	.zero		1192


//--------------------- .nv.constant0._ZN10layer_norm31ln_parallel_residual_bwd_kernelINS_13Kernel_traitsI13__nv_bfloat16S2_fS2_fjLj256ELj1ELj4ELj1ELj16ENS_18Kernel_traits_baseILj256ES2_S2_fS2_fjLj128EEEEELb0ELb0ELb1EEEvNS_9BwdParamsE --------------------------
	.section	.nv.constant0._ZN10layer_norm31ln_parallel_residual_bwd_kernelINS_13Kernel_traitsI13__nv_bfloat16S2_fS2_fjLj256ELj1ELj4ELj1ELj16ENS_18Kernel_traits_baseILj256ES2_S2_fS2_fjLj128EEEEELb0ELb0ELb1EEEvNS_9BwdParamsE,"a",@progbits
	.sectionflags	@""
	.align	4
.nv.constant0._ZN10layer_norm31ln_parallel_residual_bwd_kernelINS_13Kernel_traitsI13__nv_bfloat16S2_fS2_fjLj256ELj1ELj4ELj1ELj16ENS_18Kernel_traits_baseILj256ES2_S2_fS2_fjLj128EEEEELb0ELb0ELb1EEEvNS_9BwdParamsE:
	.zero		1192


//--------------------- .nv.constant0._ZN10layer_norm31ln_parallel_residual_bwd_kernelINS_13Kernel_traitsI13__nv_bfloat16S2_fS2_fjLj256ELj1ELj4ELj1ELj16ENS_18Kernel_traits_baseILj256ES2_S2_fS2_fjLj128EEEEELb0ELb1ELb0EEEvNS_9BwdParamsE --------------------------
	.section	.nv.constant0._ZN10layer_norm31ln_parallel_residual_bwd_kernelINS_13Kernel_traitsI13__nv_bfloat16S2_fS2_fjLj256ELj1ELj4ELj1ELj16ENS_18Kernel_traits_baseILj256ES2_S2_fS2_fjLj128EEEEELb0ELb1ELb0EEEvNS_9BwdParamsE,"a",@progbits
	.sectionflags	@""
	.align	4
.nv.constant0._ZN10layer_norm31ln_parallel_residual_bwd_kernelINS_13Kernel_traitsI13__nv_bfloat16S2_fS2_fjLj256ELj1ELj4ELj1ELj16ENS_18Kernel_traits_baseILj256ES2_S2_fS2_fjLj128EEEEELb0ELb1ELb0EEEvNS_9BwdParamsE:
	.zero		1192


//--------------------- .nv.constant0._ZN10layer_norm31ln_parallel_residual_bwd_kernelINS_13Kernel_traitsI13__nv_bfloat16S2_fS2_fjLj256ELj1ELj4ELj1ELj16ENS_18Kernel_traits_baseILj256ES2_S2_fS2_fjLj128EEEEELb0ELb1ELb1EEEvNS_9BwdParamsE --------------------------
	.section	.nv.constant0._ZN10layer_norm31ln_parallel_residual_bwd_kernelINS_13Kernel_traitsI13__nv_bfloat16S2_fS2_fjLj256ELj1ELj4ELj1ELj16ENS_18Kernel_traits_baseILj256ES2_S2_fS2_fjLj128EEEEELb0ELb1ELb1EEEvNS_9BwdParamsE,"a",@progbits
	.sectionflags	@""
	.align	4
.nv.constant0._ZN10layer_norm31ln_parallel_residual_bwd_kernelINS_13Kernel_traitsI13__nv_bfloat16S2_fS2_fjLj256ELj1ELj4ELj1ELj16ENS_18Kernel_traits_baseILj256ES2_S2_fS2_fjLj128EEEEELb0ELb1ELb1EEEvNS_9BwdParamsE:
	.zero		1192


//--------------------- .nv.constant0._ZN10layer_norm31ln_parallel_residual_bwd_kernelINS_13Kernel_traitsI13__nv_bfloat16S2_fS2_fjLj256ELj1ELj4ELj1ELj16ENS_18Kernel_traits_baseILj256ES2_S2_fS2_fjLj128EEEEELb1ELb0ELb0EEEvNS_9BwdParamsE --------------------------
	.section	.nv.constant0._ZN10layer_norm31ln_parallel_residual_bwd_kernelINS_13Kernel_traitsI13__nv_bfloat16S2_fS2_fjLj256ELj1ELj4ELj1ELj16ENS_18Kernel_traits_baseILj256ES2_S2_fS2_fjLj128EEEEELb1ELb0ELb0EEEvNS_9BwdParamsE,"a",@progbits
	.sectionflags	@""
	.align	4
.nv.constant0._ZN10layer_norm31ln_parallel_residual_bwd_kernelINS_13Kernel_traitsI13__nv_bfloat16S2_fS2_fjLj256ELj1ELj4ELj1ELj16ENS_18Kernel_traits_baseILj256ES2_S2_fS2_fjLj128EEEEELb1ELb0ELb0EEEvNS_9BwdParamsE:
	.zero		1192


//--------------------- .nv.constant0._ZN10layer_norm31ln_parallel_residual_bwd_kernelINS_13Kernel_traitsI13__nv_bfloat16S2_fS2_fjLj256ELj1ELj4ELj1ELj16ENS_18Kernel_traits_baseILj256ES2_S2_fS2_fjLj128EEEEELb1ELb0ELb1EEEvNS_9BwdParamsE --------------------------
	.section	.nv.constant0._ZN10layer_norm31ln_parallel_residual_bwd_kernelINS_13Kernel_traitsI13__nv_bfloat16S2_fS2_fjLj256ELj1ELj4ELj1ELj16ENS_18Kernel_traits_baseILj256ES2_S2_fS2_fjLj128EEEEELb1ELb0ELb1EEEvNS_9BwdParamsE,"a",@progbits
	.sectionflags	@""
	.align	4
.nv.constant0._ZN10layer_norm31ln_parallel_residual_bwd_kernelINS_13Kernel_traitsI13__nv_bfloat16S2_fS2_fjLj256ELj1ELj4ELj1ELj16ENS_18Kernel_traits_baseILj256ES2_S2_fS2_fjLj128EEEEELb1ELb0ELb1EEEvNS_9BwdParamsE:
	.zero		1192


//--------------------- .nv.constant0._ZN10layer_norm22ln_bwd_finalize_kernelINS_22Kernel_traits_finalizeILj256E13__nv_bfloat16S2_fS2_fjLb0ELj1024ELj4ENS_18Kernel_traits_baseILj256ES2_S2_fS2_fjLj1024EEEEELb0ELb0EEEvNS_9BwdParamsE --------------------------
	.section	.nv.constant0._ZN10layer_norm22ln_bwd_finalize_kernelINS_22Kernel_traits_finalizeILj256E13__nv_bfloat16S2_fS2_fjLb0ELj1024ELj4ENS_18Kernel_traits_baseILj256ES2_S2_fS2_fjLj1024EEEEELb0ELb0EEEvNS_9BwdParamsE,"a",@progbits
	.sectionflags	@""
	.align	4
.nv.constant0._ZN10layer_norm22ln_bwd_finalize_kernelINS_22Kernel_traits_finalizeILj256E13__nv_bfloat16S2_fS2_fjLb0ELj1024ELj4ENS_18Kernel_traits_baseILj256ES2_S2_fS2_fjLj1024EEEEELb0ELb0EEEvNS_9BwdParamsE:
	.zero		1192


//--------------------- .nv.constant0._ZN10layer_norm40ln_parallel_residual_bwd_finalize_kernelINS_22Kernel_traits_finalizeILj256E13__nv_bfloat16S2_fS2_fjLb0ELj1024ELj4ENS_18Kernel_traits_baseILj256ES2_S2_fS2_fjLj1024EEEEELb0EEEvNS_9BwdParamsE --------------------------
	.section	.nv.constant0._ZN10layer_norm40ln_parallel_residual_bwd_finalize_kernelINS_22Kernel_traits_finalizeILj256E13__nv_bfloat16S2_fS2_fjLb0ELj1024ELj4ENS_18Kernel_traits_baseILj256ES2_S2_fS2_fjLj1024EEEEELb0EEEvNS_9BwdParamsE,"a",@progbits
	.sectionflags	@""
	.align	4
.nv.constant0._ZN10layer_norm40ln_parallel_residual_bwd_finalize_kernelINS_22Kernel_traits_finalizeILj256E13__nv_bfloat16S2_fS2_fjLb0ELj1024ELj4ENS_18Kernel_traits_baseILj256ES2_S2_fS2_fjLj1024EEEEELb0EEEvNS_9BwdParamsE:
	.zero		1192


//--------------------- .nv.constant0._ZN10layer_norm31ln_parallel_residual_bwd_kernelINS_13Kernel_traitsI13__nv_bfloat16S2_fS2_fjLj256ELj1ELj4ELj1ELj16ENS_18Kernel_traits_baseILj256ES2_S2_fS2_fjLj128EEEEELb1ELb1ELb0EEEvNS_9BwdParamsE --------------------------
	.section	.nv.constant0._ZN10layer_norm31ln_parallel_residual_bwd_kernelINS_13Kernel_traitsI13__nv_bfloat16S2_fS2_fjLj256ELj1ELj4ELj1ELj16ENS_18Kernel_traits_baseILj256ES2_S2_fS2_fjLj128EEEEELb1ELb1ELb0EEEvNS_9BwdParamsE,"a",@progbits
	.sectionflags	@""
	.align	4
.nv.constant0._ZN10layer_norm31ln_parallel_residual_bwd_kernelINS_13Kernel_traitsI13__nv_bfloat16S2_fS2_fjLj256ELj1ELj4ELj1ELj16ENS_18Kernel_traits_baseILj256ES2_S2_fS2_fjLj128EEEEELb1ELb1ELb0EEEvNS_9BwdParamsE:
	.zero		1192


//--------------------- .nv.constant0._ZN10layer_norm22ln_bwd_finalize_kernelINS_22Kernel_traits_finalizeILj256E13__nv_bfloat16S2_fS2_fjLb0ELj1024ELj4ENS_18Kernel_traits_baseILj256ES2_S2_fS2_fjLj1024EEEEELb0ELb1EEEvNS_9BwdParamsE --------------------------
	.section	.nv.constant0._ZN10layer_norm22ln_bwd_finalize_kernelINS_22Kernel_traits_finalizeILj256E13__nv_bfloat16S2_fS2_fjLb0ELj1024ELj4ENS_18Kernel_traits_baseILj256ES2_S2_fS2_fjLj1024EEEEELb0ELb1EEEvNS_9BwdParamsE,"a",@progbits
	.sectionflags	@""
	.align	4
.nv.constant0._ZN10layer_norm22ln_bwd_finalize_kernelINS_22Kernel_traits_finalizeILj256E13__nv_bfloat16S2_fS2_fjLb0ELj1024ELj4ENS_18Kernel_traits_baseILj256ES2_S2_fS2_fjLj1024EEEEELb0ELb1EEEvNS_9BwdParamsE:
	.zero		1192


//--------------------- .nv.constant0._ZN10layer_norm40ln_parallel_residual_bwd_finalize_kernelINS_22Kernel_traits_finalizeILj256E13__nv_bfloat16S2_fS2_fjLb0ELj1024ELj4ENS_18Kernel_traits_baseILj256ES2_S2_fS2_fjLj1024EEEEELb1EEEvNS_9BwdParamsE --------------------------
	.section	.nv.constant0._ZN10layer_norm40ln_parallel_residual_bwd_finalize_kernelINS_22Kernel_traits_finalizeILj256E13__nv_bfloat16S2_fS2_fjLb0ELj1024ELj4ENS_18Kernel_traits_baseILj256ES2_S2_fS2_fjLj1024EEEEELb1EEEvNS_9BwdParamsE,"a",@progbits
	.sectionflags	@""
	.align	4
.nv.constant0._ZN10layer_norm40ln_parallel_residual_bwd_finalize_kernelINS_22Kernel_traits_finalizeILj256E13__nv_bfloat16S2_fS2_fjLb0ELj1024ELj4ENS_18Kernel_traits_baseILj256ES2_S2_fS2_fjLj1024EEEEELb1EEEvNS_9BwdParamsE:
	.zero		1192


//--------------------- .nv.constant0._ZN10layer_norm31ln_parallel_residual_bwd_kernelINS_13Kernel_traitsI13__nv_bfloat16S2_fS2_fjLj256ELj1ELj4ELj1ELj16ENS_18Kernel_traits_baseILj256ES2_S2_fS2_fjLj128EEEEELb1ELb1ELb1EEEvNS_9BwdParamsE --------------------------
	.section	.nv.constant0._ZN10layer_norm31ln_parallel_residual_bwd_kernelINS_13Kernel_traitsI13__nv_bfloat16S2_fS2_fjLj256ELj1ELj4ELj1ELj16ENS_18Kernel_traits_baseILj256ES2_S2_fS2_fjLj128EEEEELb1ELb1ELb1EEEvNS_9BwdParamsE,"a",@progbits
	.sectionflags	@""
	.align	4
.nv.constant0._ZN10layer_norm31ln_parallel_residual_bwd_kernelINS_13Kernel_traitsI13__nv_bfloat16S2_fS2_fjLj256ELj1ELj4ELj1ELj16ENS_18Kernel_traits_baseILj256ES2_S2_fS2_fjLj128EEEEELb1ELb1ELb1EEEvNS_9BwdParamsE:
	.zero		1192


//--------------------- .nv.constant0._ZN10layer_norm31ln_parallel_residual_bwd_kernelINS_13Kernel_traitsIf13__nv_bfloat16fS2_fjLj256ELj1ELj4ELj1ELj16ENS_18Kernel_traits_baseILj256EfS2_fS2_fjLj128EEEEELb0ELb0ELb0EEEvNS_9BwdParamsE --------------------------
	.section	.nv.constant0._ZN10layer_norm31ln_parallel_residual_bwd_kernelINS_13Kernel_traitsIf13__nv_bfloat16fS2_fjLj256ELj1ELj4ELj1ELj16ENS_18Kernel_traits_baseILj256EfS2_fS2_fjLj128EEEEELb0ELb0ELb0EEEvNS_9BwdParamsE,"a",@progbits
	.sectionflags	@""
	.align	4
.nv.constant0._ZN10layer_norm31ln_parallel_residual_bwd_kernelINS_13Kernel_traitsIf13__nv_bfloat16fS2_fjLj256ELj1ELj4ELj1ELj16ENS_18Kernel_traits_baseILj256EfS2_fS2_fjLj128EEEEELb0ELb0ELb0EEEvNS_9BwdParamsE:
	.zero		1192


//--------------------- .nv.constant0._ZN10layer_norm31ln_parallel_residual_bwd_kernelINS_13Kernel_traitsIf13__nv_bfloat16fS2_fjLj256ELj1ELj4ELj1ELj16ENS_18Kernel_traits_baseILj256EfS2_fS2_fjLj128EEEEELb0ELb0ELb1EEEvNS_9BwdParamsE --------------------------
	.section	.nv.constant0._ZN10layer_norm31ln_parallel_residual_bwd_kernelINS_13Kernel_traitsIf13__nv_bfloat16fS2_fjLj256ELj1ELj4ELj1ELj16ENS_18Kernel_traits_baseILj256EfS2_fS2_fjLj128EEEEELb0ELb0ELb1EEEvNS_9BwdParamsE,"a",@progbits
	.sectionflags	@""
	.align	4
.nv.constant0._ZN10layer_norm31ln_parallel_residual_bwd_kernelINS_13Kernel_traitsIf13__nv_bfloat16fS2_fjLj256ELj1ELj4ELj1ELj16ENS_18Kernel_traits_baseILj256EfS2_fS2_fjLj128EEEEELb0ELb0ELb1EEEvNS_9BwdParamsE:
	.zero		1192


//--------------------- .nv.constant0._ZN10layer_norm31ln_parallel_residual_bwd_kernelINS_13Kernel_traitsIf13__nv_bfloat16fS2_fjLj256ELj1ELj4ELj1ELj16ENS_18Kernel_traits_baseILj256EfS2_fS2_fjLj128EEEEELb0ELb1ELb0EEEvNS_9BwdParamsE --------------------------
	.section	.nv.constant0._ZN10layer_norm31ln_parallel_residual_bwd_kernelINS_13Kernel_traitsIf13__nv_bfloat16fS2_fjLj256ELj1ELj4ELj1ELj16ENS_18Kernel_traits_baseILj256EfS2_fS2_fjLj128EEEEELb0ELb1ELb0EEEvNS_9BwdParamsE,"a",@progbits
	.sectionflags	@""
	.align	4
.nv.constant0._ZN10layer_norm31ln_parallel_residual_bwd_kernelINS_13Kernel_traitsIf13__nv_bfloat16fS2_fjLj256ELj1ELj4ELj1ELj16ENS_18Kernel_traits_baseILj256EfS2_fS2_fjLj128EEEEELb0ELb1ELb0EEEvNS_9BwdParamsE:
	.zero		1192


//--------------------- .nv.constant0._ZN10layer_norm31ln_parallel_residual_bwd_kernelINS_13Kernel_traitsIf13__nv_bfloat16fS2_fjLj256ELj1ELj4ELj1ELj16ENS_18Kernel_traits_baseILj256EfS2_fS2_fjLj128EEEEELb0ELb1ELb1EEEvNS_9BwdParamsE --------------------------
	.section	.nv.constant0._ZN10layer_norm31ln_parallel_residual_bwd_kernelINS_13Kernel_traitsIf13__nv_bfloat16fS2_fjLj256ELj1ELj4ELj1ELj16ENS_18Kernel_traits_baseILj256EfS2_fS2_fjLj128EEEEELb0ELb1ELb1EEEvNS_9BwdParamsE,"a",@progbits
	.sectionflags	@""
	.align	4
.nv.constant0._ZN10layer_norm31ln_parallel_residual_bwd_kernelINS_13Kernel_traitsIf13__nv_bfloat16fS2_fjLj256ELj1ELj4ELj1ELj16ENS_18Kernel_traits_baseILj256EfS2_fS2_fjLj128EEEEELb0ELb1ELb1EEEvNS_9BwdParamsE:
	.zero		1192


//--------------------- .nv.constant0._ZN10layer_norm31ln_parallel_residual_bwd_kernelINS_13Kernel_traitsIf13__nv_bfloat16fS2_fjLj256ELj1ELj4ELj1ELj16ENS_18Kernel_traits_baseILj256EfS2_fS2_fjLj128EEEEELb1ELb0ELb0EEEvNS_9BwdParamsE --------------------------
	.section	.nv.constant0._ZN10layer_norm31ln_parallel_residual_bwd_kernelINS_13Kernel_traitsIf13__nv_bfloat16fS2_fjLj256ELj1ELj4ELj1ELj16ENS_18Kernel_traits_baseILj256EfS2_fS2_fjLj128EEEEELb1ELb0ELb0EEEvNS_9BwdParamsE,"a",@progbits
	.sectionflags	@""
	.align	4
.nv.constant0._ZN10layer_norm31ln_parallel_residual_bwd_kernelINS_13Kernel_traitsIf13__nv_bfloat16fS2_fjLj256ELj1ELj4ELj1ELj16ENS_18Kernel_traits_baseILj256EfS2_fS2_fjLj128EEEEELb1ELb0ELb0EEEvNS_9BwdParamsE:
	.zero		1192


//--------------------- .nv.constant0._ZN10layer_norm31ln_parallel_residual_bwd_kernelINS_13Kernel_traitsIf13__nv_bfloat16fS2_fjLj256ELj1ELj4ELj1ELj16ENS_18Kernel_traits_baseILj256EfS2_fS2_fjLj128EEEEELb1ELb0ELb1EEEvNS_9BwdParamsE --------------------------
	.section	.nv.constant0._ZN10layer_norm31ln_parallel_residual_bwd_kernelINS_13Kernel_traitsIf13__nv_bfloat16fS2_fjLj256ELj1ELj4ELj1ELj16ENS_18Kernel_traits_baseILj256EfS2_fS2_fjLj128EEEEELb1ELb0ELb1EEEvNS_9BwdParamsE,"a",@progbits
	.sectionflags	@""
	.align	4
.nv.constant0._ZN10layer_norm31ln_parallel_residual_bwd_kernelINS_13Kernel_traitsIf13__nv_bfloat16fS2_fjLj256ELj1ELj4ELj1ELj16ENS_18Kernel_traits_baseILj256EfS2_fS2_fjLj128EEEEELb1ELb0ELb1EEEvNS_9BwdParamsE:
	.zero		1192


//--------------------- .nv.constant0._ZN10layer_norm22ln_bwd_finalize_kernelINS_22Kernel_traits_finalizeILj256Ef13__nv_bfloat16fS2_fjLb0ELj1024ELj4ENS_18Kernel_traits_baseILj256EfS2_fS2_fjLj1024EEEEELb0ELb0EEEvNS_9BwdParamsE --------------------------
	.section	.nv.constant0._ZN10layer_norm22ln_bwd_finalize_kernelINS_22Kernel_traits_finalizeILj256Ef13__nv_bfloat16fS2_fjLb0ELj1024ELj4ENS_18Kernel_traits_baseILj256EfS2_fS2_fjLj1024EEEEELb0ELb0EEEvNS_9BwdParamsE,"a",@progbits
	.sectionflags	@""
	.align	4
.nv.constant0._ZN10layer_norm22ln_bwd_finalize_kernelINS_22Kernel_traits_finalizeILj256Ef13__nv_bfloat16fS2_fjLb0ELj1024ELj4ENS_18Kernel_traits_baseILj256EfS2_fS2_fjLj1024EEEEELb0ELb0EEEvNS_9BwdParamsE:
	.zero		1192


//--------------------- .nv.constant0._ZN10layer_norm40ln_parallel_residual_bwd_finalize_kernelINS_22Kernel_traits_finalizeILj256Ef13__nv_bfloat16fS2_fjLb0ELj1024ELj4ENS_18Kernel_traits_baseILj256EfS2_fS2_fjLj1024EEEEELb0EEEvNS_9BwdParamsE --------------------------
	.section	.nv.constant0._ZN10layer_norm40ln_parallel_residual_bwd_finalize_kernelINS_22Kernel_traits_finalizeILj256Ef13__nv_bfloat16fS2_fjLb0ELj1024ELj4ENS_18Kernel_traits_baseILj256EfS2_fS2_fjLj1024EEEEELb0EEEvNS_9BwdParamsE,"a",@progbits
	.sectionflags	@""
	.align	4
.nv.constant0._ZN10layer_norm40ln_parallel_residual_bwd_finalize_kernelINS_22Kernel_traits_finalizeILj256Ef13__nv_bfloat16fS2_fjLb0ELj1024ELj4ENS_18Kernel_traits_baseILj256EfS2_fS2_fjLj1024EEEEELb0EEEvNS_9BwdParamsE:
	.zero		1192


//--------------------- .nv.constant0._ZN10layer_norm31ln_parallel_residual_bwd_kernelINS_13Kernel_traitsIf13__nv_bfloat16fS2_fjLj256ELj1ELj4ELj1ELj16ENS_18Kernel_traits_baseILj256EfS2_fS2_fjLj128EEEEELb1ELb1ELb0EEEvNS_9BwdParamsE --------------------------
	.section	.nv.constant0._ZN10layer_norm31ln_parallel_residual_bwd_kernelINS_13Kernel_traitsIf13__nv_bfloat16fS2_fjLj256ELj1ELj4ELj1ELj16ENS_18Kernel_traits_baseILj256EfS2_fS2_fjLj128EEEEELb1ELb1ELb0EEEvNS_9BwdParamsE,"a",@progbits
	.sectionflags	@""
	.align	4
.nv.constant0._ZN10layer_norm31ln_parallel_residual_bwd_kernelINS_13Kernel_traitsIf13__nv_bfloat16fS2_fjLj256ELj1ELj4ELj1ELj16ENS_18Kernel_traits_baseILj256EfS2_fS2_fjLj128EEEEELb1ELb1ELb0EEEvNS_9BwdParamsE:
	.zero		1192


//--------------------- .nv.constant0._ZN10layer_norm22ln_bwd_finalize_kernelINS_22Kernel_traits_finalizeILj256Ef13__nv_bfloat16fS2_fjLb0ELj1024ELj4ENS_18Kernel_traits_baseILj256EfS2_fS2_fjLj1024EEEEELb0ELb1EEEvNS_9BwdParamsE --------------------------
	.section	.nv.constant0._ZN10layer_norm22ln_bwd_finalize_kernelINS_22Kernel_traits_finalizeILj256Ef13__nv_bfloat16fS2_fjLb0ELj1024ELj4ENS_18Kernel_traits_baseILj256EfS2_fS2_fjLj1024EEEEELb0ELb1EEEvNS_9BwdParamsE,"a",@progbits
	.sectionflags	@""
	.align	4
.nv.constant0._ZN10layer_norm22ln_bwd_finalize_kernelINS_22Kernel_traits_finalizeILj256Ef13__nv_bfloat16fS2_fjLb0ELj1024ELj4ENS_18Kernel_traits_baseILj256EfS2_fS2_fjLj1024EEEEELb0ELb1EEEvNS_9BwdParamsE:
	.zero		1192


//--------------------- .nv.constant0._ZN10layer_norm40ln_parallel_residual_bwd_finalize_kernelINS_22Kernel_traits_finalizeILj256Ef13__nv_bfloat16fS2_fjLb0ELj1024ELj4ENS_18Kernel_traits_baseILj256EfS2_fS2_fjLj1024EEEEELb1EEEvNS_9BwdParamsE --------------------------
	.section	.nv.constant0._ZN10layer_norm40ln_parallel_residual_bwd_finalize_kernelINS_22Kernel_traits_finalizeILj256Ef13__nv_bfloat16fS2_fjLb0ELj1024ELj4ENS_18Kernel_traits_baseILj256EfS2_fS2_fjLj1024EEEEELb1EEEvNS_9BwdParamsE,"a",@progbits
	.sectionflags	@""
	.align	4
.nv.constant0._ZN10layer_norm40ln_parallel_residual_bwd_finalize_kernelINS_22Kernel_traits_finalizeILj256Ef13__nv_bfloat16fS2_fjLb0ELj1024ELj4ENS_18Kernel_traits_baseILj256EfS2_fS2_fjLj1024EEEEELb1EEEvNS_9BwdParamsE:
	.zero		1192


//--------------------- .nv.constant0._ZN10layer_norm31ln_parallel_residual_bwd_kernelINS_13Kernel_traitsIf13__nv_bfloat16fS2_fjLj256ELj1ELj4ELj1ELj16ENS_18Kernel_traits_baseILj256EfS2_fS2_fjLj128EEEEELb1ELb1ELb1EEEvNS_9BwdParamsE --------------------------
	.section	.nv.constant0._ZN10layer_norm31ln_parallel_residual_bwd_kernelINS_13Kernel_traitsIf13__nv_bfloat16fS2_fjLj256ELj1ELj4ELj1ELj16ENS_18Kernel_traits_baseILj256EfS2_fS2_fjLj128EEEEELb1ELb1ELb1EEEvNS_9BwdParamsE,"a",@progbits
	.sectionflags	@""
	.align	4
.nv.constant0._ZN10layer_norm31ln_parallel_residual_bwd_kernelINS_13Kernel_traitsIf13__nv_bfloat16fS2_fjLj256ELj1ELj4ELj1ELj16ENS_18Kernel_traits_baseILj256EfS2_fS2_fjLj128EEEEELb1ELb1ELb1EEEvNS_9BwdParamsE:
	.zero		1192


//--------------------- .nv.constant0._ZN10layer_norm31ln_parallel_residual_bwd_kernelINS_13Kernel_traitsIf6__halfS2_S2_fjLj256ELj1ELj4ELj1ELj16ENS_18Kernel_traits_baseILj256EfS2_S2_S2_fjLj128EEEEELb0ELb0ELb0EEEvNS_9BwdParamsE --------------------------
	.section	.nv.constant0._ZN10layer_norm31ln_parallel_residual_bwd_kernelINS_13Kernel_traitsIf6__halfS2_S2_fjLj256ELj1ELj4ELj1ELj16ENS_18Kernel_traits_baseILj256EfS2_S2_S2_fjLj128EEEEELb0ELb0ELb0EEEvNS_9BwdParamsE,"a",@progbits
	.sectionflags	@""
	.align	4
.nv.constant0._ZN10layer_norm31ln_parallel_residual_bwd_kernelINS_13Kernel_traitsIf6__halfS2_S2_fjLj256ELj1ELj4ELj1ELj16ENS_18Kernel_traits_baseILj256EfS2_S2_S2_fjLj128EEEEELb0ELb0ELb0EEEvNS_9BwdParamsE:
	.zero		1192


//--------------------- .nv.constant0._ZN10layer_norm31ln_parallel_residual_bwd_kernelINS_13Kernel_traitsIf6__halfS2_S2_fjLj256ELj1ELj4ELj1ELj16ENS_18Kernel_traits_baseILj256EfS2_S2_S2_fjLj128EEEEELb0ELb0ELb1EEEvNS_9BwdParamsE --------------------------
	.section	.nv.constant0._ZN10layer_norm31ln_parallel_residual_bwd_kernelINS_13Kernel_traitsIf6__halfS2_S2_fjLj256ELj1ELj4ELj1ELj16ENS_18Kernel_traits_baseILj256EfS2_S2_S2_fjLj128EEEEELb0ELb0ELb1EEEvNS_9BwdParamsE,"a",@progbits
	.sectionflags	@""
	.align	4
.nv.constant0._ZN10layer_norm31ln_parallel_residual_bwd_kernelINS_13Kernel_traitsIf6__halfS2_S2_fjLj256ELj1ELj4ELj1ELj16ENS_18Kernel_traits_baseILj256EfS2_S2_S2_fjLj128EEEEELb0ELb0ELb1EEEvNS_9BwdParamsE:
	.zero		1192


//--------------------- .nv.constant0._ZN10layer_norm31ln_parallel_residual_bwd_kernelINS_13Kernel_traitsIf6__halfS2_S2_fjLj256ELj1ELj4ELj1ELj16ENS_18Kernel_traits_baseILj256EfS2_S2_S2_fjLj128EEEEELb0ELb1ELb0EEEvNS_9BwdParamsE --------------------------
	.section	.nv.constant0._ZN10layer_norm31ln_parallel_residual_bwd_kernelINS_13Kernel_traitsIf6__halfS2_S2_fjLj256ELj1ELj4ELj1ELj16ENS_18Kernel_traits_baseILj256EfS2_S2_S2_fjLj128EEEEELb0ELb1ELb0EEEvNS_9BwdParamsE,"a",@progbits
	.sectionflags	@""
	.align	4
.nv.constant0._ZN10layer_norm31ln_parallel_residual_bwd_kernelINS_13Kernel_traitsIf6__halfS2_S2_fjLj256ELj1ELj4ELj1ELj16ENS_18Kernel_traits_baseILj256EfS2_S2_S2_fjLj128EEEEELb0ELb1ELb0EEEvNS_9BwdParamsE:
	.zero		1192


//--------------------- .nv.constant0._ZN10layer_norm31ln_parallel_residual_bwd_kernelINS_13Kernel_traitsIf6__halfS2_S2_fjLj256ELj1ELj4ELj1ELj16ENS_18Kernel_traits_baseILj256EfS2_S2_S2_fjLj128EEEEELb0ELb1ELb1EEEvNS_9BwdParamsE --------------------------
	.section	.nv.constant0._ZN10layer_norm31ln_parallel_residual_bwd_kernelINS_13Kernel_traitsIf6__halfS2_S2_fjLj256ELj1ELj4ELj1ELj16ENS_18Kernel_traits_baseILj256EfS2_S2_S2_fjLj128EEEEELb0ELb1ELb1EEEvNS_9BwdParamsE,"a",@progbits
	.sectionflags	@""
	.align	4
.nv.constant0._ZN10layer_norm31ln_parallel_residual_bwd_kernelINS_13Kernel_traitsIf6__halfS2_S2_fjLj256ELj1ELj4ELj1ELj16ENS_18Kernel_traits_baseILj256EfS2_S2_S2_fjLj128EEEEELb0ELb1ELb1EEEvNS_9BwdParamsE:
	.zero		1192


//--------------------- .nv.constant0._ZN10layer_norm31ln_parallel_residual_bwd_kernelINS_13Kernel_traitsIf6__halfS2_S2_fjLj256ELj1ELj4ELj1ELj16ENS_18Kernel_traits_baseILj256EfS2_S2_S2_fjLj128EEEEELb1ELb0ELb0EEEvNS_9BwdParamsE --------------------------
	.section	.nv.constant0._ZN10layer_norm31ln_parallel_residual_bwd_kernelINS_13Kernel_traitsIf6__halfS2_S2_fjLj256ELj1ELj4ELj1ELj16ENS_18Kernel_traits_baseILj256EfS2_S2_S2_fjLj128EEEEELb1ELb0ELb0EEEvNS_9BwdParamsE,"a",@progbits
	.sectionflags	@""
	.align	4
.nv.constant0._ZN10layer_norm31ln_parallel_residual_bwd_kernelINS_13Kernel_traitsIf6__halfS2_S2_fjLj256ELj1ELj4ELj1ELj16ENS_18Kernel_traits_baseILj256EfS2_S2_S2_fjLj128EEEEELb1ELb0ELb0EEEvNS_9BwdParamsE:
	.zero		1192


//--------------------- .nv.constant0._ZN10layer_norm31ln_parallel_residual_bwd_kernelINS_13Kernel_traitsIf6__halfS2_S2_fjLj256ELj1ELj4ELj1ELj16ENS_18Kernel_traits_baseILj256EfS2_S2_S2_fjLj128EEEEELb1ELb0ELb1EEEvNS_9BwdParamsE --------------------------
	.section	.nv.constant0._ZN10layer_norm31ln_parallel_residual_bwd_kernelINS_13Kernel_traitsIf6__halfS2_S2_fjLj256ELj1ELj4ELj1ELj16ENS_18Kernel_traits_baseILj256EfS2_S2_S2_fjLj128EEEEELb1ELb0ELb1EEEvNS_9BwdParamsE,"a",@progbits
	.sectionflags	@""
	.align	4
.nv.constant0._ZN10layer_norm31ln_parallel_residual_bwd_kernelINS_13Kernel_traitsIf6__halfS2_S2_fjLj256ELj1ELj4ELj1ELj16ENS_18Kernel_traits_baseILj256EfS2_S2_S2_fjLj128EEEEELb1ELb0ELb1EEEvNS_9BwdParamsE:
	.zero		1192


//--------------------- .nv.constant0._ZN10layer_norm22ln_bwd_finalize_kernelINS_22Kernel_traits_finalizeILj256Ef6__halfS2_S2_fjLb0ELj1024ELj4ENS_18Kernel_traits_baseILj256EfS2_S2_S2_fjLj1024EEEEELb0ELb0EEEvNS_9BwdParamsE --------------------------
	.section	.nv.constant0._ZN10layer_norm22ln_bwd_finalize_kernelINS_22Kernel_traits_finalizeILj256Ef6__halfS2_S2_fjLb0ELj1024ELj4ENS_18Kernel_traits_baseILj256EfS2_S2_S2_fjLj1024EEEEELb0ELb0EEEvNS_9BwdParamsE,"a",@progbits
	.sectionflags	@""
	.align	4
.nv.constant0._ZN10layer_norm22ln_bwd_finalize_kernelINS_22Kernel_traits_finalizeILj256Ef6__halfS2_S2_fjLb0ELj1024ELj4ENS_18Kernel_traits_baseILj256EfS2_S2_S2_fjLj1024EEEEELb0ELb0EEEvNS_9BwdParamsE:
	.zero		1192


//--------------------- .nv.constant0._ZN10layer_norm40ln_parallel_residual_bwd_finalize_kernelINS_22Kernel_traits_finalizeILj256Ef6__halfS2_S2_fjLb0ELj1024ELj4ENS_18Kernel_traits_baseILj256EfS2_S2_S2_fjLj1024EEEEELb0EEEvNS_9BwdParamsE --------------------------
	.section	.nv.constant0._ZN10layer_norm40ln_parallel_residual_bwd_finalize_kernelINS_22Kernel_traits_finalizeILj256Ef6__halfS2_S2_fjLb0ELj1024ELj4ENS_18Kernel_traits_baseILj256EfS2_S2_S2_fjLj1024EEEEELb0EEEvNS_9BwdParamsE,"a",@progbits
	.sectionflags	@""
	.align	4
.nv.constant0._ZN10layer_norm40ln_parallel_residual_bwd_finalize_kernelINS_22Kernel_traits_finalizeILj256Ef6__halfS2_S2_fjLb0ELj1024ELj4ENS_18Kernel_traits_baseILj256EfS2_S2_S2_fjLj1024EEEEELb0EEEvNS_9BwdParamsE:
	.zero		1192


//--------------------- .nv.constant0._ZN10layer_norm31ln_parallel_residual_bwd_kernelINS_13Kernel_traitsIf6__halfS2_S2_fjLj256ELj1ELj4ELj1ELj16ENS_18Kernel_traits_baseILj256EfS2_S2_S2_fjLj128EEEEELb1ELb1ELb0EEEvNS_9BwdParamsE --------------------------
	.section	.nv.constant0._ZN10layer_norm31ln_parallel_residual_bwd_kernelINS_13Kernel_traitsIf6__halfS2_S2_fjLj256ELj1ELj4ELj1ELj16ENS_18Kernel_traits_baseILj256EfS2_S2_S2_fjLj128EEEEELb1ELb1ELb0EEEvNS_9BwdParamsE,"a",@progbits
	.sectionflags	@""
	.align	4
.nv.constant0._ZN10layer_norm31ln_parallel_residual_bwd_kernelINS_13Kernel_traitsIf6__halfS2_S2_fjLj256ELj1ELj4ELj1ELj16ENS_18Kernel_traits_baseILj256EfS2_S2_S2_fjLj128EEEEELb1ELb1ELb0EEEvNS_9BwdParamsE:
	.zero		1192


//--------------------- .nv.constant0._ZN10layer_norm22ln_bwd_finalize_kernelINS_22Kernel_traits_finalizeILj256Ef6__halfS2_S2_fjLb0ELj1024ELj4ENS_18Kernel_traits_baseILj256EfS2_S2_S2_fjLj1024EEEEELb0ELb1EEEvNS_9BwdParamsE --------------------------
	.section	.nv.constant0._ZN10layer_norm22ln_bwd_finalize_kernelINS_22Kernel_traits_finalizeILj256Ef6__halfS2_S2_fjLb0ELj1024ELj4ENS_18Kernel_traits_baseILj256EfS2_S2_S2_fjLj1024EEEEELb0ELb1EEEvNS_9BwdParamsE,"a",@progbits
	.sectionflags	@""
	.align	4
.nv.constant0._ZN10layer_norm22ln_bwd_finalize_kernelINS_22Kernel_traits_finalizeILj256Ef6__halfS2_S2_fjLb0ELj1024ELj4ENS_18Kernel_traits_baseILj256EfS2_S2_S2_fjLj1024EEEEELb0ELb1EEEvNS_9BwdParamsE:
	.zero		1192


//--------------------- .nv.constant0._ZN10layer_norm40ln_parallel_residual_bwd_finalize_kernelINS_22Kernel_traits_finalizeILj256Ef6__halfS2_S2_fjLb0ELj1024ELj4ENS_18Kernel_traits_baseILj256EfS2_S2_S2_fjLj1024EEEEELb1EEEvNS_9BwdParamsE --------------------------
	.section	.nv.constant0._ZN10layer_norm40ln_parallel_residual_bwd_finalize_kernelINS_22Kernel_traits_finalizeILj256Ef6__halfS2_S2_fjLb0ELj1024ELj4ENS_18Kernel_traits_baseILj256EfS2_S2_S2_fjLj1024EEEEELb1EEEvNS_9BwdParamsE,"a",@progbits
	.sectionflags	@""
	.align	4
.nv.constant0._ZN10layer_norm40ln_parallel_residual_bwd_finalize_kernelINS_22Kernel_traits_finalizeILj256Ef6__halfS2_S2_fjLb0ELj1024ELj4ENS_18Kernel_traits_baseILj256EfS2_S2_S2_fjLj1024EEEEELb1EEEvNS_9BwdParamsE:
	.zero		1192


//--------------------- .nv.constant0._ZN10layer_norm31ln_parallel_residual_bwd_kernelINS_13Kernel_traitsIf6__halfS2_S2_fjLj256ELj1ELj4ELj1ELj16ENS_18Kernel_traits_baseILj256EfS2_S2_S2_fjLj128EEEEELb1ELb1ELb1EEEvNS_9BwdParamsE --------------------------
	.section	.nv.constant0._ZN10layer_norm31ln_parallel_residual_bwd_kernelINS_13Kernel_traitsIf6__halfS2_S2_fjLj256ELj1ELj4ELj1ELj16ENS_18Kernel_traits_baseILj256EfS2_S2_S2_fjLj128EEEEELb1ELb1ELb1EEEvNS_9BwdParamsE,"a",@progbits
	.sectionflags	@""
	.align	4
.nv.constant0._ZN10layer_norm31ln_parallel_residual_bwd_kernelINS_13Kernel_traitsIf6__halfS2_S2_fjLj256ELj1ELj4ELj1ELj16ENS_18Kernel_traits_baseILj256EfS2_S2_S2_fjLj128EEEEELb1ELb1ELb1EEEvNS_9BwdParamsE:
	.zero		1192


//--------------------- .nv.constant0._ZN10layer_norm31ln_parallel_residual_bwd_kernelINS_13Kernel_traitsI6__halfS2_fS2_fjLj256ELj1ELj4ELj1ELj16ENS_18Kernel_traits_baseILj256ES2_S2_fS2_fjLj128EEEEELb0ELb0ELb0EEEvNS_9BwdParamsE --------------------------
	.section	.nv.constant0._ZN10layer_norm31ln_parallel_residual_bwd_kernelINS_13Kernel_traitsI6__halfS2_fS2_fjLj256ELj1ELj4ELj1ELj16ENS_18Kernel_traits_baseILj256ES2_S2_fS2_fjLj128EEEEELb0ELb0ELb0EEEvNS_9BwdParamsE,"a",@progbits
	.sectionflags	@""
	.align	4
.nv.constant0._ZN10layer_norm31ln_parallel_residual_bwd_kernelINS_13Kernel_traitsI6__halfS2_fS2_fjLj256ELj1ELj4ELj1ELj16ENS_18Kernel_traits_baseILj256ES2_S2_fS2_fjLj128EEEEELb0ELb0ELb0EEEvNS_9BwdParamsE:
	.zero		1192


//--------------------- .nv.constant0._ZN10layer_norm31ln_parallel_residual_bwd_kernelINS_13Kernel_traitsI6__halfS2_fS2_fjLj256ELj1ELj4ELj1ELj16ENS_18Kernel_traits_baseILj256ES2_S2_fS2_fjLj128EEEEELb0ELb0ELb1EEEvNS_9BwdParamsE --------------------------
	.section	.nv.constant0._ZN10layer_norm31ln_parallel_residual_bwd_kernelINS_13Kernel_traitsI6__halfS2_fS2_fjLj256ELj1ELj4ELj1ELj16ENS_18Kernel_traits_baseILj256ES2_S2_fS2_fjLj128EEEEELb0ELb0ELb1EEEvNS_9BwdParamsE,"a",@progbits
	.sectionflags	@""
	.align	4
.nv.constant0._ZN10layer_norm31ln_parallel_residual_bwd_kernelINS_13Kernel_traitsI6__halfS2_fS2_fjLj256ELj1ELj4ELj1ELj16ENS_18Kernel_traits_baseILj256ES2_S2_fS2_fjLj128EEEEELb0ELb0ELb1EEEvNS_9BwdParamsE:
	.zero		1192


//--------------------- .nv.constant0._ZN10layer_norm31ln_parallel_residual_bwd_kernelINS_13Kernel_traitsI6__halfS2_fS2_fjLj256ELj1ELj4ELj1ELj16ENS_18Kernel_traits_baseILj256ES2_S2_fS2_fjLj128EEEEELb0ELb1ELb0EEEvNS_9BwdParamsE --------------------------
	.section	.nv.constant0._ZN10layer_norm31ln_parallel_residual_bwd_kernelINS_13Kernel_traitsI6__halfS2_fS2_fjLj256ELj1ELj4ELj1ELj16ENS_18Kernel_traits_baseILj256ES2_S2_fS2_fjLj128EEEEELb0ELb1ELb0EEEvNS_9BwdParamsE,"a",@progbits
	.sectionflags	@""
	.align	4
.nv.constant0._ZN10layer_norm31ln_parallel_residual_bwd_kernelINS_13Kernel_traitsI6__halfS2_fS2_fjLj256ELj1ELj4ELj1ELj16ENS_18Kernel_traits_baseILj256ES2_S2_fS2_fjLj128EEEEELb0ELb1ELb0EEEvNS_9BwdParamsE:
	.zero		1192


//--------------------- .nv.constant0._ZN10layer_norm31ln_parallel_residual_bwd_kernelINS_13Kernel_traitsI6__halfS2_fS2_fjLj256ELj1ELj4ELj1ELj16ENS_18Kernel_traits_baseILj256ES2_S2_fS2_fjLj128EEEEELb0ELb1ELb1EEEvNS_9BwdParamsE --------------------------
	.section	.nv.constant0._ZN10layer_norm31ln_parallel_residual_bwd_kernelINS_13Kernel_traitsI6__halfS2_fS2_fjLj256ELj1ELj4ELj1ELj16ENS_18Kernel_traits_baseILj256ES2_S2_fS2_fjLj128EEEEELb0ELb1ELb1EEEvNS_9BwdParamsE,"a",@progbits
	.sectionflags	@""
	.align	4
.nv.constant0._ZN10layer_norm31ln_parallel_residual_bwd_kernelINS_13Kernel_traitsI6__halfS2_fS2_fjLj256ELj1ELj4ELj1ELj16ENS_18Kernel_traits_baseILj256ES2_S2_fS2_fjLj128EEEEELb0ELb1ELb1EEEvNS_9BwdParamsE:
	.zero		1192


//--------------------- .nv.constant0._ZN10layer_norm31ln_parallel_residual_bwd_kernelINS_13Kernel_traitsI6__halfS2_fS2_fjLj256ELj1ELj4ELj1ELj16ENS_18Kernel_traits_baseILj256ES2_S2_fS2_fjLj128EEEEELb1ELb0ELb0EEEvNS_9BwdParamsE --------------------------
	.section	.nv.constant0._ZN10layer_norm31ln_parallel_residual_bwd_kernelINS_13Kernel_traitsI6__halfS2_fS2_fjLj256ELj1ELj4ELj1ELj16ENS_18Kernel_traits_baseILj256ES2_S2_fS2_fjLj128EEEEELb1ELb0ELb0EEEvNS_9BwdParamsE,"a",@progbits
	.sectionflags	@""
	.align	4
.nv.constant0._ZN10layer_norm31ln_parallel_residual_bwd_kernelINS_13Kernel_traitsI6__halfS2_fS2_fjLj256ELj1ELj4ELj1ELj16ENS_18Kernel_traits_baseILj256ES2_S2_fS2_fjLj128EEEEELb1ELb0ELb0EEEvNS_9BwdParamsE:
	.zero		1192


//--------------------- .nv.constant0._ZN10layer_norm31ln_parallel_residual_bwd_kernelINS_13Kernel_traitsI6__halfS2_fS2_fjLj256ELj1ELj4ELj1ELj16ENS_18Kernel_traits_baseILj256ES2_S2_fS2_fjLj128EEEEELb1ELb0ELb1EEEvNS_9BwdParamsE --------------------------
	.section	.nv.constant0._ZN10layer_norm31ln_parallel_residual_bwd_kernelINS_13Kernel_traitsI6__halfS2_fS2_fjLj256ELj1ELj4ELj1ELj16ENS_18Kernel_traits_baseILj256ES2_S2_fS2_fjLj128EEEEELb1ELb0ELb1EEEvNS_9BwdParamsE,"a",@progbits
	.sectionflags	@""
	.align	4
.nv.constant0._ZN10layer_norm31ln_parallel_residual_bwd_kernelINS_13Kernel_traitsI6__halfS2_fS2_fjLj256ELj1ELj4ELj1ELj16ENS_18Kernel_traits_baseILj256ES2_S2_fS2_fjLj128EEEEELb1ELb0ELb1EEEvNS_9BwdParamsE:
	.zero		1192


//--------------------- .nv.constant0._ZN10layer_norm22ln_bwd_finalize_kernelINS_22Kernel_traits_finalizeILj256E6__halfS2_fS2_fjLb0ELj1024ELj4ENS_18Kernel_traits_baseILj256ES2_S2_fS2_fjLj1024EEEEELb0ELb0EEEvNS_9BwdParamsE --------------------------
	.section	.nv.constant0._ZN10layer_norm22ln_bwd_finalize_kernelINS_22Kernel_traits_finalizeILj256E6__halfS2_fS2_fjLb0ELj1024ELj4ENS_18Kernel_traits_baseILj256ES2_S2_fS2_fjLj1024EEEEELb0ELb0EEEvNS_9BwdParamsE,"a",@progbits
	.sectionflags	@""
	.align	4
.nv.constant0._ZN10layer_norm22ln_bwd_finalize_kernelINS_22Kernel_traits_finalizeILj256E6__halfS2_fS2_fjLb0ELj1024ELj4ENS_18Kernel_traits_baseILj256ES2_S2_fS2_fjLj1024EEEEELb0ELb0EEEvNS_9BwdParamsE:
	.zero		1192


//--------------------- .nv.constant0._ZN10layer_norm40ln_parallel_residual_bwd_finalize_kernelINS_22Kernel_traits_finalizeILj256E6__halfS2_fS2_fjLb0ELj1024ELj4ENS_18Kernel_traits_baseILj256ES2_S2_fS2_fjLj1024EEEEELb0EEEvNS_9BwdParamsE --------------------------
	.section	.nv.constant0._ZN10layer_norm40ln_parallel_residual_bwd_finalize_kernelINS_22Kernel_traits_finalizeILj256E6__halfS2_fS2_fjLb0ELj1024ELj4ENS_18Kernel_traits_baseILj256ES2_S2_fS2_fjLj1024EEEEELb0EEEvNS_9BwdParamsE,"a",@progbits
	.sectionflags	@""
	.align	4
.nv.constant0._ZN10layer_norm40ln_parallel_residual_bwd_finalize_kernelINS_22Kernel_traits_finalizeILj256E6__halfS2_fS2_fjLb0ELj1024ELj4ENS_18Kernel_traits_baseILj256ES2_S2_fS2_fjLj1024EEEEELb0EEEvNS_9BwdParamsE:
	.zero		1192


//--------------------- .nv.constant0._ZN10layer_norm31ln_parallel_residual_bwd_kernelINS_13Kernel_traitsI6__halfS2_fS2_fjLj256ELj1ELj4ELj1ELj16ENS_18Kernel_traits_baseILj256ES2_S2_fS2_fjLj128EEEEELb1ELb1ELb0EEEvNS_9BwdParamsE --------------------------
	.section	.nv.constant0._ZN10layer_norm31ln_parallel_residual_bwd_kernelINS_13Kernel_traitsI6__halfS2_fS2_fjLj256ELj1ELj4ELj1ELj16ENS_18Kernel_traits_baseILj256ES2_S2_fS2_fjLj128EEEEELb1ELb1ELb0EEEvNS_9BwdParamsE,"a",@progbits
	.sectionflags	@""
	.align	4
.nv.constant0._ZN10layer_norm31ln_parallel_residual_bwd_kernelINS_13Kernel_traitsI6__halfS2_fS2_fjLj256ELj1ELj4ELj1ELj16ENS_18Kernel_traits_baseILj256ES2_S2_fS2_fjLj128EEEEELb1ELb1ELb0EEEvNS_9BwdParamsE:
	.zero		1192


//--------------------- .nv.constant0._ZN10layer_norm22ln_bwd_finalize_kernelINS_22Kernel_traits_finalizeILj256E6__halfS2_fS2_fjLb0ELj1024ELj4ENS_18Kernel_traits_baseILj256ES2_S2_fS2_fjLj1024EEEEELb0ELb1EEEvNS_9BwdParamsE --------------------------
	.section	.nv.constant0._ZN10layer_norm22ln_bwd_finalize_kernelINS_22Kernel_traits_finalizeILj256E6__halfS2_fS2_fjLb0ELj1024ELj4ENS_18Kernel_traits_baseILj256ES2_S2_fS2_fjLj1024EEEEELb0ELb1EEEvNS_9BwdParamsE,"a",@progbits
	.sectionflags	@""
	.align	4
.nv.constant0._ZN10layer_norm22ln_bwd_finalize_kernelINS_22Kernel_traits_finalizeILj256E6__halfS2_fS2_fjLb0ELj1024ELj4ENS_18Kernel_traits_baseILj256ES2_S2_fS2_fjLj1024EEEEELb0ELb1EEEvNS_9BwdParamsE:
	.zero		1192


//--------------------- .nv.constant0._ZN10layer_norm40ln_parallel_residual_bwd_finalize_kernelINS_22Kernel_traits_finalizeILj256E6__halfS2_fS2_fjLb0ELj1024ELj4ENS_18Kernel_traits_baseILj256ES2_S2_fS2_fjLj1024EEEEELb1EEEvNS_9BwdParamsE --------------------------
	.section	.nv.constant0._ZN10layer_norm40ln_parallel_residual_bwd_finalize_kernelINS_22Kernel_traits_finalizeILj256E6__halfS2_fS2_fjLb0ELj1024ELj4ENS_18Kernel_traits_baseILj256ES2_S2_fS2_fjLj1024EEEEELb1EEEvNS_9BwdParamsE,"a",@progbits
	.sectionflags	@""
	.align	4
.nv.constant0._ZN10layer_norm40ln_parallel_residual_bwd_finalize_kernelINS_22Kernel_traits_finalizeILj256E6__halfS2_fS2_fjLb0ELj1024ELj4ENS_18Kernel_traits_baseILj256ES2_S2_fS2_fjLj1024EEEEELb1EEEvNS_9BwdParamsE:
	.zero		1192


//--------------------- .nv.constant0._ZN10layer_norm31ln_parallel_residual_bwd_kernelINS_13Kernel_traitsI6__halfS2_fS2_fjLj256ELj1ELj4ELj1ELj16ENS_18Kernel_traits_baseILj256ES2_S2_fS2_fjLj128EEEEELb1ELb1ELb1EEEvNS_9BwdParamsE --------------------------
	.section	.nv.constant0._ZN10layer_norm31ln_parallel_residual_bwd_kernelINS_13Kernel_traitsI6__halfS2_fS2_fjLj256ELj1ELj4ELj1ELj16ENS_18Kernel_traits_baseILj256ES2_S2_fS2_fjLj128EEEEELb1ELb1ELb1EEEvNS_9BwdParamsE,"a",@progbits
	.sectionflags	@""
	.align	4
.nv.constant0._ZN10layer_norm31ln_parallel_residual_bwd_kernelINS_13Kernel_traitsI6__halfS2_fS2_fjLj256ELj1ELj4ELj1ELj16ENS_18Kernel_traits_baseILj256ES2_S2_fS2_fjLj128EEEEELb1ELb1ELb1EEEvNS_9BwdParamsE:
	.zero		1192


//--------------------- .nv.constant0._ZN10layer_norm31ln_parallel_residual_bwd_kernelINS_13Kernel_traitsIf6__halffS2_fjLj256ELj1ELj4ELj1ELj16ENS_18Kernel_traits_baseILj256EfS2_fS2_fjLj128EEEEELb0ELb0ELb0EEEvNS_9BwdParamsE --------------------------
	.section	.nv.constant0._ZN10layer_norm31ln_parallel_residual_bwd_kernelINS_13Kernel_traitsIf6__halffS2_fjLj256ELj1ELj4ELj1ELj16ENS_18Kernel_traits_baseILj256EfS2_fS2_fjLj128EEEEELb0ELb0ELb0EEEvNS_9BwdParamsE,"a",@progbits
	.sectionflags	@""
	.align	4
.nv.constant0._ZN10layer_norm31ln_parallel_residual_bwd_kernelINS_13Kernel_traitsIf6__halffS2_fjLj256ELj1ELj4ELj1ELj16ENS_18Kernel_traits_baseILj256EfS2_fS2_fjLj128EEEEELb0ELb0ELb0EEEvNS_9BwdParamsE:
	.zero		1192


//--------------------- .nv.constant0._ZN10layer_norm31ln_parallel_residual_bwd_kernelINS_13Kernel_traitsIf6__halffS2_fjLj256ELj1ELj4ELj1ELj16ENS_18Kernel_traits_baseILj256EfS2_fS2_fjLj128EEEEELb0ELb0ELb1EEEvNS_9BwdParamsE --------------------------
	.section	.nv.constant0._ZN10layer_norm31ln_parallel_residual_bwd_kernelINS_13Kernel_traitsIf6__halffS2_fjLj256ELj1ELj4ELj1ELj16ENS_18Kernel_traits_baseILj256EfS2_fS2_fjLj128EEEEELb0ELb0ELb1EEEvNS_9BwdParamsE,"a",@progbits
	.sectionflags	@""
	.align	4
.nv.constant0._ZN10layer_norm31ln_parallel_residual_bwd_kernelINS_13Kernel_traitsIf6__halffS2_fjLj256ELj1ELj4ELj1ELj16ENS_18Kernel_traits_baseILj256EfS2_fS2_fjLj128EEEEELb0ELb0ELb1EEEvNS_9BwdParamsE:
	.zero		1192


//--------------------- .nv.constant0._ZN10layer_norm31ln_parallel_residual_bwd_kernelINS_13Kernel_traitsIf6__halffS2_fjLj256ELj1ELj4ELj1ELj16ENS_18Kernel_traits_baseILj256EfS2_fS2_fjLj128EEEEELb0ELb1ELb0EEEvNS_9BwdParamsE --------------------------
	.section	.nv.constant0._ZN10layer_norm31ln_parallel_residual_bwd_kernelINS_13Kernel_traitsIf6__halffS2_fjLj256ELj1ELj4ELj1ELj16ENS_18Kernel_traits_baseILj256EfS2_fS2_fjLj128EEEEELb0ELb1ELb0EEEvNS_9BwdParamsE,"a",@progbits
	.sectionflags	@""
	.align	4
.nv.constant0._ZN10layer_norm31ln_parallel_residual_bwd_kernelINS_13Kernel_traitsIf6__halffS2_fjLj256ELj1ELj4ELj1ELj16ENS_18Kernel_traits_baseILj256EfS2_fS2_fjLj128EEEEELb0ELb1ELb0EEEvNS_9BwdParamsE:
	.zero		1192


//--------------------- .nv.constant0._ZN10layer_norm31ln_parallel_residual_bwd_kernelINS_13Kernel_traitsIf6__halffS2_fjLj256ELj1ELj4ELj1ELj16ENS_18Kernel_traits_baseILj256EfS2_fS2_fjLj128EEEEELb0ELb1ELb1EEEvNS_9BwdParamsE --------------------------
	.section	.nv.constant0._ZN10layer_norm31ln_parallel_residual_bwd_kernelINS_13Kernel_traitsIf6__halffS2_fjLj256ELj1ELj4ELj1ELj16ENS_18Kernel_traits_baseILj256EfS2_fS2_fjLj128EEEEELb0ELb1ELb1EEEvNS_9BwdParamsE,"a",@progbits
	.sectionflags	@""
	.align	4
.nv.constant0._ZN10layer_norm31ln_parallel_residual_bwd_kernelINS_13Kernel_traitsIf6__halffS2_fjLj256ELj1ELj4ELj1ELj16ENS_18Kernel_traits_baseILj256EfS2_fS2_fjLj128EEEEELb0ELb1ELb1EEEvNS_9BwdParamsE:
	.zero		1192


//--------------------- .nv.constant0._ZN10layer_norm31ln_parallel_residual_bwd_kernelINS_13Kernel_traitsIf6__halffS2_fjLj256ELj1ELj4ELj1ELj16ENS_18Kernel_traits_baseILj256EfS2_fS2_fjLj128EEEEELb1ELb0ELb0EEEvNS_9BwdParamsE --------------------------
	.section	.nv.constant0._ZN10layer_norm31ln_parallel_residual_bwd_kernelINS_13Kernel_traitsIf6__halffS2_fjLj256ELj1ELj4ELj1ELj16ENS_18Kernel_traits_baseILj256EfS2_fS2_fjLj128EEEEELb1ELb0ELb0EEEvNS_9BwdParamsE,"a",@progbits
	.sectionflags	@""
	.align	4
.nv.constant0._ZN10layer_norm31ln_parallel_residual_bwd_kernelINS_13Kernel_traitsIf6__halffS2_fjLj256ELj1ELj4ELj1ELj16ENS_18Kernel_traits_baseILj256EfS2_fS2_fjLj128EEEEELb1ELb0ELb0EEEvNS_9BwdParamsE:
	.zero		1192


//--------------------- .nv.constant0._ZN10layer_norm31ln_parallel_residual_bwd_kernelINS_13Kernel_traitsIf6__halffS2_fjLj256ELj1ELj4ELj1ELj16ENS_18Kernel_traits_baseILj256EfS2_fS2_fjLj128EEEEELb1ELb0ELb1EEEvNS_9BwdParamsE --------------------------
	.section	.nv.constant0._ZN10layer_norm31ln_parallel_residual_bwd_kernelINS_13Kernel_traitsIf6__halffS2_fjLj256ELj1ELj4ELj1ELj16ENS_18Kernel_traits_baseILj256EfS2_fS2_fjLj128EEEEELb1ELb0ELb1EEEvNS_9BwdParamsE,"a",@progbits
	.sectionflags	@""
	.align	4
.nv.constant0._ZN10layer_norm31ln_parallel_residual_bwd_kernelINS_13Kernel_traitsIf6__halffS2_fjLj256ELj1ELj4ELj1ELj16ENS_18Kernel_traits_baseILj256EfS2_fS2_fjLj128EEEEELb1ELb0ELb1EEEvNS_9BwdParamsE:
	.zero		1192


//--------------------- .nv.constant0._ZN10layer_norm22ln_bwd_finalize_kernelINS_22Kernel_traits_finalizeILj256Ef6__halffS2_fjLb0ELj1024ELj4ENS_18Kernel_traits_baseILj256EfS2_fS2_fjLj1024EEEEELb0ELb0EEEvNS_9BwdParamsE --------------------------
	.section	.nv.constant0._ZN10layer_norm22ln_bwd_finalize_kernelINS_22Kernel_traits_finalizeILj256Ef6__halffS2_fjLb0ELj1024ELj4ENS_18Kernel_traits_baseILj256EfS2_fS2_fjLj1024EEEEELb0ELb0EEEvNS_9BwdParamsE,"a",@progbits
	.sectionflags	@""
	.align	4
.nv.constant0._ZN10layer_norm22ln_bwd_finalize_kernelINS_22Kernel_traits_finalizeILj256Ef6__halffS2_fjLb0ELj1024ELj4ENS_18Kernel_traits_baseILj256EfS2_fS2_fjLj1024EEEEELb0ELb0EEEvNS_9BwdParamsE:
	.zero		1192


//--------------------- .nv.constant0._ZN10layer_norm40ln_parallel_residual_bwd_finalize_kernelINS_22Kernel_traits_finalizeILj256Ef6__halffS2_fjLb0ELj1024ELj4ENS_18Kernel_traits_baseILj256EfS2_fS2_fjLj1024EEEEELb0EEEvNS_9BwdParamsE --------------------------
	.section	.nv.constant0._ZN10layer_norm40ln_parallel_residual_bwd_finalize_kernelINS_22Kernel_traits_finalizeILj256Ef6__halffS2_fjLb0ELj1024ELj4ENS_18Kernel_traits_baseILj256EfS2_fS2_fjLj1024EEEEELb0EEEvNS_9BwdParamsE,"a",@progbits
	.sectionflags	@""
	.align	4
.nv.constant0._ZN10layer_norm40ln_parallel_residual_bwd_finalize_kernelINS_22Kernel_traits_finalizeILj256Ef6__halffS2_fjLb0ELj1024ELj4ENS_18Kernel_traits_baseILj256EfS2_fS2_fjLj1024EEEEELb0EEEvNS_9BwdParamsE:
	.zero		1192


//--------------------- .nv.constant0._ZN10layer_norm31ln_parallel_residual_bwd_kernelINS_13Kernel_traitsIf6__halffS2_fjLj256ELj1ELj4ELj1ELj16ENS_18Kernel_traits_baseILj256EfS2_fS2_fjLj128EEEEELb1ELb1ELb0EEEvNS_9BwdParamsE --------------------------
	.section	.nv.constant0._ZN10layer_norm31ln_parallel_residual_bwd_kernelINS_13Kernel_traitsIf6__halffS2_fjLj256ELj1ELj4ELj1ELj16ENS_18Kernel_traits_baseILj256EfS2_fS2_fjLj128EEEEELb1ELb1ELb0EEEvNS_9BwdParamsE,"a",@progbits
	.sectionflags	@""
	.align	4
.nv.constant0._ZN10layer_norm31ln_parallel_residual_bwd_kernelINS_13Kernel_traitsIf6__halffS2_fjLj256ELj1ELj4ELj1ELj16ENS_18Kernel_traits_baseILj256EfS2_fS2_fjLj128EEEEELb1ELb1ELb0EEEvNS_9BwdParamsE:
	.zero		1192


//--------------------- .nv.constant0._ZN10layer_norm22ln_bwd_finalize_kernelINS_22Kernel_traits_finalizeILj256Ef6__halffS2_fjLb0ELj1024ELj4ENS_18Kernel_traits_baseILj256EfS2_fS2_fjLj1024EEEEELb0ELb1EEEvNS_9BwdParamsE --------------------------
	.section	.nv.constant0._ZN10layer_norm22ln_bwd_finalize_kernelINS_22Kernel_traits_finalizeILj256Ef6__halffS2_fjLb0ELj1024ELj4ENS_18Kernel_traits_baseILj256EfS2_fS2_fjLj1024EEEEELb0ELb1EEEvNS_9BwdParamsE,"a",@progbits
	.sectionflags	@""
	.align	4
.nv.constant0._ZN10layer_norm22ln_bwd_finalize_kernelINS_22Kernel_traits_finalizeILj256Ef6__halffS2_fjLb0ELj1024ELj4ENS_18Kernel_traits_baseILj256EfS2_fS2_fjLj1024EEEEELb0ELb1EEEvNS_9BwdParamsE:
	.zero		1192


//--------------------- .nv.constant0._ZN10layer_norm40ln_parallel_residual_bwd_finalize_kernelINS_22Kernel_traits_finalizeILj256Ef6__halffS2_fjLb0ELj1024ELj4ENS_18Kernel_traits_baseILj256EfS2_fS2_fjLj1024EEEEELb1EEEvNS_9BwdParamsE --------------------------
	.section	.nv.constant0._ZN10layer_norm40ln_parallel_residual_bwd_finalize_kernelINS_22Kernel_traits_finalizeILj256Ef6__halffS2_fjLb0ELj1024ELj4ENS_18Kernel_traits_baseILj256EfS2_fS2_fjLj1024EEEEELb1EEEvNS_9BwdParamsE,"a",@progbits
	.sectionflags	@""
	.align	4
.nv.constant0._ZN10layer_norm40ln_parallel_residual_bwd_finalize_kernelINS_22Kernel_traits_finalizeILj256Ef6__halffS2_fjLb0ELj1024ELj4ENS_18Kernel_traits_baseILj256EfS2_fS2_fjLj1024EEEEELb1EEEvNS_9BwdParamsE:
	.zero		1192


//--------------------- .nv.constant0._ZN10layer_norm31ln_parallel_residual_bwd_kernelINS_13Kernel_traitsIf6__halffS2_fjLj256ELj1ELj4ELj1ELj16ENS_18Kernel_traits_baseILj256EfS2_fS2_fjLj128EEEEELb1ELb1ELb1EEEvNS_9BwdParamsE --------------------------
	.section	.nv.constant0._ZN10layer_norm31ln_parallel_residual_bwd_kernelINS_13Kernel_traitsIf6__halffS2_fjLj256ELj1ELj4ELj1ELj16ENS_18Kernel_traits_baseILj256EfS2_fS2_fjLj128EEEEELb1ELb1ELb1EEEvNS_9BwdParamsE,"a",@progbits
	.sectionflags	@""
	.align	4
.nv.constant0._ZN10layer_norm31ln_parallel_residual_bwd_kernelINS_13Kernel_traitsIf6__halffS2_fjLj256ELj1ELj4ELj1ELj16ENS_18Kernel_traits_baseILj256EfS2_fS2_fjLj128EEEEELb1ELb1ELb1EEEvNS_9BwdParamsE:
	.zero		1192


//--------------------- .nv.constant0._ZN10layer_norm31ln_parallel_residual_bwd_kernelINS_13Kernel_traitsI6__halfffffjLj256ELj1ELj4ELj1ELj16ENS_18Kernel_traits_baseILj256ES2_ffffjLj128EEEEELb0ELb0ELb0EEEvNS_9BwdParamsE --------------------------
	.section	.nv.constant0._ZN10layer_norm31ln_parallel_residual_bwd_kernelINS_13Kernel_traitsI6__halfffffjLj256ELj1ELj4ELj1ELj16ENS_18Kernel_traits_baseILj256ES2_ffffjLj128EEEEELb0ELb0ELb0EEEvNS_9BwdParamsE,"a",@progbits
	.sectionflags	@""
	.align	4
.nv.constant0._ZN10layer_norm31ln_parallel_residual_bwd_kernelINS_13Kernel_traitsI6__halfffffjLj256ELj1ELj4ELj1ELj16ENS_18Kernel_traits_baseILj256ES2_ffffjLj128EEEEELb0ELb0ELb0EEEvNS_9BwdParamsE:
	.zero		1192


//--------------------- .nv.constant0._ZN10layer_norm31ln_parallel_residual_bwd_kernelINS_13Kernel_traitsI6__halfffffjLj256ELj1ELj4ELj1ELj16ENS_18Kernel_traits_baseILj256ES2_ffffjLj128EEEEELb0ELb0ELb1EEEvNS_9BwdParamsE --------------------------
	.section	.nv.constant0._ZN10layer_norm31ln_parallel_residual_bwd_kernelINS_13Kernel_traitsI6__halfffffjLj256ELj1ELj4ELj1ELj16ENS_18Kernel_traits_baseILj256ES2_ffffjLj128EEEEELb0ELb0ELb1EEEvNS_9BwdParamsE,"a",@progbits
	.sectionflags	@""
	.align	4
.nv.constant0._ZN10layer_norm31ln_parallel_residual_bwd_kernelINS_13Kernel_traitsI6__halfffffjLj256ELj1ELj4ELj1ELj16ENS_18Kernel_traits_baseILj256ES2_ffffjLj128EEEEELb0ELb0ELb1EEEvNS_9BwdParamsE:
	.zero		1192


//--------------------- .nv.constant0._ZN10layer_norm31ln_parallel_residual_bwd_kernelINS_13Kernel_traitsI6__halfffffjLj256ELj1ELj4ELj1ELj16ENS_18Kernel_traits_baseILj256ES2_ffffjLj128EEEEELb0ELb1ELb0EEEvNS_9BwdParamsE --------------------------
	.section	.nv.constant0._ZN10layer_norm31ln_parallel_residual_bwd_kernelINS_13Kernel_traitsI6__halfffffjLj256ELj1ELj4ELj1ELj16ENS_18Kernel_traits_baseILj256ES2_ffffjLj128EEEEELb0ELb1ELb0EEEvNS_9BwdParamsE,"a",@progbits
	.sectionflags	@""
	.align	4
.nv.constant0._ZN10layer_norm31ln_parallel_residual_bwd_kernelINS_13Kernel_traitsI6__halfffffjLj256ELj1ELj4ELj1ELj16ENS_18Kernel_traits_baseILj256ES2_ffffjLj128EEEEELb0ELb1ELb0EEEvNS_9BwdParamsE:
	.zero		1192


//--------------------- .nv.constant0._ZN10layer_norm31ln_parallel_residual_bwd_kernelINS_13Kernel_traitsI6__halfffffjLj256ELj1ELj4ELj1ELj16ENS_18Kernel_traits_baseILj256ES2_ffffjLj128EEEEELb0ELb1ELb1EEEvNS_9BwdParamsE --------------------------
	.section	.nv.constant0._ZN10layer_norm31ln_parallel_residual_bwd_kernelINS_13Kernel_traitsI6__halfffffjLj256ELj1ELj4ELj1ELj16ENS_18Kernel_traits_baseILj256ES2_ffffjLj128EEEEELb0ELb1ELb1EEEvNS_9BwdParamsE,"a",@progbits
	.sectionflags	@""
	.align	4
.nv.constant0._ZN10layer_norm31ln_parallel_residual_bwd_kernelINS_13Kernel_traitsI6__halfffffjLj256ELj1ELj4ELj1ELj16ENS_18Kernel_traits_baseILj256ES2_ffffjLj128EEEEELb0ELb1ELb1EEEvNS_9BwdParamsE:
	.zero		1192


//--------------------- .nv.constant0._ZN10layer_norm31ln_parallel_residual_bwd_kernelINS_13Kernel_traitsI6__halfffffjLj256ELj1ELj4ELj1ELj16ENS_18Kernel_traits_baseILj256ES2_ffffjLj128EEEEELb1ELb0ELb0EEEvNS_9BwdParamsE --------------------------
	.section	.nv.constant0._ZN10layer_norm31ln_parallel_residual_bwd_kernelINS_13Kernel_traitsI6__halfffffjLj256ELj1ELj4ELj1ELj16ENS_18Kernel_traits_baseILj256ES2_ffffjLj128EEEEELb1ELb0ELb0EEEvNS_9BwdParamsE,"a",@progbits
	.sectionflags	@""
	.align	4
.nv.constant0._ZN10layer_norm31ln_parallel_residual_bwd_kernelINS_13Kernel_traitsI6__halfffffjLj256ELj1ELj4ELj1ELj16ENS_18Kernel_traits_baseILj256ES2_ffffjLj128EEEEELb1ELb0ELb0EEEvNS_9BwdParamsE:
	.zero		1192


//--------------------- .nv.constant0._ZN10layer_norm31ln_parallel_residual_bwd_kernelINS_13Kernel_traitsI6__halfffffjLj256ELj1ELj4ELj1ELj16ENS_18Kernel_traits_baseILj256ES2_ffffjLj128EEEEELb1ELb0ELb1EEEvNS_9BwdParamsE --------------------------
	.section	.nv.constant0._ZN10layer_norm31ln_parallel_residual_bwd_kernelINS_13Kernel_traitsI6__halfffffjLj256ELj1ELj4ELj1ELj16ENS_18Kernel_traits_baseILj256ES2_ffffjLj128EEEEELb1ELb0ELb1EEEvNS_9BwdParamsE,"a",@progbits
	.sectionflags	@""
	.align	4
.nv.constant0._ZN10layer_norm31ln_parallel_residual_bwd_kernelINS_13Kernel_traitsI6__halfffffjLj256ELj1ELj4ELj1ELj16ENS_18Kernel_traits_baseILj256ES2_ffffjLj128EEEEELb1ELb0ELb1EEEvNS_9BwdParamsE:
	.zero		1192


//--------------------- .nv.constant0._ZN10layer_norm22ln_bwd_finalize_kernelINS_22Kernel_traits_finalizeILj256E6__halfffffjLb0ELj1024ELj4ENS_18Kernel_traits_baseILj256ES2_ffffjLj1024EEEEELb0ELb0EEEvNS_9BwdParamsE --------------------------
	.section	.nv.constant0._ZN10layer_norm22ln_bwd_finalize_kernelINS_22Kernel_traits_finalizeILj256E6__halfffffjLb0ELj1024ELj4ENS_18Kernel_traits_baseILj256ES2_ffffjLj1024EEEEELb0ELb0EEEvNS_9BwdParamsE,"a",@progbits
	.sectionflags	@""
	.align	4
.nv.constant0._ZN10layer_norm22ln_bwd_finalize_kernelINS_22Kernel_traits_finalizeILj256E6__halfffffjLb0ELj1024ELj4ENS_18Kernel_traits_baseILj256ES2_ffffjLj1024EEEEELb0ELb0EEEvNS_9BwdParamsE:
	.zero		1192


//--------------------- .nv.constant0._ZN10layer_norm40ln_parallel_residual_bwd_finalize_kernelINS_22Kernel_traits_finalizeILj256E6__halfffffjLb0ELj1024ELj4ENS_18Kernel_traits_baseILj256ES2_ffffjLj1024EEEEELb0EEEvNS_9BwdParamsE --------------------------
	.section	.nv.constant0._ZN10layer_norm40ln_parallel_residual_bwd_finalize_kernelINS_22Kernel_traits_finalizeILj256E6__halfffffjLb0ELj1024ELj4ENS_18Kernel_traits_baseILj256ES2_ffffjLj1024EEEEELb0EEEvNS_9BwdParamsE,"a",@progbits
	.sectionflags	@""
	.align	4
.nv.constant0._ZN10layer_norm40ln_parallel_residual_bwd_finalize_kernelINS_22Kernel_traits_finalizeILj256E6__halfffffjLb0ELj1024ELj4ENS_18Kernel_traits_baseILj256ES2_ffffjLj1024EEEEELb0EEEvNS_9BwdParamsE:
	.zero		1192


//--------------------- .nv.constant0._ZN10layer_norm31ln_parallel_residual_bwd_kernelINS_13Kernel_traitsI6__halfffffjLj256ELj1ELj4ELj1ELj16ENS_18Kernel_traits_baseILj256ES2_ffffjLj128EEEEELb1ELb1ELb0EEEvNS_9BwdParamsE --------------------------
	.section	.nv.constant0._ZN10layer_norm31ln_parallel_residual_bwd_kernelINS_13Kernel_traitsI6__halfffffjLj256ELj1ELj4ELj1ELj16ENS_18Kernel_traits_baseILj256ES2_ffffjLj128EEEEELb1ELb1ELb0EEEvNS_9BwdParamsE,"a",@progbits
	.sectionflags	@""
	.align	4
.nv.constant0._ZN10layer_norm31ln_parallel_residual_bwd_kernelINS_13Kernel_traitsI6__halfffffjLj256ELj1ELj4ELj1ELj16ENS_18Kernel_traits_baseILj256ES2_ffffjLj128EEEEELb1ELb1ELb0EEEvNS_9BwdParamsE:
	.zero		1192


//--------------------- .nv.constant0._ZN10layer_norm22ln_bwd_finalize_kernelINS_22Kernel_traits_finalizeILj256E6__halfffffjLb0ELj1024ELj4ENS_18Kernel_traits_baseILj256ES2_ffffjLj1024EEEEELb0ELb1EEEvNS_9BwdParamsE --------------------------
	.section	.nv.constant0._ZN10layer_norm22ln_bwd_finalize_kernelINS_22Kernel_traits_finalizeILj256E6__halfffffjLb0ELj1024ELj4ENS_18Kernel_traits_baseILj256ES2_ffffjLj1024EEEEELb0ELb1EEEvNS_9BwdParamsE,"a",@progbits
	.sectionflags	@""
	.align	4
.nv.constant0._ZN10layer_norm22ln_bwd_finalize_kernelINS_22Kernel_traits_finalizeILj256E6__halfffffjLb0ELj1024ELj4ENS_18Kernel_traits_baseILj256ES2_ffffjLj1024EEEEELb0ELb1EEEvNS_9BwdParamsE:
	.zero		1192


//--------------------- .nv.constant0._ZN10layer_norm40ln_parallel_residual_bwd_finalize_kernelINS_22Kernel_traits_finalizeILj256E6__halfffffjLb0ELj1024ELj4ENS_18Kernel_traits_baseILj256ES2_ffffjLj1024EEEEELb1EEEvNS_9BwdParamsE --------------------------
	.section	.nv.constant0._ZN10layer_norm40ln_parallel_residual_bwd_finalize_kernelINS_22Kernel_traits_finalizeILj256E6__halfffffjLb0ELj1024ELj4ENS_18Kernel_traits_baseILj256ES2_ffffjLj1024EEEEELb1EEEvNS_9BwdParamsE,"a",@progbits
	.sectionflags	@""
	.align	4
.nv.constant0._ZN10layer_norm40ln_parallel_residual_bwd_finalize_kernelINS_22Kernel_traits_finalizeILj256E6__halfffffjLb0ELj1024ELj4ENS_18Kernel_traits_baseILj256ES2_ffffjLj1024EEEEELb1EEEvNS_9BwdParamsE:
	.zero		1192


//--------------------- .nv.constant0._ZN10layer_norm31ln_parallel_residual_bwd_kernelINS_13Kernel_traitsI6__halfffffjLj256ELj1ELj4ELj1ELj16ENS_18Kernel_traits_baseILj256ES2_ffffjLj128EEEEELb1ELb1ELb1EEEvNS_9BwdParamsE --------------------------
	.section	.nv.constant0._ZN10layer_norm31ln_parallel_residual_bwd_kernelINS_13Kernel_traitsI6__halfffffjLj256ELj1ELj4ELj1ELj16ENS_18Kernel_traits_baseILj256ES2_ffffjLj128EEEEELb1ELb1ELb1EEEvNS_9BwdParamsE,"a",@progbits
	.sectionflags	@""
	.align	4
.nv.constant0._ZN10layer_norm31ln_parallel_residual_bwd_kernelINS_13Kernel_traitsI6__halfffffjLj256ELj1ELj4ELj1ELj16ENS_18Kernel_traits_baseILj256ES2_ffffjLj128EEEEELb1ELb1ELb1EEEvNS_9BwdParamsE:
	.zero		1192


//--------------------- .nv.constant0._ZN10layer_norm31ln_parallel_residual_bwd_kernelINS_13Kernel_traitsIfffffjLj256ELj1ELj4ELj1ELj16ENS_18Kernel_traits_baseILj256EfffffjLj128EEEEELb0ELb0ELb0EEEvNS_9BwdParamsE --------------------------
	.section	.nv.constant0._ZN10layer_norm31ln_parallel_residual_bwd_kernelINS_13Kernel_traitsIfffffjLj256ELj1ELj4ELj1ELj16ENS_18Kernel_traits_baseILj256EfffffjLj128EEEEELb0ELb0ELb0EEEvNS_9BwdParamsE,"a",@progbits
	.sectionflags	@""
	.align	4
.nv.constant0._ZN10layer_norm31ln_parallel_residual_bwd_kernelINS_13Kernel_traitsIfffffjLj256ELj1ELj4ELj1ELj16ENS_18Kernel_traits_baseILj256EfffffjLj128EEEEELb0ELb0ELb0EEEvNS_9BwdParamsE:
	.zero		1192


//--------------------- .nv.constant0._ZN10layer_norm31ln_parallel_residual_bwd_kernelINS_13Kernel_traitsIfffffjLj256ELj1ELj4ELj1ELj16ENS_18Kernel_traits_baseILj256EfffffjLj128EEEEELb0ELb0ELb1EEEvNS_9BwdParamsE --------------------------
	.section	.nv.constant0._ZN10layer_norm31ln_parallel_residual_bwd_kernelINS_13Kernel_traitsIfffffjLj256ELj1ELj4ELj1ELj16ENS_18Kernel_traits_baseILj256EfffffjLj128EEEEELb0ELb0ELb1EEEvNS_9BwdParamsE,"a",@progbits
	.sectionflags	@""
	.align	4
.nv.constant0._ZN10layer_norm31ln_parallel_residual_bwd_kernelINS_13Kernel_traitsIfffffjLj256ELj1ELj4ELj1ELj16ENS_18Kernel_traits_baseILj256EfffffjLj128EEEEELb0ELb0ELb1EEEvNS_9BwdParamsE:
	.zero		1192


//--------------------- .nv.constant0._ZN10layer_norm31ln_parallel_residual_bwd_kernelINS_13Kernel_traitsIfffffjLj256ELj1ELj4ELj1ELj16ENS_18Kernel_traits_baseILj256EfffffjLj128EEEEELb0ELb1ELb0EEEvNS_9BwdParamsE --------------------------
	.section	.nv.constant0._ZN10layer_norm31ln_parallel_residual_bwd_kernelINS_13Kernel_traitsIfffffjLj256ELj1ELj4ELj1ELj16ENS_18Kernel_traits_baseILj256EfffffjLj128EEEEELb0ELb1ELb0EEEvNS_9BwdParamsE,"a",@progbits
	.sectionflags	@""
	.align	4
.nv.constant0._ZN10layer_norm31ln_parallel_residual_bwd_kernelINS_13Kernel_traitsIfffffjLj256ELj1ELj4ELj1ELj16ENS_18Kernel_traits_baseILj256EfffffjLj128EEEEELb0ELb1ELb0EEEvNS_9BwdParamsE:
	.zero		1192


//--------------------- .nv.constant0._ZN10layer_norm31ln_parallel_residual_bwd_kernelINS_13Kernel_traitsIfffffjLj256ELj1ELj4ELj1ELj16ENS_18Kernel_traits_baseILj256EfffffjLj128EEEEELb0ELb1ELb1EEEvNS_9BwdParamsE --------------------------
	.section	.nv.constant0._ZN10layer_norm31ln_parallel_residual_bwd_kernelINS_13Kernel_traitsIfffffjLj256ELj1ELj4ELj1ELj16ENS_18Kernel_traits_baseILj256EfffffjLj128EEEEELb0ELb1ELb1EEEvNS_9BwdParamsE,"a",@progbits
	.sectionflags	@""
	.align	4
.nv.constant0._ZN10layer_norm31ln_parallel_residual_bwd_kernelINS_13Kernel_traitsIfffffjLj256ELj1ELj4ELj1ELj16ENS_18Kernel_traits_baseILj256EfffffjLj128EEEEELb0ELb1ELb1EEEvNS_9BwdParamsE:
	.zero		1192


//--------------------- .nv.constant0._ZN10layer_norm31ln_parallel_residual_bwd_kernelINS_13Kernel_traitsIfffffjLj256ELj1ELj4ELj1ELj16ENS_18Kernel_traits_baseILj256EfffffjLj128EEEEELb1ELb0ELb0EEEvNS_9BwdParamsE --------------------------
	.section	.nv.constant0._ZN10layer_norm31ln_parallel_residual_bwd_kernelINS_13Kernel_traitsIfffffjLj256ELj1ELj4ELj1ELj16ENS_18Kernel_traits_baseILj256EfffffjLj128EEEEELb1ELb0ELb0EEEvNS_9BwdParamsE,"a",@progbits
	.sectionflags	@""
	.align	4
.nv.constant0._ZN10layer_norm31ln_parallel_residual_bwd_kernelINS_13Kernel_traitsIfffffjLj256ELj1ELj4ELj1ELj16ENS_18Kernel_traits_baseILj256EfffffjLj128EEEEELb1ELb0ELb0EEEvNS_9BwdParamsE:
	.zero		1192


//--------------------- .nv.constant0._ZN10layer_norm31ln_parallel_residual_bwd_kernelINS_13Kernel_traitsIfffffjLj256ELj1ELj4ELj1ELj16ENS_18Kernel_traits_baseILj256EfffffjLj128EEEEELb1ELb0ELb1EEEvNS_9BwdParamsE --------------------------
	.section	.nv.constant0._ZN10layer_norm31ln_parallel_residual_bwd_kernelINS_13Kernel_traitsIfffffjLj256ELj1ELj4ELj1ELj16ENS_18Kernel_traits_baseILj256EfffffjLj128EEEEELb1ELb0ELb1EEEvNS_9BwdParamsE,"a",@progbits
	.sectionflags	@""
	.align	4
.nv.constant0._ZN10layer_norm31ln_parallel_residual_bwd_kernelINS_13Kernel_traitsIfffffjLj256ELj1ELj4ELj1ELj16ENS_18Kernel_traits_baseILj256EfffffjLj128EEEEELb1ELb0ELb1EEEvNS_9BwdParamsE:
	.zero		1192


//--------------------- .nv.constant0._ZN10layer_norm22ln_bwd_finalize_kernelINS_22Kernel_traits_finalizeILj256EfffffjLb0ELj1024ELj4ENS_18Kernel_traits_baseILj256EfffffjLj1024EEEEELb0ELb0EEEvNS_9BwdParamsE --------------------------
	.section	.nv.constant0._ZN10layer_norm22ln_bwd_finalize_kernelINS_22Kernel_traits_finalizeILj256EfffffjLb0ELj1024ELj4ENS_18Kernel_traits_baseILj256EfffffjLj1024EEEEELb0ELb0EEEvNS_9BwdParamsE,"a",@progbits
	.sectionflags	@""
	.align	4
.nv.constant0._ZN10layer_norm22ln_bwd_finalize_kernelINS_22Kernel_traits_finalizeILj256EfffffjLb0ELj1024ELj4ENS_18Kernel_traits_baseILj256EfffffjLj1024EEEEELb0ELb0EEEvNS_9BwdParamsE:
	.zero		1192


//--------------------- .nv.constant0._ZN10layer_norm40ln_parallel_residual_bwd_finalize_kernelINS_22Kernel_traits_finalizeILj256EfffffjLb0ELj1024ELj4ENS_18Kernel_traits_baseILj256EfffffjLj1024EEEEELb0EEEvNS_9BwdParamsE --------------------------
	.section	.nv.constant0._ZN10layer_norm40ln_parallel_residual_bwd_finalize_kernelINS_22Kernel_traits_finalizeILj256EfffffjLb0ELj1024ELj4ENS_18Kernel_traits_baseILj256EfffffjLj1024EEEEELb0EEEvNS_9BwdParamsE,"a",@progbits
	.sectionflags	@""
	.align	4
.nv.constant0._ZN10layer_norm40ln_parallel_residual_bwd_finalize_kernelINS_22Kernel_traits_finalizeILj256EfffffjLb0ELj1024ELj4ENS_18Kernel_traits_baseILj256EfffffjLj1024EEEEELb0EEEvNS_9BwdParamsE:
	.zero		1192


//--------------------- .nv.constant0._ZN10layer_norm31ln_parallel_residual_bwd_kernelINS_13Kernel_traitsIfffffjLj256ELj1ELj4ELj1ELj16ENS_18Kernel_traits_baseILj256EfffffjLj128EEEEELb1ELb1ELb0EEEvNS_9BwdParamsE --------------------------
	.section	.nv.constant0._ZN10layer_norm31ln_parallel_residual_bwd_kernelINS_13Kernel_traitsIfffffjLj256ELj1ELj4ELj1ELj16ENS_18Kernel_traits_baseILj256EfffffjLj128EEEEELb1ELb1ELb0EEEvNS_9BwdParamsE,"a",@progbits
	.sectionflags	@""
	.align	4
.nv.constant0._ZN10layer_norm31ln_parallel_residual_bwd_kernelINS_13Kernel_traitsIfffffjLj256ELj1ELj4ELj1ELj16ENS_18Kernel_traits_baseILj256EfffffjLj128EEEEELb1ELb1ELb0EEEvNS_9BwdParamsE:
	.zero		1192


//--------------------- .nv.constant0._ZN10layer_norm22ln_bwd_finalize_kernelINS_22Kernel_traits_finalizeILj256EfffffjLb0ELj1024ELj4ENS_18Kernel_traits_baseILj256EfffffjLj1024EEEEELb0ELb1EEEvNS_9BwdParamsE --------------------------
	.section	.nv.constant0._ZN10layer_norm22ln_bwd_finalize_kernelINS_22Kernel_traits_finalizeILj256EfffffjLb0ELj1024ELj4ENS_18Kernel_traits_baseILj256EfffffjLj1024EEEEELb0ELb1EEEvNS_9BwdParamsE,"a",@progbits
	.sectionflags	@""
	.align	4
.nv.constant0._ZN10layer_norm22ln_bwd_finalize_kernelINS_22Kernel_traits_finalizeILj256EfffffjLb0ELj1024ELj4ENS_18Kernel_traits_baseILj256EfffffjLj1024EEEEELb0ELb1EEEvNS_9BwdParamsE:
	.zero		1192


//--------------------- .nv.constant0._ZN10layer_norm40ln_parallel_residual_bwd_finalize_kernelINS_22Kernel_traits_finalizeILj256EfffffjLb0ELj1024ELj4ENS_18Kernel_traits_baseILj256EfffffjLj1024EEEEELb1EEEvNS_9BwdParamsE --------------------------
	.section	.nv.constant0._ZN10layer_norm40ln_parallel_residual_bwd_finalize_kernelINS_22Kernel_traits_finalizeILj256EfffffjLb0ELj1024ELj4ENS_18Kernel_traits_baseILj256EfffffjLj1024EEEEELb1EEEvNS_9BwdParamsE,"a",@progbits
	.sectionflags	@""
	.align	4
.nv.constant0._ZN10layer_norm40ln_parallel_residual_bwd_finalize_kernelINS_22Kernel_traits_finalizeILj256EfffffjLb0ELj1024ELj4ENS_18Kernel_traits_baseILj256EfffffjLj1024EEEEELb1EEEvNS_9BwdParamsE:
	.zero		1192


//--------------------- .nv.constant0._ZN10layer_norm31ln_parallel_residual_bwd_kernelINS_13Kernel_traitsIfffffjLj256ELj1ELj4ELj1ELj16ENS_18Kernel_traits_baseILj256EfffffjLj128EEEEELb1ELb1ELb1EEEvNS_9BwdParamsE --------------------------
	.section	.nv.constant0._ZN10layer_norm31ln_parallel_residual_bwd_kernelINS_13Kernel_traitsIfffffjLj256ELj1ELj4ELj1ELj16ENS_18Kernel_traits_baseILj256EfffffjLj128EEEEELb1ELb1ELb1EEEvNS_9BwdParamsE,"a",@progbits
	.sectionflags	@""
	.align	4
.nv.constant0._ZN10layer_norm31ln_parallel_residual_bwd_kernelINS_13Kernel_traitsIfffffjLj256ELj1ELj4ELj1ELj16ENS_18Kernel_traits_baseILj256EfffffjLj128EEEEELb1ELb1ELb1EEEvNS_9BwdParamsE:
	.zero		1192


//--------------------- SYMBOLS --------------------------

	.type		.nv.reservedSmem.offset0,@object
	.size		.nv.reservedSmem.offset0,0x4
	.type		.nv.reservedSmem.cap,@object
	.size		.nv.reservedSmem.cap,0x4
